	.target	sm_90a

	.elftype	@"ET_EXEC"


//--------------------- .note.nv.tkinfo           --------------------------
	.section	.note.nv.tkinfo,"",@"SHT_NOTE"
	.sectionflags	@"SHF_NOTE_NV_TKINFO"
	.tkinfo
        /*0018*/ 	.word	0x00000002
        /*0030*/ 	.string	""
        /*0030*/ 	.string	"ptxas"
        /*0030*/ 	.string	"Cuda compilation tools, release 13.0, V13.0.88"
        /*0030*/ 	.string	"Build cuda_13.0.r13.0/compiler.36424714_0"
        /*0030*/ 	.string	"-arch sm_90a -m 64 "



//--------------------- .note.nv.cuinfo           --------------------------
	.section	.note.nv.cuinfo,"",@"SHT_NOTE"
	.sectionflags	@"SHF_NOTE_NV_CUINFO"
        /*0018*/ 	.short	0x0002
        /*001a*/ 	.short	0x005a
        /*001c*/ 	.short	0x0082
	.zero		2


//--------------------- .nv.info                  --------------------------
	.section	.nv.info,"",@"SHT_CUDA_INFO"
	.align	4


	//----- nvinfo : EIATTR_REGCOUNT
	.align		4
        /*0000*/ 	.byte	0x04, 0x2f
        /*0002*/ 	.short	(.L_20 - .L_19)
	.align		4
.L_19:
        /*0004*/ 	.word	index@(_ZN7cutlass13device_kernelIN5flash11enable_sm90INS1_16FlashAttnFwdSm90INS1_25CollectiveMainloopFwdSm90ILi2EN4cute5tupleIJNS5_1CILi1EEES8_S8_EEENS6_IJNS7_ILi64EEESA_SA_EEELi512ENS_6half_tEfNS_4arch4Sm90ELb1ELb0ELb0ELb1ELb0ELb1ELb1ELb0ELb0ELb1ELb1ELb0EEENS1_21CollectiveEpilogueFwdINS6_IJSA_NS7_ILi512EEESA_EEES9_SC_SE_Li256ELb1ELb1ELb1ELb0EEENS1_36VarlenDynamicPersistentTileSchedulerILi64ELi64ELi256ELi128ELb1ELb1ELb1ELb1ELb1ELb1EEEEEEEEEvNT_6ParamsE)
        /*0008*/ 	.word	0x000000a8


	//----- nvinfo : EIATTR_FRAME_SIZE
	.align		4
.L_20:
        /*000c*/ 	.byte	0x04, 0x11
        /*000e*/ 	.short	(.L_22 - .L_21)
	.align		4
.L_21:
        /*0010*/ 	.word	index@(_ZN7cutlass13device_kernelIN5flash11enable_sm90INS1_16FlashAttnFwdSm90INS1_25CollectiveMainloopFwdSm90ILi2EN4cute5tupleIJNS5_1CILi1EEES8_S8_EEENS6_IJNS7_ILi64EEESA_SA_EEELi512ENS_6half_tEfNS_4arch4Sm90ELb1ELb0ELb0ELb1ELb0ELb1ELb1ELb0ELb0ELb1ELb1ELb0EEENS1_21CollectiveEpilogueFwdINS6_IJSA_NS7_ILi512EEESA_EEES9_SC_SE_Li256ELb1ELb1ELb1ELb0EEENS1_36VarlenDynamicPersistentTileSchedulerILi64ELi64ELi256ELi128ELb1ELb1ELb1ELb1ELb1ELb1EEEEEEEEEvNT_6ParamsE)
        /*0014*/ 	.word	0x00000088


	//----- nvinfo : EIATTR_REGCOUNT
	.align		4
.L_22:
        /*0018*/ 	.byte	0x04, 0x2f
        /*001a*/ 	.short	(.L_24 - .L_23)
	.align		4
.L_23:
        /*001c*/ 	.word	index@(_ZN7cutlass13device_kernelIN5flash11enable_sm90INS1_16FlashAttnFwdSm90INS1_25CollectiveMainloopFwdSm90ILi2EN4cute5tupleIJNS5_1CILi1EEES8_S8_EEENS6_IJNS7_ILi64EEESA_SA_EEELi512ENS_6half_tEfNS_4arch4Sm90ELb1ELb0ELb0ELb1ELb0ELb0ELb1ELb0ELb0ELb1ELb1ELb0EEENS1_21CollectiveEpilogueFwdINS6_IJSA_NS7_ILi512EEESA_EEES9_SC_SE_Li256ELb1ELb1ELb1ELb0EEENS1_36VarlenDynamicPersistentTileSchedulerILi64ELi64ELi256ELi128ELb1ELb1ELb1ELb1ELb1ELb1EEEEEEEEEvNT_6ParamsE)
        /*0020*/ 	.word	0x000000a8


	//----- nvinfo : EIATTR_FRAME_SIZE
	.align		4
.L_24:
        /*0024*/ 	.byte	0x04, 0x11
        /*0026*/ 	.short	(.L_26 - .L_25)
	.align		4
.L_25:
        /*0028*/ 	.word	index@(_ZN7cutlass13device_kernelIN5flash11enable_sm90INS1_16FlashAttnFwdSm90INS1_25CollectiveMainloopFwdSm90ILi2EN4cute5tupleIJNS5_1CILi1EEES8_S8_EEENS6_IJNS7_ILi64EEESA_SA_EEELi512ENS_6half_tEfNS_4arch4Sm90ELb1ELb0ELb0ELb1ELb0ELb0ELb1ELb0ELb0ELb1ELb1ELb0EEENS1_21CollectiveEpilogueFwdINS6_IJSA_NS7_ILi512EEESA_EEES9_SC_SE_Li256ELb1ELb1ELb1ELb0EEENS1_36VarlenDynamicPersistentTileSchedulerILi64ELi64ELi256ELi128ELb1ELb1ELb1ELb1ELb1ELb1EEEEEEEEEvNT_6ParamsE)
        /*002c*/ 	.word	0x00000078


	//----- nvinfo : EIATTR_REGCOUNT
	.align		4
.L_26:
        /*0030*/ 	.byte	0x04, 0x2f
        /*0032*/ 	.short	(.L_28 - .L_27)
	.align		4
.L_27:
        /*0034*/ 	.word	index@(_ZN7cutlass13device_kernelIN5flash11enable_sm90INS1_16FlashAttnFwdSm90INS1_25CollectiveMainloopFwdSm90ILi2EN4cute5tupleIJNS5_1CILi1EEES8_S8_EEENS6_IJNS7_ILi64EEESA_SA_EEELi512ENS_6half_tEfNS_4arch4Sm90ELb1ELb0ELb0ELb1ELb0ELb1ELb0ELb0ELb0ELb1ELb1ELb0EEENS1_21CollectiveEpilogueFwdINS6_IJSA_NS7_ILi512EEESA_EEES9_SC_SE_Li256ELb1ELb1ELb1ELb0EEENS1_36VarlenDynamicPersistentTileSchedulerILi64ELi64ELi256ELi128ELb1ELb1ELb1ELb1ELb1ELb1EEEEEEEEEvNT_6ParamsE)
        /*0038*/ 	.word	0x000000a8


	//----- nvinfo : EIATTR_FRAME_SIZE
	.align		4
.L_28:
        /*003c*/ 	.byte	0x04, 0x11
        /*003e*/ 	.short	(.L_30 - .L_29)
	.align		4
.L_29:
        /*0040*/ 	.word	index@(_ZN7cutlass13device_kernelIN5flash11enable_sm90INS1_16FlashAttnFwdSm90INS1_25CollectiveMainloopFwdSm90ILi2EN4cute5tupleIJNS5_1CILi1EEES8_S8_EEENS6_IJNS7_ILi64EEESA_SA_EEELi512ENS_6half_tEfNS_4arch4Sm90ELb1ELb0ELb0ELb1ELb0ELb1ELb0ELb0ELb0ELb1ELb1ELb0EEENS1_21CollectiveEpilogueFwdINS6_IJSA_NS7_ILi512EEESA_EEES9_SC_SE_Li256ELb1ELb1ELb1ELb0EEENS1_36VarlenDynamicPersistentTileSchedulerILi64ELi64ELi256ELi128ELb1ELb1ELb1ELb1ELb1ELb1EEEEEEEEEvNT_6ParamsE)
        /*0044*/ 	.word	0x00000070


	//----- nvinfo : EIATTR_REGCOUNT
	.align		4
.L_30:
        /*0048*/ 	.byte	0x04, 0x2f
        /*004a*/ 	.short	(.L_32 - .L_31)
	.align		4
.L_31:
        /*004c*/ 	.word	index@(_ZN7cutlass13device_kernelIN5flash11enable_sm90INS1_16FlashAttnFwdSm90INS1_25CollectiveMainloopFwdSm90ILi2EN4cute5tupleIJNS5_1CILi1EEES8_S8_EEENS6_IJNS7_ILi64EEESA_SA_EEELi512ENS_6half_tEfNS_4arch4Sm90ELb1ELb0ELb0ELb1ELb0ELb0ELb0ELb0ELb0ELb1ELb1ELb0EEENS1_21CollectiveEpilogueFwdINS6_IJSA_NS7_ILi512EEESA_EEES9_SC_SE_Li256ELb1ELb1ELb1ELb0EEENS1_36VarlenDynamicPersistentTileSchedulerILi64ELi64ELi256ELi128ELb1ELb1ELb1ELb1ELb1ELb1EEEEEEEEEvNT_6ParamsE)
        /*0050*/ 	.word	0x000000a8


	//----- nvinfo : EIATTR_FRAME_SIZE
	.align		4
.L_32:
        /*0054*/ 	.byte	0x04, 0x11
        /*0056*/ 	.short	(.L_34 - .L_33)
	.align		4
.L_33:
        /*0058*/ 	.word	index@(_ZN7cutlass13device_kernelIN5flash11enable_sm90INS1_16FlashAttnFwdSm90INS1_25CollectiveMainloopFwdSm90ILi2EN4cute5tupleIJNS5_1CILi1EEES8_S8_EEENS6_IJNS7_ILi64EEESA_SA_EEELi512ENS_6half_tEfNS_4arch4Sm90ELb1ELb0ELb0ELb1ELb0ELb0ELb0ELb0ELb0ELb1ELb1ELb0EEENS1_21CollectiveEpilogueFwdINS6_IJSA_NS7_ILi512EEESA_EEES9_SC_SE_Li256ELb1ELb1ELb1ELb0EEENS1_36VarlenDynamicPersistentTileSchedulerILi64ELi64ELi256ELi128ELb1ELb1ELb1ELb1ELb1ELb1EEEEEEEEEvNT_6ParamsE)
        /*005c*/ 	.word	0x00000068


	//----- nvinfo : EIATTR_REGCOUNT
	.align		4
.L_34:
        /*0060*/ 	.byte	0x04, 0x2f
        /*0062*/ 	.short	(.L_36 - .L_35)
	.align		4
.L_35:
        /*0064*/ 	.word	index@(_ZN7cutlass13device_kernelIN5flash11enable_sm90INS1_16FlashAttnFwdSm90INS1_25CollectiveMainloopFwdSm90ILi2EN4cute5tupleIJNS5_1CILi1EEES8_S8_EEENS6_IJNS7_ILi64EEESA_SA_EEELi512ENS_6half_tEfNS_4arch4Sm90ELb1ELb0ELb0ELb0ELb0ELb0ELb1ELb0ELb0ELb1ELb1ELb0EEENS1_21CollectiveEpilogueFwdINS6_IJSA_NS7_ILi512EEESA_EEES9_SC_SE_Li256ELb0ELb1ELb1ELb0EEENS1_19SingleTileSchedulerILb0ELb1ELb1ELi64EEEEEEEEEvNT_6ParamsE)
        /*0068*/ 	.word	0x000000a8


	//----- nvinfo : EIATTR_FRAME_SIZE
	.align		4
.L_36:
        /*006c*/ 	.byte	0x04, 0x11
        /*006e*/ 	.short	(.L_38 - .L_37)
	.align		4
.L_37:
        /*0070*/ 	.word	index@(_ZN7cutlass13device_kernelIN5flash11enable_sm90INS1_16FlashAttnFwdSm90INS1_25CollectiveMainloopFwdSm90ILi2EN4cute5tupleIJNS5_1CILi1EEES8_S8_EEENS6_IJNS7_ILi64EEESA_SA_EEELi512ENS_6half_tEfNS_4arch4Sm90ELb1ELb0ELb0ELb0ELb0ELb0ELb1ELb0ELb0ELb1ELb1ELb0EEENS1_21CollectiveEpilogueFwdINS6_IJSA_NS7_ILi512EEESA_EEES9_SC_SE_Li256ELb0ELb1ELb1ELb0EEENS1_19SingleTileSchedulerILb0ELb1ELb1ELi64EEEEEEEEEvNT_6ParamsE)
        /*0074*/ 	.word	0x00000038


	//----- nvinfo : EIATTR_REGCOUNT
	.align		4
.L_38:
        /*0078*/ 	.byte	0x04, 0x2f
        /*007a*/ 	.short	(.L_40 - .L_39)
	.align		4
.L_39:
        /*007c*/ 	.word	index@(_ZN7cutlass13device_kernelIN5flash11enable_sm90INS1_16FlashAttnFwdSm90INS1_25CollectiveMainloopFwdSm90ILi2EN4cute5tupleIJNS5_1CILi1EEES8_S8_EEENS6_IJNS7_ILi64EEESA_SA_EEELi512ENS_6half_tEfNS_4arch4Sm90ELb1ELb0ELb0ELb0ELb0ELb0ELb0ELb0ELb0ELb1ELb1ELb0EEENS1_21CollectiveEpilogueFwdINS6_IJSA_NS7_ILi512EEESA_EEES9_SC_SE_Li256ELb0ELb1ELb1ELb0EEENS1_19SingleTileSchedulerILb0ELb1ELb1ELi64EEEEEEEEEvNT_6ParamsE)
        /*0080*/ 	.word	0x000000a8


	//----- nvinfo : EIATTR_FRAME_SIZE
	.align		4
.L_40:
        /*0084*/ 	.byte	0x04, 0x11
        /*0086*/ 	.short	(.L_42 - .L_41)
	.align		4
.L_41:
        /*0088*/ 	.word	index@(_ZN7cutlass13device_kernelIN5flash11enable_sm90INS1_16FlashAttnFwdSm90INS1_25CollectiveMainloopFwdSm90ILi2EN4cute5tupleIJNS5_1CILi1EEES8_S8_EEENS6_IJNS7_ILi64EEESA_SA_EEELi512ENS_6half_tEfNS_4arch4Sm90ELb1ELb0ELb0ELb0ELb0ELb0ELb0ELb0ELb0ELb1ELb1ELb0EEENS1_21CollectiveEpilogueFwdINS6_IJSA_NS7_ILi512EEESA_EEES9_SC_SE_Li256ELb0ELb1ELb1ELb0EEENS1_19SingleTileSchedulerILb0ELb1ELb1ELi64EEEEEEEEEvNT_6ParamsE)
        /*008c*/ 	.word	0x00000010


	//----- nvinfo : EIATTR_REGCOUNT
	.align		4
.L_42:
        /*0090*/ 	.byte	0x04, 0x2f
        /*0092*/ 	.short	(.L_44 - .L_43)
	.align		4
.L_43:
        /*0094*/ 	.word	index@(_ZN7cutlass13device_kernelIN5flash11enable_sm90INS1_16FlashAttnFwdSm90INS1_25CollectiveMainloopFwdSm90ILi2EN4cute5tupleIJNS5_1CILi1EEES8_S8_EEENS6_IJNS7_ILi64EEESA_SA_EEELi512ENS_6half_tEfNS_4arch4Sm90ELb0ELb1ELb0ELb1ELb0ELb1ELb1ELb0ELb0ELb1ELb1ELb0EEENS1_21CollectiveEpilogueFwdINS6_IJSA_NS7_ILi512EEESA_EEES9_SC_SE_Li256ELb1ELb1ELb1ELb0EEENS1_36VarlenDynamicPersistentTileSchedulerILi64ELi64ELi256ELi128ELb1ELb1ELb1ELb1ELb0ELb1EEEEEEEEEvNT_6ParamsE)
        /*0098*/ 	.word	0x000000a8


	//----- nvinfo : EIATTR_FRAME_SIZE
	.align		4
.L_44:
        /*009c*/ 	.byte	0x04, 0x11
        /*009e*/ 	.short	(.L_46 - .L_45)
	.align		4
.L_45:
        /*00a0*/ 	.word	index@(_ZN7cutlass13device_kernelIN5flash11enable_sm90INS1_16FlashAttnFwdSm90INS1_25CollectiveMainloopFwdSm90ILi2EN4cute5tupleIJNS5_1CILi1EEES8_S8_EEENS6_IJNS7_ILi64EEESA_SA_EEELi512ENS_6half_tEfNS_4arch4Sm90ELb0ELb1ELb0ELb1ELb0ELb1ELb1ELb0ELb0ELb1ELb1ELb0EEENS1_21CollectiveEpilogueFwdINS6_IJSA_NS7_ILi512EEESA_EEES9_SC_SE_Li256ELb1ELb1ELb1ELb0EEENS1_36VarlenDynamicPersistentTileSchedulerILi64ELi64ELi256ELi128ELb1ELb1ELb1ELb1ELb0ELb1EEEEEEEEEvNT_6ParamsE)
        /*00a4*/ 	.word	0x00000090


	//----- nvinfo : EIATTR_REGCOUNT
	.align		4
.L_46:
        /*00a8*/ 	.byte	0x04, 0x2f
        /*00aa*/ 	.short	(.L_48 - .L_47)
	.align		4
.L_47:
        /*00ac*/ 	.word	index@(_ZN7cutlass13device_kernelIN5flash11enable_sm90INS1_16FlashAttnFwdSm90INS1_25CollectiveMainloopFwdSm90ILi2EN4cute5tupleIJNS5_1CILi1EEES8_S8_EEENS6_IJNS7_ILi64EEESA_SA_EEELi512ENS_6half_tEfNS_4arch4Sm90ELb0ELb1ELb0ELb1ELb0ELb0ELb1ELb0ELb0ELb1ELb1ELb0EEENS1_21CollectiveEpilogueFwdINS6_IJSA_NS7_ILi512EEESA_EEES9_SC_SE_Li256ELb1ELb1ELb1ELb0EEENS1_36VarlenDynamicPersistentTileSchedulerILi64ELi64ELi256ELi128ELb1ELb1ELb1ELb1ELb0ELb1EEEEEEEEEvNT_6ParamsE)
        /*00b0*/ 	.word	0x000000a8


	//----- nvinfo : EIATTR_FRAME_SIZE
	.align		4
.L_48:
        /*00b4*/ 	.byte	0x04, 0x11
        /*00b6*/ 	.short	(.L_50 - .L_49)
	.align		4
.L_49:
        /*00b8*/ 	.word	index@(_ZN7cutlass13device_kernelIN5flash11enable_sm90INS1_16FlashAttnFwdSm90INS1_25CollectiveMainloopFwdSm90ILi2EN4cute5tupleIJNS5_1CILi1EEES8_S8_EEENS6_IJNS7_ILi64EEESA_SA_EEELi512ENS_6half_tEfNS_4arch4Sm90ELb0ELb1ELb0ELb1ELb0ELb0ELb1ELb0ELb0ELb1ELb1ELb0EEENS1_21CollectiveEpilogueFwdINS6_IJSA_NS7_ILi512EEESA_EEES9_SC_SE_Li256ELb1ELb1ELb1ELb0EEENS1_36VarlenDynamicPersistentTileSchedulerILi64ELi64ELi256ELi128ELb1ELb1ELb1ELb1ELb0ELb1EEEEEEEEEvNT_6ParamsE)
        /*00bc*/ 	.word	0x00000078


	//----- nvinfo : EIATTR_REGCOUNT
	.align		4
.L_50:
        /*00c0*/ 	.byte	0x04, 0x2f
        /*00c2*/ 	.short	(.L_52 - .L_51)
	.align		4
.L_51:
        /*00c4*/ 	.word	index@(_ZN7cutlass13device_kernelIN5flash11enable_sm90INS1_16FlashAttnFwdSm90INS1_25CollectiveMainloopFwdSm90ILi2EN4cute5tupleIJNS5_1CILi1EEES8_S8_EEENS6_IJNS7_ILi64EEESA_SA_EEELi512ENS_6half_tEfNS_4arch4Sm90ELb0ELb1ELb0ELb1ELb0ELb1ELb0ELb0ELb0ELb1ELb1ELb0EEENS1_21CollectiveEpilogueFwdINS6_IJSA_NS7_ILi512EEESA_EEES9_SC_SE_Li256ELb1ELb1ELb1ELb0EEENS1_36VarlenDynamicPersistentTileSchedulerILi64ELi64ELi256ELi128ELb1ELb1ELb1ELb1ELb0ELb1EEEEEEEEEvNT_6ParamsE)
        /*00c8*/ 	.word	0x000000a8


	//----- nvinfo : EIATTR_FRAME_SIZE
	.align		4
.L_52:
        /*00cc*/ 	.byte	0x04, 0x11
        /*00ce*/ 	.short	(.L_54 - .L_53)
	.align		4
.L_53:
        /*00d0*/ 	.word	index@(_ZN7cutlass13device_kernelIN5flash11enable_sm90INS1_16FlashAttnFwdSm90INS1_25CollectiveMainloopFwdSm90ILi2EN4cute5tupleIJNS5_1CILi1EEES8_S8_EEENS6_IJNS7_ILi64EEESA_SA_EEELi512ENS_6half_tEfNS_4arch4Sm90ELb0ELb1ELb0ELb1ELb0ELb1ELb0ELb0ELb0ELb1ELb1ELb0EEENS1_21CollectiveEpilogueFwdINS6_IJSA_NS7_ILi512EEESA_EEES9_SC_SE_Li256ELb1ELb1ELb1ELb0EEENS1_36VarlenDynamicPersistentTileSchedulerILi64ELi64ELi256ELi128ELb1ELb1ELb1ELb1ELb0ELb1EEEEEEEEEvNT_6ParamsE)
        /*00d4*/ 	.word	0x00000070


	//----- nvinfo : EIATTR_REGCOUNT
	.align		4
.L_54:
        /*00d8*/ 	.byte	0x04, 0x2f
        /*00da*/ 	.short	(.L_56 - .L_55)
	.align		4
.L_55:
        /*00dc*/ 	.word	index@(_ZN7cutlass13device_kernelIN5flash11enable_sm90INS1_16FlashAttnFwdSm90INS1_25CollectiveMainloopFwdSm90ILi2EN4cute5tupleIJNS5_1CILi1EEES8_S8_EEENS6_IJNS7_ILi64EEESA_SA_EEELi512ENS_6half_tEfNS_4arch4Sm90ELb0ELb1ELb0ELb1ELb0ELb0ELb0ELb0ELb0ELb1ELb1ELb0EEENS1_21CollectiveEpilogueFwdINS6_IJSA_NS7_ILi512EEESA_EEES9_SC_SE_Li256ELb1ELb1ELb1ELb0EEENS1_36VarlenDynamicPersistentTileSchedulerILi64ELi64ELi256ELi128ELb1ELb1ELb1ELb1ELb0ELb1EEEEEEEEEvNT_6ParamsE)
        /*00e0*/ 	.word	0x000000a8


	//----- nvinfo : EIATTR_FRAME_SIZE
	.align		4
.L_56:
        /*00e4*/ 	.byte	0x04, 0x11
        /*00e6*/ 	.short	(.L_58 - .L_57)
	.align		4
.L_57:
        /*00e8*/ 	.word	index@(_ZN7cutlass13device_kernelIN5flash11enable_sm90INS1_16FlashAttnFwdSm90INS1_25CollectiveMainloopFwdSm90ILi2EN4cute5tupleIJNS5_1CILi1EEES8_S8_EEENS6_IJNS7_ILi64EEESA_SA_EEELi512ENS_6half_tEfNS_4arch4Sm90ELb0ELb1ELb0ELb1ELb0ELb0ELb0ELb0ELb0ELb1ELb1ELb0EEENS1_21CollectiveEpilogueFwdINS6_IJSA_NS7_ILi512EEESA_EEES9_SC_SE_Li256ELb1ELb1ELb1ELb0EEENS1_36VarlenDynamicPersistentTileSchedulerILi64ELi64ELi256ELi128ELb1ELb1ELb1ELb1ELb0ELb1EEEEEEEEEvNT_6ParamsE)
        /*00ec*/ 	.word	0x00000060


	//----- nvinfo : EIATTR_REGCOUNT
	.align		4
.L_58:
        /*00f0*/ 	.byte	0x04, 0x2f
        /*00f2*/ 	.short	(.L_60 - .L_59)
	.align		4
.L_59:
        /*00f4*/ 	.word	index@(_ZN7cutlass13device_kernelIN5flash11enable_sm90INS1_16FlashAttnFwdSm90INS1_25CollectiveMainloopFwdSm90ILi2EN4cute5tupleIJNS5_1CILi1EEES8_S8_EEENS6_IJNS7_ILi64EEESA_SA_EEELi512ENS_6half_tEfNS_4arch4Sm90ELb0ELb1ELb0ELb0ELb0ELb0ELb1ELb0ELb0ELb1ELb1ELb0EEENS1_21CollectiveEpilogueFwdINS6_IJSA_NS7_ILi512EEESA_EEES9_SC_SE_Li256ELb0ELb1ELb1ELb0EEENS1_19SingleTileSchedulerILb0ELb1ELb1ELi64EEEEEEEEEvNT_6ParamsE)
        /*00f8*/ 	.word	0x000000a8


	//----- nvinfo : EIATTR_FRAME_SIZE
	.align		4
.L_60:
        /*00fc*/ 	.byte	0x04, 0x11
        /*00fe*/ 	.short	(.L_62 - .L_61)
	.align		4
.L_61:
        /*0100*/ 	.word	index@(_ZN7cutlass13device_kernelIN5flash11enable_sm90INS1_16FlashAttnFwdSm90INS1_25CollectiveMainloopFwdSm90ILi2EN4cute5tupleIJNS5_1CILi1EEES8_S8_EEENS6_IJNS7_ILi64EEESA_SA_EEELi512ENS_6half_tEfNS_4arch4Sm90ELb0ELb1ELb0ELb0ELb0ELb0ELb1ELb0ELb0ELb1ELb1ELb0EEENS1_21CollectiveEpilogueFwdINS6_IJSA_NS7_ILi512EEESA_EEES9_SC_SE_Li256ELb0ELb1ELb1ELb0EEENS1_19SingleTileSchedulerILb0ELb1ELb1ELi64EEEEEEEEEvNT_6ParamsE)
        /*0104*/ 	.word	0x00000038


	//----- nvinfo : EIATTR_REGCOUNT
	.align		4
.L_62:
        /*0108*/ 	.byte	0x04, 0x2f
        /*010a*/ 	.short	(.L_64 - .L_63)
	.align		4
.L_63:
        /*010c*/ 	.word	index@(_ZN7cutlass13device_kernelIN5flash11enable_sm90INS1_16FlashAttnFwdSm90INS1_25CollectiveMainloopFwdSm90ILi2EN4cute5tupleIJNS5_1CILi1EEES8_S8_EEENS6_IJNS7_ILi64EEESA_SA_EEELi512ENS_6half_tEfNS_4arch4Sm90ELb0ELb1ELb0ELb0ELb0ELb0ELb0ELb0ELb0ELb1ELb1ELb0EEENS1_21CollectiveEpilogueFwdINS6_IJSA_NS7_ILi512EEESA_EEES9_SC_SE_Li256ELb0ELb1ELb1ELb0EEENS1_19SingleTileSchedulerILb0ELb1ELb1ELi64EEEEEEEEEvNT_6ParamsE)
        /*0110*/ 	.word	0x000000a8


	//----- nvinfo : EIATTR_FRAME_SIZE
	.align		4
.L_64:
        /*0114*/ 	.byte	0x04, 0x11
        /*0116*/ 	.short	(.L_66 - .L_65)
	.align		4
.L_65:
        /*0118*/ 	.word	index@(_ZN7cutlass13device_kernelIN5flash11enable_sm90INS1_16FlashAttnFwdSm90INS1_25CollectiveMainloopFwdSm90ILi2EN4cute5tupleIJNS5_1CILi1EEES8_S8_EEENS6_IJNS7_ILi64EEESA_SA_EEELi512ENS_6half_tEfNS_4arch4Sm90ELb0ELb1ELb0ELb0ELb0ELb0ELb0ELb0ELb0ELb1ELb1ELb0EEENS1_21CollectiveEpilogueFwdINS6_IJSA_NS7_ILi512EEESA_EEES9_SC_SE_Li256ELb0ELb1ELb1ELb0EEENS1_19SingleTileSchedulerILb0ELb1ELb1ELi64EEEEEEEEEvNT_6ParamsE)
        /*011c*/ 	.word	0x00000010


	//----- nvinfo : EIATTR_REGCOUNT
	.align		4
.L_66:
        /*0120*/ 	.byte	0x04, 0x2f
        /*0122*/ 	.short	(.L_68 - .L_67)
	.align		4
.L_67:
        /*0124*/ 	.word	index@(_ZN7cutlass13device_kernelIN5flash11enable_sm90INS1_16FlashAttnFwdSm90INS1_25CollectiveMainloopFwdSm90ILi2EN4cute5tupleIJNS5_1CILi1EEES8_S8_EEENS6_IJNS7_ILi64EEESA_SA_EEELi512ENS_6half_tEfNS_4arch4Sm90ELb0ELb0ELb0ELb1ELb0ELb1ELb1ELb0ELb0ELb1ELb1ELb0EEENS1_21CollectiveEpilogueFwdINS6_IJSA_NS7_ILi512EEESA_EEES9_SC_SE_Li256ELb1ELb1ELb1ELb0EEENS1_36VarlenDynamicPersistentTileSchedulerILi64ELi64ELi256ELi128ELb1ELb1ELb1ELb0ELb1ELb1EEEEEEEEEvNT_6ParamsE)
        /*0128*/ 	.word	0x000000a8


	//----- nvinfo : EIATTR_FRAME_SIZE
	.align		4
.L_68:
        /*012c*/ 	.byte	0x04, 0x11
        /*012e*/ 	.short	(.L_70 - .L_69)
	.align		4
.L_69:
        /*0130*/ 	.word	index@(_ZN7cutlass13device_kernelIN5flash11enable_sm90INS1_16FlashAttnFwdSm90INS1_25CollectiveMainloopFwdSm90ILi2EN4cute5tupleIJNS5_1CILi1EEES8_S8_EEENS6_IJNS7_ILi64EEESA_SA_EEELi512ENS_6half_tEfNS_4arch4Sm90ELb0ELb0ELb0ELb1ELb0ELb1ELb1ELb0ELb0ELb1ELb1ELb0EEENS1_21CollectiveEpilogueFwdINS6_IJSA_NS7_ILi512EEESA_EEES9_SC_SE_Li256ELb1ELb1ELb1ELb0EEENS1_36VarlenDynamicPersistentTileSchedulerILi64ELi64ELi256ELi128ELb1ELb1ELb1ELb0ELb1ELb1EEEEEEEEEvNT_6ParamsE)
        /*0134*/ 	.word	0x00000090


	//----- nvinfo : EIATTR_REGCOUNT
	.align		4
.L_70:
        /*0138*/ 	.byte	0x04, 0x2f
        /*013a*/ 	.short	(.L_72 - .L_71)
	.align		4
.L_71:
        /*013c*/ 	.word	index@(_ZN7cutlass13device_kernelIN5flash11enable_sm90INS1_16FlashAttnFwdSm90INS1_25CollectiveMainloopFwdSm90ILi2EN4cute5tupleIJNS5_1CILi1EEES8_S8_EEENS6_IJNS7_ILi64EEESA_SA_EEELi512ENS_6half_tEfNS_4arch4Sm90ELb0ELb0ELb0ELb1ELb0ELb0ELb1ELb0ELb0ELb1ELb1ELb0EEENS1_21CollectiveEpilogueFwdINS6_IJSA_NS7_ILi512EEESA_EEES9_SC_SE_Li256ELb1ELb1ELb1ELb0EEENS1_36VarlenDynamicPersistentTileSchedulerILi64ELi64ELi256ELi128ELb1ELb1ELb1ELb0ELb1ELb1EEEEEEEEEvNT_6ParamsE)
        /*0140*/ 	.word	0x000000a8


	//----- nvinfo : EIATTR_FRAME_SIZE
	.align		4
.L_72:
        /*0144*/ 	.byte	0x04, 0x11
        /*0146*/ 	.short	(.L_74 - .L_73)
	.align		4
.L_73:
        /*0148*/ 	.word	index@(_ZN7cutlass13device_kernelIN5flash11enable_sm90INS1_16FlashAttnFwdSm90INS1_25CollectiveMainloopFwdSm90ILi2EN4cute5tupleIJNS5_1CILi1EEES8_S8_EEENS6_IJNS7_ILi64EEESA_SA_EEELi512ENS_6half_tEfNS_4arch4Sm90ELb0ELb0ELb0ELb1ELb0ELb0ELb1ELb0ELb0ELb1ELb1ELb0EEENS1_21CollectiveEpilogueFwdINS6_IJSA_NS7_ILi512EEESA_EEES9_SC_SE_Li256ELb1ELb1ELb1ELb0EEENS1_36VarlenDynamicPersistentTileSchedulerILi64ELi64ELi256ELi128ELb1ELb1ELb1ELb0ELb1ELb1EEEEEEEEEvNT_6ParamsE)
        /*014c*/ 	.word	0x00000078


	//----- nvinfo : EIATTR_REGCOUNT
	.align		4
.L_74:
        /*0150*/ 	.byte	0x04, 0x2f
        /*0152*/ 	.short	(.L_76 - .L_75)
	.align		4
.L_75:
        /*0154*/ 	.word	index@(_ZN7cutlass13device_kernelIN5flash11enable_sm90INS1_16FlashAttnFwdSm90INS1_25CollectiveMainloopFwdSm90ILi2EN4cute5tupleIJNS5_1CILi1EEES8_S8_EEENS6_IJNS7_ILi64EEESA_SA_EEELi512ENS_6half_tEfNS_4arch4Sm90ELb0ELb0ELb0ELb1ELb0ELb1ELb0ELb0ELb0ELb1ELb1ELb0EEENS1_21CollectiveEpilogueFwdINS6_IJSA_NS7_ILi512EEESA_EEES9_SC_SE_Li256ELb1ELb1ELb1ELb0EEENS1_36VarlenDynamicPersistentTileSchedulerILi64ELi64ELi256ELi128ELb1ELb1ELb1ELb0ELb1ELb1EEEEEEEEEvNT_6ParamsE)
        /*0158*/ 	.word	0x000000a8


	//----- nvinfo : EIATTR_FRAME_SIZE
	.align		4
.L_76:
        /*015c*/ 	.byte	0x04, 0x11
        /*015e*/ 	.short	(.L_78 - .L_77)
	.align		4
.L_77:
        /*0160*/ 	.word	index@(_ZN7cutlass13device_kernelIN5flash11enable_sm90INS1_16FlashAttnFwdSm90INS1_25CollectiveMainloopFwdSm90ILi2EN4cute5tupleIJNS5_1CILi1EEES8_S8_EEENS6_IJNS7_ILi64EEESA_SA_EEELi512ENS_6half_tEfNS_4arch4Sm90ELb0ELb0ELb0ELb1ELb0ELb1ELb0ELb0ELb0ELb1ELb1ELb0EEENS1_21CollectiveEpilogueFwdINS6_IJSA_NS7_ILi512EEESA_EEES9_SC_SE_Li256ELb1ELb1ELb1ELb0EEENS1_36VarlenDynamicPersistentTileSchedulerILi64ELi64ELi256ELi128ELb1ELb1ELb1ELb0ELb1ELb1EEEEEEEEEvNT_6ParamsE)
        /*0164*/ 	.word	0x00000078


	//----- nvinfo : EIATTR_REGCOUNT
	.align		4
.L_78:
        /*0168*/ 	.byte	0x04, 0x2f
        /*016a*/ 	.short	(.L_80 - .L_79)
	.align		4
.L_79:
        /*016c*/ 	.word	index@(_ZN7cutlass13device_kernelIN5flash11enable_sm90INS1_16FlashAttnFwdSm90INS1_25CollectiveMainloopFwdSm90ILi2EN4cute5tupleIJNS5_1CILi1EEES8_S8_EEENS6_IJNS7_ILi64EEESA_SA_EEELi512ENS_6half_tEfNS_4arch4Sm90ELb0ELb0ELb0ELb1ELb0ELb0ELb0ELb0ELb0ELb1ELb1ELb0EEENS1_21CollectiveEpilogueFwdINS6_IJSA_NS7_ILi512EEESA_EEES9_SC_SE_Li256ELb1ELb1ELb1ELb0EEENS1_36VarlenDynamicPersistentTileSchedulerILi64ELi64ELi256ELi128ELb1ELb1ELb1ELb0ELb1ELb1EEEEEEEEEvNT_6ParamsE)
        /*0170*/ 	.word	0x000000a8


	//----- nvinfo : EIATTR_FRAME_SIZE
	.align		4
.L_80:
        /*0174*/ 	.byte	0x04, 0x11
        /*0176*/ 	.short	(.L_82 - .L_81)
	.align		4
.L_81:
        /*0178*/ 	.word	index@(_ZN7cutlass13device_kernelIN5flash11enable_sm90INS1_16FlashAttnFwdSm90INS1_25CollectiveMainloopFwdSm90ILi2EN4cute5tupleIJNS5_1CILi1EEES8_S8_EEENS6_IJNS7_ILi64EEESA_SA_EEELi512ENS_6half_tEfNS_4arch4Sm90ELb0ELb0ELb0ELb1ELb0ELb0ELb0ELb0ELb0ELb1ELb1ELb0EEENS1_21CollectiveEpilogueFwdINS6_IJSA_NS7_ILi512EEESA_EEES9_SC_SE_Li256ELb1ELb1ELb1ELb0EEENS1_36VarlenDynamicPersistentTileSchedulerILi64ELi64ELi256ELi128ELb1ELb1ELb1ELb0ELb1ELb1EEEEEEEEEvNT_6ParamsE)
        /*017c*/ 	.word	0x00000068


	//----- nvinfo : EIATTR_REGCOUNT
	.align		4
.L_82:
        /*0180*/ 	.byte	0x04, 0x2f
        /*0182*/ 	.short	(.L_84 - .L_83)
	.align		4
.L_83:
        /*0184*/ 	.word	index@(_ZN7cutlass13device_kernelIN5flash11enable_sm90INS1_16FlashAttnFwdSm90INS1_25CollectiveMainloopFwdSm90ILi2EN4cute5tupleIJNS5_1CILi1EEES8_S8_EEENS6_IJNS7_ILi64EEESA_SA_EEELi512ENS_6half_tEfNS_4arch4Sm90ELb0ELb0ELb0ELb0ELb0ELb0ELb1ELb0ELb0ELb1ELb1ELb0EEENS1_21CollectiveEpilogueFwdINS6_IJSA_NS7_ILi512EEESA_EEES9_SC_SE_Li256ELb0ELb1ELb1ELb0EEENS1_19SingleTileSchedulerILb0ELb1ELb1ELi64EEEEEEEEEvNT_6ParamsE)
        /*0188*/ 	.word	0x000000a8


	//----- nvinfo : EIATTR_FRAME_SIZE
	.align		4
.L_84:
        /*018c*/ 	.byte	0x04, 0x11
        /*018e*/ 	.short	(.L_86 - .L_85)
	.align		4
.L_85:
        /*0190*/ 	.word	index@(_ZN7cutlass13device_kernelIN5flash11enable_sm90INS1_16FlashAttnFwdSm90INS1_25CollectiveMainloopFwdSm90ILi2EN4cute5tupleIJNS5_1CILi1EEES8_S8_EEENS6_IJNS7_ILi64EEESA_SA_EEELi512ENS_6half_tEfNS_4arch4Sm90ELb0ELb0ELb0ELb0ELb0ELb0ELb1ELb0ELb0ELb1ELb1ELb0EEENS1_21CollectiveEpilogueFwdINS6_IJSA_NS7_ILi512EEESA_EEES9_SC_SE_Li256ELb0ELb1ELb1ELb0EEENS1_19SingleTileSchedulerILb0ELb1ELb1ELi64EEEEEEEEEvNT_6ParamsE)
        /*0194*/ 	.word	0x00000030


	//----- nvinfo : EIATTR_REGCOUNT
	.align		4
.L_86:
        /*0198*/ 	.byte	0x04, 0x2f
        /*019a*/ 	.short	(.L_88 - .L_87)
	.align		4
.L_87:
        /*019c*/ 	.word	index@(_ZN7cutlass13device_kernelIN5flash11enable_sm90INS1_16FlashAttnFwdSm90INS1_25CollectiveMainloopFwdSm90ILi2EN4cute5tupleIJNS5_1CILi1EEES8_S8_EEENS6_IJNS7_ILi64EEESA_SA_EEELi512ENS_6half_tEfNS_4arch4Sm90ELb0ELb0ELb0ELb0ELb0ELb0ELb0ELb0ELb0ELb1ELb1ELb0EEENS1_21CollectiveEpilogueFwdINS6_IJSA_NS7_ILi512EEESA_EEES9_SC_SE_Li256ELb0ELb1ELb1ELb0EEENS1_19SingleTileSchedulerILb0ELb1ELb1ELi64EEEEEEEEEvNT_6ParamsE)
        /*01a0*/ 	.word	0x000000a8


	//----- nvinfo : EIATTR_FRAME_SIZE
	.align		4
.L_88:
        /*01a4*/ 	.byte	0x04, 0x11
        /*01a6*/ 	.short	(.L_90 - .L_89)
	.align		4
.L_89:
        /*01a8*/ 	.word	index@(_ZN7cutlass13device_kernelIN5flash11enable_sm90INS1_16FlashAttnFwdSm90INS1_25CollectiveMainloopFwdSm90ILi2EN4cute5tupleIJNS5_1CILi1EEES8_S8_EEENS6_IJNS7_ILi64EEESA_SA_EEELi512ENS_6half_tEfNS_4arch4Sm90ELb0ELb0ELb0ELb0ELb0ELb0ELb0ELb0ELb0ELb1ELb1ELb0EEENS1_21CollectiveEpilogueFwdINS6_IJSA_NS7_ILi512EEESA_EEES9_SC_SE_Li256ELb0ELb1ELb1ELb0EEENS1_19SingleTileSchedulerILb0ELb1ELb1ELi64EEEEEEEEEvNT_6ParamsE)
        /*01ac*/ 	.word	0x00000018


	//----- nvinfo : EIATTR_MIN_STACK_SIZE
	.align		4
.L_90:
        /*01b0*/ 	.byte	0x04, 0x12
        /*01b2*/ 	.short	(.L_92 - .L_91)
	.align		4
.L_91:
        /*01b4*/ 	.word	index@(_ZN7cutlass13device_kernelIN5flash11enable_sm90INS1_16FlashAttnFwdSm90INS1_25CollectiveMainloopFwdSm90ILi2EN4cute5tupleIJNS5_1CILi1EEES8_S8_EEENS6_IJNS7_ILi64EEESA_SA_EEELi512ENS_6half_tEfNS_4arch4Sm90ELb0ELb0ELb0ELb0ELb0ELb0ELb0ELb0ELb0ELb1ELb1ELb0EEENS1_21CollectiveEpilogueFwdINS6_IJSA_NS7_ILi512EEESA_EEES9_SC_SE_Li256ELb0ELb1ELb1ELb0EEENS1_19SingleTileSchedulerILb0ELb1ELb1ELi64EEEEEEEEEvNT_6ParamsE)
        /*01b8*/ 	.word	0x00000018


	//----- nvinfo : EIATTR_MIN_STACK_SIZE
	.align		4
.L_92:
        /*01bc*/ 	.byte	0x04, 0x12
        /*01be*/ 	.short	(.L_94 - .L_93)
	.align		4
.L_93:
        /*01c0*/ 	.word	index@(_ZN7cutlass13device_kernelIN5flash11enable_sm90INS1_16FlashAttnFwdSm90INS1_25CollectiveMainloopFwdSm90ILi2EN4cute5tupleIJNS5_1CILi1EEES8_S8_EEENS6_IJNS7_ILi64EEESA_SA_EEELi512ENS_6half_tEfNS_4arch4Sm90ELb0ELb0ELb0ELb0ELb0ELb0ELb1ELb0ELb0ELb1ELb1ELb0EEENS1_21CollectiveEpilogueFwdINS6_IJSA_NS7_ILi512EEESA_EEES9_SC_SE_Li256ELb0ELb1ELb1ELb0EEENS1_19SingleTileSchedulerILb0ELb1ELb1ELi64EEEEEEEEEvNT_6ParamsE)
        /*01c4*/ 	.word	0x00000030


	//----- nvinfo : EIATTR_MIN_STACK_SIZE
	.align		4
.L_94:
        /*01c8*/ 	.byte	0x04, 0x12
        /*01ca*/ 	.short	(.L_96 - .L_95)
	.align		4
.L_95:
        /*01cc*/ 	.word	index@(_ZN7cutlass13device_kernelIN5flash11enable_sm90INS1_16FlashAttnFwdSm90INS1_25CollectiveMainloopFwdSm90ILi2EN4cute5tupleIJNS5_1CILi1EEES8_S8_EEENS6_IJNS7_ILi64EEESA_SA_EEELi512ENS_6half_tEfNS_4arch4Sm90ELb0ELb0ELb0ELb1ELb0ELb0ELb0ELb0ELb0ELb1ELb1ELb0EEENS1_21CollectiveEpilogueFwdINS6_IJSA_NS7_ILi512EEESA_EEES9_SC_SE_Li256ELb1ELb1ELb1ELb0EEENS1_36VarlenDynamicPersistentTileSchedulerILi64ELi64ELi256ELi128ELb1ELb1ELb1ELb0ELb1ELb1EEEEEEEEEvNT_6ParamsE)
        /*01d0*/ 	.word	0x00000068


	//----- nvinfo : EIATTR_MIN_STACK_SIZE
	.align		4
.L_96:
        /*01d4*/ 	.byte	0x04, 0x12
        /*01d6*/ 	.short	(.L_98 - .L_97)
	.align		4
.L_97:
        /*01d8*/ 	.word	index@(_ZN7cutlass13device_kernelIN5flash11enable_sm90INS1_16FlashAttnFwdSm90INS1_25CollectiveMainloopFwdSm90ILi2EN4cute5tupleIJNS5_1CILi1EEES8_S8_EEENS6_IJNS7_ILi64EEESA_SA_EEELi512ENS_6half_tEfNS_4arch4Sm90ELb0ELb0ELb0ELb1ELb0ELb1ELb0ELb0ELb0ELb1ELb1ELb0EEENS1_21CollectiveEpilogueFwdINS6_IJSA_NS7_ILi512EEESA_EEES9_SC_SE_Li256ELb1ELb1ELb1ELb0EEENS1_36VarlenDynamicPersistentTileSchedulerILi64ELi64ELi256ELi128ELb1ELb1ELb1ELb0ELb1ELb1EEEEEEEEEvNT_6ParamsE)
        /*01dc*/ 	.word	0x00000078


	//----- nvinfo : EIATTR_MIN_STACK_SIZE
	.align		4
.L_98:
        /*01e0*/ 	.byte	0x04, 0x12
        /*01e2*/ 	.short	(.L_100 - .L_99)
	.align		4
.L_99:
        /*01e4*/ 	.word	index@(_ZN7cutlass13device_kernelIN5flash11enable_sm90INS1_16FlashAttnFwdSm90INS1_25CollectiveMainloopFwdSm90ILi2EN4cute5tupleIJNS5_1CILi1EEES8_S8_EEENS6_IJNS7_ILi64EEESA_SA_EEELi512ENS_6half_tEfNS_4arch4Sm90ELb0ELb0ELb0ELb1ELb0ELb0ELb1ELb0ELb0ELb1ELb1ELb0EEENS1_21CollectiveEpilogueFwdINS6_IJSA_NS7_ILi512EEESA_EEES9_SC_SE_Li256ELb1ELb1ELb1ELb0EEENS1_36VarlenDynamicPersistentTileSchedulerILi64ELi64ELi256ELi128ELb1ELb1ELb1ELb0ELb1ELb1EEEEEEEEEvNT_6ParamsE)
        /*01e8*/ 	.word	0x00000078


	//----- nvinfo : EIATTR_MIN_STACK_SIZE
	.align		4
.L_100:
        /*01ec*/ 	.byte	0x04, 0x12
        /*01ee*/ 	.short	(.L_102 - .L_101)
	.align		4
.L_101:
        /*01f0*/ 	.word	index@(_ZN7cutlass13device_kernelIN5flash11enable_sm90INS1_16FlashAttnFwdSm90INS1_25CollectiveMainloopFwdSm90ILi2EN4cute5tupleIJNS5_1CILi1EEES8_S8_EEENS6_IJNS7_ILi64EEESA_SA_EEELi512ENS_6half_tEfNS_4arch4Sm90ELb0ELb0ELb0ELb1ELb0ELb1ELb1ELb0ELb0ELb1ELb1ELb0EEENS1_21CollectiveEpilogueFwdINS6_IJSA_NS7_ILi512EEESA_EEES9_SC_SE_Li256ELb1ELb1ELb1ELb0EEENS1_36VarlenDynamicPersistentTileSchedulerILi64ELi64ELi256ELi128ELb1ELb1ELb1ELb0ELb1ELb1EEEEEEEEEvNT_6ParamsE)
        /*01f4*/ 	.word	0x00000090


	//----- nvinfo : EIATTR_MIN_STACK_SIZE
	.align		4
.L_102:
        /*01f8*/ 	.byte	0x04, 0x12
        /*01fa*/ 	.short	(.L_104 - .L_103)
	.align		4
.L_103:
        /*01fc*/ 	.word	index@(_ZN7cutlass13device_kernelIN5flash11enable_sm90INS1_16FlashAttnFwdSm90INS1_25CollectiveMainloopFwdSm90ILi2EN4cute5tupleIJNS5_1CILi1EEES8_S8_EEENS6_IJNS7_ILi64EEESA_SA_EEELi512ENS_6half_tEfNS_4arch4Sm90ELb0ELb1ELb0ELb0ELb0ELb0ELb0ELb0ELb0ELb1ELb1ELb0EEENS1_21CollectiveEpilogueFwdINS6_IJSA_NS7_ILi512EEESA_EEES9_SC_SE_Li256ELb0ELb1ELb1ELb0EEENS1_19SingleTileSchedulerILb0ELb1ELb1ELi64EEEEEEEEEvNT_6ParamsE)
        /*0200*/ 	.word	0x00000010


	//----- nvinfo : EIATTR_MIN_STACK_SIZE
	.align		4
.L_104:
        /*0204*/ 	.byte	0x04, 0x12
        /*0206*/ 	.short	(.L_106 - .L_105)
	.align		4
.L_105:
        /*0208*/ 	.word	index@(_ZN7cutlass13device_kernelIN5flash11enable_sm90INS1_16FlashAttnFwdSm90INS1_25CollectiveMainloopFwdSm90ILi2EN4cute5tupleIJNS5_1CILi1EEES8_S8_EEENS6_IJNS7_ILi64EEESA_SA_EEELi512ENS_6half_tEfNS_4arch4Sm90ELb0ELb1ELb0ELb0ELb0ELb0ELb1ELb0ELb0ELb1ELb1ELb0EEENS1_21CollectiveEpilogueFwdINS6_IJSA_NS7_ILi512EEESA_EEES9_SC_SE_Li256ELb0ELb1ELb1ELb0EEENS1_19SingleTileSchedulerILb0ELb1ELb1ELi64EEEEEEEEEvNT_6ParamsE)
        /*020c*/ 	.word	0x00000038


	//----- nvinfo : EIATTR_MIN_STACK_SIZE
	.align		4
.L_106:
        /*0210*/ 	.byte	0x04, 0x12
        /*0212*/ 	.short	(.L_108 - .L_107)
	.align		4
.L_107:
        /*0214*/ 	.word	index@(_ZN7cutlass13device_kernelIN5flash11enable_sm90INS1_16FlashAttnFwdSm90INS1_25CollectiveMainloopFwdSm90ILi2EN4cute5tupleIJNS5_1CILi1EEES8_S8_EEENS6_IJNS7_ILi64EEESA_SA_EEELi512ENS_6half_tEfNS_4arch4Sm90ELb0ELb1ELb0ELb1ELb0ELb0ELb0ELb0ELb0ELb1ELb1ELb0EEENS1_21CollectiveEpilogueFwdINS6_IJSA_NS7_ILi512EEESA_EEES9_SC_SE_Li256ELb1ELb1ELb1ELb0EEENS1_36VarlenDynamicPersistentTileSchedulerILi64ELi64ELi256ELi128ELb1ELb1ELb1ELb1ELb0ELb1EEEEEEEEEvNT_6ParamsE)
        /*0218*/ 	.word	0x00000060


	//----- nvinfo : EIATTR_MIN_STACK_SIZE
	.align		4
.L_108:
        /*021c*/ 	.byte	0x04, 0x12
        /*021e*/ 	.short	(.L_110 - .L_109)
	.align		4
.L_109:
        /*0220*/ 	.word	index@(_ZN7cutlass13device_kernelIN5flash11enable_sm90INS1_16FlashAttnFwdSm90INS1_25CollectiveMainloopFwdSm90ILi2EN4cute5tupleIJNS5_1CILi1EEES8_S8_EEENS6_IJNS7_ILi64EEESA_SA_EEELi512ENS_6half_tEfNS_4arch4Sm90ELb0ELb1ELb0ELb1ELb0ELb1ELb0ELb0ELb0ELb1ELb1ELb0EEENS1_21CollectiveEpilogueFwdINS6_IJSA_NS7_ILi512EEESA_EEES9_SC_SE_Li256ELb1ELb1ELb1ELb0EEENS1_36VarlenDynamicPersistentTileSchedulerILi64ELi64ELi256ELi128ELb1ELb1ELb1ELb1ELb0ELb1EEEEEEEEEvNT_6ParamsE)
        /*0224*/ 	.word	0x00000070


	//----- nvinfo : EIATTR_MIN_STACK_SIZE
	.align		4
.L_110:
        /*0228*/ 	.byte	0x04, 0x12
        /*022a*/ 	.short	(.L_112 - .L_111)
	.align		4
.L_111:
        /*022c*/ 	.word	index@(_ZN7cutlass13device_kernelIN5flash11enable_sm90INS1_16FlashAttnFwdSm90INS1_25CollectiveMainloopFwdSm90ILi2EN4cute5tupleIJNS5_1CILi1EEES8_S8_EEENS6_IJNS7_ILi64EEESA_SA_EEELi512ENS_6half_tEfNS_4arch4Sm90ELb0ELb1ELb0ELb1ELb0ELb0ELb1ELb0ELb0ELb1ELb1ELb0EEENS1_21CollectiveEpilogueFwdINS6_IJSA_NS7_ILi512EEESA_EEES9_SC_SE_Li256ELb1ELb1ELb1ELb0EEENS1_36VarlenDynamicPersistentTileSchedulerILi64ELi64ELi256ELi128ELb1ELb1ELb1ELb1ELb0ELb1EEEEEEEEEvNT_6ParamsE)
        /*0230*/ 	.word	0x00000078


	//----- nvinfo : EIATTR_MIN_STACK_SIZE
	.align		4
.L_112:
        /*0234*/ 	.byte	0x04, 0x12
        /*0236*/ 	.short	(.L_114 - .L_113)
	.align		4
.L_113:
        /*0238*/ 	.word	index@(_ZN7cutlass13device_kernelIN5flash11enable_sm90INS1_16FlashAttnFwdSm90INS1_25CollectiveMainloopFwdSm90ILi2EN4cute5tupleIJNS5_1CILi1EEES8_S8_EEENS6_IJNS7_ILi64EEESA_SA_EEELi512ENS_6half_tEfNS_4arch4Sm90ELb0ELb1ELb0ELb1ELb0ELb1ELb1ELb0ELb0ELb1ELb1ELb0EEENS1_21CollectiveEpilogueFwdINS6_IJSA_NS7_ILi512EEESA_EEES9_SC_SE_Li256ELb1ELb1ELb1ELb0EEENS1_36VarlenDynamicPersistentTileSchedulerILi64ELi64ELi256ELi128ELb1ELb1ELb1ELb1ELb0ELb1EEEEEEEEEvNT_6ParamsE)
        /*023c*/ 	.word	0x00000090


	//----- nvinfo : EIATTR_MIN_STACK_SIZE
	.align		4
.L_114:
        /*0240*/ 	.byte	0x04, 0x12
        /*0242*/ 	.short	(.L_116 - .L_115)
	.align		4
.L_115:
        /*0244*/ 	.word	index@(_ZN7cutlass13device_kernelIN5flash11enable_sm90INS1_16FlashAttnFwdSm90INS1_25CollectiveMainloopFwdSm90ILi2EN4cute5tupleIJNS5_1CILi1EEES8_S8_EEENS6_IJNS7_ILi64EEESA_SA_EEELi512ENS_6half_tEfNS_4arch4Sm90ELb1ELb0ELb0ELb0ELb0ELb0ELb0ELb0ELb0ELb1ELb1ELb0EEENS1_21CollectiveEpilogueFwdINS6_IJSA_NS7_ILi512EEESA_EEES9_SC_SE_Li256ELb0ELb1ELb1ELb0EEENS1_19SingleTileSchedulerILb0ELb1ELb1ELi64EEEEEEEEEvNT_6ParamsE)
        /*0248*/ 	.word	0x00000010


	//----- nvinfo : EIATTR_MIN_STACK_SIZE
	.align		4
.L_116:
        /*024c*/ 	.byte	0x04, 0x12
        /*024e*/ 	.short	(.L_118 - .L_117)
	.align		4
.L_117:
        /*0250*/ 	.word	index@(_ZN7cutlass13device_kernelIN5flash11enable_sm90INS1_16FlashAttnFwdSm90INS1_25CollectiveMainloopFwdSm90ILi2EN4cute5tupleIJNS5_1CILi1EEES8_S8_EEENS6_IJNS7_ILi64EEESA_SA_EEELi512ENS_6half_tEfNS_4arch4Sm90ELb1ELb0ELb0ELb0ELb0ELb0ELb1ELb0ELb0ELb1ELb1ELb0EEENS1_21CollectiveEpilogueFwdINS6_IJSA_NS7_ILi512EEESA_EEES9_SC_SE_Li256ELb0ELb1ELb1ELb0EEENS1_19SingleTileSchedulerILb0ELb1ELb1ELi64EEEEEEEEEvNT_6ParamsE)
        /*0254*/ 	.word	0x00000038


	//----- nvinfo : EIATTR_MIN_STACK_SIZE
	.align		4
.L_118:
        /*0258*/ 	.byte	0x04, 0x12
        /*025a*/ 	.short	(.L_120 - .L_119)
	.align		4
.L_119:
        /*025c*/ 	.word	index@(_ZN7cutlass13device_kernelIN5flash11enable_sm90INS1_16FlashAttnFwdSm90INS1_25CollectiveMainloopFwdSm90ILi2EN4cute5tupleIJNS5_1CILi1EEES8_S8_EEENS6_IJNS7_ILi64EEESA_SA_EEELi512ENS_6half_tEfNS_4arch4Sm90ELb1ELb0ELb0ELb1ELb0ELb0ELb0ELb0ELb0ELb1ELb1ELb0EEENS1_21CollectiveEpilogueFwdINS6_IJSA_NS7_ILi512EEESA_EEES9_SC_SE_Li256ELb1ELb1ELb1ELb0EEENS1_36VarlenDynamicPersistentTileSchedulerILi64ELi64ELi256ELi128ELb1ELb1ELb1ELb1ELb1ELb1EEEEEEEEEvNT_6ParamsE)
        /*0260*/ 	.word	0x00000068


	//----- nvinfo : EIATTR_MIN_STACK_SIZE
	.align		4
.L_120:
        /*0264*/ 	.byte	0x04, 0x12
        /*0266*/ 	.short	(.L_122 - .L_121)
	.align		4
.L_121:
        /*0268*/ 	.word	index@(_ZN7cutlass13device_kernelIN5flash11enable_sm90INS1_16FlashAttnFwdSm90INS1_25CollectiveMainloopFwdSm90ILi2EN4cute5tupleIJNS5_1CILi1EEES8_S8_EEENS6_IJNS7_ILi64EEESA_SA_EEELi512ENS_6half_tEfNS_4arch4Sm90ELb1ELb0ELb0ELb1ELb0ELb1ELb0ELb0ELb0ELb1ELb1ELb0EEENS1_21CollectiveEpilogueFwdINS6_IJSA_NS7_ILi512EEESA_EEES9_SC_SE_Li256ELb1ELb1ELb1ELb0EEENS1_36VarlenDynamicPersistentTileSchedulerILi64ELi64ELi256ELi128ELb1ELb1ELb1ELb1ELb1ELb1EEEEEEEEEvNT_6ParamsE)
        /*026c*/ 	.word	0x00000070


	//----- nvinfo : EIATTR_MIN_STACK_SIZE
	.align		4
.L_122:
        /*0270*/ 	.byte	0x04, 0x12
        /*0272*/ 	.short	(.L_124 - .L_123)
	.align		4
.L_123:
        /*0274*/ 	.word	index@(_ZN7cutlass13device_kernelIN5flash11enable_sm90INS1_16FlashAttnFwdSm90INS1_25CollectiveMainloopFwdSm90ILi2EN4cute5tupleIJNS5_1CILi1EEES8_S8_EEENS6_IJNS7_ILi64EEESA_SA_EEELi512ENS_6half_tEfNS_4arch4Sm90ELb1ELb0ELb0ELb1ELb0ELb0ELb1ELb0ELb0ELb1ELb1ELb0EEENS1_21CollectiveEpilogueFwdINS6_IJSA_NS7_ILi512EEESA_EEES9_SC_SE_Li256ELb1ELb1ELb1ELb0EEENS1_36VarlenDynamicPersistentTileSchedulerILi64ELi64ELi256ELi128ELb1ELb1ELb1ELb1ELb1ELb1EEEEEEEEEvNT_6ParamsE)
        /*0278*/ 	.word	0x00000078


	//----- nvinfo : EIATTR_MIN_STACK_SIZE
	.align		4
.L_124:
        /*027c*/ 	.byte	0x04, 0x12
        /*027e*/ 	.short	(.L_126 - .L_125)
	.align		4
.L_125:
        /*0280*/ 	.word	index@(_ZN7cutlass13device_kernelIN5flash11enable_sm90INS1_16FlashAttnFwdSm90INS1_25CollectiveMainloopFwdSm90ILi2EN4cute5tupleIJNS5_1CILi1EEES8_S8_EEENS6_IJNS7_ILi64EEESA_SA_EEELi512ENS_6half_tEfNS_4arch4Sm90ELb1ELb0ELb0ELb1ELb0ELb1ELb1ELb0ELb0ELb1ELb1ELb0EEENS1_21CollectiveEpilogueFwdINS6_IJSA_NS7_ILi512EEESA_EEES9_SC_SE_Li256ELb1ELb1ELb1ELb0EEENS1_36VarlenDynamicPersistentTileSchedulerILi64ELi64ELi256ELi128ELb1ELb1ELb1ELb1ELb1ELb1EEEEEEEEEvNT_6ParamsE)
        /*0284*/ 	.word	0x00000088
.L_126:


//--------------------- .nv.compat                --------------------------
	.section	.nv.compat,"",@"SHT_CUDA_COMPAT_INFO"
	.align	4
        /*0000*/ 	.byte	0x02, 0x09, 0x01, 0x00, 0x02, 0x02, 0x04, 0x00, 0x02, 0x05, 0x05, 0x00, 0x03, 0x07, 0x01, 0x01
        /*0010*/ 	.byte	0x02, 0x03, 0x01, 0x00, 0x02, 0x06, 0x01, 0x00, 0x04, 0x0b, 0x08, 0x00, 0x00, 0x00, 0x00, 0x00
        /*0020*/ 	.byte	0x00, 0x00, 0x00, 0x00


//--------------------- .nv.info._ZN7cutlass13device_kernelIN5flash11enable_sm90INS1_16FlashAttnFwdSm90INS1_25CollectiveMainloopFwdSm90ILi2EN4cute5tupleIJNS5_1CILi1EEES8_S8_EEENS6_IJNS7_ILi64EEESA_SA_EEELi512ENS_6half_tEfNS_4arch4Sm90ELb0ELb0ELb0ELb0ELb0ELb0ELb0ELb0ELb0ELb1ELb1ELb0EEENS1_21CollectiveEpilogueFwdINS6_IJSA_NS7_ILi512EEESA_EEES9_SC_SE_Li256ELb0ELb1ELb1ELb0EEENS1_19SingleTileSchedulerILb0ELb1ELb1ELi64EEEEEEEEEvNT_6ParamsE --------------------------
	.section	.nv.info._ZN7cutlass13device_kernelIN5flash11enable_sm90INS1_16FlashAttnFwdSm90INS1_25CollectiveMainloopFwdSm90ILi2EN4cute5tupleIJNS5_1CILi1EEES8_S8_EEENS6_IJNS7_ILi64EEESA_SA_EEELi512ENS_6half_tEfNS_4arch4Sm90ELb0ELb0ELb0ELb0ELb0ELb0ELb0ELb0ELb0ELb1ELb1ELb0EEENS1_21CollectiveEpilogueFwdINS6_IJSA_NS7_ILi512EEESA_EEES9_SC_SE_Li256ELb0ELb1ELb1ELb0EEENS1_19SingleTileSchedulerILb0ELb1ELb1ELi64EEEEEEEEEvNT_6ParamsE,"",@"SHT_CUDA_INFO"
	.sectionflags	@""
	.align	4


	//----- nvinfo : EIATTR_CUDA_API_VERSION
	.align		4
        /*0000*/ 	.byte	0x04, 0x37
        /*0002*/ 	.short	(.L_128 - .L_127)
.L_127:
        /*0004*/ 	.word	0x00000082


	//----- nvinfo : EIATTR_KPARAM_INFO
	.align		4
.L_128:
        /*0008*/ 	.byte	0x04, 0x17
        /*000a*/ 	.short	(.L_130 - .L_129)
.L_129:
        /*000c*/ 	.word	0x00000000
        /*0010*/ 	.short	0x0000
        /*0012*/ 	.short	0x0070
        /*0014*/ 	.byte	0x00, 0xf0, 0x01, 0x28


	//----- nvinfo : EIATTR_SPARSE_MMA_MASK
	.align		4
.L_130:
        /*0018*/ 	.byte	0x03, 0x50
        /*001a*/ 	.short	0x0000


	//----- nvinfo : EIATTR_MAXREG_COUNT
	.align		4
        /*001c*/ 	.byte	0x03, 0x1b
        /*001e*/ 	.short	0x00a8


	//----- nvinfo : EIATTR_NUM_BARRIERS
	.align		4
        /*0020*/ 	.byte	0x02, 0x4c
        /*0022*/ 	.byte	0x10
	.zero		1


	//----- nvinfo : EIATTR_EXTERNS
	.align		4
        /*0024*/ 	.byte	0x04, 0x0f
        /*0026*/ 	.short	(.L_132 - .L_131)


	//   ....[0]....
	.align		4
.L_131:
        /*0028*/ 	.word	index@(__assertfail)


	//----- nvinfo : EIATTR_ANNOTATIONS
	.align		4
.L_132:
        /*002c*/ 	.byte	0x04, 0x55
        /*002e*/ 	.short	(.L_134 - .L_133)


	//   ....[0]....
.L_133:
        /*0030*/ 	.word	0x00000001
        /*0034*/ 	.byte	0x00, 0x09, 0x00, 0x00, 0x01, 0x00, 0x00, 0x00, 0xf0, 0x11, 0x00, 0x00, 0x01, 0x00, 0x00, 0x00
        /* <DEDUP_REMOVED lines=8> */
        /*00c4*/ 	.byte	0xe0, 0xcb, 0x00, 0x00, 0x01, 0x00, 0x00, 0x00, 0x70, 0xd8, 0x00, 0x00


	//----- nvinfo : EIATTR_MERCURY_ISA_VERSION
	.align		4
.L_134:
        /*00d0*/ 	.byte	0x03, 0x5f
        /*00d2*/ 	.short	0x0101


	//----- nvinfo : EIATTR_INT_WARP_WIDE_INSTR_OFFSETS
	.align		4
        /*00d4*/ 	.byte	0x04, 0x31
        /*00d6*/ 	.short	(.L_136 - .L_135)


	//   ....[0]....
.L_135:
        /*00d8*/ 	.word	0x00000120


	//   ....[1]....
        /*00dc*/ 	.word	0x00000160


	//   ....[2]....
        /*00e0*/ 	.word	0x00000230


	//----- nvinfo : EIATTR_COOP_GROUP_MASK_REGIDS
	.align		4
.L_136:
        /*00e4*/ 	.byte	0x04, 0x29
        /*00e6*/ 	.short	(.L_138 - .L_137)


	//   ....[0]....
.L_137:
        /*00e8*/ 	.word	0xffffffff


	//   ....[1]....
        /*00ec*/ 	.word	0xffffffff


	//   ....[2]....
        /*00f0*/ 	.word	0xffffffff


	//   ....[3]....
        /*00f4*/ 	.word	0xffffffff


	//   ....[4]....
        /*00f8*/ 	.word	0xffffffff


	//   ....[5]....
        /*00fc*/ 	.word	0xffffffff


	//   ....[6]....
        /*0100*/ 	.word	0xffffffff


	//   ....[7]....
        /*0104*/ 	.word	0xffffffff


	//   ....[8]....
        /*0108*/ 	.word	0xffffffff


	//   ....[9]....
        /*010c*/ 	.word	0xffffffff


	//   ....[10]....
        /*0110*/ 	.word	0xffffffff


	//   ....[11]....
        /*0114*/ 	.word	0xffffffff


	//   ....[12]....
        /*0118*/ 	.word	0xffffffff


	//   ....[13]....
        /*011c*/ 	.word	0xffffffff


	//   ....[14]....
        /*0120*/ 	.word	0xffffffff


	//   ....[15]....
        /*0124*/ 	.word	0xffffffff


	//   ....[16]....
        /*0128*/ 	.word	0xffffffff


	//   ....[17]....
        /*012c*/ 	.word	0xffffffff


	//   ....[18]....
        /*0130*/ 	.word	0xffffffff


	//   ....[19]....
        /*0134*/ 	.word	0xffffffff


	//   ....[20]....
        /*0138*/ 	.word	0xffffffff


	//   ....[21]....
        /*013c*/ 	.word	0xffffffff


	//   ....[22]....
        /*0140*/ 	.word	0xffffffff


	//   ....[23]....
        /*0144*/ 	.word	0xffffffff


	//   ....[24]....
        /*0148*/ 	.word	0xffffffff


	//   ....[25]....
        /*014c*/ 	.word	0xffffffff


	//   ....[26]....
        /*0150*/ 	.word	0xffffffff


	//   ....[27]....
        /*0154*/ 	.word	0xffffffff


	//   ....[28]....
        /*0158*/ 	.word	0xffffffff


	//   ....[29]....
        /*015c*/ 	.word	0xffffffff


	//   ....[30]....
        /*0160*/ 	.word	0xffffffff


	//   ....[31]....
        /*0164*/ 	.word	0xffffffff


	//   ....[32]....
        /*0168*/ 	.word	0xffffffff


	//   ....[33]....
        /*016c*/ 	.word	0xffffffff


	//   ....[34]....
        /*0170*/ 	.word	0xffffffff


	//   ....[35]....
        /*0174*/ 	.word	0xffffffff


	//   ....[36]....
        /*0178*/ 	.word	0xffffffff


	//   ....[37]....
        /*017c*/ 	.word	0xffffffff


	//   ....[38]....
        /*0180*/ 	.word	0xffffffff


	//   ....[39]....
        /*0184*/ 	.word	0xffffffff


	//   ....[40]....
        /*0188*/ 	.word	0xffffffff


	//   ....[41]....
        /*018c*/ 	.word	0xffffffff


	//   ....[42]....
        /*0190*/ 	.word	0xffffffff


	//   ....[43]....
        /*0194*/ 	.word	0x0500000f


	//   ....[44]....
        /*0198*/ 	.word	0x0500000f


	//   ....[45]....
        /*019c*/ 	.word	0x0500000f


	//   ....[46]....
        /*01a0*/ 	.word	0x0500000f


	//   ....[47]....
        /*01a4*/ 	.word	0x0500000f


	//   ....[48]....
        /*01a8*/ 	.word	0x0500000f


	//   ....[49]....
        /*01ac*/ 	.word	0x0500000f


	//   ....[50]....
        /*01b0*/ 	.word	0x0500000f


	//   ....[51]....
        /*01b4*/ 	.word	0x0500000f


	//   ....[52]....
        /*01b8*/ 	.word	0x0500000f


	//----- nvinfo : EIATTR_COOP_GROUP_INSTR_OFFSETS
	.align		4
.L_138:
        /*01bc*/ 	.byte	0x04, 0x28
        /*01be*/ 	.short	(.L_140 - .L_139)


	//   ....[0]....
.L_139:
        /*01c0*/ 	.word	0x00000060


	//   ....[1]....
        /*01c4*/ 	.word	0x00000130


	//   ....[2]....
        /*01c8*/ 	.word	0x00000220


	//   ....[3]....
        /*01cc*/ 	.word	0x00000360


	//   ....[4]....
        /*01d0*/ 	.word	0x000004c0


	//   ....[5]....
        /*01d4*/ 	.word	0x000005e0


	//   ....[6]....
        /*01d8*/ 	.word	0x00000740


	//   ....[7]....
        /*01dc*/ 	.word	0x00001260


	//   ....[8]....
        /*01e0*/ 	.word	0x000031a0


	//   ....[9]....
        /*01e4*/ 	.word	0x00003c10


	//   ....[10]....
        /*01e8*/ 	.word	0x00003ce0


	//   ....[11]....
        /*01ec*/ 	.word	0x00003e70


	//   ....[12]....
        /*01f0*/ 	.word	0x00003f10


	//   ....[13]....
        /*01f4*/ 	.word	0x00004a40


	//   ....[14]....
        /*01f8*/ 	.word	0x00004e30


	//   ....[15]....
        /*01fc*/ 	.word	0x00004e80


	//   ....[16]....
        /*0200*/ 	.word	0x00005100


	//   ....[17]....
        /*0204*/ 	.word	0x000052d0


	//   ....[18]....
        /*0208*/ 	.word	0x000062b0


	//   ....[19]....
        /*020c*/ 	.word	0x00006320


	//   ....[20]....
        /*0210*/ 	.word	0x00006380


	//   ....[21]....
        /*0214*/ 	.word	0x000063c0


	//   ....[22]....
        /*0218*/ 	.word	0x000063e0


	//   ....[23]....
        /*021c*/ 	.word	0x00006e80


	//   ....[24]....
        /*0220*/ 	.word	0x000072e0


	//   ....[25]....
        /*0224*/ 	.word	0x00007310


	//   ....[26]....
        /*0228*/ 	.word	0x00007340


	//   ....[27]....
        /*022c*/ 	.word	0x00007370


	//   ....[28]....
        /*0230*/ 	.word	0x000077f0


	//   ....[29]....
        /*0234*/ 	.word	0x00007810


	//   ....[30]....
        /*0238*/ 	.word	0x00008460


	//   ....[31]....
        /*023c*/ 	.word	0x00008480


	//   ....[32]....
        /*0240*/ 	.word	0x000094b0


	//   ....[33]....
        /*0244*/ 	.word	0x00009e80


	//   ....[34]....
        /*0248*/ 	.word	0x0000a720


	//   ....[35]....
        /*024c*/ 	.word	0x0000a750


	//   ....[36]....
        /*0250*/ 	.word	0x0000a780


	//   ....[37]....
        /*0254*/ 	.word	0x0000a830


	//   ....[38]....
        /*0258*/ 	.word	0x0000a860


	//   ....[39]....
        /*025c*/ 	.word	0x0000a8d0


	//   ....[40]....
        /*0260*/ 	.word	0x0000a900


	//   ....[41]....
        /*0264*/ 	.word	0x0000a910


	//   ....[42]....
        /*0268*/ 	.word	0x0000d800


	//   ....[43]....
        /*026c*/ 	.word	0x0000dd40


	//   ....[44]....
        /*0270*/ 	.word	0x0000deb0


	//   ....[45]....
        /*0274*/ 	.word	0x0000df10


	//   ....[46]....
        /*0278*/ 	.word	0x0000dfb0


	//   ....[47]....
        /*027c*/ 	.word	0x0000e0b0


	//   ....[48]....
        /*0280*/ 	.word	0x0000e120


	//   ....[49]....
        /*0284*/ 	.word	0x0000e200


	//   ....[50]....
        /*0288*/ 	.word	0x0000e270


	//   ....[51]....
        /*028c*/ 	.word	0x0000e340


	//   ....[52]....
        /*0290*/ 	.word	0x0000e750


	//----- nvinfo : EIATTR_REG_RECONFIG
	.align		4
.L_140:
        /*0294*/ 	.byte	0x01, 0x54
	.zero		2


	//----- nvinfo : EIATTR_SYSCALL_OFFSETS
	.align		4
        /*0298*/ 	.byte	0x04, 0x46
        /*029a*/ 	.short	(.L_142 - .L_141)


	//   ....[0]....
.L_141:
        /*029c*/ 	.word	0x00003370


	//   ....[1]....
        /*02a0*/ 	.word	0x00009b40


	//   ....[2]....
        /*02a4*/ 	.word	0x00009c80


	//   ....[3]....
        /*02a8*/ 	.word	0x00009d70


	//   ....[4]....
        /*02ac*/ 	.word	0x0000a3b0


	//----- nvinfo : EIATTR_MBARRIER_INSTR_OFFSETS
	.align		4
.L_142:
        /*02b0*/ 	.byte	0x04, 0x39
        /*02b2*/ 	.short	(.L_144 - .L_143)


	//   ....[0]....
.L_143:
        /*02b4*/ 	.word	0x00000250
        /*02b8*/ 	.word	0x000000ff
        /*02bc*/ 	.word	0x00028c00
        /*02c0*/ 	.short	0x0100
        /*02c2*/ 	.byte	0x08
	.zero		1


	//   ....[1]....
        /*02c4*/ 	.word	0x00000260
        /*02c8*/ 	.word	0x000000ff
        /*02cc*/ 	.word	0x00028c20
        /*02d0*/ 	.short	0x0100
        /*02d2*/ 	.byte	0x08
	.zero		1


	//   ....[2]....
        /*02d4*/ 	.word	0x00000310
        /*02d8*/ 	.word	0x000000ff
        /*02dc*/ 	.word	0x00028c30
        /*02e0*/ 	.short	0x0100
        /*02e2*/ 	.byte	0x06
	.zero		1


	//   ....[3]....
        /*02e4*/ 	.word	0x00000320
        /*02e8*/ 	.word	0x000000ff
        /*02ec*/ 	.word	0x00028c40
        /*02f0*/ 	.short	0x0100
        /*02f2*/ 	.byte	0x06
	.zero		1


	//   ....[4]....
        /*02f4*/ 	.word	0x00000330
        /*02f8*/ 	.word	0x000000ff
        /*02fc*/ 	.word	0x00028c38
        /*0300*/ 	.short	0x0100
        /*0302*/ 	.byte	0x06
	.zero		1


	//   ....[5]....
        /*0304*/ 	.word	0x00000340
        /*0308*/ 	.word	0x000000ff
        /*030c*/ 	.word	0x00028c48
        /*0310*/ 	.short	0x0100
        /*0312*/ 	.byte	0x06
	.zero		1


	//   ....[6]....
        /*0314*/ 	.word	0x00000470
        /*0318*/ 	.word	0x000000ff
        /*031c*/ 	.word	0x00028c50
        /*0320*/ 	.short	0x0100
        /*0322*/ 	.byte	0x08
	.zero		1


	//   ....[7]....
        /*0324*/ 	.word	0x00000480
        /*0328*/ 	.word	0x000000ff
        /*032c*/ 	.word	0x00028c60
        /*0330*/ 	.short	0x0100
        /*0332*/ 	.byte	0x08
	.zero		1


	//   ....[8]....
        /*0334*/ 	.word	0x00000490
        /*0338*/ 	.word	0x000000ff
        /*033c*/ 	.word	0x00028c58
        /*0340*/ 	.short	0x0100
        /*0342*/ 	.byte	0x08
	.zero		1


	//   ....[9]....
        /*0344*/ 	.word	0x000004a0
        /*0348*/ 	.word	0x000000ff
        /*034c*/ 	.word	0x00028c68
        /*0350*/ 	.short	0x0100
        /*0352*/ 	.byte	0x08
	.zero		1


	//   ....[10]....
        /*0354*/ 	.word	0x00000590
        /*0358*/ 	.word	0x000000ff
        /*035c*/ 	.word	0x00028c70
        /*0360*/ 	.short	0x0100
        /*0362*/ 	.byte	0x06
	.zero		1


	//   ....[11]....
        /*0364*/ 	.word	0x000005a0
        /*0368*/ 	.word	0x000000ff
        /*036c*/ 	.word	0x00028c80
        /*0370*/ 	.short	0x0100
        /*0372*/ 	.byte	0x06
	.zero		1


	//   ....[12]....
        /*0374*/ 	.word	0x000005b0
        /*0378*/ 	.word	0x000000ff
        /*037c*/ 	.word	0x00028c78
        /*0380*/ 	.short	0x0100
        /*0382*/ 	.byte	0x06
	.zero		1


	//   ....[13]....
        /*0384*/ 	.word	0x000005c0
        /*0388*/ 	.word	0x000000ff
        /*038c*/ 	.word	0x00028c88
        /*0390*/ 	.short	0x0100
        /*0392*/ 	.byte	0x06
	.zero		1


	//   ....[14]....
        /*0394*/ 	.word	0x000006f0
        /*0398*/ 	.word	0x000000ff
        /*039c*/ 	.word	0x00028c90
        /*03a0*/ 	.short	0x0100
        /*03a2*/ 	.byte	0x08
	.zero		1


	//   ....[15]....
        /*03a4*/ 	.word	0x00000700
        /*03a8*/ 	.word	0x000000ff
        /*03ac*/ 	.word	0x00028ca0
        /*03b0*/ 	.short	0x0100
        /*03b2*/ 	.byte	0x08
	.zero		1


	//   ....[16]....
        /*03b4*/ 	.word	0x00000710
        /*03b8*/ 	.word	0x000000ff
        /*03bc*/ 	.word	0x00028c98
        /*03c0*/ 	.short	0x0100
        /*03c2*/ 	.byte	0x08
	.zero		1


	//   ....[17]....
        /*03c4*/ 	.word	0x00000720
        /*03c8*/ 	.word	0x000000ff
        /*03cc*/ 	.word	0x00028ca8
        /*03d0*/ 	.short	0x0100
        /*03d2*/ 	.byte	0x08
	.zero		1


	//   ....[18]....
        /*03d4*/ 	.word	0x00000850
        /*03d8*/ 	.word	0x000000ff
        /*03dc*/ 	.word	0x00028cb0
        /*03e0*/ 	.short	0x0100
        /*03e2*/ 	.byte	0x08
	.zero		1


	//   ....[19]....
        /*03e4*/ 	.word	0x00000860
        /*03e8*/ 	.word	0x000000ff
        /*03ec*/ 	.word	0x00028cc0
        /*03f0*/ 	.short	0x0100
        /*03f2*/ 	.byte	0x08
	.zero		1


	//   ....[20]....
        /*03f4*/ 	.word	0x00000870
        /*03f8*/ 	.word	0x000000ff
        /*03fc*/ 	.word	0x00028cb8
        /*0400*/ 	.short	0x0100
        /*0402*/ 	.byte	0x08
	.zero		1


	//   ....[21]....
        /*0404*/ 	.word	0x00000880
        /*0408*/ 	.word	0x000000ff
        /*040c*/ 	.word	0x00028cc8
        /*0410*/ 	.short	0x0100
        /*0412*/ 	.byte	0x08
	.zero		1


	//   ....[22]....
        /*0414*/ 	.word	0x00001410
        /*0418*/ 	.word	0x000000ff
        /*041c*/ 	.word	0x00028c50
        /*0420*/ 	.short	0x010a
        /*0422*/ 	.byte	0x05
	.zero		1


	//   ....[23]....
        /*0424*/ 	.word	0x00001700
        /*0428*/ 	.word	0x00000005
        /*042c*/ 	.word	0x00000000
        /*0430*/ 	.short	0x0101
        /*0432*/ 	.byte	0x3f
	.zero		1


	//   ....[24]....
        /*0434*/ 	.word	0x00002050
        /*0438*/ 	.word	0x000000ff
        /*043c*/ 	.word	0x00028c50
        /*0440*/ 	.short	0x010a
        /*0442*/ 	.byte	0x07
	.zero		1


	//   ....[25]....
        /*0444*/ 	.word	0x00002090
        /*0448*/ 	.word	0x000000ff
        /*044c*/ 	.word	0x00028c50
        /*0450*/ 	.short	0x010a
        /*0452*/ 	.byte	0x07
	.zero		1


	//   ....[26]....
        /*0454*/ 	.word	0x00002260
        /*0458*/ 	.word	0x00000005
        /*045c*/ 	.word	0x00000000
        /*0460*/ 	.short	0x0101
        /*0462*/ 	.byte	0x3f
	.zero		1


	//   ....[27]....
        /*0464*/ 	.word	0x000033b0
        /*0468*/ 	.word	0x000000ff
        /*046c*/ 	.word	0x00028c00
        /*0470*/ 	.short	0x010a
        /*0472*/ 	.byte	0x24
	.zero		1


	//   ....[28]....
        /*0474*/ 	.word	0x00003530
        /*0478*/ 	.word	0x000000ff
        /*047c*/ 	.word	0x00028c30
        /*0480*/ 	.short	0x010a
        /*0482*/ 	.byte	0x24
	.zero		1


	//   ....[29]....
        /*0484*/ 	.word	0x000035a0
        /*0488*/ 	.word	0x000000ff
        /*048c*/ 	.word	0x00028c30
        /*0490*/ 	.short	0x010a
        /*0492*/ 	.byte	0x24
	.zero		1


	//   ....[30]....
        /*0494*/ 	.word	0x00004300
        /*0498*/ 	.word	0x00000007
        /*049c*/ 	.word	0x00000000
        /*04a0*/ 	.short	0x0101
        /*04a2*/ 	.byte	0x3f
	.zero		1


	//   ....[31]....
        /*04a4*/ 	.word	0x00004780
        /*04a8*/ 	.word	0x000000ff
        /*04ac*/ 	.word	0x00028c50
        /*04b0*/ 	.short	0x010a
        /*04b2*/ 	.byte	0x24
	.zero		1


	//   ....[32]....
        /*04b4*/ 	.word	0x000047d0
        /*04b8*/ 	.word	0x000000ff
        /*04bc*/ 	.word	0x00028c50
        /*04c0*/ 	.short	0x010a
        /*04c2*/ 	.byte	0x24
	.zero		1


	//   ....[33]....
        /*04c4*/ 	.word	0x00004a60
        /*04c8*/ 	.word	0x0000000e
        /*04cc*/ 	.word	0x00000000
        /*04d0*/ 	.short	0x0101
        /*04d2*/ 	.byte	0x3f
	.zero		1


	//   ....[34]....
        /*04d4*/ 	.word	0x00004b50
        /*04d8*/ 	.word	0x000000ff
        /*04dc*/ 	.word	0x00028c30
        /*04e0*/ 	.short	0x010a
        /*04e2*/ 	.byte	0x07
	.zero		1


	//   ....[35]....
        /*04e4*/ 	.word	0x00004b90
        /*04e8*/ 	.word	0x000000ff
        /*04ec*/ 	.word	0x00028c30
        /*04f0*/ 	.short	0x010a
        /*04f2*/ 	.byte	0x07
	.zero		1


	//   ....[36]....
        /*04f4*/ 	.word	0x00005620
        /*04f8*/ 	.word	0x0000009a
        /*04fc*/ 	.word	0x00000000
        /*0500*/ 	.short	0x0101
        /*0502*/ 	.byte	0x3f
	.zero		1


	//   ....[37]....
        /*0504*/ 	.word	0x00006010
        /*0508*/ 	.word	0x000000ff
        /*050c*/ 	.word	0x00028c50
        /*0510*/ 	.short	0x010a
        /*0512*/ 	.byte	0x07
	.zero		1


	//   ....[38]....
        /*0514*/ 	.word	0x00006050
        /*0518*/ 	.word	0x000000ff
        /*051c*/ 	.word	0x00028c50
        /*0520*/ 	.short	0x010a
        /*0522*/ 	.byte	0x07
	.zero		1


	//   ....[39]....
        /*0524*/ 	.word	0x000062d0
        /*0528*/ 	.word	0x000000ab
        /*052c*/ 	.word	0x00000000
        /*0530*/ 	.short	0x0101
        /*0532*/ 	.byte	0x3f
	.zero		1


	//   ....[40]....
        /*0534*/ 	.word	0x00006e40
        /*0538*/ 	.word	0x000000ff
        /*053c*/ 	.word	0x00000000
        /*0540*/ 	.short	0x0101
        /*0542*/ 	.byte	0x04
	.zero		1


	//   ....[41]....
        /*0544*/ 	.word	0x0000a0a0
        /*0548*/ 	.word	0x000000ff
        /*054c*/ 	.word	0x00028c40
        /*0550*/ 	.short	0x010a
        /*0552*/ 	.byte	0x26
	.zero		1


	//   ....[42]....
        /*0554*/ 	.word	0x0000aa20
        /*0558*/ 	.word	0x000000ff
        /*055c*/ 	.word	0x00028c00
        /*0560*/ 	.short	0x0107
        /*0562*/ 	.byte	0x26
	.zero		1


	//   ....[43]....
        /*0564*/ 	.word	0x0000aa60
        /*0568*/ 	.word	0x000000ff
        /*056c*/ 	.word	0x00028c00
        /*0570*/ 	.short	0x0101
        /*0572*/ 	.byte	0x26
	.zero		1


	//   ....[44]....
        /*0574*/ 	.word	0x0000aa70
        /*0578*/ 	.word	0x000000ff
        /*057c*/ 	.word	0x00028c20
        /*0580*/ 	.short	0x010a
        /*0582*/ 	.byte	0x26
	.zero		1


	//   ....[45]....
        /*0584*/ 	.word	0x0000aad0
        /*0588*/ 	.word	0x000000ff
        /*058c*/ 	.word	0x00028c60
        /*0590*/ 	.short	0x010a
        /*0592*/ 	.byte	0x26
	.zero		1


	//   ....[46]....
        /*0594*/ 	.word	0x0000b660
        /*0598*/ 	.word	0x000000ff
        /*059c*/ 	.word	0x00028c48
        /*05a0*/ 	.short	0x010a
        /*05a2*/ 	.byte	0x26
	.zero		1


	//   ....[47]....
        /*05a4*/ 	.word	0x0000b830
        /*05a8*/ 	.word	0x000000ff
        /*05ac*/ 	.word	0x00028c68
        /*05b0*/ 	.short	0x010a
        /*05b2*/ 	.byte	0x26
	.zero		1


	//   ....[48]....
        /*05b4*/ 	.word	0x0000c1d0
        /*05b8*/ 	.word	0x000000ff
        /*05bc*/ 	.word	0x00028c40
        /*05c0*/ 	.short	0x010a
        /*05c2*/ 	.byte	0x26
	.zero		1


	//   ....[49]....
        /*05c4*/ 	.word	0x0000c3b0
        /*05c8*/ 	.word	0x000000ff
        /*05cc*/ 	.word	0x00028c60
        /*05d0*/ 	.short	0x010a
        /*05d2*/ 	.byte	0x26
	.zero		1


	//   ....[50]....
        /*05d4*/ 	.word	0x0000cd90
        /*05d8*/ 	.word	0x000000ff
        /*05dc*/ 	.word	0x00028c48
        /*05e0*/ 	.short	0x010a
        /*05e2*/ 	.byte	0x26
	.zero		1


	//   ....[51]....
        /*05e4*/ 	.word	0x0000cf70
        /*05e8*/ 	.word	0x000000ff
        /*05ec*/ 	.word	0x00028c68
        /*05f0*/ 	.short	0x010a
        /*05f2*/ 	.byte	0x26
	.zero		1


	//   ....[52]....
        /*05f4*/ 	.word	0x0000d790
        /*05f8*/ 	.word	0x00000002
        /*05fc*/ 	.word	0x00028c20
        /*0600*/ 	.short	0x010a
        /*0602*/ 	.byte	0x3f
	.zero		1


	//   ....[53]....
        /*0604*/ 	.word	0x0000d910
        /*0608*/ 	.word	0x00000007
        /*060c*/ 	.word	0x00000000
        /*0610*/ 	.short	0x010a
        /*0612*/ 	.byte	0x3f
	.zero		1


	//   ....[54]....
        /*0614*/ 	.word	0x0000d980
        /*0618*/ 	.word	0x00000005
        /*061c*/ 	.word	0x00000000
        /*0620*/ 	.short	0x010a
        /*0622*/ 	.byte	0x3f
	.zero		1


	//   ....[55]....
        /*0624*/ 	.word	0x0000d9e0
        /*0628*/ 	.word	0x00000005
        /*062c*/ 	.word	0x00000000
        /*0630*/ 	.short	0x010a
        /*0632*/ 	.byte	0x3f
	.zero		1


	//   ....[56]....
        /*0634*/ 	.word	0x0000da10
        /*0638*/ 	.word	0x00000003
        /*063c*/ 	.word	0x00000000
        /*0640*/ 	.short	0x010a
        /*0642*/ 	.byte	0x3f
	.zero		1


	//   ....[57]....
        /*0644*/ 	.word	0x0000da80
        /*0648*/ 	.word	0x00000006
        /*064c*/ 	.word	0x00028c50
        /*0650*/ 	.short	0x010a
        /*0652*/ 	.byte	0x3f
	.zero		1


	//   ....[58]....
        /*0654*/ 	.word	0x0000dae0
        /*0658*/ 	.word	0x00000006
        /*065c*/ 	.word	0x00028c50
        /*0660*/ 	.short	0x010a
        /*0662*/ 	.byte	0x3f
	.zero		1


	//   ....[59]....
        /*0664*/ 	.word	0x0000db40
        /*0668*/ 	.word	0x00000006
        /*066c*/ 	.word	0x00028c00
        /*0670*/ 	.short	0x010a
        /*0672*/ 	.byte	0x3f
	.zero		1


	//   ....[60]....
        /*0674*/ 	.word	0x0000dba0
        /*0678*/ 	.word	0x00000008
        /*067c*/ 	.word	0x00028c30
        /*0680*/ 	.short	0x010a
        /*0682*/ 	.byte	0x3f
	.zero		1


	//   ....[61]....
        /*0684*/ 	.word	0x0000dbf0
        /*0688*/ 	.word	0x0000000e
        /*068c*/ 	.word	0x00028c50
        /*0690*/ 	.short	0x010a
        /*0692*/ 	.byte	0x3f
	.zero		1


	//   ....[62]....
        /*0694*/ 	.word	0x0000dc50
        /*0698*/ 	.word	0x0000000f
        /*069c*/ 	.word	0x00028c30
        /*06a0*/ 	.short	0x010a
        /*06a2*/ 	.byte	0x3f
	.zero		1


	//   ....[63]....
        /*06a4*/ 	.word	0x0000dca0
        /*06a8*/ 	.word	0x000000ab
        /*06ac*/ 	.word	0x00028c50
        /*06b0*/ 	.short	0x010a
        /*06b2*/ 	.byte	0x3f
	.zero		1


	//   ....[64]....
        /*06b4*/ 	.word	0x0000de00
        /*06b8*/ 	.word	0x00000003
        /*06bc*/ 	.word	0x00028c40
        /*06c0*/ 	.short	0x010a
        /*06c2*/ 	.byte	0x3f
	.zero		1


	//   ....[65]....
        /*06c4*/ 	.word	0x0000e380
        /*06c8*/ 	.word	0x00000003
        /*06cc*/ 	.word	0x00028c20
        /*06d0*/ 	.short	0x010a
        /*06d2*/ 	.byte	0x3f
	.zero		1


	//   ....[66]....
        /*06d4*/ 	.word	0x0000e3e0
        /*06d8*/ 	.word	0x00000003
        /*06dc*/ 	.word	0x00028c60
        /*06e0*/ 	.short	0x010a
        /*06e2*/ 	.byte	0x3f
	.zero		1


	//   ....[67]....
        /*06e4*/ 	.word	0x0000e440
        /*06e8*/ 	.word	0x00000003
        /*06ec*/ 	.word	0x00028c48
        /*06f0*/ 	.short	0x010a
        /*06f2*/ 	.byte	0x3f
	.zero		1


	//   ....[68]....
        /*06f4*/ 	.word	0x0000e4a0
        /*06f8*/ 	.word	0x00000003
        /*06fc*/ 	.word	0x00028c68
        /*0700*/ 	.short	0x010a
        /*0702*/ 	.byte	0x3f
	.zero		1


	//   ....[69]....
        /*0704*/ 	.word	0x0000e500
        /*0708*/ 	.word	0x00000003
        /*070c*/ 	.word	0x00028c40
        /*0710*/ 	.short	0x010a
        /*0712*/ 	.byte	0x3f
	.zero		1


	//   ....[70]....
        /*0714*/ 	.word	0x0000e560
        /*0718*/ 	.word	0x00000003
        /*071c*/ 	.word	0x00028c60
        /*0720*/ 	.short	0x010a
        /*0722*/ 	.byte	0x3f
	.zero		1


	//   ....[71]....
        /*0724*/ 	.word	0x0000e5c0
        /*0728*/ 	.word	0x00000003
        /*072c*/ 	.word	0x00028c48
        /*0730*/ 	.short	0x010a
        /*0732*/ 	.byte	0x3f
	.zero		1


	//   ....[72]....
        /*0734*/ 	.word	0x0000e620
        /*0738*/ 	.word	0x00000003
        /*073c*/ 	.word	0x00028c68
        /*0740*/ 	.short	0x010a
        /*0742*/ 	.byte	0x3f
	.zero		1


	//   ....[73]....
        /*0744*/ 	.word	0x0000e670
        /*0748*/ 	.word	0x00000002
        /*074c*/ 	.word	0x00028c20
        /*0750*/ 	.short	0x010a
        /*0752*/ 	.byte	0x3f
	.zero		1


	//   ....[74]....
        /*0754*/ 	.word	0x0000e810
        /*0758*/ 	.word	0x00000007
        /*075c*/ 	.word	0x00000000
        /*0760*/ 	.short	0x010a
        /*0762*/ 	.byte	0x3f
	.zero		1


	//   ....[75]....
        /*0764*/ 	.word	0x0000e860
        /*0768*/ 	.word	0x00000005
        /*076c*/ 	.word	0x00000000
        /*0770*/ 	.short	0x010a
        /*0772*/ 	.byte	0x3f
	.zero		1


	//   ....[76]....
        /*0774*/ 	.word	0x0000e8b0
        /*0778*/ 	.word	0x00000005
        /*077c*/ 	.word	0x00000000
        /*0780*/ 	.short	0x010a
        /*0782*/ 	.byte	0x3f
	.zero		1


	//----- nvinfo : EIATTR_NUM_MBARRIERS
	.align		4
.L_144:
        /*0784*/ 	.byte	0x03, 0x38
        /*0786*/ 	.short	0x0016


	//----- nvinfo : EIATTR_EXIT_INSTR_OFFSETS
	.align		4
        /*0788*/ 	.byte	0x04, 0x1c
        /*078a*/ 	.short	(.L_146 - .L_145)


	//   ....[0]....
.L_145:
        /*078c*/ 	.word	0x0000da60


	//----- nvinfo : EIATTR_MAX_THREADS
	.align		4
.L_146:
        /*0790*/ 	.byte	0x04, 0x05
        /*0792*/ 	.short	(.L_148 - .L_147)
.L_147:
        /*0794*/ 	.word	0x00000180
        /*0798*/ 	.word	0x00000001
        /*079c*/ 	.word	0x00000001


	//----- nvinfo : EIATTR_CRS_STACK_SIZE
	.align		4
.L_148:
        /*07a0*/ 	.byte	0x04, 0x1e
        /*07a2*/ 	.short	(.L_150 - .L_149)
.L_149:
        /*07a4*/ 	.word	0x00000000


	//----- nvinfo : EIATTR_CBANK_PARAM_SIZE
	.align		4
.L_150:
        /*07a8*/ 	.byte	0x03, 0x19
        /*07aa*/ 	.short	0x0a70


	//----- nvinfo : EIATTR_PARAM_CBANK
	.align		4
        /*07ac*/ 	.byte	0x04, 0x0a
        /*07ae*/ 	.short	(.L_152 - .L_151)
	.align		4
.L_151:
        /*07b0*/ 	.word	index@(.nv.constant0._ZN7cutlass13device_kernelIN5flash11enable_sm90INS1_16FlashAttnFwdSm90INS1_25CollectiveMainloopFwdSm90ILi2EN4cute5tupleIJNS5_1CILi1EEES8_S8_EEENS6_IJNS7_ILi64EEESA_SA_EEELi512ENS_6half_tEfNS_4arch4Sm90ELb0ELb0ELb0ELb0ELb0ELb0ELb0ELb0ELb0ELb1ELb1ELb0EEENS1_21CollectiveEpilogueFwdINS6_IJSA_NS7_ILi512EEESA_EEES9_SC_SE_Li256ELb0ELb1ELb1ELb0EEENS1_19SingleTileSchedulerILb0ELb1ELb1ELi64EEEEEEEEEvNT_6ParamsE)
        /*07b4*/ 	.short	0x0210
        /*07b6*/ 	.short	0x0a70


	//----- nvinfo : EIATTR_SW_WAR
	.align		4
.L_152:
        /*07b8*/ 	.byte	0x04, 0x36
        /*07ba*/ 	.short	(.L_154 - .L_153)
.L_153:
        /*07bc*/ 	.word	0x00000008
.L_154:


//--------------------- .nv.info._ZN7cutlass13device_kernelIN5flash11enable_sm90INS1_16FlashAttnFwdSm90INS1_25CollectiveMainloopFwdSm90ILi2EN4cute5tupleIJNS5_1CILi1EEES8_S8_EEENS6_IJNS7_ILi64EEESA_SA_EEELi512ENS_6half_tEfNS_4arch4Sm90ELb0ELb0ELb0ELb0ELb0ELb0ELb1ELb0ELb0ELb1ELb1ELb0EEENS1_21CollectiveEpilogueFwdINS6_IJSA_NS7_ILi512EEESA_EEES9_SC_SE_Li256ELb0ELb1ELb1ELb0EEENS1_19SingleTileSchedulerILb0ELb1ELb1ELi64EEEEEEEEEvNT_6ParamsE --------------------------
	.section	.nv.info._ZN7cutlass13device_kernelIN5flash11enable_sm90INS1_16FlashAttnFwdSm90INS1_25CollectiveMainloopFwdSm90ILi2EN4cute5tupleIJNS5_1CILi1EEES8_S8_EEENS6_IJNS7_ILi64EEESA_SA_EEELi512ENS_6half_tEfNS_4arch4Sm90ELb0ELb0ELb0ELb0ELb0ELb0ELb1ELb0ELb0ELb1ELb1ELb0EEENS1_21CollectiveEpilogueFwdINS6_IJSA_NS7_ILi512EEESA_EEES9_SC_SE_Li256ELb0ELb1ELb1ELb0EEENS1_19SingleTileSchedulerILb0ELb1ELb1ELi64EEEEEEEEEvNT_6ParamsE,"",@"SHT_CUDA_INFO"
	.sectionflags	@""
	.align	4


	//----- nvinfo : EIATTR_CUDA_API_VERSION
	.align		4
        /*0000*/ 	.byte	0x04, 0x37
        /*0002*/ 	.short	(.L_156 - .L_155)
.L_155:
        /*0004*/ 	.word	0x00000082


	//----- nvinfo : EIATTR_KPARAM_INFO
	.align		4
.L_156:
        /*0008*/ 	.byte	0x04, 0x17
        /*000a*/ 	.short	(.L_158 - .L_157)
.L_157:
        /*000c*/ 	.word	0x00000000
        /*0010*/ 	.short	0x0000
        /*0012*/ 	.short	0x0070
        /*0014*/ 	.byte	0x00, 0xf0, 0x01, 0x2c


	//----- nvinfo : EIATTR_SPARSE_MMA_MASK
	.align		4
.L_158:
        /*0018*/ 	.byte	0x03, 0x50
        /*001a*/ 	.short	0x0000


	//----- nvinfo : EIATTR_MAXREG_COUNT
	.align		4
        /*001c*/ 	.byte	0x03, 0x1b
        /*001e*/ 	.short	0x00a8


	//----- nvinfo : EIATTR_NUM_BARRIERS
	.align		4
        /*0020*/ 	.byte	0x02, 0x4c
        /*0022*/ 	.byte	0x10
	.zero		1


	//----- nvinfo : EIATTR_EXTERNS
	.align		4
        /*0024*/ 	.byte	0x04, 0x0f
        /*0026*/ 	.short	(.L_160 - .L_159)


	//   ....[0]....
	.align		4
.L_159:
        /*0028*/ 	.word	index@(__assertfail)


	//----- nvinfo : EIATTR_ANNOTATIONS
	.align		4
.L_160:
        /*002c*/ 	.byte	0x04, 0x55
        /*002e*/ 	.short	(.L_162 - .L_161)


	//   ....[0]....
.L_161:
        /* <DEDUP_REMOVED lines=16> */
        /*0124*/ 	.byte	0x90, 0x23, 0x01, 0x00


	//----- nvinfo : EIATTR_MERCURY_ISA_VERSION
	.align		4
.L_162:
        /*0128*/ 	.byte	0x03, 0x5f
        /*012a*/ 	.short	0x0101


	//----- nvinfo : EIATTR_INT_WARP_WIDE_INSTR_OFFSETS
	.align		4
        /*012c*/ 	.byte	0x04, 0x31
        /*012e*/ 	.short	(.L_164 - .L_163)


	//   ....[0]....
.L_163:
        /*0130*/ 	.word	0x00000130


	//   ....[1]....
        /*0134*/ 	.word	0x00000170


	//   ....[2]....
        /*0138*/ 	.word	0x000001e0


	//   ....[3]....
        /*013c*/ 	.word	0x000001f0


	//----- nvinfo : EIATTR_COOP_GROUP_MASK_REGIDS
	.align		4
.L_164:
        /*0140*/ 	.byte	0x04, 0x29
        /*0142*/ 	.short	(.L_166 - .L_165)


	//   ....[0]....
.L_165:
        /*0144*/ 	.word	0xffffffff


	//   ....[1]....
        /*0148*/ 	.word	0xffffffff


	//   ....[2]....
        /*014c*/ 	.word	0xffffffff


	//   ....[3]....
        /*0150*/ 	.word	0xffffffff


	//   ....[4]....
        /*0154*/ 	.word	0xffffffff


	//   ....[5]....
        /*0158*/ 	.word	0xffffffff


	//   ....[6]....
        /*015c*/ 	.word	0xffffffff


	//   ....[7]....
        /*0160*/ 	.word	0xffffffff


	//   ....[8]....
        /*0164*/ 	.word	0xffffffff


	//   ....[9]....
        /*0168*/ 	.word	0xffffffff


	//   ....[10]....
        /*016c*/ 	.word	0xffffffff


	//   ....[11]....
        /*0170*/ 	.word	0xffffffff


	//   ....[12]....
        /*0174*/ 	.word	0xffffffff


	//   ....[13]....
        /*0178*/ 	.word	0xffffffff


	//   ....[14]....
        /*017c*/ 	.word	0xffffffff


	//   ....[15]....
        /*0180*/ 	.word	0xffffffff


	//   ....[16]....
        /*0184*/ 	.word	0xffffffff


	//   ....[17]....
        /*0188*/ 	.word	0xffffffff


	//   ....[18]....
        /*018c*/ 	.word	0xffffffff


	//   ....[19]....
        /*0190*/ 	.word	0xffffffff


	//   ....[20]....
        /*0194*/ 	.word	0xffffffff


	//   ....[21]....
        /*0198*/ 	.word	0xffffffff


	//   ....[22]....
        /*019c*/ 	.word	0xffffffff


	//   ....[23]....
        /*01a0*/ 	.word	0xffffffff


	//   ....[24]....
        /*01a4*/ 	.word	0xffffffff


	//   ....[25]....
        /*01a8*/ 	.word	0xffffffff


	//   ....[26]....
        /*01ac*/ 	.word	0xffffffff


	//   ....[27]....
        /*01b0*/ 	.word	0xffffffff


	//   ....[28]....
        /*01b4*/ 	.word	0xffffffff


	//   ....[29]....
        /*01b8*/ 	.word	0xffffffff


	//   ....[30]....
        /*01bc*/ 	.word	0xffffffff


	//   ....[31]....
        /*01c0*/ 	.word	0xffffffff


	//   ....[32]....
        /*01c4*/ 	.word	0xffffffff


	//   ....[33]....
        /*01c8*/ 	.word	0xffffffff


	//   ....[34]....
        /*01cc*/ 	.word	0xffffffff


	//   ....[35]....
        /*01d0*/ 	.word	0xffffffff


	//   ....[36]....
        /*01d4*/ 	.word	0xffffffff


	//   ....[37]....
        /*01d8*/ 	.word	0xffffffff


	//   ....[38]....
        /*01dc*/ 	.word	0xffffffff


	//   ....[39]....
        /*01e0*/ 	.word	0xffffffff


	//   ....[40]....
        /*01e4*/ 	.word	0xffffffff


	//   ....[41]....
        /*01e8*/ 	.word	0xffffffff


	//   ....[42]....
        /*01ec*/ 	.word	0xffffffff


	//   ....[43]....
        /*01f0*/ 	.word	0xffffffff


	//   ....[44]....
        /*01f4*/ 	.word	0xffffffff


	//   ....[45]....
        /*01f8*/ 	.word	0xffffffff


	//   ....[46]....
        /*01fc*/ 	.word	0xffffffff


	//   ....[47]....
        /*0200*/ 	.word	0xffffffff


	//   ....[48]....
        /*0204*/ 	.word	0xffffffff


	//   ....[49]....
        /*0208*/ 	.word	0xffffffff


	//   ....[50]....
        /*020c*/ 	.word	0xffffffff


	//   ....[51]....
        /*0210*/ 	.word	0xffffffff


	//   ....[52]....
        /*0214*/ 	.word	0xffffffff


	//   ....[53]....
        /*0218*/ 	.word	0x0500000f


	//   ....[54]....
        /*021c*/ 	.word	0x0500000f


	//   ....[55]....
        /*0220*/ 	.word	0x0500000f


	//   ....[56]....
        /*0224*/ 	.word	0x0500000f


	//   ....[57]....
        /*0228*/ 	.word	0x0500000f


	//   ....[58]....
        /*022c*/ 	.word	0x0500000f


	//   ....[59]....
        /*0230*/ 	.word	0x0500000f


	//   ....[60]....
        /*0234*/ 	.word	0x0500000f


	//   ....[61]....
        /*0238*/ 	.word	0x0500000f


	//   ....[62]....
        /*023c*/ 	.word	0x0500000f


	//   ....[63]....
        /*0240*/ 	.word	0x0500000f


	//   ....[64]....
        /*0244*/ 	.word	0x0500000f


	//   ....[65]....
        /*0248*/ 	.word	0x0500000f


	//   ....[66]....
        /*024c*/ 	.word	0x0500000f


	//   ....[67]....
        /*0250*/ 	.word	0x0500000f


	//   ....[68]....
        /*0254*/ 	.word	0x0500000f


	//   ....[69]....
        /*0258*/ 	.word	0x0500000f


	//   ....[70]....
        /*025c*/ 	.word	0x0500000f


	//----- nvinfo : EIATTR_COOP_GROUP_INSTR_OFFSETS
	.align		4
.L_166:
        /*0260*/ 	.byte	0x04, 0x28
        /*0262*/ 	.short	(.L_168 - .L_167)


	//   ....[0]....
.L_167:
        /*0264*/ 	.word	0x00000070


	//   ....[1]....
        /*0268*/ 	.word	0x00000140


	//   ....[2]....
        /*026c*/ 	.word	0x00000190


	//   ....[3]....
        /*0270*/ 	.word	0x000003a0


	//   ....[4]....
        /*0274*/ 	.word	0x00000500


	//   ....[5]....
        /*0278*/ 	.word	0x00000620


	//   ....[6]....
        /*027c*/ 	.word	0x00000780


	//   ....[7]....
        /*0280*/ 	.word	0x00001380


	//   ....[8]....
        /*0284*/ 	.word	0x000031d0


	//   ....[9]....
        /*0288*/ 	.word	0x00004310


	//   ....[10]....
        /*028c*/ 	.word	0x000054b0


	//   ....[11]....
        /*0290*/ 	.word	0x00005510


	//   ....[12]....
        /*0294*/ 	.word	0x00005720


	//   ....[13]....
        /*0298*/ 	.word	0x000057a0


	//   ....[14]....
        /*029c*/ 	.word	0x000061e0


	//   ....[15]....
        /*02a0*/ 	.word	0x00006bc0


	//   ....[16]....
        /*02a4*/ 	.word	0x00007ae0


	//   ....[17]....
        /*02a8*/ 	.word	0x00007b10


	//   ....[18]....
        /*02ac*/ 	.word	0x00007e00


	//   ....[19]....
        /*02b0*/ 	.word	0x00007fd0


	//   ....[20]....
        /*02b4*/ 	.word	0x00008ec0


	//   ....[21]....
        /*02b8*/ 	.word	0x00008f30


	//   ....[22]....
        /*02bc*/ 	.word	0x00008f90


	//   ....[23]....
        /*02c0*/ 	.word	0x00008fc0


	//   ....[24]....
        /*02c4*/ 	.word	0x00008fe0


	//   ....[25]....
        /*02c8*/ 	.word	0x00009a80


	//   ....[26]....
        /*02cc*/ 	.word	0x00009fa0


	//   ....[27]....
        /*02d0*/ 	.word	0x00009fd0


	//   ....[28]....
        /*02d4*/ 	.word	0x0000a000


	//   ....[29]....
        /*02d8*/ 	.word	0x0000a010


	//   ....[30]....
        /*02dc*/ 	.word	0x0000a4b0


	//   ....[31]....
        /*02e0*/ 	.word	0x0000a4e0


	//   ....[32]....
        /*02e4*/ 	.word	0x0000b150


	//   ....[33]....
        /*02e8*/ 	.word	0x0000b170


	//   ....[34]....
        /*02ec*/ 	.word	0x0000c200


	//   ....[35]....
        /*02f0*/ 	.word	0x0000ccb0


	//   ....[36]....
        /*02f4*/ 	.word	0x0000d600


	//   ....[37]....
        /*02f8*/ 	.word	0x0000d620


	//   ....[38]....
        /*02fc*/ 	.word	0x0000d6b0


	//   ....[39]....
        /*0300*/ 	.word	0x0000d6e0


	//   ....[40]....
        /*0304*/ 	.word	0x0000d730


	//   ....[41]....
        /*0308*/ 	.word	0x0000d780


	//   ....[42]....
        /*030c*/ 	.word	0x0000d7b0


	//   ....[43]....
        /*0310*/ 	.word	0x0000d7c0


	//   ....[44]....
        /*0314*/ 	.word	0x0000e160


	//   ....[45]....
        /*0318*/ 	.word	0x0000e180


	//   ....[46]....
        /*031c*/ 	.word	0x0000e1a0


	//   ....[47]....
        /*0320*/ 	.word	0x0000e2c0


	//   ....[48]....
        /*0324*/ 	.word	0x0000e470


	//   ....[49]....
        /*0328*/ 	.word	0x0000e4a0


	//   ....[50]....
        /*032c*/ 	.word	0x0000e5f0


	//   ....[51]....
        /*0330*/ 	.word	0x0000e600


	//   ....[52]....
        /*0334*/ 	.word	0x000116c0


	//   ....[53]....
        /*0338*/ 	.word	0x00011b80


	//   ....[54]....
        /*033c*/ 	.word	0x00011d00


	//   ....[55]....
        /*0340*/ 	.word	0x00011d50


	//   ....[56]....
        /*0344*/ 	.word	0x00011e60


	//   ....[57]....
        /*0348*/ 	.word	0x00011f10


	//   ....[58]....
        /*034c*/ 	.word	0x00012000


	//   ....[59]....
        /*0350*/ 	.word	0x00012060


	//   ....[60]....
        /*0354*/ 	.word	0x00012150


	//   ....[61]....
        /*0358*/ 	.word	0x000121a0


	//   ....[62]....
        /*035c*/ 	.word	0x00012230


	//   ....[63]....
        /*0360*/ 	.word	0x00012350


	//   ....[64]....
        /*0364*/ 	.word	0x00012660


	//   ....[65]....
        /*0368*/ 	.word	0x000126b0


	//   ....[66]....
        /*036c*/ 	.word	0x000128a0


	//   ....[67]....
        /*0370*/ 	.word	0x000128f0


	//   ....[68]....
        /*0374*/ 	.word	0x00012b20


	//   ....[69]....
        /*0378*/ 	.word	0x00012b70


	//   ....[70]....
        /*037c*/ 	.word	0x00012f80


	//----- nvinfo : EIATTR_REG_RECONFIG
	.align		4
.L_168:
        /*0380*/ 	.byte	0x01, 0x54
	.zero		2


	//----- nvinfo : EIATTR_SYSCALL_OFFSETS
	.align		4
        /*0384*/ 	.byte	0x04, 0x46
        /*0386*/ 	.short	(.L_170 - .L_169)


	//   ....[0]....
.L_169:
        /*0388*/ 	.word	0x00003380


	//   ....[1]....
        /*038c*/ 	.word	0x0000c8f0


	//   ....[2]....
        /*0390*/ 	.word	0x0000ca30


	//   ....[3]....
        /*0394*/ 	.word	0x0000cb20


	//   ....[4]....
        /*0398*/ 	.word	0x0000d240


	//   ....[5]....
        /*039c*/ 	.word	0x0000dad0


	//----- nvinfo : EIATTR_MBARRIER_INSTR_OFFSETS
	.align		4
.L_170:
        /*03a0*/ 	.byte	0x04, 0x39
        /*03a2*/ 	.short	(.L_172 - .L_171)


	//   ....[0]....
.L_171:
        /*03a4*/ 	.word	0x00000280
        /*03a8*/ 	.word	0x000000ff
        /*03ac*/ 	.word	0x00038800
        /*03b0*/ 	.short	0x0100
        /*03b2*/ 	.byte	0x08
	.zero		1


	//   ....[1]....
        /*03b4*/ 	.word	0x00000290
        /*03b8*/ 	.word	0x000000ff
        /*03bc*/ 	.word	0x00038810
        /*03c0*/ 	.short	0x0100
        /*03c2*/ 	.byte	0x08
	.zero		1


	//   ....[2]....
        /*03c4*/ 	.word	0x000002a0
        /*03c8*/ 	.word	0x000000ff
        /*03cc*/ 	.word	0x00038820
        /*03d0*/ 	.short	0x0100
        /*03d2*/ 	.byte	0x08
	.zero		1


	//   ....[3]....
        /*03d4*/ 	.word	0x00000350
        /*03d8*/ 	.word	0x000000ff
        /*03dc*/ 	.word	0x00038830
        /*03e0*/ 	.short	0x0100
        /*03e2*/ 	.byte	0x06
	.zero		1


	//   ....[4]....
        /*03e4*/ 	.word	0x00000360
        /*03e8*/ 	.word	0x000000ff
        /*03ec*/ 	.word	0x00038840
        /*03f0*/ 	.short	0x0100
        /*03f2*/ 	.byte	0x06
	.zero		1


	//   ....[5]....
        /*03f4*/ 	.word	0x00000370
        /*03f8*/ 	.word	0x000000ff
        /*03fc*/ 	.word	0x00038838
        /*0400*/ 	.short	0x0100
        /*0402*/ 	.byte	0x06
	.zero		1


	//   ....[6]....
        /*0404*/ 	.word	0x00000380
        /*0408*/ 	.word	0x000000ff
        /*040c*/ 	.word	0x00038848
        /*0410*/ 	.short	0x0100
        /*0412*/ 	.byte	0x06
	.zero		1


	//   ....[7]....
        /*0414*/ 	.word	0x000004b0
        /*0418*/ 	.word	0x000000ff
        /*041c*/ 	.word	0x00038850
        /*0420*/ 	.short	0x0100
        /*0422*/ 	.byte	0x08
	.zero		1


	//   ....[8]....
        /*0424*/ 	.word	0x000004c0
        /*0428*/ 	.word	0x000000ff
        /*042c*/ 	.word	0x00038860
        /*0430*/ 	.short	0x0100
        /*0432*/ 	.byte	0x08
	.zero		1


	//   ....[9]....
        /*0434*/ 	.word	0x000004d0
        /*0438*/ 	.word	0x000000ff
        /*043c*/ 	.word	0x00038858
        /*0440*/ 	.short	0x0100
        /*0442*/ 	.byte	0x08
	.zero		1


	//   ....[10]....
        /*0444*/ 	.word	0x000004e0
        /*0448*/ 	.word	0x000000ff
        /*044c*/ 	.word	0x00038868
        /*0450*/ 	.short	0x0100
        /*0452*/ 	.byte	0x08
	.zero		1


	//   ....[11]....
        /*0454*/ 	.word	0x000005d0
        /*0458*/ 	.word	0x000000ff
        /*045c*/ 	.word	0x00038870
        /*0460*/ 	.short	0x0100
        /*0462*/ 	.byte	0x06
	.zero		1


	//   ....[12]....
        /*0464*/ 	.word	0x000005e0
        /*0468*/ 	.word	0x000000ff
        /*046c*/ 	.word	0x00038880
        /*0470*/ 	.short	0x0100
        /*0472*/ 	.byte	0x06
	.zero		1


	//   ....[13]....
        /*0474*/ 	.word	0x000005f0
        /*0478*/ 	.word	0x000000ff
        /*047c*/ 	.word	0x00038878
        /*0480*/ 	.short	0x0100
        /*0482*/ 	.byte	0x06
	.zero		1


	//   ....[14]....
        /*0484*/ 	.word	0x00000600
        /*0488*/ 	.word	0x000000ff
        /*048c*/ 	.word	0x00038888
        /*0490*/ 	.short	0x0100
        /*0492*/ 	.byte	0x06
	.zero		1


	//   ....[15]....
        /*0494*/ 	.word	0x00000730
        /*0498*/ 	.word	0x000000ff
        /*049c*/ 	.word	0x00038890
        /*04a0*/ 	.short	0x0100
        /*04a2*/ 	.byte	0x08
	.zero		1


	//   ....[16]....
        /*04a4*/ 	.word	0x00000740
        /*04a8*/ 	.word	0x000000ff
        /*04ac*/ 	.word	0x000388a0
        /*04b0*/ 	.short	0x0100
        /*04b2*/ 	.byte	0x08
	.zero		1


	//   ....[17]....
        /*04b4*/ 	.word	0x00000750
        /*04b8*/ 	.word	0x000000ff
        /*04bc*/ 	.word	0x00038898
        /*04c0*/ 	.short	0x0100
        /*04c2*/ 	.byte	0x08
	.zero		1


	//   ....[18]....
        /*04c4*/ 	.word	0x00000760
        /*04c8*/ 	.word	0x000000ff
        /*04cc*/ 	.word	0x000388a8
        /*04d0*/ 	.short	0x0100
        /*04d2*/ 	.byte	0x08
	.zero		1


	//   ....[19]....
        /*04d4*/ 	.word	0x00000890
        /*04d8*/ 	.word	0x000000ff
        /*04dc*/ 	.word	0x000388b0
        /*04e0*/ 	.short	0x0100
        /*04e2*/ 	.byte	0x08
	.zero		1


	//   ....[20]....
        /*04e4*/ 	.word	0x000008a0
        /*04e8*/ 	.word	0x000000ff
        /*04ec*/ 	.word	0x000388c0
        /*04f0*/ 	.short	0x0100
        /*04f2*/ 	.byte	0x08
	.zero		1


	//   ....[21]....
        /*04f4*/ 	.word	0x000008b0
        /*04f8*/ 	.word	0x000000ff
        /*04fc*/ 	.word	0x000388b8
        /*0500*/ 	.short	0x0100
        /*0502*/ 	.byte	0x08
	.zero		1


	//   ....[22]....
        /*0504*/ 	.word	0x000008c0
        /*0508*/ 	.word	0x000000ff
        /*050c*/ 	.word	0x000388c8
        /*0510*/ 	.short	0x0100
        /*0512*/ 	.byte	0x08
	.zero		1


	//   ....[23]....
        /*0514*/ 	.word	0x00001720
        /*0518*/ 	.word	0x00000008
        /*051c*/ 	.word	0x00000000
        /*0520*/ 	.short	0x0101
        /*0522*/ 	.byte	0x3f
	.zero		1


	//   ....[24]....
        /*0524*/ 	.word	0x000021c0
        /*0528*/ 	.word	0x00000004
        /*052c*/ 	.word	0x00000000
        /*0530*/ 	.short	0x0101
        /*0532*/ 	.byte	0x3f
	.zero		1


	//   ....[25]....
        /*0534*/ 	.word	0x000033b0
        /*0538*/ 	.word	0x000000b8
        /*053c*/ 	.word	0x00038800
        /*0540*/ 	.short	0x010a
        /*0542*/ 	.byte	0x3f
	.zero		1


	//   ....[26]....
        /*0544*/ 	.word	0x00003560
        /*0548*/ 	.word	0x000000b8
        /*054c*/ 	.word	0x00038830
        /*0550*/ 	.short	0x010a
        /*0552*/ 	.byte	0x3f
	.zero		1


	//   ....[27]....
        /*0554*/ 	.word	0x000035a0
        /*0558*/ 	.word	0x000000b8
        /*055c*/ 	.word	0x00038830
        /*0560*/ 	.short	0x010a
        /*0562*/ 	.byte	0x3f
	.zero		1


	//   ....[28]....
        /*0564*/ 	.word	0x000039b0
        /*0568*/ 	.word	0x000000b8
        /*056c*/ 	.word	0x00038810
        /*0570*/ 	.short	0x010a
        /*0572*/ 	.byte	0x3f
	.zero		1


	//   ....[29]....
        /*0574*/ 	.word	0x000039f0
        /*0578*/ 	.word	0x000000b8
        /*057c*/ 	.word	0x00038850
        /*0580*/ 	.short	0x010a
        /*0582*/ 	.byte	0x3f
	.zero		1


	//   ....[30]....
        /*0584*/ 	.word	0x00003ab0
        /*0588*/ 	.word	0x000000b8
        /*058c*/ 	.word	0x00038850
        /*0590*/ 	.short	0x010a
        /*0592*/ 	.byte	0x3f
	.zero		1


	//   ....[31]....
        /*0594*/ 	.word	0x00005bb0
        /*0598*/ 	.word	0x00000018
        /*059c*/ 	.word	0x00000000
        /*05a0*/ 	.short	0x0101
        /*05a2*/ 	.byte	0x3f
	.zero		1


	//   ....[32]....
        /*05a4*/ 	.word	0x00006200
        /*05a8*/ 	.word	0x00000098
        /*05ac*/ 	.word	0x00000000
        /*05b0*/ 	.short	0x0101
        /*05b2*/ 	.byte	0x3f
	.zero		1


	//   ....[33]....
        /*05b4*/ 	.word	0x00006340
        /*05b8*/ 	.word	0x000000c4
        /*05bc*/ 	.word	0x00038830
        /*05c0*/ 	.short	0x010a
        /*05c2*/ 	.byte	0x3f
	.zero		1


	//   ....[34]....
        /*05c4*/ 	.word	0x00006390
        /*05c8*/ 	.word	0x000000c4
        /*05cc*/ 	.word	0x00038830
        /*05d0*/ 	.short	0x010a
        /*05d2*/ 	.byte	0x3f
	.zero		1


	//   ....[35]....
        /*05d4*/ 	.word	0x000066c0
        /*05d8*/ 	.word	0x000000c4
        /*05dc*/ 	.word	0x00038850
        /*05e0*/ 	.short	0x010a
        /*05e2*/ 	.byte	0x3f
	.zero		1


	//   ....[36]....
        /*05e4*/ 	.word	0x00006700
        /*05e8*/ 	.word	0x000000c4
        /*05ec*/ 	.word	0x00038850
        /*05f0*/ 	.short	0x010a
        /*05f2*/ 	.byte	0x3f
	.zero		1


	//   ....[37]....
        /*05f4*/ 	.word	0x00008200
        /*05f8*/ 	.word	0x00000099
        /*05fc*/ 	.word	0x00000000
        /*0600*/ 	.short	0x0101
        /*0602*/ 	.byte	0x3f
	.zero		1


	//   ....[38]....
        /*0604*/ 	.word	0x00008ee0
        /*0608*/ 	.word	0x000000c4
        /*060c*/ 	.word	0x00000000
        /*0610*/ 	.short	0x0101
        /*0612*/ 	.byte	0x3f
	.zero		1


	//   ....[39]....
        /*0614*/ 	.word	0x00009aa0
        /*0618*/ 	.word	0x000000ff
        /*061c*/ 	.word	0x00000000
        /*0620*/ 	.short	0x0101
        /*0622*/ 	.byte	0x04
	.zero		1


	//   ....[40]....
        /*0624*/ 	.word	0x0000cf00
        /*0628*/ 	.word	0x000000ff
        /*062c*/ 	.word	0x00038840
        /*0630*/ 	.short	0x010a
        /*0632*/ 	.byte	0x26
	.zero		1


	//   ....[41]....
        /*0634*/ 	.word	0x0000d8e0
        /*0638*/ 	.word	0x000000ff
        /*063c*/ 	.word	0x00038800
        /*0640*/ 	.short	0x0107
        /*0642*/ 	.byte	0x26
	.zero		1


	//   ....[42]....
        /*0644*/ 	.word	0x0000d960
        /*0648*/ 	.word	0x000000ff
        /*064c*/ 	.word	0x00038800
        /*0650*/ 	.short	0x0101
        /*0652*/ 	.byte	0x26
	.zero		1


	//   ....[43]....
        /*0654*/ 	.word	0x0000e890
        /*0658*/ 	.word	0x000000ff
        /*065c*/ 	.word	0x00038810
        /*0660*/ 	.short	0x0107
        /*0662*/ 	.byte	0x26
	.zero		1


	//   ....[44]....
        /*0664*/ 	.word	0x0000e8f0
        /*0668*/ 	.word	0x000000ff
        /*066c*/ 	.word	0x00038810
        /*0670*/ 	.short	0x0101
        /*0672*/ 	.byte	0x26
	.zero		1


	//   ....[45]....
        /*0674*/ 	.word	0x0000e900
        /*0678*/ 	.word	0x000000ff
        /*067c*/ 	.word	0x00038820
        /*0680*/ 	.short	0x010a
        /*0682*/ 	.byte	0x26
	.zero		1


	//   ....[46]....
        /*0684*/ 	.word	0x0000e960
        /*0688*/ 	.word	0x000000ff
        /*068c*/ 	.word	0x00038860
        /*0690*/ 	.short	0x010a
        /*0692*/ 	.byte	0x26
	.zero		1


	//   ....[47]....
        /*0694*/ 	.word	0x0000f520
        /*0698*/ 	.word	0x000000ff
        /*069c*/ 	.word	0x00038848
        /*06a0*/ 	.short	0x010a
        /*06a2*/ 	.byte	0x26
	.zero		1


	//   ....[48]....
        /*06a4*/ 	.word	0x0000f6f0
        /*06a8*/ 	.word	0x000000ff
        /*06ac*/ 	.word	0x00038868
        /*06b0*/ 	.short	0x010a
        /*06b2*/ 	.byte	0x26
	.zero		1


	//   ....[49]....
        /*06b4*/ 	.word	0x000100a0
        /*06b8*/ 	.word	0x000000ff
        /*06bc*/ 	.word	0x00038840
        /*06c0*/ 	.short	0x010a
        /*06c2*/ 	.byte	0x26
	.zero		1


	//   ....[50]....
        /*06c4*/ 	.word	0x00010280
        /*06c8*/ 	.word	0x000000ff
        /*06cc*/ 	.word	0x00038860
        /*06d0*/ 	.short	0x010a
        /*06d2*/ 	.byte	0x26
	.zero		1


	//   ....[51]....
        /*06d4*/ 	.word	0x00010c50
        /*06d8*/ 	.word	0x000000ff
        /*06dc*/ 	.word	0x00038848
        /*06e0*/ 	.short	0x010a
        /*06e2*/ 	.byte	0x26
	.zero		1


	//   ....[52]....
        /*06e4*/ 	.word	0x00010e30
        /*06e8*/ 	.word	0x000000ff
        /*06ec*/ 	.word	0x00038868
        /*06f0*/ 	.short	0x010a
        /*06f2*/ 	.byte	0x26
	.zero		1


	//   ....[53]....
        /*06f4*/ 	.word	0x00011650
        /*06f8*/ 	.word	0x00000002
        /*06fc*/ 	.word	0x00038820
        /*0700*/ 	.short	0x010a
        /*0702*/ 	.byte	0x3f
	.zero		1


	//   ....[54]....
        /*0704*/ 	.word	0x000117f0
        /*0708*/ 	.word	0x00000007
        /*070c*/ 	.word	0x00000000
        /*0710*/ 	.short	0x010a
        /*0712*/ 	.byte	0x3f
	.zero		1


	//   ....[55]....
        /*0714*/ 	.word	0x00011860
        /*0718*/ 	.word	0x00000005
        /*071c*/ 	.word	0x00000000
        /*0720*/ 	.short	0x010a
        /*0722*/ 	.byte	0x3f
	.zero		1


	//   ....[56]....
        /*0724*/ 	.word	0x000118c0
        /*0728*/ 	.word	0x00000005
        /*072c*/ 	.word	0x00000000
        /*0730*/ 	.short	0x010a
        /*0732*/ 	.byte	0x3f
	.zero		1


	//   ....[57]....
        /*0734*/ 	.word	0x000118f0
        /*0738*/ 	.word	0x00000003
        /*073c*/ 	.word	0x00000000
        /*0740*/ 	.short	0x010a
        /*0742*/ 	.byte	0x3f
	.zero		1


	//   ....[58]....
        /*0744*/ 	.word	0x00011950
        /*0748*/ 	.word	0x000000b8
        /*074c*/ 	.word	0x00038800
        /*0750*/ 	.short	0x010a
        /*0752*/ 	.byte	0x3f
	.zero		1


	//   ....[59]....
        /*0754*/ 	.word	0x000119a0
        /*0758*/ 	.word	0x000000b8
        /*075c*/ 	.word	0x00038830
        /*0760*/ 	.short	0x010a
        /*0762*/ 	.byte	0x3f
	.zero		1


	//   ....[60]....
        /*0764*/ 	.word	0x000119f0
        /*0768*/ 	.word	0x000000b8
        /*076c*/ 	.word	0x00038810
        /*0770*/ 	.short	0x010a
        /*0772*/ 	.byte	0x3f
	.zero		1


	//   ....[61]....
        /*0774*/ 	.word	0x00011a40
        /*0778*/ 	.word	0x000000b8
        /*077c*/ 	.word	0x00038850
        /*0780*/ 	.short	0x010a
        /*0782*/ 	.byte	0x3f
	.zero		1


	//   ....[62]....
        /*0784*/ 	.word	0x00011a90
        /*0788*/ 	.word	0x000000c4
        /*078c*/ 	.word	0x00038830
        /*0790*/ 	.short	0x010a
        /*0792*/ 	.byte	0x3f
	.zero		1


	//   ....[63]....
        /*0794*/ 	.word	0x00011ae0
        /*0798*/ 	.word	0x000000c4
        /*079c*/ 	.word	0x00038850
        /*07a0*/ 	.short	0x010a
        /*07a2*/ 	.byte	0x3f
	.zero		1


	//   ....[64]....
        /*07a4*/ 	.word	0x00011c40
        /*07a8*/ 	.word	0x00000003
        /*07ac*/ 	.word	0x00038840
        /*07b0*/ 	.short	0x010a
        /*07b2*/ 	.byte	0x3f
	.zero		1


	//   ....[65]....
        /*07b4*/ 	.word	0x00012bb0
        /*07b8*/ 	.word	0x00000003
        /*07bc*/ 	.word	0x00038820
        /*07c0*/ 	.short	0x010a
        /*07c2*/ 	.byte	0x3f
	.zero		1


	//   ....[66]....
        /*07c4*/ 	.word	0x00012c10
        /*07c8*/ 	.word	0x00000003
        /*07cc*/ 	.word	0x00038860
        /*07d0*/ 	.short	0x010a
        /*07d2*/ 	.byte	0x3f
	.zero		1


	//   ....[67]....
        /*07d4*/ 	.word	0x00012c70
        /*07d8*/ 	.word	0x00000003
        /*07dc*/ 	.word	0x00038848
        /*07e0*/ 	.short	0x010a
        /*07e2*/ 	.byte	0x3f
	.zero		1


	//   ....[68]....
        /*07e4*/ 	.word	0x00012cd0
        /*07e8*/ 	.word	0x00000003
        /*07ec*/ 	.word	0x00038868
        /*07f0*/ 	.short	0x010a
        /*07f2*/ 	.byte	0x3f
	.zero		1


	//   ....[69]....
        /*07f4*/ 	.word	0x00012d30
        /*07f8*/ 	.word	0x00000003
        /*07fc*/ 	.word	0x00038840
        /*0800*/ 	.short	0x010a
        /*0802*/ 	.byte	0x3f
	.zero		1


	//   ....[70]....
        /*0804*/ 	.word	0x00012d90
        /*0808*/ 	.word	0x00000003
        /*080c*/ 	.word	0x00038860
        /*0810*/ 	.short	0x010a
        /*0812*/ 	.byte	0x3f
	.zero		1


	//   ....[71]....
        /*0814*/ 	.word	0x00012df0
        /*0818*/ 	.word	0x00000003
        /*081c*/ 	.word	0x00038848
        /*0820*/ 	.short	0x010a
        /*0822*/ 	.byte	0x3f
	.zero		1


	//   ....[72]....
        /*0824*/ 	.word	0x00012e50
        /*0828*/ 	.word	0x00000003
        /*082c*/ 	.word	0x00038868
        /*0830*/ 	.short	0x010a
        /*0832*/ 	.byte	0x3f
	.zero		1


	//   ....[73]....
        /*0834*/ 	.word	0x00012ea0
        /*0838*/ 	.word	0x00000002
        /*083c*/ 	.word	0x00038820
        /*0840*/ 	.short	0x010a
        /*0842*/ 	.byte	0x3f
	.zero		1


	//   ....[74]....
        /*0844*/ 	.word	0x00013040
        /*0848*/ 	.word	0x00000007
        /*084c*/ 	.word	0x00000000
        /*0850*/ 	.short	0x010a
        /*0852*/ 	.byte	0x3f
	.zero		1


	//   ....[75]....
        /*0854*/ 	.word	0x00013090
        /*0858*/ 	.word	0x00000005
        /*085c*/ 	.word	0x00000000
        /*0860*/ 	.short	0x010a
        /*0862*/ 	.byte	0x3f
	.zero		1


	//   ....[76]....
        /*0864*/ 	.word	0x000130e0
        /*0868*/ 	.word	0x00000005
        /*086c*/ 	.word	0x00000000
        /*0870*/ 	.short	0x010a
        /*0872*/ 	.byte	0x3f
	.zero		1


	//----- nvinfo : EIATTR_NUM_MBARRIERS
	.align		4
.L_172:
        /*0874*/ 	.byte	0x03, 0x38
        /*0876*/ 	.short	0x0017


	//----- nvinfo : EIATTR_EXIT_INSTR_OFFSETS
	.align		4
        /*0878*/ 	.byte	0x04, 0x1c
        /*087a*/ 	.short	(.L_174 - .L_173)


	//   ....[0]....
.L_173:
        /*087c*/ 	.word	0x00011940


	//----- nvinfo : EIATTR_MAX_THREADS
	.align		4
.L_174:
        /*0880*/ 	.byte	0x04, 0x05
        /*0882*/ 	.short	(.L_176 - .L_175)
.L_175:
        /*0884*/ 	.word	0x00000180
        /*0888*/ 	.word	0x00000001
        /*088c*/ 	.word	0x00000001


	//----- nvinfo : EIATTR_CRS_STACK_SIZE
	.align		4
.L_176:
        /*0890*/ 	.byte	0x04, 0x1e
        /*0892*/ 	.short	(.L_178 - .L_177)
.L_177:
        /*0894*/ 	.word	0x00000000


	//----- nvinfo : EIATTR_CBANK_PARAM_SIZE
	.align		4
.L_178:
        /*0898*/ 	.byte	0x03, 0x19
        /*089a*/ 	.short	0x0b70


	//----- nvinfo : EIATTR_PARAM_CBANK
	.align		4
        /*089c*/ 	.byte	0x04, 0x0a
        /*089e*/ 	.short	(.L_180 - .L_179)
	.align		4
.L_179:
        /*08a0*/ 	.word	index@(.nv.constant0._ZN7cutlass13device_kernelIN5flash11enable_sm90INS1_16FlashAttnFwdSm90INS1_25CollectiveMainloopFwdSm90ILi2EN4cute5tupleIJNS5_1CILi1EEES8_S8_EEENS6_IJNS7_ILi64EEESA_SA_EEELi512ENS_6half_tEfNS_4arch4Sm90ELb0ELb0ELb0ELb0ELb0ELb0ELb1ELb0ELb0ELb1ELb1ELb0EEENS1_21CollectiveEpilogueFwdINS6_IJSA_NS7_ILi512EEESA_EEES9_SC_SE_Li256ELb0ELb1ELb1ELb0EEENS1_19SingleTileSchedulerILb0ELb1ELb1ELi64EEEEEEEEEvNT_6ParamsE)
        /*08a4*/ 	.short	0x0210
        /*08a6*/ 	.short	0x0b70


	//----- nvinfo : EIATTR_SW_WAR
	.align		4
.L_180:
        /*08a8*/ 	.byte	0x04, 0x36
        /*08aa*/ 	.short	(.L_182 - .L_181)
.L_181:
        /*08ac*/ 	.word	0x00000008
.L_182:


//--------------------- .nv.info._ZN7cutlass13device_kernelIN5flash11enable_sm90INS1_16FlashAttnFwdSm90INS1_25CollectiveMainloopFwdSm90ILi2EN4cute5tupleIJNS5_1CILi1EEES8_S8_EEENS6_IJNS7_ILi64EEESA_SA_EEELi512ENS_6half_tEfNS_4arch4Sm90ELb0ELb0ELb0ELb1ELb0ELb0ELb0ELb0ELb0ELb1ELb1ELb0EEENS1_21CollectiveEpilogueFwdINS6_IJSA_NS7_ILi512EEESA_EEES9_SC_SE_Li256ELb1ELb1ELb1ELb0EEENS1_36VarlenDynamicPersistentTileSchedulerILi64ELi64ELi256ELi128ELb1ELb1ELb1ELb0ELb1ELb1EEEEEEEEEvNT_6ParamsE --------------------------
	.section	.nv.info._ZN7cutlass13device_kernelIN5flash11enable_sm90INS1_16FlashAttnFwdSm90INS1_25CollectiveMainloopFwdSm90ILi2EN4cute5tupleIJNS5_1CILi1EEES8_S8_EEENS6_IJNS7_ILi64EEESA_SA_EEELi512ENS_6half_tEfNS_4arch4Sm90ELb0ELb0ELb0ELb1ELb0ELb0ELb0ELb0ELb0ELb1ELb1ELb0EEENS1_21CollectiveEpilogueFwdINS6_IJSA_NS7_ILi512EEESA_EEES9_SC_SE_Li256ELb1ELb1ELb1ELb0EEENS1_36VarlenDynamicPersistentTileSchedulerILi64ELi64ELi256ELi128ELb1ELb1ELb1ELb0ELb1ELb1EEEEEEEEEvNT_6ParamsE,"",@"SHT_CUDA_INFO"
	.sectionflags	@""
	.align	4


	//----- nvinfo : EIATTR_CUDA_API_VERSION
	.align		4
        /*0000*/ 	.byte	0x04, 0x37
        /*0002*/ 	.short	(.L_184 - .L_183)
.L_183:
        /*0004*/ 	.word	0x00000082


	//----- nvinfo : EIATTR_KPARAM_INFO
	.align		4
.L_184:
        /*0008*/ 	.byte	0x04, 0x17
        /*000a*/ 	.short	(.L_186 - .L_185)
.L_185:
        /*000c*/ 	.word	0x00000000
        /*0010*/ 	.short	0x0000
        /*0012*/ 	.short	0x0070
        /*0014*/ 	.byte	0x00, 0xf0, 0x01, 0x2a


	//----- nvinfo : EIATTR_SPARSE_MMA_MASK
	.align		4
.L_186:
        /*0018*/ 	.byte	0x03, 0x50
        /*001a*/ 	.short	0x0000


	//----- nvinfo : EIATTR_MAXREG_COUNT
	.align		4
        /*001c*/ 	.byte	0x03, 0x1b
        /*001e*/ 	.short	0x00a8


	//----- nvinfo : EIATTR_NUM_BARRIERS
	.align		4
        /*0020*/ 	.byte	0x02, 0x4c
        /*0022*/ 	.byte	0x10
	.zero		1


	//----- nvinfo : EIATTR_EXTERNS
	.align		4
        /*0024*/ 	.byte	0x04, 0x0f
        /*0026*/ 	.short	(.L_188 - .L_187)


	//   ....[0]....
	.align		4
.L_187:
        /*0028*/ 	.word	index@(__assertfail)


	//----- nvinfo : EIATTR_ANNOTATIONS
	.align		4
.L_188:
        /*002c*/ 	.byte	0x04, 0x55
        /*002e*/ 	.short	(.L_190 - .L_189)


	//   ....[0]....
.L_189:
        /* <DEDUP_REMOVED lines=66> */


	//----- nvinfo : EIATTR_MERCURY_ISA_VERSION
	.align		4
.L_190:
        /*0438*/ 	.byte	0x03, 0x5f
        /*043a*/ 	.short	0x0101


	//----- nvinfo : EIATTR_UNUSED_LOAD_BYTE_OFFSET
	.align		4
        /*043c*/ 	.byte	0x04, 0x44
        /*043e*/ 	.short	(.L_192 - .L_191)


	//   ....[0]....
.L_191:
        /*0440*/ 	.word	0x00000a10
        /*0444*/ 	.word	0x0000fff0


	//   ....[1]....
        /*0448*/ 	.word	0x00007980
        /*044c*/ 	.word	0x0000fff0


	//----- nvinfo : EIATTR_INT_WARP_WIDE_INSTR_OFFSETS
	.align		4
.L_192:
        /*0450*/ 	.byte	0x04, 0x31
        /*0452*/ 	.short	(.L_194 - .L_193)


	//   ....[0]....
.L_193:
        /*0454*/ 	.word	0x00000130


	//   ....[1]....
        /*0458*/ 	.word	0x00000170


	//   ....[2]....
        /*045c*/ 	.word	0x000001e0


	//   ....[3]....
        /*0460*/ 	.word	0x0000d9a0


	//   ....[4]....
        /*0464*/ 	.word	0x0000da30


	//   ....[5]....
        /*0468*/ 	.word	0x000122d0


	//   ....[6]....
        /*046c*/ 	.word	0x00012360


	//----- nvinfo : EIATTR_COOP_GROUP_MASK_REGIDS
	.align		4
.L_194:
        /*0470*/ 	.byte	0x04, 0x29
        /*0472*/ 	.short	(.L_196 - .L_195)


	//   ....[0]....
.L_195:
        /*0474*/ 	.word	0xffffffff


	//   ....[1]....
        /*0478*/ 	.word	0xffffffff


	//   ....[2]....
        /*047c*/ 	.word	0xffffffff


	//   ....[3]....
        /*0480*/ 	.word	0xffffffff


	//   ....[4]....
        /*0484*/ 	.word	0xffffffff


	//   ....[5]....
        /*0488*/ 	.word	0xffffffff


	//   ....[6]....
        /*048c*/ 	.word	0xffffffff


	//   ....[7]....
        /*0490*/ 	.word	0xffffffff


	//   ....[8]....
        /*0494*/ 	.word	0xffffffff


	//   ....[9]....
        /*0498*/ 	.word	0xffffffff


	//   ....[10]....
        /*049c*/ 	.word	0xffffffff


	//   ....[11]....
        /*04a0*/ 	.word	0xffffffff


	//   ....[12]....
        /*04a4*/ 	.word	0xffffffff


	//   ....[13]....
        /*04a8*/ 	.word	0xffffffff


	//   ....[14]....
        /*04ac*/ 	.word	0xffffffff


	//   ....[15]....
        /*04b0*/ 	.word	0xffffffff


	//   ....[16]....
        /*04b4*/ 	.word	0xffffffff


	//   ....[17]....
        /*04b8*/ 	.word	0xffffffff


	//   ....[18]....
        /*04bc*/ 	.word	0xffffffff


	//   ....[19]....
        /*04c0*/ 	.word	0xffffffff


	//   ....[20]....
        /*04c4*/ 	.word	0xffffffff


	//   ....[21]....
        /*04c8*/ 	.word	0xffffffff


	//   ....[22]....
        /*04cc*/ 	.word	0xffffffff


	//   ....[23]....
        /*04d0*/ 	.word	0xffffffff


	//   ....[24]....
        /*04d4*/ 	.word	0xffffffff


	//   ....[25]....
        /*04d8*/ 	.word	0xffffffff


	//   ....[26]....
        /*04dc*/ 	.word	0xffffffff


	//   ....[27]....
        /*04e0*/ 	.word	0xffffffff


	//   ....[28]....
        /*04e4*/ 	.word	0xffffffff


	//   ....[29]....
        /*04e8*/ 	.word	0xffffffff


	//   ....[30]....
        /*04ec*/ 	.word	0xffffffff


	//   ....[31]....
        /*04f0*/ 	.word	0xffffffff


	//   ....[32]....
        /*04f4*/ 	.word	0xffffffff


	//   ....[33]....
        /*04f8*/ 	.word	0xffffffff


	//   ....[34]....
        /*04fc*/ 	.word	0xffffffff


	//   ....[35]....
        /*0500*/ 	.word	0xffffffff


	//   ....[36]....
        /*0504*/ 	.word	0xffffffff


	//   ....[37]....
        /*0508*/ 	.word	0xffffffff


	//   ....[38]....
        /*050c*/ 	.word	0xffffffff


	//   ....[39]....
        /*0510*/ 	.word	0xffffffff


	//   ....[40]....
        /*0514*/ 	.word	0xffffffff


	//   ....[41]....
        /*0518*/ 	.word	0xffffffff


	//   ....[42]....
        /*051c*/ 	.word	0xffffffff


	//   ....[43]....
        /*0520*/ 	.word	0xffffffff


	//   ....[44]....
        /*0524*/ 	.word	0xffffffff


	//   ....[45]....
        /*0528*/ 	.word	0xffffffff


	//   ....[46]....
        /*052c*/ 	.word	0xffffffff


	//   ....[47]....
        /*0530*/ 	.word	0xffffffff


	//   ....[48]....
        /*0534*/ 	.word	0xffffffff


	//   ....[49]....
        /*0538*/ 	.word	0xffffffff


	//   ....[50]....
        /*053c*/ 	.word	0xffffffff


	//   ....[51]....
        /*0540*/ 	.word	0xffffffff


	//   ....[52]....
        /*0544*/ 	.word	0xffffffff


	//   ....[53]....
        /*0548*/ 	.word	0xffffffff


	//   ....[54]....
        /*054c*/ 	.word	0xffffffff


	//   ....[55]....
        /*0550*/ 	.word	0xffffffff


	//   ....[56]....
        /*0554*/ 	.word	0xffffffff


	//   ....[57]....
        /*0558*/ 	.word	0xffffffff


	//   ....[58]....
        /*055c*/ 	.word	0xffffffff


	//   ....[59]....
        /*0560*/ 	.word	0xffffffff


	//   ....[60]....
        /*0564*/ 	.word	0xffffffff


	//   ....[61]....
        /*0568*/ 	.word	0xffffffff


	//   ....[62]....
        /*056c*/ 	.word	0xffffffff


	//   ....[63]....
        /*0570*/ 	.word	0xffffffff


	//   ....[64]....
        /*0574*/ 	.word	0xffffffff


	//   ....[65]....
        /*0578*/ 	.word	0xffffffff


	//   ....[66]....
        /*057c*/ 	.word	0xffffffff


	//   ....[67]....
        /*0580*/ 	.word	0xffffffff


	//   ....[68]....
        /*0584*/ 	.word	0xffffffff


	//   ....[69]....
        /*0588*/ 	.word	0xffffffff


	//   ....[70]....
        /*058c*/ 	.word	0xffffffff


	//   ....[71]....
        /*0590*/ 	.word	0xffffffff


	//   ....[72]....
        /*0594*/ 	.word	0xffffffff


	//   ....[73]....
        /*0598*/ 	.word	0xffffffff


	//   ....[74]....
        /*059c*/ 	.word	0xffffffff


	//   ....[75]....
        /*05a0*/ 	.word	0xffffffff


	//   ....[76]....
        /*05a4*/ 	.word	0xffffffff


	//   ....[77]....
        /*05a8*/ 	.word	0xffffffff


	//   ....[78]....
        /*05ac*/ 	.word	0xffffffff


	//   ....[79]....
        /*05b0*/ 	.word	0xffffffff


	//   ....[80]....
        /*05b4*/ 	.word	0xffffffff


	//   ....[81]....
        /*05b8*/ 	.word	0xffffffff


	//   ....[82]....
        /*05bc*/ 	.word	0xffffffff


	//   ....[83]....
        /*05c0*/ 	.word	0xffffffff


	//   ....[84]....
        /*05c4*/ 	.word	0xffffffff


	//   ....[85]....
        /*05c8*/ 	.word	0x0500000f


	//   ....[86]....
        /*05cc*/ 	.word	0x0500000f


	//   ....[87]....
        /*05d0*/ 	.word	0x0500000f


	//   ....[88]....
        /*05d4*/ 	.word	0x0500000f


	//   ....[89]....
        /*05d8*/ 	.word	0x0500000f


	//   ....[90]....
        /*05dc*/ 	.word	0x0500000f


	//   ....[91]....
        /*05e0*/ 	.word	0x0500000f


	//   ....[92]....
        /*05e4*/ 	.word	0x0500000f


	//   ....[93]....
        /*05e8*/ 	.word	0x0500000f


	//   ....[94]....
        /*05ec*/ 	.word	0x0500000f


	//   ....[95]....
        /*05f0*/ 	.word	0x0500000f


	//   ....[96]....
        /*05f4*/ 	.word	0x0500000f


	//   ....[97]....
        /*05f8*/ 	.word	0x0500000f


	//   ....[98]....
        /*05fc*/ 	.word	0x0500000f


	//   ....[99]....
        /*0600*/ 	.word	0x0500000f


	//   ....[100]....
        /*0604*/ 	.word	0x0500000f


	//   ....[101]....
        /*0608*/ 	.word	0x0500000f


	//   ....[102]....
        /*060c*/ 	.word	0x0500000f


	//   ....[103]....
        /*0610*/ 	.word	0x0500000f


	//   ....[104]....
        /*0614*/ 	.word	0x0500000f


	//   ....[105]....
        /*0618*/ 	.word	0x0500000f


	//   ....[106]....
        /*061c*/ 	.word	0x0500000f


	//   ....[107]....
        /*0620*/ 	.word	0x0500000f


	//   ....[108]....
        /*0624*/ 	.word	0x0500000f


	//   ....[109]....
        /*0628*/ 	.word	0x0500000f


	//   ....[110]....
        /*062c*/ 	.word	0x0500000f


	//   ....[111]....
        /*0630*/ 	.word	0x0500000f


	//   ....[112]....
        /*0634*/ 	.word	0x0500000f


	//----- nvinfo : EIATTR_COOP_GROUP_INSTR_OFFSETS
	.align		4
.L_196:
        /*0638*/ 	.byte	0x04, 0x28
        /*063a*/ 	.short	(.L_198 - .L_197)


	//   ....[0]....
.L_197:
        /*063c*/ 	.word	0x00000060


	//   ....[1]....
        /*0640*/ 	.word	0x00000140


	//   ....[2]....
        /*0644*/ 	.word	0x00000190


	//   ....[3]....
        /*0648*/ 	.word	0x00000380


	//   ....[4]....
        /*064c*/ 	.word	0x000004e0


	//   ....[5]....
        /*0650*/ 	.word	0x00000600


	//   ....[6]....
        /*0654*/ 	.word	0x00000760


	//   ....[7]....
        /*0658*/ 	.word	0x00001f30


	//   ....[8]....
        /*065c*/ 	.word	0x00003f60


	//   ....[9]....
        /*0660*/ 	.word	0x00004940


	//   ....[10]....
        /*0664*/ 	.word	0x00004990


	//   ....[11]....
        /*0668*/ 	.word	0x00004ba0


	//   ....[12]....
        /*066c*/ 	.word	0x00004c50


	//   ....[13]....
        /*0670*/ 	.word	0x00005550


	//   ....[14]....
        /*0674*/ 	.word	0x000059b0


	//   ....[15]....
        /*0678*/ 	.word	0x000059d0


	//   ....[16]....
        /*067c*/ 	.word	0x00006200


	//   ....[17]....
        /*0680*/ 	.word	0x000062a0


	//   ....[18]....
        /*0684*/ 	.word	0x00006e50


	//   ....[19]....
        /*0688*/ 	.word	0x00006e90


	//   ....[20]....
        /*068c*/ 	.word	0x00006f00


	//   ....[21]....
        /*0690*/ 	.word	0x00006f30


	//   ....[22]....
        /*0694*/ 	.word	0x00006f60


	//   ....[23]....
        /*0698*/ 	.word	0x00008750


	//   ....[24]....
        /*069c*/ 	.word	0x00008b60


	//   ....[25]....
        /*06a0*/ 	.word	0x00008b90


	//   ....[26]....
        /*06a4*/ 	.word	0x00008bb0


	//   ....[27]....
        /*06a8*/ 	.word	0x00008bc0


	//   ....[28]....
        /*06ac*/ 	.word	0x00009800


	//   ....[29]....
        /*06b0*/ 	.word	0x00009820


	//   ....[30]....
        /*06b4*/ 	.word	0x00009ad0


	//   ....[31]....
        /*06b8*/ 	.word	0x00009af0


	//   ....[32]....
        /*06bc*/ 	.word	0x0000a260


	//   ....[33]....
        /*06c0*/ 	.word	0x0000a270


	//   ....[34]....
        /*06c4*/ 	.word	0x0000aac0


	//   ....[35]....
        /*06c8*/ 	.word	0x0000aae0


	//   ....[36]....
        /*06cc*/ 	.word	0x0000be90


	//   ....[37]....
        /*06d0*/ 	.word	0x0000bec0


	//   ....[38]....
        /*06d4*/ 	.word	0x0000c0f0


	//   ....[39]....
        /*06d8*/ 	.word	0x0000c110


	//   ....[40]....
        /*06dc*/ 	.word	0x0000c3c0


	//   ....[41]....
        /*06e0*/ 	.word	0x0000c5e0


	//   ....[42]....
        /*06e4*/ 	.word	0x0000c610


	//   ....[43]....
        /*06e8*/ 	.word	0x0000c640


	//   ....[44]....
        /*06ec*/ 	.word	0x0000c670


	//   ....[45]....
        /*06f0*/ 	.word	0x0000c6a0


	//   ....[46]....
        /*06f4*/ 	.word	0x0000c6d0


	//   ....[47]....
        /*06f8*/ 	.word	0x0000c870


	//   ....[48]....
        /*06fc*/ 	.word	0x0000c8a0


	//   ....[49]....
        /*0700*/ 	.word	0x0000c8d0


	//   ....[50]....
        /*0704*/ 	.word	0x0000c900


	//   ....[51]....
        /*0708*/ 	.word	0x0000c930


	//   ....[52]....
        /*070c*/ 	.word	0x0000c960


	//   ....[53]....
        /*0710*/ 	.word	0x0000c9f0


	//   ....[54]....
        /*0714*/ 	.word	0x0000ca20


	//   ....[55]....
        /*0718*/ 	.word	0x0000ca30


	//   ....[56]....
        /*071c*/ 	.word	0x0000cae0


	//   ....[57]....
        /*0720*/ 	.word	0x0000df80


	//   ....[58]....
        /*0724*/ 	.word	0x0000ea50


	//   ....[59]....
        /*0728*/ 	.word	0x0000ea60


	//   ....[60]....
        /*072c*/ 	.word	0x0000eb00


	//   ....[61]....
        /*0730*/ 	.word	0x0000eb10


	//   ....[62]....
        /*0734*/ 	.word	0x0000eb90


	//   ....[63]....
        /*0738*/ 	.word	0x0000eba0


	//   ....[64]....
        /*073c*/ 	.word	0x0000ebf0


	//   ....[65]....
        /*0740*/ 	.word	0x0000ec10


	//   ....[66]....
        /*0744*/ 	.word	0x000125e0


	//   ....[67]....
        /*0748*/ 	.word	0x00012610


	//   ....[68]....
        /*074c*/ 	.word	0x00012680


	//   ....[69]....
        /*0750*/ 	.word	0x000126b0


	//   ....[70]....
        /*0754*/ 	.word	0x000126e0


	//   ....[71]....
        /*0758*/ 	.word	0x00012710


	//   ....[72]....
        /*075c*/ 	.word	0x00012740


	//   ....[73]....
        /*0760*/ 	.word	0x00012770


	//   ....[74]....
        /*0764*/ 	.word	0x00012930


	//   ....[75]....
        /*0768*/ 	.word	0x00012960


	//   ....[76]....
        /*076c*/ 	.word	0x00012990


	//   ....[77]....
        /*0770*/ 	.word	0x000129c0


	//   ....[78]....
        /*0774*/ 	.word	0x000129f0


	//   ....[79]....
        /*0778*/ 	.word	0x00012a20


	//   ....[80]....
        /*077c*/ 	.word	0x00012ae0


	//   ....[81]....
        /*0780*/ 	.word	0x00012b00


	//   ....[82]....
        /*0784*/ 	.word	0x00012b10


	//   ....[83]....
        /*0788*/ 	.word	0x00012b70


	//   ....[84]....
        /*078c*/ 	.word	0x00013280


	//   ....[85]....
        /*0790*/ 	.word	0x00013810


	//   ....[86]....
        /*0794*/ 	.word	0x000139f0


	//   ....[87]....
        /*0798*/ 	.word	0x00013a40


	//   ....[88]....
        /*079c*/ 	.word	0x00013aa0


	//   ....[89]....
        /*07a0*/ 	.word	0x00013b90


	//   ....[90]....
        /*07a4*/ 	.word	0x00013bf0


	//   ....[91]....
        /*07a8*/ 	.word	0x00013ce0


	//   ....[92]....
        /*07ac*/ 	.word	0x00013d40


	//   ....[93]....
        /*07b0*/ 	.word	0x00013e10


	//   ....[94]....
        /*07b4*/ 	.word	0x00014140


	//   ....[95]....
        /*07b8*/ 	.word	0x000141e0


	//   ....[96]....
        /*07bc*/ 	.word	0x00014380


	//   ....[97]....
        /*07c0*/ 	.word	0x000143f0


	//   ....[98]....
        /*07c4*/ 	.word	0x00014460


	//   ....[99]....
        /*07c8*/ 	.word	0x000144d0


	//   ....[100]....
        /*07cc*/ 	.word	0x00014540


	//   ....[101]....
        /*07d0*/ 	.word	0x000145c0


	//   ....[102]....
        /*07d4*/ 	.word	0x00014650


	//   ....[103]....
        /*07d8*/ 	.word	0x000146f0


	//   ....[104]....
        /*07dc*/ 	.word	0x00014760


	//   ....[105]....
        /*07e0*/ 	.word	0x000147d0


	//   ....[106]....
        /*07e4*/ 	.word	0x00014840


	//   ....[107]....
        /*07e8*/ 	.word	0x000148c0


	//   ....[108]....
        /*07ec*/ 	.word	0x00014930


	//   ....[109]....
        /*07f0*/ 	.word	0x000149d0


	//   ....[110]....
        /*07f4*/ 	.word	0x00014a20


	//   ....[111]....
        /*07f8*/ 	.word	0x00014ab0


	//   ....[112]....
        /*07fc*/ 	.word	0x00014be0


	//----- nvinfo : EIATTR_REG_RECONFIG
	.align		4
.L_198:
        /*0800*/ 	.byte	0x01, 0x54
	.zero		2


	//----- nvinfo : EIATTR_SYSCALL_OFFSETS
	.align		4
        /*0804*/ 	.byte	0x04, 0x46
        /*0806*/ 	.short	(.L_200 - .L_199)


	//   ....[0]....
.L_199:
        /*0808*/ 	.word	0x00004120


	//   ....[1]....
        /*080c*/ 	.word	0x0000dba0


	//   ....[2]....
        /*0810*/ 	.word	0x0000dcf0


	//   ....[3]....
        /*0814*/ 	.word	0x0000ddf0


	//   ....[4]....
        /*0818*/ 	.word	0x0000e670


	//----- nvinfo : EIATTR_MBARRIER_INSTR_OFFSETS
	.align		4
.L_200:
        /*081c*/ 	.byte	0x04, 0x39
        /*081e*/ 	.short	(.L_202 - .L_201)


	//   ....[0]....
.L_201:
        /*0820*/ 	.word	0x00000270
        /*0824*/ 	.word	0x000000ff
        /*0828*/ 	.word	0x00028c00
        /*082c*/ 	.short	0x0100
        /*082e*/ 	.byte	0x08
	.zero		1


	//   ....[1]....
        /*0830*/ 	.word	0x00000280
        /*0834*/ 	.word	0x000000ff
        /*0838*/ 	.word	0x00028c20
        /*083c*/ 	.short	0x0100
        /*083e*/ 	.byte	0x08
	.zero		1


	//   ....[2]....
        /*0840*/ 	.word	0x00000330
        /*0844*/ 	.word	0x000000ff
        /*0848*/ 	.word	0x00028c30
        /*084c*/ 	.short	0x0100
        /*084e*/ 	.byte	0x06
	.zero		1


	//   ....[3]....
        /*0850*/ 	.word	0x00000340
        /*0854*/ 	.word	0x000000ff
        /*0858*/ 	.word	0x00028c40
        /*085c*/ 	.short	0x0100
        /*085e*/ 	.byte	0x06
	.zero		1


	//   ....[4]....
        /*0860*/ 	.word	0x00000350
        /*0864*/ 	.word	0x000000ff
        /*0868*/ 	.word	0x00028c38
        /*086c*/ 	.short	0x0100
        /*086e*/ 	.byte	0x06
	.zero		1


	//   ....[5]....
        /*0870*/ 	.word	0x00000360
        /*0874*/ 	.word	0x000000ff
        /*0878*/ 	.word	0x00028c48
        /*087c*/ 	.short	0x0100
        /*087e*/ 	.byte	0x06
	.zero		1


	//   ....[6]....
        /*0880*/ 	.word	0x00000490
        /*0884*/ 	.word	0x000000ff
        /*0888*/ 	.word	0x00028c50
        /*088c*/ 	.short	0x0100
        /*088e*/ 	.byte	0x08
	.zero		1


	//   ....[7]....
        /*0890*/ 	.word	0x000004a0
        /*0894*/ 	.word	0x000000ff
        /*0898*/ 	.word	0x00028c60
        /*089c*/ 	.short	0x0100
        /*089e*/ 	.byte	0x08
	.zero		1


	//   ....[8]....
        /*08a0*/ 	.word	0x000004b0
        /*08a4*/ 	.word	0x000000ff
        /*08a8*/ 	.word	0x00028c58
        /*08ac*/ 	.short	0x0100
        /*08ae*/ 	.byte	0x08
	.zero		1


	//   ....[9]....
        /*08b0*/ 	.word	0x000004c0
        /*08b4*/ 	.word	0x000000ff
        /*08b8*/ 	.word	0x00028c68
        /*08bc*/ 	.short	0x0100
        /*08be*/ 	.byte	0x08
	.zero		1


	//   ....[10]....
        /*08c0*/ 	.word	0x000005b0
        /*08c4*/ 	.word	0x000000ff
        /*08c8*/ 	.word	0x00028c70
        /*08cc*/ 	.short	0x0100
        /*08ce*/ 	.byte	0x06
	.zero		1


	//   ....[11]....
        /*08d0*/ 	.word	0x000005c0
        /*08d4*/ 	.word	0x000000ff
        /*08d8*/ 	.word	0x00028c80
        /*08dc*/ 	.short	0x0100
        /*08de*/ 	.byte	0x06
	.zero		1


	//   ....[12]....
        /*08e0*/ 	.word	0x000005d0
        /*08e4*/ 	.word	0x000000ff
        /*08e8*/ 	.word	0x00028c78
        /*08ec*/ 	.short	0x0100
        /*08ee*/ 	.byte	0x06
	.zero		1


	//   ....[13]....
        /*08f0*/ 	.word	0x000005e0
        /*08f4*/ 	.word	0x000000ff
        /*08f8*/ 	.word	0x00028c88
        /*08fc*/ 	.short	0x0100
        /*08fe*/ 	.byte	0x06
	.zero		1


	//   ....[14]....
        /*0900*/ 	.word	0x00000710
        /*0904*/ 	.word	0x000000ff
        /*0908*/ 	.word	0x00028c90
        /*090c*/ 	.short	0x0100
        /*090e*/ 	.byte	0x08
	.zero		1


	//   ....[15]....
        /*0910*/ 	.word	0x00000720
        /*0914*/ 	.word	0x000000ff
        /*0918*/ 	.word	0x00028ca0
        /*091c*/ 	.short	0x0100
        /*091e*/ 	.byte	0x08
	.zero		1


	//   ....[16]....
        /*0920*/ 	.word	0x00000730
        /*0924*/ 	.word	0x000000ff
        /*0928*/ 	.word	0x00028c98
        /*092c*/ 	.short	0x0100
        /*092e*/ 	.byte	0x08
	.zero		1


	//   ....[17]....
        /*0930*/ 	.word	0x00000740
        /*0934*/ 	.word	0x000000ff
        /*0938*/ 	.word	0x00028ca8
        /*093c*/ 	.short	0x0100
        /*093e*/ 	.byte	0x08
	.zero		1


	//   ....[18]....
        /*0940*/ 	.word	0x00000870
        /*0944*/ 	.word	0x000000ff
        /*0948*/ 	.word	0x00028cb0
        /*094c*/ 	.short	0x0100
        /*094e*/ 	.byte	0x08
	.zero		1


	//   ....[19]....
        /*0950*/ 	.word	0x00000880
        /*0954*/ 	.word	0x000000ff
        /*0958*/ 	.word	0x00028cc0
        /*095c*/ 	.short	0x0100
        /*095e*/ 	.byte	0x08
	.zero		1


	//   ....[20]....
        /*0960*/ 	.word	0x00000890
        /*0964*/ 	.word	0x000000ff
        /*0968*/ 	.word	0x00028cb8
        /*096c*/ 	.short	0x0100
        /*096e*/ 	.byte	0x08
	.zero		1


	//   ....[21]....
        /*0970*/ 	.word	0x000008a0
        /*0974*/ 	.word	0x000000ff
        /*0978*/ 	.word	0x00028cc8
        /*097c*/ 	.short	0x0100
        /*097e*/ 	.byte	0x08
	.zero		1


	//   ....[22]....
        /*0980*/ 	.word	0x00002040
        /*0984*/ 	.word	0x000000ff
        /*0988*/ 	.word	0x00028c50
        /*098c*/ 	.short	0x010a
        /*098e*/ 	.byte	0x11
	.zero		1


	//   ....[23]....
        /*0990*/ 	.word	0x00002330
        /*0994*/ 	.word	0x00000000
        /*0998*/ 	.word	0x00000000
        /*099c*/ 	.short	0x0101
        /*099e*/ 	.byte	0x3f
	.zero		1


	//   ....[24]....
        /*09a0*/ 	.word	0x00002cc0
        /*09a4*/ 	.word	0x000000ff
        /*09a8*/ 	.word	0x00028c50
        /*09ac*/ 	.short	0x010a
        /*09ae*/ 	.byte	0x06
	.zero		1


	//   ....[25]....
        /*09b0*/ 	.word	0x00002d00
        /*09b4*/ 	.word	0x000000ff
        /*09b8*/ 	.word	0x00028c50
        /*09bc*/ 	.short	0x010a
        /*09be*/ 	.byte	0x06
	.zero		1


	//   ....[26]....
        /*09c0*/ 	.word	0x00002f50
        /*09c4*/ 	.word	0x00000000
        /*09c8*/ 	.word	0x00000000
        /*09cc*/ 	.short	0x0101
        /*09ce*/ 	.byte	0x3f
	.zero		1


	//   ....[27]....
        /*09d0*/ 	.word	0x000041a0
        /*09d4*/ 	.word	0x000000ff
        /*09d8*/ 	.word	0x00028c00
        /*09dc*/ 	.short	0x010a
        /*09de*/ 	.byte	0x26
	.zero		1


	//   ....[28]....
        /*09e0*/ 	.word	0x00004220
        /*09e4*/ 	.word	0x00000007
        /*09e8*/ 	.word	0x00028c30
        /*09ec*/ 	.short	0x010a
        /*09ee*/ 	.byte	0x3f
	.zero		1


	//   ....[29]....
        /*09f0*/ 	.word	0x00004260
        /*09f4*/ 	.word	0x00000007
        /*09f8*/ 	.word	0x00028c30
        /*09fc*/ 	.short	0x010a
        /*09fe*/ 	.byte	0x3f
	.zero		1


	//   ....[30]....
        /*0a00*/ 	.word	0x00004e40
        /*0a04*/ 	.word	0x00000005
        /*0a08*/ 	.word	0x00000000
        /*0a0c*/ 	.short	0x0101
        /*0a0e*/ 	.byte	0x3f
	.zero		1


	//   ....[31]....
        /*0a10*/ 	.word	0x000052b0
        /*0a14*/ 	.word	0x00000007
        /*0a18*/ 	.word	0x00028c50
        /*0a1c*/ 	.short	0x010a
        /*0a1e*/ 	.byte	0x3f
	.zero		1


	//   ....[32]....
        /*0a20*/ 	.word	0x00005300
        /*0a24*/ 	.word	0x00000007
        /*0a28*/ 	.word	0x00028c50
        /*0a2c*/ 	.short	0x010a
        /*0a2e*/ 	.byte	0x3f
	.zero		1


	//   ....[33]....
        /*0a30*/ 	.word	0x00005570
        /*0a34*/ 	.word	0x00000007
        /*0a38*/ 	.word	0x00000000
        /*0a3c*/ 	.short	0x0101
        /*0a3e*/ 	.byte	0x3f
	.zero		1


	//   ....[34]....
        /*0a40*/ 	.word	0x000056a0
        /*0a44*/ 	.word	0x000000ff
        /*0a48*/ 	.word	0x00028c30
        /*0a4c*/ 	.short	0x010a
        /*0a4e*/ 	.byte	0x17
	.zero		1


	//   ....[35]....
        /*0a50*/ 	.word	0x000056e0
        /*0a54*/ 	.word	0x000000ff
        /*0a58*/ 	.word	0x00028c30
        /*0a5c*/ 	.short	0x010a
        /*0a5e*/ 	.byte	0x17
	.zero		1


	//   ....[36]....
        /*0a60*/ 	.word	0x00006490
        /*0a64*/ 	.word	0x0000000b
        /*0a68*/ 	.word	0x00000000
        /*0a6c*/ 	.short	0x0101
        /*0a6e*/ 	.byte	0x3f
	.zero		1


	//   ....[37]....
        /*0a70*/ 	.word	0x00006bb0
        /*0a74*/ 	.word	0x000000ff
        /*0a78*/ 	.word	0x00028c50
        /*0a7c*/ 	.short	0x010a
        /*0a7e*/ 	.byte	0x17
	.zero		1


	//   ....[38]....
        /*0a80*/ 	.word	0x00006bf0
        /*0a84*/ 	.word	0x000000ff
        /*0a88*/ 	.word	0x00028c50
        /*0a8c*/ 	.short	0x010a
        /*0a8e*/ 	.byte	0x17
	.zero		1


	//   ....[39]....
        /*0a90*/ 	.word	0x00006e70
        /*0a94*/ 	.word	0x0000000a
        /*0a98*/ 	.word	0x00000000
        /*0a9c*/ 	.short	0x0101
        /*0a9e*/ 	.byte	0x3f
	.zero		1


	//   ....[40]....
        /*0aa0*/ 	.word	0x00009810
        /*0aa4*/ 	.word	0x000000ff
        /*0aa8*/ 	.word	0x00000000
        /*0aac*/ 	.short	0x0101
        /*0aae*/ 	.byte	0x04
	.zero		1


	//   ....[41]....
        /*0ab0*/ 	.word	0x0000a190
        /*0ab4*/ 	.word	0x000000ff
        /*0ab8*/ 	.word	0x00000000
        /*0abc*/ 	.short	0x0101
        /*0abe*/ 	.byte	0x04
	.zero		1


	//   ....[42]....
        /*0ac0*/ 	.word	0x0000e1d0
        /*0ac4*/ 	.word	0x00000000
        /*0ac8*/ 	.word	0x00028c40
        /*0acc*/ 	.short	0x010a
        /*0ace*/ 	.byte	0x3f
	.zero		1


	//   ....[43]....
        /*0ad0*/ 	.word	0x0000ecb0
        /*0ad4*/ 	.word	0x00000012
        /*0ad8*/ 	.word	0x00028c00
        /*0adc*/ 	.short	0x0107
        /*0ade*/ 	.byte	0x3f
	.zero		1


	//   ....[44]....
        /*0ae0*/ 	.word	0x0000eda0
        /*0ae4*/ 	.word	0x00000012
        /*0ae8*/ 	.word	0x00028c00
        /*0aec*/ 	.short	0x0101
        /*0aee*/ 	.byte	0x3f
	.zero		1


	//   ....[45]....
        /*0af0*/ 	.word	0x0000edc0
        /*0af4*/ 	.word	0x00000012
        /*0af8*/ 	.word	0x00028c20
        /*0afc*/ 	.short	0x010a
        /*0afe*/ 	.byte	0x3f
	.zero		1


	//   ....[46]....
        /*0b00*/ 	.word	0x0000eea0
        /*0b04*/ 	.word	0x00000000
        /*0b08*/ 	.word	0x00028c60
        /*0b0c*/ 	.short	0x010a
        /*0b0e*/ 	.byte	0x3f
	.zero		1


	//   ....[47]....
        /*0b10*/ 	.word	0x0000fb10
        /*0b14*/ 	.word	0x00000003
        /*0b18*/ 	.word	0x00028c40
        /*0b1c*/ 	.short	0x010a
        /*0b1e*/ 	.byte	0x3f
	.zero		1


	//   ....[48]....
        /*0b20*/ 	.word	0x0000fd60
        /*0b24*/ 	.word	0x00000003
        /*0b28*/ 	.word	0x00028c60
        /*0b2c*/ 	.short	0x010a
        /*0b2e*/ 	.byte	0x3f
	.zero		1


	//   ....[49]....
        /*0b30*/ 	.word	0x00010910
        /*0b34*/ 	.word	0x00000004
        /*0b38*/ 	.word	0x00028c40
        /*0b3c*/ 	.short	0x010a
        /*0b3e*/ 	.byte	0x3f
	.zero		1


	//   ....[50]....
        /*0b40*/ 	.word	0x00010b60
        /*0b44*/ 	.word	0x00000004
        /*0b48*/ 	.word	0x00028c60
        /*0b4c*/ 	.short	0x010a
        /*0b4e*/ 	.byte	0x3f
	.zero		1


	//   ....[51]....
        /*0b50*/ 	.word	0x000116a0
        /*0b54*/ 	.word	0x00000004
        /*0b58*/ 	.word	0x00028c40
        /*0b5c*/ 	.short	0x010a
        /*0b5e*/ 	.byte	0x3f
	.zero		1


	//   ....[52]....
        /*0b60*/ 	.word	0x000118f0
        /*0b64*/ 	.word	0x00000004
        /*0b68*/ 	.word	0x00028c60
        /*0b6c*/ 	.short	0x010a
        /*0b6e*/ 	.byte	0x3f
	.zero		1


	//   ....[53]....
        /*0b70*/ 	.word	0x00013200
        /*0b74*/ 	.word	0x00000000
        /*0b78*/ 	.word	0x00028c20
        /*0b7c*/ 	.short	0x010a
        /*0b7e*/ 	.byte	0x3f
	.zero		1


	//   ....[54]....
        /*0b80*/ 	.word	0x000133f0
        /*0b84*/ 	.word	0x00000006
        /*0b88*/ 	.word	0x00000000
        /*0b8c*/ 	.short	0x010a
        /*0b8e*/ 	.byte	0x3f
	.zero		1


	//   ....[55]....
        /*0b90*/ 	.word	0x00013420
        /*0b94*/ 	.word	0x00000007
        /*0b98*/ 	.word	0x00000000
        /*0b9c*/ 	.short	0x010a
        /*0b9e*/ 	.byte	0x3f
	.zero		1


	//   ....[56]....
        /*0ba0*/ 	.word	0x00013480
        /*0ba4*/ 	.word	0x00000004
        /*0ba8*/ 	.word	0x00000000
        /*0bac*/ 	.short	0x010a
        /*0bae*/ 	.byte	0x3f
	.zero		1


	//   ....[57]....
        /*0bb0*/ 	.word	0x000134b0
        /*0bb4*/ 	.word	0x00000003
        /*0bb8*/ 	.word	0x00000000
        /*0bbc*/ 	.short	0x010a
        /*0bbe*/ 	.byte	0x3f
	.zero		1


	//   ....[58]....
        /*0bc0*/ 	.word	0x00013520
        /*0bc4*/ 	.word	0x00000003
        /*0bc8*/ 	.word	0x00028c50
        /*0bcc*/ 	.short	0x010a
        /*0bce*/ 	.byte	0x3f
	.zero		1


	//   ....[59]....
        /*0bd0*/ 	.word	0x00013580
        /*0bd4*/ 	.word	0x00000003
        /*0bd8*/ 	.word	0x00028c50
        /*0bdc*/ 	.short	0x010a
        /*0bde*/ 	.byte	0x3f
	.zero		1


	//   ....[60]....
        /*0be0*/ 	.word	0x000135e0
        /*0be4*/ 	.word	0x00000003
        /*0be8*/ 	.word	0x00028c00
        /*0bec*/ 	.short	0x010a
        /*0bee*/ 	.byte	0x3f
	.zero		1


	//   ....[61]....
        /*0bf0*/ 	.word	0x00013630
        /*0bf4*/ 	.word	0x00000007
        /*0bf8*/ 	.word	0x00028c30
        /*0bfc*/ 	.short	0x010a
        /*0bfe*/ 	.byte	0x3f
	.zero		1


	//   ....[62]....
        /*0c00*/ 	.word	0x00013680
        /*0c04*/ 	.word	0x00000007
        /*0c08*/ 	.word	0x00028c50
        /*0c0c*/ 	.short	0x010a
        /*0c0e*/ 	.byte	0x3f
	.zero		1


	//   ....[63]....
        /*0c10*/ 	.word	0x000136e0
        /*0c14*/ 	.word	0x00000000
        /*0c18*/ 	.word	0x00028c30
        /*0c1c*/ 	.short	0x010a
        /*0c1e*/ 	.byte	0x3f
	.zero		1


	//   ....[64]....
        /*0c20*/ 	.word	0x00013730
        /*0c24*/ 	.word	0x0000000a
        /*0c28*/ 	.word	0x00028c50
        /*0c2c*/ 	.short	0x010a
        /*0c2e*/ 	.byte	0x3f
	.zero		1


	//   ....[65]....
        /*0c30*/ 	.word	0x000138d0
        /*0c34*/ 	.word	0x00000000
        /*0c38*/ 	.word	0x00028c40
        /*0c3c*/ 	.short	0x010a
        /*0c3e*/ 	.byte	0x3f
	.zero		1


	//   ....[66]....
        /*0c40*/ 	.word	0x00013e50
        /*0c44*/ 	.word	0x00000012
        /*0c48*/ 	.word	0x00028c20
        /*0c4c*/ 	.short	0x010a
        /*0c4e*/ 	.byte	0x3f
	.zero		1


	//   ....[67]....
        /*0c50*/ 	.word	0x00013ea0
        /*0c54*/ 	.word	0x00000000
        /*0c58*/ 	.word	0x00028c60
        /*0c5c*/ 	.short	0x010a
        /*0c5e*/ 	.byte	0x3f
	.zero		1


	//   ....[68]....
        /*0c60*/ 	.word	0x00013ef0
        /*0c64*/ 	.word	0x00000003
        /*0c68*/ 	.word	0x00028c40
        /*0c6c*/ 	.short	0x010a
        /*0c6e*/ 	.byte	0x3f
	.zero		1


	//   ....[69]....
        /*0c70*/ 	.word	0x00013f40
        /*0c74*/ 	.word	0x00000003
        /*0c78*/ 	.word	0x00028c60
        /*0c7c*/ 	.short	0x010a
        /*0c7e*/ 	.byte	0x3f
	.zero		1


	//   ....[70]....
        /*0c80*/ 	.word	0x00013f90
        /*0c84*/ 	.word	0x00000004
        /*0c88*/ 	.word	0x00028c40
        /*0c8c*/ 	.short	0x010a
        /*0c8e*/ 	.byte	0x3f
	.zero		1


	//   ....[71]....
        /*0c90*/ 	.word	0x00013fe0
        /*0c94*/ 	.word	0x00000004
        /*0c98*/ 	.word	0x00028c60
        /*0c9c*/ 	.short	0x010a
        /*0c9e*/ 	.byte	0x3f
	.zero		1


	//   ....[72]....
        /*0ca0*/ 	.word	0x00014030
        /*0ca4*/ 	.word	0x00000004
        /*0ca8*/ 	.word	0x00028c40
        /*0cac*/ 	.short	0x010a
        /*0cae*/ 	.byte	0x3f
	.zero		1


	//   ....[73]....
        /*0cb0*/ 	.word	0x00014080
        /*0cb4*/ 	.word	0x00000004
        /*0cb8*/ 	.word	0x00028c60
        /*0cbc*/ 	.short	0x010a
        /*0cbe*/ 	.byte	0x3f
	.zero		1


	//   ....[74]....
        /*0cc0*/ 	.word	0x00014b00
        /*0cc4*/ 	.word	0x00000000
        /*0cc8*/ 	.word	0x00028c20
        /*0ccc*/ 	.short	0x010a
        /*0cce*/ 	.byte	0x3f
	.zero		1


	//   ....[75]....
        /*0cd0*/ 	.word	0x00014ca0
        /*0cd4*/ 	.word	0x00000006
        /*0cd8*/ 	.word	0x00000000
        /*0cdc*/ 	.short	0x010a
        /*0cde*/ 	.byte	0x3f
	.zero		1


	//   ....[76]....
        /*0ce0*/ 	.word	0x00014cf0
        /*0ce4*/ 	.word	0x00000007
        /*0ce8*/ 	.word	0x00000000
        /*0cec*/ 	.short	0x010a
        /*0cee*/ 	.byte	0x3f
	.zero		1


	//   ....[77]....
        /*0cf0*/ 	.word	0x00014d40
        /*0cf4*/ 	.word	0x00000004
        /*0cf8*/ 	.word	0x00000000
        /*0cfc*/ 	.short	0x010a
        /*0cfe*/ 	.byte	0x3f
	.zero		1


	//----- nvinfo : EIATTR_NUM_MBARRIERS
	.align		4
.L_202:
        /*0d00*/ 	.byte	0x03, 0x38
        /*0d02*/ 	.short	0x0016


	//----- nvinfo : EIATTR_EXIT_INSTR_OFFSETS
	.align		4
        /*0d04*/ 	.byte	0x04, 0x1c
        /*0d06*/ 	.short	(.L_204 - .L_203)


	//   ....[0]....
.L_203:
        /*0d08*/ 	.word	0x00000a40


	//   ....[1]....
        /*0d0c*/ 	.word	0x0000c370


	//   ....[2]....
        /*0d10*/ 	.word	0x00013500


	//----- nvinfo : EIATTR_MAX_THREADS
	.align		4
.L_204:
        /*0d14*/ 	.byte	0x04, 0x05
        /*0d16*/ 	.short	(.L_206 - .L_205)
.L_205:
        /*0d18*/ 	.word	0x00000180
        /*0d1c*/ 	.word	0x00000001
        /*0d20*/ 	.word	0x00000001


	//----- nvinfo : EIATTR_CRS_STACK_SIZE
	.align		4
.L_206:
        /*0d24*/ 	.byte	0x04, 0x1e
        /*0d26*/ 	.short	(.L_208 - .L_207)
.L_207:
        /*0d28*/ 	.word	0x00000000


	//----- nvinfo : EIATTR_CBANK_PARAM_SIZE
	.align		4
.L_208:
        /*0d2c*/ 	.byte	0x03, 0x19
        /*0d2e*/ 	.short	0x0af0


	//----- nvinfo : EIATTR_PARAM_CBANK
	.align		4
        /*0d30*/ 	.byte	0x04, 0x0a
        /*0d32*/ 	.short	(.L_210 - .L_209)
	.align		4
.L_209:
        /*0d34*/ 	.word	index@(.nv.constant0._ZN7cutlass13device_kernelIN5flash11enable_sm90INS1_16FlashAttnFwdSm90INS1_25CollectiveMainloopFwdSm90ILi2EN4cute5tupleIJNS5_1CILi1EEES8_S8_EEENS6_IJNS7_ILi64EEESA_SA_EEELi512ENS_6half_tEfNS_4arch4Sm90ELb0ELb0ELb0ELb1ELb0ELb0ELb0ELb0ELb0ELb1ELb1ELb0EEENS1_21CollectiveEpilogueFwdINS6_IJSA_NS7_ILi512EEESA_EEES9_SC_SE_Li256ELb1ELb1ELb1ELb0EEENS1_36VarlenDynamicPersistentTileSchedulerILi64ELi64ELi256ELi128ELb1ELb1ELb1ELb0ELb1ELb1EEEEEEEEEvNT_6ParamsE)
        /*0d38*/ 	.short	0x0210
        /*0d3a*/ 	.short	0x0af0


	//----- nvinfo : EIATTR_SW_WAR
	.align		4
.L_210:
        /*0d3c*/ 	.byte	0x04, 0x36
        /*0d3e*/ 	.short	(.L_212 - .L_211)
.L_211:
        /*0d40*/ 	.word	0x00000008
.L_212:


//--------------------- .nv.info._ZN7cutlass13device_kernelIN5flash11enable_sm90INS1_16FlashAttnFwdSm90INS1_25CollectiveMainloopFwdSm90ILi2EN4cute5tupleIJNS5_1CILi1EEES8_S8_EEENS6_IJNS7_ILi64EEESA_SA_EEELi512ENS_6half_tEfNS_4arch4Sm90ELb0ELb0ELb0ELb1ELb0ELb1ELb0ELb0ELb0ELb1ELb1ELb0EEENS1_21CollectiveEpilogueFwdINS6_IJSA_NS7_ILi512EEESA_EEES9_SC_SE_Li256ELb1ELb1ELb1ELb0EEENS1_36VarlenDynamicPersistentTileSchedulerILi64ELi64ELi256ELi128ELb1ELb1ELb1ELb0ELb1ELb1EEEEEEEEEvNT_6ParamsE --------------------------
	.section	.nv.info._ZN7cutlass13device_kernelIN5flash11enable_sm90INS1_16FlashAttnFwdSm90INS1_25CollectiveMainloopFwdSm90ILi2EN4cute5tupleIJNS5_1CILi1EEES8_S8_EEENS6_IJNS7_ILi64EEESA_SA_EEELi512ENS_6half_tEfNS_4arch4Sm90ELb0ELb0ELb0ELb1ELb0ELb1ELb0ELb0ELb0ELb1ELb1ELb0EEENS1_21CollectiveEpilogueFwdINS6_IJSA_NS7_ILi512EEESA_EEES9_SC_SE_Li256ELb1ELb1ELb1ELb0EEENS1_36VarlenDynamicPersistentTileSchedulerILi64ELi64ELi256ELi128ELb1ELb1ELb1ELb0ELb1ELb1EEEEEEEEEvNT_6ParamsE,"",@"SHT_CUDA_INFO"
	.sectionflags	@""
	.align	4


	//----- nvinfo : EIATTR_CUDA_API_VERSION
	.align		4
        /*0000*/ 	.byte	0x04, 0x37
        /*0002*/ 	.short	(.L_214 - .L_213)
.L_213:
        /*0004*/ 	.word	0x00000082


	//----- nvinfo : EIATTR_KPARAM_INFO
	.align		4
.L_214:
        /*0008*/ 	.byte	0x04, 0x17
        /*000a*/ 	.short	(.L_216 - .L_215)
.L_215:
        /*000c*/ 	.word	0x00000000
        /*0010*/ 	.short	0x0000
        /*0012*/ 	.short	0x0070
        /*0014*/ 	.byte	0x00, 0xf0, 0x01, 0x2a


	//----- nvinfo : EIATTR_SPARSE_MMA_MASK
	.align		4
.L_216:
        /*0018*/ 	.byte	0x03, 0x50
        /*001a*/ 	.short	0x0000


	//----- nvinfo : EIATTR_MAXREG_COUNT
	.align		4
        /*001c*/ 	.byte	0x03, 0x1b
        /*001e*/ 	.short	0x00a8


	//----- nvinfo : EIATTR_NUM_BARRIERS
	.align		4
        /*0020*/ 	.byte	0x02, 0x4c
        /*0022*/ 	.byte	0x10
	.zero		1


	//----- nvinfo : EIATTR_EXTERNS
	.align		4
        /*0024*/ 	.byte	0x04, 0x0f
        /*0026*/ 	.short	(.L_218 - .L_217)


	//   ....[0]....
	.align		4
.L_217:
        /*0028*/ 	.word	index@(__assertfail)


	//----- nvinfo : EIATTR_ANNOTATIONS
	.align		4
.L_218:
        /*002c*/ 	.byte	0x04, 0x55
        /*002e*/ 	.short	(.L_220 - .L_219)


	//   ....[0]....
.L_219:
        /* <DEDUP_REMOVED lines=86> */


	//----- nvinfo : EIATTR_MERCURY_ISA_VERSION
	.align		4
.L_220:
        /*0580*/ 	.byte	0x03, 0x5f
        /*0582*/ 	.short	0x0101


	//----- nvinfo : EIATTR_UNUSED_LOAD_BYTE_OFFSET
	.align		4
        /*0584*/ 	.byte	0x04, 0x44
        /*0586*/ 	.short	(.L_222 - .L_221)


	//   ....[0]....
.L_221:
        /*0588*/ 	.word	0x00000a80
        /*058c*/ 	.word	0x0000fff0


	//   ....[1]....
        /*0590*/ 	.word	0x0000d0d0
        /*0594*/ 	.word	0x0000fff0


	//----- nvinfo : EIATTR_INT_WARP_WIDE_INSTR_OFFSETS
	.align		4
.L_222:
        /*0598*/ 	.byte	0x04, 0x31
        /*059a*/ 	.short	(.L_224 - .L_223)


	//   ....[0]....
.L_223:
        /*059c*/ 	.word	0x00000190


	//   ....[1]....
        /*05a0*/ 	.word	0x000001d0


	//   ....[2]....
        /*05a4*/ 	.word	0x00000240


	//   ....[3]....
        /*05a8*/ 	.word	0x00014e70


	//   ....[4]....
        /*05ac*/ 	.word	0x00014f00


	//   ....[5]....
        /*05b0*/ 	.word	0x000197e0


	//   ....[6]....
        /*05b4*/ 	.word	0x00019870


	//----- nvinfo : EIATTR_COOP_GROUP_MASK_REGIDS
	.align		4
.L_224:
        /*05b8*/ 	.byte	0x04, 0x29
        /*05ba*/ 	.short	(.L_226 - .L_225)


	//   ....[0]....
.L_225:
        /*05bc*/ 	.word	0xffffffff


	//   ....[1]....
        /*05c0*/ 	.word	0xffffffff


	//   ....[2]....
        /*05c4*/ 	.word	0xffffffff


	//   ....[3]....
        /*05c8*/ 	.word	0xffffffff


	//   ....[4]....
        /*05cc*/ 	.word	0xffffffff


	//   ....[5]....
        /*05d0*/ 	.word	0xffffffff


	//   ....[6]....
        /*05d4*/ 	.word	0xffffffff


	//   ....[7]....
        /*05d8*/ 	.word	0xffffffff


	//   ....[8]....
        /*05dc*/ 	.word	0xffffffff


	//   ....[9]....
        /*05e0*/ 	.word	0xffffffff


	//   ....[10]....
        /*05e4*/ 	.word	0xffffffff


	//   ....[11]....
        /*05e8*/ 	.word	0xffffffff


	//   ....[12]....
        /*05ec*/ 	.word	0xffffffff


	//   ....[13]....
        /*05f0*/ 	.word	0xffffffff


	//   ....[14]....
        /*05f4*/ 	.word	0xffffffff


	//   ....[15]....
        /*05f8*/ 	.word	0xffffffff


	//   ....[16]....
        /*05fc*/ 	.word	0xffffffff


	//   ....[17]....
        /*0600*/ 	.word	0xffffffff


	//   ....[18]....
        /*0604*/ 	.word	0xffffffff


	//   ....[19]....
        /*0608*/ 	.word	0xffffffff


	//   ....[20]....
        /*060c*/ 	.word	0xffffffff


	//   ....[21]....
        /*0610*/ 	.word	0xffffffff


	//   ....[22]....
        /*0614*/ 	.word	0xffffffff


	//   ....[23]....
        /*0618*/ 	.word	0xffffffff


	//   ....[24]....
        /*061c*/ 	.word	0xffffffff


	//   ....[25]....
        /*0620*/ 	.word	0xffffffff


	//   ....[26]....
        /*0624*/ 	.word	0xffffffff


	//   ....[27]....
        /*0628*/ 	.word	0xffffffff


	//   ....[28]....
        /*062c*/ 	.word	0xffffffff


	//   ....[29]....
        /*0630*/ 	.word	0xffffffff


	//   ....[30]....
        /*0634*/ 	.word	0xffffffff


	//   ....[31]....
        /*0638*/ 	.word	0xffffffff


	//   ....[32]....
        /*063c*/ 	.word	0xffffffff


	//   ....[33]....
        /*0640*/ 	.word	0xffffffff


	//   ....[34]....
        /*0644*/ 	.word	0xffffffff


	//   ....[35]....
        /*0648*/ 	.word	0xffffffff


	//   ....[36]....
        /*064c*/ 	.word	0xffffffff


	//   ....[37]....
        /*0650*/ 	.word	0xffffffff


	//   ....[38]....
        /*0654*/ 	.word	0xffffffff


	//   ....[39]....
        /*0658*/ 	.word	0xffffffff


	//   ....[40]....
        /*065c*/ 	.word	0xffffffff


	//   ....[41]....
        /*0660*/ 	.word	0xffffffff


	//   ....[42]....
        /*0664*/ 	.word	0xffffffff


	//   ....[43]....
        /*0668*/ 	.word	0xffffffff


	//   ....[44]....
        /*066c*/ 	.word	0xffffffff


	//   ....[45]....
        /*0670*/ 	.word	0xffffffff


	//   ....[46]....
        /*0674*/ 	.word	0xffffffff


	//   ....[47]....
        /*0678*/ 	.word	0xffffffff


	//   ....[48]....
        /*067c*/ 	.word	0xffffffff


	//   ....[49]....
        /*0680*/ 	.word	0xffffffff


	//   ....[50]....
        /*0684*/ 	.word	0xffffffff


	//   ....[51]....
        /*0688*/ 	.word	0xffffffff


	//   ....[52]....
        /*068c*/ 	.word	0xffffffff


	//   ....[53]....
        /*0690*/ 	.word	0xffffffff


	//   ....[54]....
        /*0694*/ 	.word	0xffffffff


	//   ....[55]....
        /*0698*/ 	.word	0xffffffff


	//   ....[56]....
        /*069c*/ 	.word	0xffffffff


	//   ....[57]....
        /*06a0*/ 	.word	0xffffffff


	//   ....[58]....
        /*06a4*/ 	.word	0xffffffff


	//   ....[59]....
        /*06a8*/ 	.word	0xffffffff


	//   ....[60]....
        /*06ac*/ 	.word	0xffffffff


	//   ....[61]....
        /*06b0*/ 	.word	0xffffffff


	//   ....[62]....
        /*06b4*/ 	.word	0xffffffff


	//   ....[63]....
        /*06b8*/ 	.word	0xffffffff


	//   ....[64]....
        /*06bc*/ 	.word	0xffffffff


	//   ....[65]....
        /*06c0*/ 	.word	0xffffffff


	//   ....[66]....
        /*06c4*/ 	.word	0xffffffff


	//   ....[67]....
        /*06c8*/ 	.word	0xffffffff


	//   ....[68]....
        /*06cc*/ 	.word	0xffffffff


	//   ....[69]....
        /*06d0*/ 	.word	0xffffffff


	//   ....[70]....
        /*06d4*/ 	.word	0xffffffff


	//   ....[71]....
        /*06d8*/ 	.word	0xffffffff


	//   ....[72]....
        /*06dc*/ 	.word	0xffffffff


	//   ....[73]....
        /*06e0*/ 	.word	0xffffffff


	//   ....[74]....
        /*06e4*/ 	.word	0xffffffff


	//   ....[75]....
        /*06e8*/ 	.word	0xffffffff


	//   ....[76]....
        /*06ec*/ 	.word	0xffffffff


	//   ....[77]....
        /*06f0*/ 	.word	0xffffffff


	//   ....[78]....
        /*06f4*/ 	.word	0xffffffff


	//   ....[79]....
        /*06f8*/ 	.word	0xffffffff


	//   ....[80]....
        /*06fc*/ 	.word	0xffffffff


	//   ....[81]....
        /*0700*/ 	.word	0xffffffff


	//   ....[82]....
        /*0704*/ 	.word	0xffffffff


	//   ....[83]....
        /*0708*/ 	.word	0xffffffff


	//   ....[84]....
        /*070c*/ 	.word	0xffffffff


	//   ....[85]....
        /*0710*/ 	.word	0xffffffff


	//   ....[86]....
        /*0714*/ 	.word	0xffffffff


	//   ....[87]....
        /*0718*/ 	.word	0xffffffff


	//   ....[88]....
        /*071c*/ 	.word	0xffffffff


	//   ....[89]....
        /*0720*/ 	.word	0xffffffff


	//   ....[90]....
        /*0724*/ 	.word	0xffffffff


	//   ....[91]....
        /*0728*/ 	.word	0xffffffff


	//   ....[92]....
        /*072c*/ 	.word	0xffffffff


	//   ....[93]....
        /*0730*/ 	.word	0xffffffff


	//   ....[94]....
        /*0734*/ 	.word	0x0500000f


	//   ....[95]....
        /*0738*/ 	.word	0x0500000f


	//   ....[96]....
        /*073c*/ 	.word	0x0500000f


	//   ....[97]....
        /*0740*/ 	.word	0x0500000f


	//   ....[98]....
        /*0744*/ 	.word	0x0500000f


	//   ....[99]....
        /*0748*/ 	.word	0x0500000f


	//   ....[100]....
        /*074c*/ 	.word	0x0500000f


	//   ....[101]....
        /*0750*/ 	.word	0x0500000f


	//   ....[102]....
        /*0754*/ 	.word	0x0500000f


	//   ....[103]....
        /*0758*/ 	.word	0x0500000f


	//   ....[104]....
        /*075c*/ 	.word	0x0500000f


	//   ....[105]....
        /*0760*/ 	.word	0x0500000f


	//   ....[106]....
        /*0764*/ 	.word	0x0500000f


	//   ....[107]....
        /*0768*/ 	.word	0x0500000f


	//   ....[108]....
        /*076c*/ 	.word	0x0500000f


	//   ....[109]....
        /*0770*/ 	.word	0x0500000f


	//   ....[110]....
        /*0774*/ 	.word	0x0500000f


	//   ....[111]....
        /*0778*/ 	.word	0x0500000f


	//   ....[112]....
        /*077c*/ 	.word	0x0500000f


	//   ....[113]....
        /*0780*/ 	.word	0x0500000f


	//   ....[114]....
        /*0784*/ 	.word	0x0500000f


	//   ....[115]....
        /*0788*/ 	.word	0x0500000f


	//   ....[116]....
        /*078c*/ 	.word	0x0500000f


	//   ....[117]....
        /*0790*/ 	.word	0x0500000f


	//   ....[118]....
        /*0794*/ 	.word	0x0500000f


	//   ....[119]....
        /*0798*/ 	.word	0x0500000f


	//   ....[120]....
        /*079c*/ 	.word	0x0500000f


	//   ....[121]....
        /*07a0*/ 	.word	0x0500000f


	//   ....[122]....
        /*07a4*/ 	.word	0x0500000f


	//   ....[123]....
        /*07a8*/ 	.word	0x0500000f


	//   ....[124]....
        /*07ac*/ 	.word	0x0500000f


	//   ....[125]....
        /*07b0*/ 	.word	0x0500000f


	//   ....[126]....
        /*07b4*/ 	.word	0x0500000f


	//   ....[127]....
        /*07b8*/ 	.word	0x0500000f


	//   ....[128]....
        /*07bc*/ 	.word	0x0500000f


	//   ....[129]....
        /*07c0*/ 	.word	0x0500000f


	//   ....[130]....
        /*07c4*/ 	.word	0x0500000f


	//----- nvinfo : EIATTR_COOP_GROUP_INSTR_OFFSETS
	.align		4
.L_226:
        /*07c8*/ 	.byte	0x04, 0x28
        /*07ca*/ 	.short	(.L_228 - .L_227)


	//   ....[0]....
.L_227:
        /*07cc*/ 	.word	0x00000060


	//   ....[1]....
        /*07d0*/ 	.word	0x000001a0


	//   ....[2]....
        /*07d4*/ 	.word	0x000001f0


	//   ....[3]....
        /*07d8*/ 	.word	0x000003e0


	//   ....[4]....
        /*07dc*/ 	.word	0x00000540


	//   ....[5]....
        /*07e0*/ 	.word	0x00000660


	//   ....[6]....
        /*07e4*/ 	.word	0x000007c0


	//   ....[7]....
        /*07e8*/ 	.word	0x00004f10


	//   ....[8]....
        /*07ec*/ 	.word	0x000070a0


	//   ....[9]....
        /*07f0*/ 	.word	0x00007650


	//   ....[10]....
        /*07f4*/ 	.word	0x00007660


	//   ....[11]....
        /*07f8*/ 	.word	0x00007670


	//   ....[12]....
        /*07fc*/ 	.word	0x00007680


	//   ....[13]....
        /*0800*/ 	.word	0x00008680


	//   ....[14]....
        /*0804*/ 	.word	0x00008690


	//   ....[15]....
        /*0808*/ 	.word	0x000086a0


	//   ....[16]....
        /*080c*/ 	.word	0x000086b0


	//   ....[17]....
        /*0810*/ 	.word	0x00009e60


	//   ....[18]....
        /*0814*/ 	.word	0x00009f40


	//   ....[19]....
        /*0818*/ 	.word	0x0000a020


	//   ....[20]....
        /*081c*/ 	.word	0x0000a140


	//   ....[21]....
        /*0820*/ 	.word	0x0000ab40


	//   ....[22]....
        /*0824*/ 	.word	0x0000b090


	//   ....[23]....
        /*0828*/ 	.word	0x0000b0b0


	//   ....[24]....
        /*082c*/ 	.word	0x0000b860


	//   ....[25]....
        /*0830*/ 	.word	0x0000b8f0


	//   ....[26]....
        /*0834*/ 	.word	0x0000c5a0


	//   ....[27]....
        /*0838*/ 	.word	0x0000c5f0


	//   ....[28]....
        /*083c*/ 	.word	0x0000c660


	//   ....[29]....
        /*0840*/ 	.word	0x0000c6f0


	//   ....[30]....
        /*0844*/ 	.word	0x0000c8b0


	//   ....[31]....
        /*0848*/ 	.word	0x0000dde0


	//   ....[32]....
        /*084c*/ 	.word	0x0000e180


	//   ....[33]....
        /*0850*/ 	.word	0x0000e190


	//   ....[34]....
        /*0854*/ 	.word	0x0000e1a0


	//   ....[35]....
        /*0858*/ 	.word	0x0000e1b0


	//   ....[36]....
        /*085c*/ 	.word	0x0000ee30


	//   ....[37]....
        /*0860*/ 	.word	0x0000ee50


	//   ....[38]....
        /*0864*/ 	.word	0x0000f0e0


	//   ....[39]....
        /*0868*/ 	.word	0x0000f100


	//   ....[40]....
        /*086c*/ 	.word	0x0000f920


	//   ....[41]....
        /*0870*/ 	.word	0x0000f960


	//   ....[42]....
        /*0874*/ 	.word	0x000101d0


	//   ....[43]....
        /*0878*/ 	.word	0x000101f0


	//   ....[44]....
        /*087c*/ 	.word	0x000114e0


	//   ....[45]....
        /*0880*/ 	.word	0x000114f0


	//   ....[46]....
        /*0884*/ 	.word	0x00011720


	//   ....[47]....
        /*0888*/ 	.word	0x00011740


	//   ....[48]....
        /*088c*/ 	.word	0x000119f0


	//   ....[49]....
        /*0890*/ 	.word	0x00011c20


	//   ....[50]....
        /*0894*/ 	.word	0x00011c50


	//   ....[51]....
        /*0898*/ 	.word	0x00011c80


	//   ....[52]....
        /*089c*/ 	.word	0x00011cb0


	//   ....[53]....
        /*08a0*/ 	.word	0x00011ce0


	//   ....[54]....
        /*08a4*/ 	.word	0x00011d10


	//   ....[55]....
        /*08a8*/ 	.word	0x00011eb0


	//   ....[56]....
        /*08ac*/ 	.word	0x00011ee0


	//   ....[57]....
        /*08b0*/ 	.word	0x00011f10


	//   ....[58]....
        /*08b4*/ 	.word	0x00011f40


	//   ....[59]....
        /*08b8*/ 	.word	0x00011f70


	//   ....[60]....
        /*08bc*/ 	.word	0x00011fa0


	//   ....[61]....
        /*08c0*/ 	.word	0x00012030


	//   ....[62]....
        /*08c4*/ 	.word	0x00012060


	//   ....[63]....
        /*08c8*/ 	.word	0x00012070


	//   ....[64]....
        /*08cc*/ 	.word	0x00012120


	//   ....[65]....
        /*08d0*/ 	.word	0x00013120


	//   ....[66]....
        /*08d4*/ 	.word	0x00015450


	//   ....[67]....
        /*08d8*/ 	.word	0x00015f60


	//   ....[68]....
        /*08dc*/ 	.word	0x00015f70


	//   ....[69]....
        /*08e0*/ 	.word	0x00016010


	//   ....[70]....
        /*08e4*/ 	.word	0x00016020


	//   ....[71]....
        /*08e8*/ 	.word	0x000160a0


	//   ....[72]....
        /*08ec*/ 	.word	0x000160b0


	//   ....[73]....
        /*08f0*/ 	.word	0x00016100


	//   ....[74]....
        /*08f4*/ 	.word	0x00016120


	//   ....[75]....
        /*08f8*/ 	.word	0x00019b00


	//   ....[76]....
        /*08fc*/ 	.word	0x00019b80


	//   ....[77]....
        /*0900*/ 	.word	0x00019bb0


	//   ....[78]....
        /*0904*/ 	.word	0x00019bc0


	//   ....[79]....
        /*0908*/ 	.word	0x00019bf0


	//   ....[80]....
        /*090c*/ 	.word	0x00019c20


	//   ....[81]....
        /*0910*/ 	.word	0x00019c50


	//   ....[82]....
        /*0914*/ 	.word	0x00019c80


	//   ....[83]....
        /*0918*/ 	.word	0x00019e50


	//   ....[84]....
        /*091c*/ 	.word	0x00019e80


	//   ....[85]....
        /*0920*/ 	.word	0x00019eb0


	//   ....[86]....
        /*0924*/ 	.word	0x00019ee0


	//   ....[87]....
        /*0928*/ 	.word	0x00019f10


	//   ....[88]....
        /*092c*/ 	.word	0x00019f40


	//   ....[89]....
        /*0930*/ 	.word	0x0001a000


	//   ....[90]....
        /*0934*/ 	.word	0x0001a020


	//   ....[91]....
        /*0938*/ 	.word	0x0001a030


	//   ....[92]....
        /*093c*/ 	.word	0x0001a090


	//   ....[93]....
        /*0940*/ 	.word	0x0001a7b0


	//   ....[94]....
        /*0944*/ 	.word	0x0001ac70


	//   ....[95]....
        /*0948*/ 	.word	0x0001ad00


	//   ....[96]....
        /*094c*/ 	.word	0x0001ad50


	//   ....[97]....
        /*0950*/ 	.word	0x0001ada0


	//   ....[98]....
        /*0954*/ 	.word	0x0001ae90


	//   ....[99]....
        /*0958*/ 	.word	0x0001af20


	//   ....[100]....
        /*095c*/ 	.word	0x0001af70


	//   ....[101]....
        /*0960*/ 	.word	0x0001afc0


	//   ....[102]....
        /*0964*/ 	.word	0x0001b230


	//   ....[103]....
        /*0968*/ 	.word	0x0001b510


	//   ....[104]....
        /*096c*/ 	.word	0x0001b6f0


	//   ....[105]....
        /*0970*/ 	.word	0x0001b740


	//   ....[106]....
        /*0974*/ 	.word	0x0001b7a0


	//   ....[107]....
        /*0978*/ 	.word	0x0001b890


	//   ....[108]....
        /*097c*/ 	.word	0x0001b8f0


	//   ....[109]....
        /*0980*/ 	.word	0x0001b9e0


	//   ....[110]....
        /*0984*/ 	.word	0x0001ba40


	//   ....[111]....
        /*0988*/ 	.word	0x0001bb10


	//   ....[112]....
        /*098c*/ 	.word	0x0001be40


	//   ....[113]....
        /*0990*/ 	.word	0x0001bee0


	//   ....[114]....
        /*0994*/ 	.word	0x0001c080


	//   ....[115]....
        /*0998*/ 	.word	0x0001c100


	//   ....[116]....
        /*099c*/ 	.word	0x0001c180


	//   ....[117]....
        /*09a0*/ 	.word	0x0001c200


	//   ....[118]....
        /*09a4*/ 	.word	0x0001c280


	//   ....[119]....
        /*09a8*/ 	.word	0x0001c310


	//   ....[120]....
        /*09ac*/ 	.word	0x0001c3b0


	//   ....[121]....
        /*09b0*/ 	.word	0x0001c460


	//   ....[122]....
        /*09b4*/ 	.word	0x0001c4e0


	//   ....[123]....
        /*09b8*/ 	.word	0x0001c560


	//   ....[124]....
        /*09bc*/ 	.word	0x0001c5e0


	//   ....[125]....
        /*09c0*/ 	.word	0x0001c670


	//   ....[126]....
        /*09c4*/ 	.word	0x0001c6f0


	//   ....[127]....
        /*09c8*/ 	.word	0x0001c790


	//   ....[128]....
        /*09cc*/ 	.word	0x0001c7e0


	//   ....[129]....
        /*09d0*/ 	.word	0x0001c870


	//   ....[130]....
        /*09d4*/ 	.word	0x0001c9a0


	//----- nvinfo : EIATTR_REG_RECONFIG
	.align		4
.L_228:
        /*09d8*/ 	.byte	0x01, 0x54
	.zero		2


	//----- nvinfo : EIATTR_SYSCALL_OFFSETS
	.align		4
        /*09dc*/ 	.byte	0x04, 0x46
        /*09de*/ 	.short	(.L_230 - .L_229)


	//   ....[0]....
.L_229:
        /*09e0*/ 	.word	0x00001ff0


	//   ....[1]....
        /*09e4*/ 	.word	0x00002140


	//   ....[2]....
        /*09e8*/ 	.word	0x00007240


	//   ....[3]....
        /*09ec*/ 	.word	0x000075c0


	//   ....[4]....
        /*09f0*/ 	.word	0x00015070


	//   ....[5]....
        /*09f4*/ 	.word	0x000151c0


	//   ....[6]....
        /*09f8*/ 	.word	0x000152c0


	//   ....[7]....
        /*09fc*/ 	.word	0x00015b80


	//----- nvinfo : EIATTR_MBARRIER_INSTR_OFFSETS
	.align		4
.L_230:
        /*0a00*/ 	.byte	0x04, 0x39
        /*0a02*/ 	.short	(.L_232 - .L_231)


	//   ....[0]....
.L_231:
        /*0a04*/ 	.word	0x000002d0
        /*0a08*/ 	.word	0x000000ff
        /*0a0c*/ 	.word	0x00028c00
        /*0a10*/ 	.short	0x0100
        /*0a12*/ 	.byte	0x08
	.zero		1


	//   ....[1]....
        /*0a14*/ 	.word	0x000002e0
        /*0a18*/ 	.word	0x000000ff
        /*0a1c*/ 	.word	0x00028c20
        /*0a20*/ 	.short	0x0100
        /*0a22*/ 	.byte	0x08
	.zero		1


	//   ....[2]....
        /*0a24*/ 	.word	0x00000390
        /*0a28*/ 	.word	0x000000ff
        /*0a2c*/ 	.word	0x00028c30
        /*0a30*/ 	.short	0x0100
        /*0a32*/ 	.byte	0x06
	.zero		1


	//   ....[3]....
        /*0a34*/ 	.word	0x000003a0
        /*0a38*/ 	.word	0x000000ff
        /*0a3c*/ 	.word	0x00028c40
        /*0a40*/ 	.short	0x0100
        /*0a42*/ 	.byte	0x06
	.zero		1


	//   ....[4]....
        /*0a44*/ 	.word	0x000003b0
        /*0a48*/ 	.word	0x000000ff
        /*0a4c*/ 	.word	0x00028c38
        /*0a50*/ 	.short	0x0100
        /*0a52*/ 	.byte	0x06
	.zero		1


	//   ....[5]....
        /*0a54*/ 	.word	0x000003c0
        /*0a58*/ 	.word	0x000000ff
        /*0a5c*/ 	.word	0x00028c48
        /*0a60*/ 	.short	0x0100
        /*0a62*/ 	.byte	0x06
	.zero		1


	//   ....[6]....
        /*0a64*/ 	.word	0x000004f0
        /*0a68*/ 	.word	0x000000ff
        /*0a6c*/ 	.word	0x00028c50
        /*0a70*/ 	.short	0x0100
        /*0a72*/ 	.byte	0x08
	.zero		1


	//   ....[7]....
        /*0a74*/ 	.word	0x00000500
        /*0a78*/ 	.word	0x000000ff
        /*0a7c*/ 	.word	0x00028c60
        /*0a80*/ 	.short	0x0100
        /*0a82*/ 	.byte	0x08
	.zero		1


	//   ....[8]....
        /*0a84*/ 	.word	0x00000510
        /*0a88*/ 	.word	0x000000ff
        /*0a8c*/ 	.word	0x00028c58
        /*0a90*/ 	.short	0x0100
        /*0a92*/ 	.byte	0x08
	.zero		1


	//   ....[9]....
        /*0a94*/ 	.word	0x00000520
        /*0a98*/ 	.word	0x000000ff
        /*0a9c*/ 	.word	0x00028c68
        /*0aa0*/ 	.short	0x0100
        /*0aa2*/ 	.byte	0x08
	.zero		1


	//   ....[10]....
        /*0aa4*/ 	.word	0x00000610
        /*0aa8*/ 	.word	0x000000ff
        /*0aac*/ 	.word	0x00028c70
        /*0ab0*/ 	.short	0x0100
        /*0ab2*/ 	.byte	0x06
	.zero		1


	//   ....[11]....
        /*0ab4*/ 	.word	0x00000620
        /*0ab8*/ 	.word	0x000000ff
        /*0abc*/ 	.word	0x00028c80
        /*0ac0*/ 	.short	0x0100
        /*0ac2*/ 	.byte	0x06
	.zero		1


	//   ....[12]....
        /*0ac4*/ 	.word	0x00000630
        /*0ac8*/ 	.word	0x000000ff
        /*0acc*/ 	.word	0x00028c78
        /*0ad0*/ 	.short	0x0100
        /*0ad2*/ 	.byte	0x06
	.zero		1


	//   ....[13]....
        /*0ad4*/ 	.word	0x00000640
        /*0ad8*/ 	.word	0x000000ff
        /*0adc*/ 	.word	0x00028c88
        /*0ae0*/ 	.short	0x0100
        /*0ae2*/ 	.byte	0x06
	.zero		1


	//   ....[14]....
        /*0ae4*/ 	.word	0x00000770
        /*0ae8*/ 	.word	0x000000ff
        /*0aec*/ 	.word	0x00028c90
        /*0af0*/ 	.short	0x0100
        /*0af2*/ 	.byte	0x08
	.zero		1


	//   ....[15]....
        /*0af4*/ 	.word	0x00000780
        /*0af8*/ 	.word	0x000000ff
        /*0afc*/ 	.word	0x00028ca0
        /*0b00*/ 	.short	0x0100
        /*0b02*/ 	.byte	0x08
	.zero		1


	//   ....[16]....
        /*0b04*/ 	.word	0x00000790
        /*0b08*/ 	.word	0x000000ff
        /*0b0c*/ 	.word	0x00028c98
        /*0b10*/ 	.short	0x0100
        /*0b12*/ 	.byte	0x08
	.zero		1


	//   ....[17]....
        /*0b14*/ 	.word	0x000007a0
        /*0b18*/ 	.word	0x000000ff
        /*0b1c*/ 	.word	0x00028ca8
        /*0b20*/ 	.short	0x0100
        /*0b22*/ 	.byte	0x08
	.zero		1


	//   ....[18]....
        /*0b24*/ 	.word	0x000008d0
        /*0b28*/ 	.word	0x000000ff
        /*0b2c*/ 	.word	0x00028cb0
        /*0b30*/ 	.short	0x0100
        /*0b32*/ 	.byte	0x08
	.zero		1


	//   ....[19]....
        /*0b34*/ 	.word	0x000008e0
        /*0b38*/ 	.word	0x000000ff
        /*0b3c*/ 	.word	0x00028cc0
        /*0b40*/ 	.short	0x0100
        /*0b42*/ 	.byte	0x08
	.zero		1


	//   ....[20]....
        /*0b44*/ 	.word	0x000008f0
        /*0b48*/ 	.word	0x000000ff
        /*0b4c*/ 	.word	0x00028cb8
        /*0b50*/ 	.short	0x0100
        /*0b52*/ 	.byte	0x08
	.zero		1


	//   ....[21]....
        /*0b54*/ 	.word	0x00000900
        /*0b58*/ 	.word	0x000000ff
        /*0b5c*/ 	.word	0x00028cc8
        /*0b60*/ 	.short	0x0100
        /*0b62*/ 	.byte	0x08
	.zero		1


	//   ....[22]....
        /*0b64*/ 	.word	0x00002cc0
        /*0b68*/ 	.word	0x00000049
        /*0b6c*/ 	.word	0x00028c90
        /*0b70*/ 	.short	0x010a
        /*0b72*/ 	.byte	0x3f
	.zero		1


	//   ....[23]....
        /*0b74*/ 	.word	0x00003650
        /*0b78*/ 	.word	0x00000049
        /*0b7c*/ 	.word	0x00028c90
        /*0b80*/ 	.short	0x010a
        /*0b82*/ 	.byte	0x3f
	.zero		1


	//   ....[24]....
        /*0b84*/ 	.word	0x00003ee0
        /*0b88*/ 	.word	0x00000049
        /*0b8c*/ 	.word	0x00028c90
        /*0b90*/ 	.short	0x010a
        /*0b92*/ 	.byte	0x3f
	.zero		1


	//   ....[25]....
        /*0b94*/ 	.word	0x000040e0
        /*0b98*/ 	.word	0x00000004
        /*0b9c*/ 	.word	0x00000000
        /*0ba0*/ 	.short	0x0101
        /*0ba2*/ 	.byte	0x3f
	.zero		1


	//   ....[26]....
        /*0ba4*/ 	.word	0x00004120
        /*0ba8*/ 	.word	0x00000049
        /*0bac*/ 	.word	0x00028cb0
        /*0bb0*/ 	.short	0x010a
        /*0bb2*/ 	.byte	0x3f
	.zero		1


	//   ....[27]....
        /*0bb4*/ 	.word	0x00004750
        /*0bb8*/ 	.word	0x00000049
        /*0bbc*/ 	.word	0x00000000
        /*0bc0*/ 	.short	0x0101
        /*0bc2*/ 	.byte	0x3f
	.zero		1


	//   ....[28]....
        /*0bc4*/ 	.word	0x00005000
        /*0bc8*/ 	.word	0x00000005
        /*0bcc*/ 	.word	0x00028c50
        /*0bd0*/ 	.short	0x010a
        /*0bd2*/ 	.byte	0x3f
	.zero		1


	//   ....[29]....
        /*0bd4*/ 	.word	0x000053c0
        /*0bd8*/ 	.word	0x00000005
        /*0bdc*/ 	.word	0x00000000
        /*0be0*/ 	.short	0x0101
        /*0be2*/ 	.byte	0x3f
	.zero		1


	//   ....[30]....
        /*0be4*/ 	.word	0x00005d40
        /*0be8*/ 	.word	0x00000004
        /*0bec*/ 	.word	0x00028c50
        /*0bf0*/ 	.short	0x010a
        /*0bf2*/ 	.byte	0x3f
	.zero		1


	//   ....[31]....
        /*0bf4*/ 	.word	0x00005d90
        /*0bf8*/ 	.word	0x00000004
        /*0bfc*/ 	.word	0x00028c50
        /*0c00*/ 	.short	0x010a
        /*0c02*/ 	.byte	0x3f
	.zero		1


	//   ....[32]....
        /*0c04*/ 	.word	0x000060e0
        /*0c08*/ 	.word	0x00000004
        /*0c0c*/ 	.word	0x00000000
        /*0c10*/ 	.short	0x0101
        /*0c12*/ 	.byte	0x3f
	.zero		1


	//   ....[33]....
        /*0c14*/ 	.word	0x000072d0
        /*0c18*/ 	.word	0x00000002
        /*0c1c*/ 	.word	0x00028c00
        /*0c20*/ 	.short	0x010a
        /*0c22*/ 	.byte	0x3f
	.zero		1


	//   ....[34]....
        /*0c24*/ 	.word	0x00007320
        /*0c28*/ 	.word	0x00000002
        /*0c2c*/ 	.word	0x00028c00
        /*0c30*/ 	.short	0x010a
        /*0c32*/ 	.byte	0x3f
	.zero		1


	//   ....[35]....
        /*0c34*/ 	.word	0x00007980
        /*0c38*/ 	.word	0x00000002
        /*0c3c*/ 	.word	0x00028c00
        /*0c40*/ 	.short	0x010a
        /*0c42*/ 	.byte	0x3f
	.zero		1


	//   ....[36]....
        /*0c44*/ 	.word	0x000088e0
        /*0c48*/ 	.word	0x00000002
        /*0c4c*/ 	.word	0x00028c00
        /*0c50*/ 	.short	0x010a
        /*0c52*/ 	.byte	0x3f
	.zero		1


	//   ....[37]....
        /*0c54*/ 	.word	0x000096a0
        /*0c58*/ 	.word	0x0000000e
        /*0c5c*/ 	.word	0x00028c30
        /*0c60*/ 	.short	0x010a
        /*0c62*/ 	.byte	0x3f
	.zero		1


	//   ....[38]....
        /*0c64*/ 	.word	0x00009750
        /*0c68*/ 	.word	0x0000000e
        /*0c6c*/ 	.word	0x00028c30
        /*0c70*/ 	.short	0x010a
        /*0c72*/ 	.byte	0x3f
	.zero		1


	//   ....[39]....
        /*0c74*/ 	.word	0x0000a390
        /*0c78*/ 	.word	0x00000003
        /*0c7c*/ 	.word	0x00000000
        /*0c80*/ 	.short	0x0101
        /*0c82*/ 	.byte	0x3f
	.zero		1


	//   ....[40]....
        /*0c84*/ 	.word	0x0000a800
        /*0c88*/ 	.word	0x0000000e
        /*0c8c*/ 	.word	0x00028c50
        /*0c90*/ 	.short	0x010a
        /*0c92*/ 	.byte	0x3f
	.zero		1


	//   ....[41]....
        /*0c94*/ 	.word	0x0000a890
        /*0c98*/ 	.word	0x0000000e
        /*0c9c*/ 	.word	0x00028c50
        /*0ca0*/ 	.short	0x010a
        /*0ca2*/ 	.byte	0x3f
	.zero		1


	//   ....[42]....
        /*0ca4*/ 	.word	0x0000ab60
        /*0ca8*/ 	.word	0x0000000e
        /*0cac*/ 	.word	0x00000000
        /*0cb0*/ 	.short	0x0101
        /*0cb2*/ 	.byte	0x3f
	.zero		1


	//   ....[43]....
        /*0cb4*/ 	.word	0x0000ac80
        /*0cb8*/ 	.word	0x000000d9
        /*0cbc*/ 	.word	0x00028c30
        /*0cc0*/ 	.short	0x010a
        /*0cc2*/ 	.byte	0x3f
	.zero		1


	//   ....[44]....
        /*0cc4*/ 	.word	0x0000ad30
        /*0cc8*/ 	.word	0x000000d9
        /*0ccc*/ 	.word	0x00028c30
        /*0cd0*/ 	.short	0x010a
        /*0cd2*/ 	.byte	0x3f
	.zero		1


	//   ....[45]....
        /*0cd4*/ 	.word	0x0000b400
        /*0cd8*/ 	.word	0x00000099
        /*0cdc*/ 	.word	0x00000000
        /*0ce0*/ 	.short	0x0101
        /*0ce2*/ 	.byte	0x3f
	.zero		1


	//   ....[46]....
        /*0ce4*/ 	.word	0x0000c280
        /*0ce8*/ 	.word	0x000000d9
        /*0cec*/ 	.word	0x00028c50
        /*0cf0*/ 	.short	0x010a
        /*0cf2*/ 	.byte	0x3f
	.zero		1


	//   ....[47]....
        /*0cf4*/ 	.word	0x0000c2d0
        /*0cf8*/ 	.word	0x000000d9
        /*0cfc*/ 	.word	0x00028c50
        /*0d00*/ 	.short	0x010a
        /*0d02*/ 	.byte	0x3f
	.zero		1


	//   ....[48]....
        /*0d04*/ 	.word	0x0000c5c0
        /*0d08*/ 	.word	0x000000d9
        /*0d0c*/ 	.word	0x00000000
        /*0d10*/ 	.short	0x0101
        /*0d12*/ 	.byte	0x3f
	.zero		1


	//   ....[49]....
        /*0d14*/ 	.word	0x0000ee00
        /*0d18*/ 	.word	0x00000004
        /*0d1c*/ 	.word	0x00000000
        /*0d20*/ 	.short	0x0101
        /*0d22*/ 	.byte	0x3f
	.zero		1


	//   ....[50]....
        /*0d24*/ 	.word	0x0000f980
        /*0d28*/ 	.word	0x00000004
        /*0d2c*/ 	.word	0x00000000
        /*0d30*/ 	.short	0x0101
        /*0d32*/ 	.byte	0x3f
	.zero		1


	//   ....[51]....
        /*0d34*/ 	.word	0x00013200
        /*0d38*/ 	.word	0x00000012
        /*0d3c*/ 	.word	0x00028c20
        /*0d40*/ 	.short	0x010a
        /*0d42*/ 	.byte	0x3f
	.zero		1


	//   ....[52]....
        /*0d44*/ 	.word	0x000132d0
        /*0d48*/ 	.word	0x00000005
        /*0d4c*/ 	.word	0x00028ca0
        /*0d50*/ 	.short	0x010a
        /*0d52*/ 	.byte	0x3f
	.zero		1


	//   ....[53]....
        /*0d54*/ 	.word	0x00013510
        /*0d58*/ 	.word	0x00000005
        /*0d5c*/ 	.word	0x00028cc0
        /*0d60*/ 	.short	0x010a
        /*0d62*/ 	.byte	0x3f
	.zero		1


	//   ....[54]....
        /*0d64*/ 	.word	0x00013f70
        /*0d68*/ 	.word	0x00000005
        /*0d6c*/ 	.word	0x00028ca0
        /*0d70*/ 	.short	0x010a
        /*0d72*/ 	.byte	0x3f
	.zero		1


	//   ....[55]....
        /*0d74*/ 	.word	0x000141a0
        /*0d78*/ 	.word	0x00000005
        /*0d7c*/ 	.word	0x00028cc0
        /*0d80*/ 	.short	0x010a
        /*0d82*/ 	.byte	0x3f
	.zero		1


	//   ....[56]....
        /*0d84*/ 	.word	0x000156c0
        /*0d88*/ 	.word	0x00000000
        /*0d8c*/ 	.word	0x00028c40
        /*0d90*/ 	.short	0x010a
        /*0d92*/ 	.byte	0x3f
	.zero		1


	//   ....[57]....
        /*0d94*/ 	.word	0x000161c0
        /*0d98*/ 	.word	0x00000012
        /*0d9c*/ 	.word	0x00028c00
        /*0da0*/ 	.short	0x0107
        /*0da2*/ 	.byte	0x3f
	.zero		1


	//   ....[58]....
        /*0da4*/ 	.word	0x000162b0
        /*0da8*/ 	.word	0x00000012
        /*0dac*/ 	.word	0x00028c00
        /*0db0*/ 	.short	0x0101
        /*0db2*/ 	.byte	0x3f
	.zero		1


	//   ....[59]....
        /*0db4*/ 	.word	0x000162d0
        /*0db8*/ 	.word	0x00000012
        /*0dbc*/ 	.word	0x00028c20
        /*0dc0*/ 	.short	0x010a
        /*0dc2*/ 	.byte	0x3f
	.zero		1


	//   ....[60]....
        /*0dc4*/ 	.word	0x000163b0
        /*0dc8*/ 	.word	0x00000000
        /*0dcc*/ 	.word	0x00028c60
        /*0dd0*/ 	.short	0x010a
        /*0dd2*/ 	.byte	0x3f
	.zero		1


	//   ....[61]....
        /*0dd4*/ 	.word	0x00017020
        /*0dd8*/ 	.word	0x00000002
        /*0ddc*/ 	.word	0x00028c40
        /*0de0*/ 	.short	0x010a
        /*0de2*/ 	.byte	0x3f
	.zero		1


	//   ....[62]....
        /*0de4*/ 	.word	0x00017270
        /*0de8*/ 	.word	0x00000002
        /*0dec*/ 	.word	0x00028c60
        /*0df0*/ 	.short	0x010a
        /*0df2*/ 	.byte	0x3f
	.zero		1


	//   ....[63]....
        /*0df4*/ 	.word	0x00017e20
        /*0df8*/ 	.word	0x00000002
        /*0dfc*/ 	.word	0x00028c40
        /*0e00*/ 	.short	0x010a
        /*0e02*/ 	.byte	0x3f
	.zero		1


	//   ....[64]....
        /*0e04*/ 	.word	0x00018070
        /*0e08*/ 	.word	0x00000002
        /*0e0c*/ 	.word	0x00028c60
        /*0e10*/ 	.short	0x010a
        /*0e12*/ 	.byte	0x3f
	.zero		1


	//   ....[65]....
        /*0e14*/ 	.word	0x00018bb0
        /*0e18*/ 	.word	0x00000003
        /*0e1c*/ 	.word	0x00028c40
        /*0e20*/ 	.short	0x010a
        /*0e22*/ 	.byte	0x3f
	.zero		1


	//   ....[66]....
        /*0e24*/ 	.word	0x00018e00
        /*0e28*/ 	.word	0x00000003
        /*0e2c*/ 	.word	0x00028c60
        /*0e30*/ 	.short	0x010a
        /*0e32*/ 	.byte	0x3f
	.zero		1


	//   ....[67]....
        /*0e34*/ 	.word	0x0001a730
        /*0e38*/ 	.word	0x00000000
        /*0e3c*/ 	.word	0x00028c20
        /*0e40*/ 	.short	0x010a
        /*0e42*/ 	.byte	0x3f
	.zero		1


	//   ....[68]....
        /*0e44*/ 	.word	0x0001a910
        /*0e48*/ 	.word	0x00000006
        /*0e4c*/ 	.word	0x00000000
        /*0e50*/ 	.short	0x010a
        /*0e52*/ 	.byte	0x3f
	.zero		1


	//   ....[69]....
        /*0e54*/ 	.word	0x0001a940
        /*0e58*/ 	.word	0x00000007
        /*0e5c*/ 	.word	0x00000000
        /*0e60*/ 	.short	0x010a
        /*0e62*/ 	.byte	0x3f
	.zero		1


	//   ....[70]....
        /*0e64*/ 	.word	0x0001a9a0
        /*0e68*/ 	.word	0x00000004
        /*0e6c*/ 	.word	0x00000000
        /*0e70*/ 	.short	0x010a
        /*0e72*/ 	.byte	0x3f
	.zero		1


	//   ....[71]....
        /*0e74*/ 	.word	0x0001a9d0
        /*0e78*/ 	.word	0x00000003
        /*0e7c*/ 	.word	0x00000000
        /*0e80*/ 	.short	0x010a
        /*0e82*/ 	.byte	0x3f
	.zero		1


	//   ....[72]....
        /*0e84*/ 	.word	0x0001aa30
        /*0e88*/ 	.word	0x00000049
        /*0e8c*/ 	.word	0x00028c90
        /*0e90*/ 	.short	0x010a
        /*0e92*/ 	.byte	0x3f
	.zero		1


	//   ....[73]....
        /*0e94*/ 	.word	0x0001aa80
        /*0e98*/ 	.word	0x00000049
        /*0e9c*/ 	.word	0x00028c90
        /*0ea0*/ 	.short	0x010a
        /*0ea2*/ 	.byte	0x3f
	.zero		1


	//   ....[74]....
        /*0ea4*/ 	.word	0x0001aad0
        /*0ea8*/ 	.word	0x00000049
        /*0eac*/ 	.word	0x00028c90
        /*0eb0*/ 	.short	0x010a
        /*0eb2*/ 	.byte	0x3f
	.zero		1


	//   ....[75]....
        /*0eb4*/ 	.word	0x0001ab20
        /*0eb8*/ 	.word	0x00000049
        /*0ebc*/ 	.word	0x00028cb0
        /*0ec0*/ 	.short	0x010a
        /*0ec2*/ 	.byte	0x3f
	.zero		1


	//   ....[76]....
        /*0ec4*/ 	.word	0x0001ab70
        /*0ec8*/ 	.word	0x00000005
        /*0ecc*/ 	.word	0x00028c50
        /*0ed0*/ 	.short	0x010a
        /*0ed2*/ 	.byte	0x3f
	.zero		1


	//   ....[77]....
        /*0ed4*/ 	.word	0x0001abc0
        /*0ed8*/ 	.word	0x00000004
        /*0edc*/ 	.word	0x00028c50
        /*0ee0*/ 	.short	0x010a
        /*0ee2*/ 	.byte	0x3f
	.zero		1


	//   ....[78]....
        /*0ee4*/ 	.word	0x0001ade0
        /*0ee8*/ 	.word	0x00000002
        /*0eec*/ 	.word	0x00028c00
        /*0ef0*/ 	.short	0x010a
        /*0ef2*/ 	.byte	0x3f
	.zero		1


	//   ....[79]....
        /*0ef4*/ 	.word	0x0001b010
        /*0ef8*/ 	.word	0x00000002
        /*0efc*/ 	.word	0x00028c00
        /*0f00*/ 	.short	0x010a
        /*0f02*/ 	.byte	0x3f
	.zero		1


	//   ....[80]....
        /*0f04*/ 	.word	0x0001b060
        /*0f08*/ 	.word	0x0000000e
        /*0f0c*/ 	.word	0x00028c30
        /*0f10*/ 	.short	0x010a
        /*0f12*/ 	.byte	0x3f
	.zero		1


	//   ....[81]....
        /*0f14*/ 	.word	0x0001b0b0
        /*0f18*/ 	.word	0x0000000e
        /*0f1c*/ 	.word	0x00028c50
        /*0f20*/ 	.short	0x010a
        /*0f22*/ 	.byte	0x3f
	.zero		1


	//   ....[82]....
        /*0f24*/ 	.word	0x0001b100
        /*0f28*/ 	.word	0x000000d9
        /*0f2c*/ 	.word	0x00028c30
        /*0f30*/ 	.short	0x010a
        /*0f32*/ 	.byte	0x3f
	.zero		1


	//   ....[83]....
        /*0f34*/ 	.word	0x0001b150
        /*0f38*/ 	.word	0x000000d9
        /*0f3c*/ 	.word	0x00028c50
        /*0f40*/ 	.short	0x010a
        /*0f42*/ 	.byte	0x3f
	.zero		1


	//   ....[84]....
        /*0f44*/ 	.word	0x0001b2f0
        /*0f48*/ 	.word	0x00000012
        /*0f4c*/ 	.word	0x00028c20
        /*0f50*/ 	.short	0x010a
        /*0f52*/ 	.byte	0x3f
	.zero		1


	//   ....[85]....
        /*0f54*/ 	.word	0x0001b340
        /*0f58*/ 	.word	0x00000005
        /*0f5c*/ 	.word	0x00028ca0
        /*0f60*/ 	.short	0x010a
        /*0f62*/ 	.byte	0x3f
	.zero		1


	//   ....[86]....
        /*0f64*/ 	.word	0x0001b390
        /*0f68*/ 	.word	0x00000005
        /*0f6c*/ 	.word	0x00028cc0
        /*0f70*/ 	.short	0x010a
        /*0f72*/ 	.byte	0x3f
	.zero		1


	//   ....[87]....
        /*0f74*/ 	.word	0x0001b3e0
        /*0f78*/ 	.word	0x00000005
        /*0f7c*/ 	.word	0x00028ca0
        /*0f80*/ 	.short	0x010a
        /*0f82*/ 	.byte	0x3f
	.zero		1


	//   ....[88]....
        /*0f84*/ 	.word	0x0001b430
        /*0f88*/ 	.word	0x00000005
        /*0f8c*/ 	.word	0x00028cc0
        /*0f90*/ 	.short	0x010a
        /*0f92*/ 	.byte	0x3f
	.zero		1


	//   ....[89]....
        /*0f94*/ 	.word	0x0001b5d0
        /*0f98*/ 	.word	0x00000000
        /*0f9c*/ 	.word	0x00028c40
        /*0fa0*/ 	.short	0x010a
        /*0fa2*/ 	.byte	0x3f
	.zero		1


	//   ....[90]....
        /*0fa4*/ 	.word	0x0001bb50
        /*0fa8*/ 	.word	0x00000012
        /*0fac*/ 	.word	0x00028c20
        /*0fb0*/ 	.short	0x010a
        /*0fb2*/ 	.byte	0x3f
	.zero		1


	//   ....[91]....
        /*0fb4*/ 	.word	0x0001bba0
        /*0fb8*/ 	.word	0x00000000
        /*0fbc*/ 	.word	0x00028c60
        /*0fc0*/ 	.short	0x010a
        /*0fc2*/ 	.byte	0x3f
	.zero		1


	//   ....[92]....
        /*0fc4*/ 	.word	0x0001bbf0
        /*0fc8*/ 	.word	0x00000002
        /*0fcc*/ 	.word	0x00028c40
        /*0fd0*/ 	.short	0x010a
        /*0fd2*/ 	.byte	0x3f
	.zero		1


	//   ....[93]....
        /*0fd4*/ 	.word	0x0001bc40
        /*0fd8*/ 	.word	0x00000002
        /*0fdc*/ 	.word	0x00028c60
        /*0fe0*/ 	.short	0x010a
        /*0fe2*/ 	.byte	0x3f
	.zero		1


	//   ....[94]....
        /*0fe4*/ 	.word	0x0001bc90
        /*0fe8*/ 	.word	0x00000002
        /*0fec*/ 	.word	0x00028c40
        /*0ff0*/ 	.short	0x010a
        /*0ff2*/ 	.byte	0x3f
	.zero		1


	//   ....[95]....
        /*0ff4*/ 	.word	0x0001bce0
        /*0ff8*/ 	.word	0x00000002
        /*0ffc*/ 	.word	0x00028c60
        /*1000*/ 	.short	0x010a
        /*1002*/ 	.byte	0x3f
	.zero		1


	//   ....[96]....
        /*1004*/ 	.word	0x0001bd30
        /*1008*/ 	.word	0x00000003
        /*100c*/ 	.word	0x00028c40
        /*1010*/ 	.short	0x010a
        /*1012*/ 	.byte	0x3f
	.zero		1


	//   ....[97]....
        /*1014*/ 	.word	0x0001bd80
        /*1018*/ 	.word	0x00000003
        /*101c*/ 	.word	0x00028c60
        /*1020*/ 	.short	0x010a
        /*1022*/ 	.byte	0x3f
	.zero		1


	//   ....[98]....
        /*1024*/ 	.word	0x0001c8c0
        /*1028*/ 	.word	0x00000000
        /*102c*/ 	.word	0x00028c20
        /*1030*/ 	.short	0x010a
        /*1032*/ 	.byte	0x3f
	.zero		1


	//   ....[99]....
        /*1034*/ 	.word	0x0001ca60
        /*1038*/ 	.word	0x00000006
        /*103c*/ 	.word	0x00000000
        /*1040*/ 	.short	0x010a
        /*1042*/ 	.byte	0x3f
	.zero		1


	//   ....[100]....
        /*1044*/ 	.word	0x0001cab0
        /*1048*/ 	.word	0x00000007
        /*104c*/ 	.word	0x00000000
        /*1050*/ 	.short	0x010a
        /*1052*/ 	.byte	0x3f
	.zero		1


	//   ....[101]....
        /*1054*/ 	.word	0x0001cb00
        /*1058*/ 	.word	0x00000004
        /*105c*/ 	.word	0x00000000
        /*1060*/ 	.short	0x010a
        /*1062*/ 	.byte	0x3f
	.zero		1


	//----- nvinfo : EIATTR_NUM_MBARRIERS
	.align		4
.L_232:
        /*1064*/ 	.byte	0x03, 0x38
        /*1066*/ 	.short	0x0016


	//----- nvinfo : EIATTR_EXIT_INSTR_OFFSETS
	.align		4
        /*1068*/ 	.byte	0x04, 0x1c
        /*106a*/ 	.short	(.L_234 - .L_233)


	//   ....[0]....
.L_233:
        /*106c*/ 	.word	0x0001aa20


	//----- nvinfo : EIATTR_MAX_THREADS
	.align		4
.L_234:
        /*1070*/ 	.byte	0x04, 0x05
        /*1072*/ 	.short	(.L_236 - .L_235)
.L_235:
        /*1074*/ 	.word	0x00000180
        /*1078*/ 	.word	0x00000001
        /*107c*/ 	.word	0x00000001


	//----- nvinfo : EIATTR_CRS_STACK_SIZE
	.align		4
.L_236:
        /*1080*/ 	.byte	0x04, 0x1e
        /*1082*/ 	.short	(.L_238 - .L_237)
.L_237:
        /*1084*/ 	.word	0x00000000


	//----- nvinfo : EIATTR_CBANK_PARAM_SIZE
	.align		4
.L_238:
        /*1088*/ 	.byte	0x03, 0x19
        /*108a*/ 	.short	0x0af0


	//----- nvinfo : EIATTR_PARAM_CBANK
	.align		4
        /*108c*/ 	.byte	0x04, 0x0a
        /*108e*/ 	.short	(.L_240 - .L_239)
	.align		4
.L_239:
        /*1090*/ 	.word	index@(.nv.constant0._ZN7cutlass13device_kernelIN5flash11enable_sm90INS1_16FlashAttnFwdSm90INS1_25CollectiveMainloopFwdSm90ILi2EN4cute5tupleIJNS5_1CILi1EEES8_S8_EEENS6_IJNS7_ILi64EEESA_SA_EEELi512ENS_6half_tEfNS_4arch4Sm90ELb0ELb0ELb0ELb1ELb0ELb1ELb0ELb0ELb0ELb1ELb1ELb0EEENS1_21CollectiveEpilogueFwdINS6_IJSA_NS7_ILi512EEESA_EEES9_SC_SE_Li256ELb1ELb1ELb1ELb0EEENS1_36VarlenDynamicPersistentTileSchedulerILi64ELi64ELi256ELi128ELb1ELb1ELb1ELb0ELb1ELb1EEEEEEEEEvNT_6ParamsE)
        /*1094*/ 	.short	0x0210
        /*1096*/ 	.short	0x0af0


	//----- nvinfo : EIATTR_SW_WAR
	.align		4
.L_240:
        /*1098*/ 	.byte	0x04, 0x36
        /*109a*/ 	.short	(.L_242 - .L_241)
.L_241:
        /*109c*/ 	.word	0x00000008
.L_242:


//--------------------- .nv.info._ZN7cutlass13device_kernelIN5flash11enable_sm90INS1_16FlashAttnFwdSm90INS1_25CollectiveMainloopFwdSm90ILi2EN4cute5tupleIJNS5_1CILi1EEES8_S8_EEENS6_IJNS7_ILi64EEESA_SA_EEELi512ENS_6half_tEfNS_4arch4Sm90ELb0ELb0ELb0ELb1ELb0ELb0ELb1ELb0ELb0ELb1ELb1ELb0EEENS1_21CollectiveEpilogueFwdINS6_IJSA_NS7_ILi512EEESA_EEES9_SC_SE_Li256ELb1ELb1ELb1ELb0EEENS1_36VarlenDynamicPersistentTileSchedulerILi64ELi64ELi256ELi128ELb1ELb1ELb1ELb0ELb1ELb1EEEEEEEEEvNT_6ParamsE --------------------------
	.section	.nv.info._ZN7cutlass13device_kernelIN5flash11enable_sm90INS1_16FlashAttnFwdSm90INS1_25CollectiveMainloopFwdSm90ILi2EN4cute5tupleIJNS5_1CILi1EEES8_S8_EEENS6_IJNS7_ILi64EEESA_SA_EEELi512ENS_6half_tEfNS_4arch4Sm90ELb0ELb0ELb0ELb1ELb0ELb0ELb1ELb0ELb0ELb1ELb1ELb0EEENS1_21CollectiveEpilogueFwdINS6_IJSA_NS7_ILi512EEESA_EEES9_SC_SE_Li256ELb1ELb1ELb1ELb0EEENS1_36VarlenDynamicPersistentTileSchedulerILi64ELi64ELi256ELi128ELb1ELb1ELb1ELb0ELb1ELb1EEEEEEEEEvNT_6ParamsE,"",@"SHT_CUDA_INFO"
	.sectionflags	@""
	.align	4


	//----- nvinfo : EIATTR_CUDA_API_VERSION
	.align		4
        /*0000*/ 	.byte	0x04, 0x37
        /*0002*/ 	.short	(.L_244 - .L_243)
.L_243:
        /*0004*/ 	.word	0x00000082


	//----- nvinfo : EIATTR_KPARAM_INFO
	.align		4
.L_244:
        /*0008*/ 	.byte	0x04, 0x17
        /*000a*/ 	.short	(.L_246 - .L_245)
.L_245:
        /*000c*/ 	.word	0x00000000
        /*0010*/ 	.short	0x0000
        /*0012*/ 	.short	0x0070
        /*0014*/ 	.byte	0x00, 0xf0, 0x01, 0x2e


	//----- nvinfo : EIATTR_SPARSE_MMA_MASK
	.align		4
.L_246:
        /*0018*/ 	.byte	0x03, 0x50
        /*001a*/ 	.short	0x0000


	//----- nvinfo : EIATTR_MAXREG_COUNT
	.align		4
        /*001c*/ 	.byte	0x03, 0x1b
        /*001e*/ 	.short	0x00a8


	//----- nvinfo : EIATTR_NUM_BARRIERS
	.align		4
        /*0020*/ 	.byte	0x02, 0x4c
        /*0022*/ 	.byte	0x10
	.zero		1


	//----- nvinfo : EIATTR_EXTERNS
	.align		4
        /*0024*/ 	.byte	0x04, 0x0f
        /*0026*/ 	.short	(.L_248 - .L_247)


	//   ....[0]....
	.align		4
.L_247:
        /*0028*/ 	.word	index@(__assertfail)


	//----- nvinfo : EIATTR_ANNOTATIONS
	.align		4
.L_248:
        /*002c*/ 	.byte	0x04, 0x55
        /*002e*/ 	.short	(.L_250 - .L_249)


	//   ....[0]....
.L_249:
        /* <DEDUP_REMOVED lines=88> */


	//----- nvinfo : EIATTR_MERCURY_ISA_VERSION
	.align		4
.L_250:
        /*0598*/ 	.byte	0x03, 0x5f
        /*059a*/ 	.short	0x0101


	//----- nvinfo : EIATTR_UNUSED_LOAD_BYTE_OFFSET
	.align		4
        /*059c*/ 	.byte	0x04, 0x44
        /*059e*/ 	.short	(.L_252 - .L_251)


	//   ....[0]....
.L_251:
        /*05a0*/ 	.word	0x00000a00
        /*05a4*/ 	.word	0x0000fff0


	//   ....[1]....
        /*05a8*/ 	.word	0x00009840
        /*05ac*/ 	.word	0x0000fff0


	//----- nvinfo : EIATTR_INT_WARP_WIDE_INSTR_OFFSETS
	.align		4
.L_252:
        /*05b0*/ 	.byte	0x04, 0x31
        /*05b2*/ 	.short	(.L_254 - .L_253)


	//   ....[0]....
.L_253:
        /*05b4*/ 	.word	0x00000130


	//   ....[1]....
        /*05b8*/ 	.word	0x00000170


	//   ....[2]....
        /*05bc*/ 	.word	0x000001e0


	//   ....[3]....
        /*05c0*/ 	.word	0x00000250


	//   ....[4]....
        /*05c4*/ 	.word	0x0000f720


	//   ....[5]....
        /*05c8*/ 	.word	0x0000f780


	//   ....[6]....
        /*05cc*/ 	.word	0x00015110


	//   ....[7]....
        /*05d0*/ 	.word	0x000151a0


	//----- nvinfo : EIATTR_COOP_GROUP_MASK_REGIDS
	.align		4
.L_254:
        /*05d4*/ 	.byte	0x04, 0x29
        /*05d6*/ 	.short	(.L_256 - .L_255)


	//   ....[0]....
.L_255:
        /*05d8*/ 	.word	0xffffffff


	//   ....[1]....
        /*05dc*/ 	.word	0xffffffff


	//   ....[2]....
        /*05e0*/ 	.word	0xffffffff


	//   ....[3]....
        /*05e4*/ 	.word	0xffffffff


	//   ....[4]....
        /*05e8*/ 	.word	0xffffffff


	//   ....[5]....
        /*05ec*/ 	.word	0xffffffff


	//   ....[6]....
        /*05f0*/ 	.word	0xffffffff


	//   ....[7]....
        /*05f4*/ 	.word	0xffffffff


	//   ....[8]....
        /*05f8*/ 	.word	0xffffffff


	//   ....[9]....
        /*05fc*/ 	.word	0xffffffff


	//   ....[10]....
        /*0600*/ 	.word	0xffffffff


	//   ....[11]....
        /*0604*/ 	.word	0xffffffff


	//   ....[12]....
        /*0608*/ 	.word	0xffffffff


	//   ....[13]....
        /*060c*/ 	.word	0xffffffff


	//   ....[14]....
        /*0610*/ 	.word	0xffffffff


	//   ....[15]....
        /*0614*/ 	.word	0xffffffff


	//   ....[16]....
        /*0618*/ 	.word	0xffffffff


	//   ....[17]....
        /*061c*/ 	.word	0xffffffff


	//   ....[18]....
        /*0620*/ 	.word	0xffffffff


	//   ....[19]....
        /*0624*/ 	.word	0xffffffff


	//   ....[20]....
        /*0628*/ 	.word	0xffffffff


	//   ....[21]....
        /*062c*/ 	.word	0xffffffff


	//   ....[22]....
        /*0630*/ 	.word	0xffffffff


	//   ....[23]....
        /*0634*/ 	.word	0xffffffff


	//   ....[24]....
        /*0638*/ 	.word	0xffffffff


	//   ....[25]....
        /*063c*/ 	.word	0xffffffff


	//   ....[26]....
        /*0640*/ 	.word	0xffffffff


	//   ....[27]....
        /*0644*/ 	.word	0xffffffff


	//   ....[28]....
        /*0648*/ 	.word	0xffffffff


	//   ....[29]....
        /*064c*/ 	.word	0xffffffff


	//   ....[30]....
        /*0650*/ 	.word	0xffffffff


	//   ....[31]....
        /*0654*/ 	.word	0xffffffff


	//   ....[32]....
        /*0658*/ 	.word	0xffffffff


	//   ....[33]....
        /*065c*/ 	.word	0xffffffff


	//   ....[34]....
        /*0660*/ 	.word	0xffffffff


	//   ....[35]....
        /*0664*/ 	.word	0xffffffff


	//   ....[36]....
        /*0668*/ 	.word	0xffffffff


	//   ....[37]....
        /*066c*/ 	.word	0xffffffff


	//   ....[38]....
        /*0670*/ 	.word	0xffffffff


	//   ....[39]....
        /*0674*/ 	.word	0xffffffff


	//   ....[40]....
        /*0678*/ 	.word	0xffffffff


	//   ....[41]....
        /*067c*/ 	.word	0xffffffff


	//   ....[42]....
        /*0680*/ 	.word	0xffffffff


	//   ....[43]....
        /*0684*/ 	.word	0xffffffff


	//   ....[44]....
        /*0688*/ 	.word	0xffffffff


	//   ....[45]....
        /*068c*/ 	.word	0xffffffff


	//   ....[46]....
        /*0690*/ 	.word	0xffffffff


	//   ....[47]....
        /*0694*/ 	.word	0xffffffff


	//   ....[48]....
        /*0698*/ 	.word	0xffffffff


	//   ....[49]....
        /*069c*/ 	.word	0xffffffff


	//   ....[50]....
        /*06a0*/ 	.word	0xffffffff


	//   ....[51]....
        /*06a4*/ 	.word	0xffffffff


	//   ....[52]....
        /*06a8*/ 	.word	0xffffffff


	//   ....[53]....
        /*06ac*/ 	.word	0xffffffff


	//   ....[54]....
        /*06b0*/ 	.word	0xffffffff


	//   ....[55]....
        /*06b4*/ 	.word	0xffffffff


	//   ....[56]....
        /*06b8*/ 	.word	0xffffffff


	//   ....[57]....
        /*06bc*/ 	.word	0xffffffff


	//   ....[58]....
        /*06c0*/ 	.word	0xffffffff


	//   ....[59]....
        /*06c4*/ 	.word	0xffffffff


	//   ....[60]....
        /*06c8*/ 	.word	0xffffffff


	//   ....[61]....
        /*06cc*/ 	.word	0xffffffff


	//   ....[62]....
        /*06d0*/ 	.word	0xffffffff


	//   ....[63]....
        /*06d4*/ 	.word	0xffffffff


	//   ....[64]....
        /*06d8*/ 	.word	0xffffffff


	//   ....[65]....
        /*06dc*/ 	.word	0xffffffff


	//   ....[66]....
        /*06e0*/ 	.word	0xffffffff


	//   ....[67]....
        /*06e4*/ 	.word	0xffffffff


	//   ....[68]....
        /*06e8*/ 	.word	0xffffffff


	//   ....[69]....
        /*06ec*/ 	.word	0xffffffff


	//   ....[70]....
        /*06f0*/ 	.word	0xffffffff


	//   ....[71]....
        /*06f4*/ 	.word	0xffffffff


	//   ....[72]....
        /*06f8*/ 	.word	0xffffffff


	//   ....[73]....
        /*06fc*/ 	.word	0xffffffff


	//   ....[74]....
        /*0700*/ 	.word	0xffffffff


	//   ....[75]....
        /*0704*/ 	.word	0xffffffff


	//   ....[76]....
        /*0708*/ 	.word	0xffffffff


	//   ....[77]....
        /*070c*/ 	.word	0xffffffff


	//   ....[78]....
        /*0710*/ 	.word	0xffffffff


	//   ....[79]....
        /*0714*/ 	.word	0xffffffff


	//   ....[80]....
        /*0718*/ 	.word	0xffffffff


	//   ....[81]....
        /*071c*/ 	.word	0xffffffff


	//   ....[82]....
        /*0720*/ 	.word	0xffffffff


	//   ....[83]....
        /*0724*/ 	.word	0xffffffff


	//   ....[84]....
        /*0728*/ 	.word	0xffffffff


	//   ....[85]....
        /*072c*/ 	.word	0xffffffff


	//   ....[86]....
        /*0730*/ 	.word	0xffffffff


	//   ....[87]....
        /*0734*/ 	.word	0xffffffff


	//   ....[88]....
        /*0738*/ 	.word	0xffffffff


	//   ....[89]....
        /*073c*/ 	.word	0xffffffff


	//   ....[90]....
        /*0740*/ 	.word	0xffffffff


	//   ....[91]....
        /*0744*/ 	.word	0xffffffff


	//   ....[92]....
        /*0748*/ 	.word	0xffffffff


	//   ....[93]....
        /*074c*/ 	.word	0xffffffff


	//   ....[94]....
        /*0750*/ 	.word	0xffffffff


	//   ....[95]....
        /*0754*/ 	.word	0x0500000f


	//   ....[96]....
        /*0758*/ 	.word	0x0500000f


	//   ....[97]....
        /*075c*/ 	.word	0x0500000f


	//   ....[98]....
        /*0760*/ 	.word	0x0500000f


	//   ....[99]....
        /*0764*/ 	.word	0x0500000f


	//   ....[100]....
        /*0768*/ 	.word	0x0500000f


	//   ....[101]....
        /*076c*/ 	.word	0x0500000f


	//   ....[102]....
        /*0770*/ 	.word	0x0500000f


	//   ....[103]....
        /*0774*/ 	.word	0x0500000f


	//   ....[104]....
        /*0778*/ 	.word	0x0500000f


	//   ....[105]....
        /*077c*/ 	.word	0x0500000f


	//   ....[106]....
        /*0780*/ 	.word	0x0500000f


	//   ....[107]....
        /*0784*/ 	.word	0x0500000f


	//   ....[108]....
        /*0788*/ 	.word	0x0500000f


	//   ....[109]....
        /*078c*/ 	.word	0x0500000f


	//   ....[110]....
        /*0790*/ 	.word	0x0500000f


	//   ....[111]....
        /*0794*/ 	.word	0x0500000f


	//   ....[112]....
        /*0798*/ 	.word	0x0500000f


	//   ....[113]....
        /*079c*/ 	.word	0x0500000f


	//   ....[114]....
        /*07a0*/ 	.word	0x0500000f


	//   ....[115]....
        /*07a4*/ 	.word	0x0500000f


	//   ....[116]....
        /*07a8*/ 	.word	0x0500000f


	//   ....[117]....
        /*07ac*/ 	.word	0x0500000f


	//   ....[118]....
        /*07b0*/ 	.word	0x0500000f


	//   ....[119]....
        /*07b4*/ 	.word	0x0500000f


	//   ....[120]....
        /*07b8*/ 	.word	0x0500000f


	//   ....[121]....
        /*07bc*/ 	.word	0x0500000f


	//   ....[122]....
        /*07c0*/ 	.word	0x0500000f


	//   ....[123]....
        /*07c4*/ 	.word	0x0500000f


	//   ....[124]....
        /*07c8*/ 	.word	0x0500000f


	//   ....[125]....
        /*07cc*/ 	.word	0x0500000f


	//   ....[126]....
        /*07d0*/ 	.word	0x0500000f


	//   ....[127]....
        /*07d4*/ 	.word	0x0500000f


	//   ....[128]....
        /*07d8*/ 	.word	0x0500000f


	//   ....[129]....
        /*07dc*/ 	.word	0x0500000f


	//   ....[130]....
        /*07e0*/ 	.word	0x0500000f


	//----- nvinfo : EIATTR_COOP_GROUP_INSTR_OFFSETS
	.align		4
.L_256:
        /*07e4*/ 	.byte	0x04, 0x28
        /*07e6*/ 	.short	(.L_258 - .L_257)


	//   ....[0]....
.L_257:
        /*07e8*/ 	.word	0x00000060


	//   ....[1]....
        /*07ec*/ 	.word	0x00000140


	//   ....[2]....
        /*07f0*/ 	.word	0x00000180


	//   ....[3]....
        /*07f4*/ 	.word	0x00000390


	//   ....[4]....
        /*07f8*/ 	.word	0x000004f0


	//   ....[5]....
        /*07fc*/ 	.word	0x00000610


	//   ....[6]....
        /*0800*/ 	.word	0x00000770


	//   ....[7]....
        /*0804*/ 	.word	0x00001da0


	//   ....[8]....
        /*0808*/ 	.word	0x00003b40


	//   ....[9]....
        /*080c*/ 	.word	0x00004390


	//   ....[10]....
        /*0810*/ 	.word	0x00005710


	//   ....[11]....
        /*0814*/ 	.word	0x00005790


	//   ....[12]....
        /*0818*/ 	.word	0x00005960


	//   ....[13]....
        /*081c*/ 	.word	0x00005a30


	//   ....[14]....
        /*0820*/ 	.word	0x00006240


	//   ....[15]....
        /*0824*/ 	.word	0x000067c0


	//   ....[16]....
        /*0828*/ 	.word	0x000078f0


	//   ....[17]....
        /*082c*/ 	.word	0x00007910


	//   ....[18]....
        /*0830*/ 	.word	0x00007ea0


	//   ....[19]....
        /*0834*/ 	.word	0x00008070


	//   ....[20]....
        /*0838*/ 	.word	0x00008d10


	//   ....[21]....
        /*083c*/ 	.word	0x00008d50


	//   ....[22]....
        /*0840*/ 	.word	0x00008d80


	//   ....[23]....
        /*0844*/ 	.word	0x00008de0


	//   ....[24]....
        /*0848*/ 	.word	0x00008df0


	//   ....[25]....
        /*084c*/ 	.word	0x0000a5c0


	//   ....[26]....
        /*0850*/ 	.word	0x0000a930


	//   ....[27]....
        /*0854*/ 	.word	0x0000a970


	//   ....[28]....
        /*0858*/ 	.word	0x0000a990


	//   ....[29]....
        /*085c*/ 	.word	0x0000a9a0


	//   ....[30]....
        /*0860*/ 	.word	0x0000b5d0


	//   ....[31]....
        /*0864*/ 	.word	0x0000b600


	//   ....[32]....
        /*0868*/ 	.word	0x0000b8b0


	//   ....[33]....
        /*086c*/ 	.word	0x0000b8d0


	//   ....[34]....
        /*0870*/ 	.word	0x0000c030


	//   ....[35]....
        /*0874*/ 	.word	0x0000c050


	//   ....[36]....
        /*0878*/ 	.word	0x0000c8a0


	//   ....[37]....
        /*087c*/ 	.word	0x0000c8c0


	//   ....[38]....
        /*0880*/ 	.word	0x0000db80


	//   ....[39]....
        /*0884*/ 	.word	0x0000dbb0


	//   ....[40]....
        /*0888*/ 	.word	0x0000ddf0


	//   ....[41]....
        /*088c*/ 	.word	0x0000de10


	//   ....[42]....
        /*0890*/ 	.word	0x0000e0d0


	//   ....[43]....
        /*0894*/ 	.word	0x0000e2e0


	//   ....[44]....
        /*0898*/ 	.word	0x0000e310


	//   ....[45]....
        /*089c*/ 	.word	0x0000e340


	//   ....[46]....
        /*08a0*/ 	.word	0x0000e370


	//   ....[47]....
        /*08a4*/ 	.word	0x0000e3a0


	//   ....[48]....
        /*08a8*/ 	.word	0x0000e3d0


	//   ....[49]....
        /*08ac*/ 	.word	0x0000e570


	//   ....[50]....
        /*08b0*/ 	.word	0x0000e5a0


	//   ....[51]....
        /*08b4*/ 	.word	0x0000e5d0


	//   ....[52]....
        /*08b8*/ 	.word	0x0000e600


	//   ....[53]....
        /*08bc*/ 	.word	0x0000e630


	//   ....[54]....
        /*08c0*/ 	.word	0x0000e660


	//   ....[55]....
        /*08c4*/ 	.word	0x0000e6f0


	//   ....[56]....
        /*08c8*/ 	.word	0x0000e720


	//   ....[57]....
        /*08cc*/ 	.word	0x0000e730


	//   ....[58]....
        /*08d0*/ 	.word	0x0000e7e0


	//   ....[59]....
        /*08d4*/ 	.word	0x0000fd00


	//   ....[60]....
        /*08d8*/ 	.word	0x00010790


	//   ....[61]....
        /*08dc*/ 	.word	0x000107c0


	//   ....[62]....
        /*08e0*/ 	.word	0x000107e0


	//   ....[63]....
        /*08e4*/ 	.word	0x00010890


	//   ....[64]....
        /*08e8*/ 	.word	0x00010920


	//   ....[65]....
        /*08ec*/ 	.word	0x00010940


	//   ....[66]....
        /*08f0*/ 	.word	0x000109d0


	//   ....[67]....
        /*08f4*/ 	.word	0x000109e0


	//   ....[68]....
        /*08f8*/ 	.word	0x00011370


	//   ....[69]....
        /*08fc*/ 	.word	0x00011400


	//   ....[70]....
        /*0900*/ 	.word	0x00011450


	//   ....[71]....
        /*0904*/ 	.word	0x00011580


	//   ....[72]....
        /*0908*/ 	.word	0x000116f0


	//   ....[73]....
        /*090c*/ 	.word	0x00011700


	//   ....[74]....
        /*0910*/ 	.word	0x00011860


	//   ....[75]....
        /*0914*/ 	.word	0x00011870


	//   ....[76]....
        /*0918*/ 	.word	0x00015420


	//   ....[77]....
        /*091c*/ 	.word	0x00015450


	//   ....[78]....
        /*0920*/ 	.word	0x000154b0


	//   ....[79]....
        /*0924*/ 	.word	0x000154e0


	//   ....[80]....
        /*0928*/ 	.word	0x00015510


	//   ....[81]....
        /*092c*/ 	.word	0x00015540


	//   ....[82]....
        /*0930*/ 	.word	0x00015570


	//   ....[83]....
        /*0934*/ 	.word	0x000155a0


	//   ....[84]....
        /*0938*/ 	.word	0x00015760


	//   ....[85]....
        /*093c*/ 	.word	0x00015790


	//   ....[86]....
        /*0940*/ 	.word	0x000157c0


	//   ....[87]....
        /*0944*/ 	.word	0x000157f0


	//   ....[88]....
        /*0948*/ 	.word	0x00015820


	//   ....[89]....
        /*094c*/ 	.word	0x00015850


	//   ....[90]....
        /*0950*/ 	.word	0x00015910


	//   ....[91]....
        /*0954*/ 	.word	0x00015930


	//   ....[92]....
        /*0958*/ 	.word	0x00015940


	//   ....[93]....
        /*095c*/ 	.word	0x000159a0


	//   ....[94]....
        /*0960*/ 	.word	0x000160c0


	//   ....[95]....
        /*0964*/ 	.word	0x000165b0


	//   ....[96]....
        /*0968*/ 	.word	0x00016730


	//   ....[97]....
        /*096c*/ 	.word	0x00016790


	//   ....[98]....
        /*0970*/ 	.word	0x00016820


	//   ....[99]....
        /*0974*/ 	.word	0x00016870


	//   ....[100]....
        /*0978*/ 	.word	0x000169d0


	//   ....[101]....
        /*097c*/ 	.word	0x00016a70


	//   ....[102]....
        /*0980*/ 	.word	0x00016b20


	//   ....[103]....
        /*0984*/ 	.word	0x00016c00


	//   ....[104]....
        /*0988*/ 	.word	0x00016dc0


	//   ....[105]....
        /*098c*/ 	.word	0x00016ea0


	//   ....[106]....
        /*0990*/ 	.word	0x00017130


	//   ....[107]....
        /*0994*/ 	.word	0x00017230


	//   ....[108]....
        /*0998*/ 	.word	0x00017400


	//   ....[109]....
        /*099c*/ 	.word	0x000174c0


	//   ....[110]....
        /*09a0*/ 	.word	0x000176e0


	//   ....[111]....
        /*09a4*/ 	.word	0x00017730


	//   ....[112]....
        /*09a8*/ 	.word	0x00017a60


	//   ....[113]....
        /*09ac*/ 	.word	0x00017b00


	//   ....[114]....
        /*09b0*/ 	.word	0x00017c90


	//   ....[115]....
        /*09b4*/ 	.word	0x00017d10


	//   ....[116]....
        /*09b8*/ 	.word	0x00017d90


	//   ....[117]....
        /*09bc*/ 	.word	0x00017e10


	//   ....[118]....
        /*09c0*/ 	.word	0x00017e90


	//   ....[119]....
        /*09c4*/ 	.word	0x00017f20


	//   ....[120]....
        /*09c8*/ 	.word	0x00017fc0


	//   ....[121]....
        /*09cc*/ 	.word	0x00018070


	//   ....[122]....
        /*09d0*/ 	.word	0x000180f0


	//   ....[123]....
        /*09d4*/ 	.word	0x00018170


	//   ....[124]....
        /*09d8*/ 	.word	0x000181f0


	//   ....[125]....
        /*09dc*/ 	.word	0x00018280


	//   ....[126]....
        /*09e0*/ 	.word	0x00018300


	//   ....[127]....
        /*09e4*/ 	.word	0x000183a0


	//   ....[128]....
        /*09e8*/ 	.word	0x000183f0


	//   ....[129]....
        /*09ec*/ 	.word	0x00018480


	//   ....[130]....
        /*09f0*/ 	.word	0x000185b0


	//----- nvinfo : EIATTR_REG_RECONFIG
	.align		4
.L_258:
        /*09f4*/ 	.byte	0x01, 0x54
	.zero		2


	//----- nvinfo : EIATTR_SYSCALL_OFFSETS
	.align		4
        /*09f8*/ 	.byte	0x04, 0x46
        /*09fa*/ 	.short	(.L_260 - .L_259)


	//   ....[0]....
.L_259:
        /*09fc*/ 	.word	0x00003d00


	//   ....[1]....
        /*0a00*/ 	.word	0x0000f920


	//   ....[2]....
        /*0a04*/ 	.word	0x0000fa70


	//   ....[3]....
        /*0a08*/ 	.word	0x0000fb70


	//   ....[4]....
        /*0a0c*/ 	.word	0x000103b0


	//   ....[5]....
        /*0a10*/ 	.word	0x00010cf0


	//----- nvinfo : EIATTR_MBARRIER_INSTR_OFFSETS
	.align		4
.L_260:
        /*0a14*/ 	.byte	0x04, 0x39
        /*0a16*/ 	.short	(.L_262 - .L_261)


	//   ....[0]....
.L_261:
        /*0a18*/ 	.word	0x00000270
        /*0a1c*/ 	.word	0x000000ff
        /*0a20*/ 	.word	0x00038800
        /*0a24*/ 	.short	0x0100
        /*0a26*/ 	.byte	0x08
	.zero		1


	//   ....[1]....
        /*0a28*/ 	.word	0x00000280
        /*0a2c*/ 	.word	0x000000ff
        /*0a30*/ 	.word	0x00038810
        /*0a34*/ 	.short	0x0100
        /*0a36*/ 	.byte	0x08
	.zero		1


	//   ....[2]....
        /*0a38*/ 	.word	0x00000290
        /*0a3c*/ 	.word	0x000000ff
        /*0a40*/ 	.word	0x00038820
        /*0a44*/ 	.short	0x0100
        /*0a46*/ 	.byte	0x08
	.zero		1


	//   ....[3]....
        /*0a48*/ 	.word	0x00000340
        /*0a4c*/ 	.word	0x000000ff
        /*0a50*/ 	.word	0x00038830
        /*0a54*/ 	.short	0x0100
        /*0a56*/ 	.byte	0x06
	.zero		1


	//   ....[4]....
        /*0a58*/ 	.word	0x00000350
        /*0a5c*/ 	.word	0x000000ff
        /*0a60*/ 	.word	0x00038840
        /*0a64*/ 	.short	0x0100
        /*0a66*/ 	.byte	0x06
	.zero		1


	//   ....[5]....
        /*0a68*/ 	.word	0x00000360
        /*0a6c*/ 	.word	0x000000ff
        /*0a70*/ 	.word	0x00038838
        /*0a74*/ 	.short	0x0100
        /*0a76*/ 	.byte	0x06
	.zero		1


	//   ....[6]....
        /*0a78*/ 	.word	0x00000370
        /*0a7c*/ 	.word	0x000000ff
        /*0a80*/ 	.word	0x00038848
        /*0a84*/ 	.short	0x0100
        /*0a86*/ 	.byte	0x06
	.zero		1


	//   ....[7]....
        /*0a88*/ 	.word	0x000004a0
        /*0a8c*/ 	.word	0x000000ff
        /*0a90*/ 	.word	0x00038850
        /*0a94*/ 	.short	0x0100
        /*0a96*/ 	.byte	0x08
	.zero		1


	//   ....[8]....
        /*0a98*/ 	.word	0x000004b0
        /*0a9c*/ 	.word	0x000000ff
        /*0aa0*/ 	.word	0x00038860
        /*0aa4*/ 	.short	0x0100
        /*0aa6*/ 	.byte	0x08
	.zero		1


	//   ....[9]....
        /*0aa8*/ 	.word	0x000004c0
        /*0aac*/ 	.word	0x000000ff
        /*0ab0*/ 	.word	0x00038858
        /*0ab4*/ 	.short	0x0100
        /*0ab6*/ 	.byte	0x08
	.zero		1


	//   ....[10]....
        /*0ab8*/ 	.word	0x000004d0
        /*0abc*/ 	.word	0x000000ff
        /*0ac0*/ 	.word	0x00038868
        /*0ac4*/ 	.short	0x0100
        /*0ac6*/ 	.byte	0x08
	.zero		1


	//   ....[11]....
        /*0ac8*/ 	.word	0x000005c0
        /*0acc*/ 	.word	0x000000ff
        /*0ad0*/ 	.word	0x00038870
        /*0ad4*/ 	.short	0x0100
        /*0ad6*/ 	.byte	0x06
	.zero		1


	//   ....[12]....
        /*0ad8*/ 	.word	0x000005d0
        /*0adc*/ 	.word	0x000000ff
        /*0ae0*/ 	.word	0x00038880
        /*0ae4*/ 	.short	0x0100
        /*0ae6*/ 	.byte	0x06
	.zero		1


	//   ....[13]....
        /*0ae8*/ 	.word	0x000005e0
        /*0aec*/ 	.word	0x000000ff
        /*0af0*/ 	.word	0x00038878
        /*0af4*/ 	.short	0x0100
        /*0af6*/ 	.byte	0x06
	.zero		1


	//   ....[14]....
        /*0af8*/ 	.word	0x000005f0
        /*0afc*/ 	.word	0x000000ff
        /*0b00*/ 	.word	0x00038888
        /*0b04*/ 	.short	0x0100
        /*0b06*/ 	.byte	0x06
	.zero		1


	//   ....[15]....
        /*0b08*/ 	.word	0x00000720
        /*0b0c*/ 	.word	0x000000ff
        /*0b10*/ 	.word	0x00038890
        /*0b14*/ 	.short	0x0100
        /*0b16*/ 	.byte	0x08
	.zero		1


	//   ....[16]....
        /*0b18*/ 	.word	0x00000730
        /*0b1c*/ 	.word	0x000000ff
        /*0b20*/ 	.word	0x000388a0
        /*0b24*/ 	.short	0x0100
        /*0b26*/ 	.byte	0x08
	.zero		1


	//   ....[17]....
        /*0b28*/ 	.word	0x00000740
        /*0b2c*/ 	.word	0x000000ff
        /*0b30*/ 	.word	0x00038898
        /*0b34*/ 	.short	0x0100
        /*0b36*/ 	.byte	0x08
	.zero		1


	//   ....[18]....
        /*0b38*/ 	.word	0x00000750
        /*0b3c*/ 	.word	0x000000ff
        /*0b40*/ 	.word	0x000388a8
        /*0b44*/ 	.short	0x0100
        /*0b46*/ 	.byte	0x08
	.zero		1


	//   ....[19]....
        /*0b48*/ 	.word	0x00000880
        /*0b4c*/ 	.word	0x000000ff
        /*0b50*/ 	.word	0x000388b0
        /*0b54*/ 	.short	0x0100
        /*0b56*/ 	.byte	0x08
	.zero		1


	//   ....[20]....
        /*0b58*/ 	.word	0x00000890
        /*0b5c*/ 	.word	0x000000ff
        /*0b60*/ 	.word	0x000388c0
        /*0b64*/ 	.short	0x0100
        /*0b66*/ 	.byte	0x08
	.zero		1


	//   ....[21]....
        /*0b68*/ 	.word	0x000008a0
        /*0b6c*/ 	.word	0x000000ff
        /*0b70*/ 	.word	0x000388b8
        /*0b74*/ 	.short	0x0100
        /*0b76*/ 	.byte	0x08
	.zero		1


	//   ....[22]....
        /*0b78*/ 	.word	0x000008b0
        /*0b7c*/ 	.word	0x000000ff
        /*0b80*/ 	.word	0x000388c8
        /*0b84*/ 	.short	0x0100
        /*0b86*/ 	.byte	0x08
	.zero		1


	//   ....[23]....
        /*0b88*/ 	.word	0x00002110
        /*0b8c*/ 	.word	0x00000003
        /*0b90*/ 	.word	0x00000000
        /*0b94*/ 	.short	0x0101
        /*0b96*/ 	.byte	0x3f
	.zero		1


	//   ....[24]....
        /*0b98*/ 	.word	0x00002be0
        /*0b9c*/ 	.word	0x00000003
        /*0ba0*/ 	.word	0x00000000
        /*0ba4*/ 	.short	0x0101
        /*0ba6*/ 	.byte	0x3f
	.zero		1


	//   ....[25]....
        /*0ba8*/ 	.word	0x00003d70
        /*0bac*/ 	.word	0x000000ff
        /*0bb0*/ 	.word	0x00038800
        /*0bb4*/ 	.short	0x010a
        /*0bb6*/ 	.byte	0x29
	.zero		1


	//   ....[26]....
        /*0bb8*/ 	.word	0x00003e00
        /*0bbc*/ 	.word	0x00000006
        /*0bc0*/ 	.word	0x00038830
        /*0bc4*/ 	.short	0x010a
        /*0bc6*/ 	.byte	0x3f
	.zero		1


	//   ....[27]....
        /*0bc8*/ 	.word	0x00003e40
        /*0bcc*/ 	.word	0x00000006
        /*0bd0*/ 	.word	0x00038830
        /*0bd4*/ 	.short	0x010a
        /*0bd6*/ 	.byte	0x3f
	.zero		1


	//   ....[28]....
        /*0bd8*/ 	.word	0x000040c0
        /*0bdc*/ 	.word	0x000000ff
        /*0be0*/ 	.word	0x00038810
        /*0be4*/ 	.short	0x010a
        /*0be6*/ 	.byte	0x29
	.zero		1


	//   ....[29]....
        /*0be8*/ 	.word	0x00004100
        /*0bec*/ 	.word	0x00000006
        /*0bf0*/ 	.word	0x00038850
        /*0bf4*/ 	.short	0x010a
        /*0bf6*/ 	.byte	0x3f
	.zero		1


	//   ....[30]....
        /*0bf8*/ 	.word	0x00004140
        /*0bfc*/ 	.word	0x00000006
        /*0c00*/ 	.word	0x00038850
        /*0c04*/ 	.short	0x010a
        /*0c06*/ 	.byte	0x3f
	.zero		1


	//   ....[31]....
        /*0c08*/ 	.word	0x00005c50
        /*0c0c*/ 	.word	0x00000003
        /*0c10*/ 	.word	0x00000000
        /*0c14*/ 	.short	0x0101
        /*0c16*/ 	.byte	0x3f
	.zero		1


	//   ....[32]....
        /*0c18*/ 	.word	0x00006260
        /*0c1c*/ 	.word	0x00000006
        /*0c20*/ 	.word	0x00000000
        /*0c24*/ 	.short	0x0101
        /*0c26*/ 	.byte	0x3f
	.zero		1


	//   ....[33]....
        /*0c28*/ 	.word	0x00006390
        /*0c2c*/ 	.word	0x000000ff
        /*0c30*/ 	.word	0x00038830
        /*0c34*/ 	.short	0x010a
        /*0c36*/ 	.byte	0x05
	.zero		1


	//   ....[34]....
        /*0c38*/ 	.word	0x000063d0
        /*0c3c*/ 	.word	0x000000ff
        /*0c40*/ 	.word	0x00038830
        /*0c44*/ 	.short	0x010a
        /*0c46*/ 	.byte	0x05
	.zero		1


	//   ....[35]....
        /*0c48*/ 	.word	0x000065e0
        /*0c4c*/ 	.word	0x000000ff
        /*0c50*/ 	.word	0x00038850
        /*0c54*/ 	.short	0x010a
        /*0c56*/ 	.byte	0x05
	.zero		1


	//   ....[36]....
        /*0c58*/ 	.word	0x00006620
        /*0c5c*/ 	.word	0x000000ff
        /*0c60*/ 	.word	0x00038850
        /*0c64*/ 	.short	0x010a
        /*0c66*/ 	.byte	0x05
	.zero		1


	//   ....[37]....
        /*0c68*/ 	.word	0x00007ab0
        /*0c6c*/ 	.word	0x00000005
        /*0c70*/ 	.word	0x00000000
        /*0c74*/ 	.short	0x0101
        /*0c76*/ 	.byte	0x3f
	.zero		1


	//   ....[38]....
        /*0c78*/ 	.word	0x00008d30
        /*0c7c*/ 	.word	0x00000009
        /*0c80*/ 	.word	0x00000000
        /*0c84*/ 	.short	0x0101
        /*0c86*/ 	.byte	0x3f
	.zero		1


	//   ....[39]....
        /*0c88*/ 	.word	0x0000b5f0
        /*0c8c*/ 	.word	0x000000ff
        /*0c90*/ 	.word	0x00000000
        /*0c94*/ 	.short	0x0101
        /*0c96*/ 	.byte	0x07
	.zero		1


	//   ....[40]....
        /*0c98*/ 	.word	0x0000bfb0
        /*0c9c*/ 	.word	0x000000ff
        /*0ca0*/ 	.word	0x00000000
        /*0ca4*/ 	.short	0x0101
        /*0ca6*/ 	.byte	0x07
	.zero		1


	//   ....[41]....
        /*0ca8*/ 	.word	0x0000ff60
        /*0cac*/ 	.word	0x00000000
        /*0cb0*/ 	.word	0x00038840
        /*0cb4*/ 	.short	0x010a
        /*0cb6*/ 	.byte	0x3f
	.zero		1


	//   ....[42]....
        /*0cb8*/ 	.word	0x00010aa0
        /*0cbc*/ 	.word	0x00000012
        /*0cc0*/ 	.word	0x00038800
        /*0cc4*/ 	.short	0x0107
        /*0cc6*/ 	.byte	0x3f
	.zero		1


	//   ....[43]....
        /*0cc8*/ 	.word	0x00010b40
        /*0ccc*/ 	.word	0x00000012
        /*0cd0*/ 	.word	0x00038800
        /*0cd4*/ 	.short	0x0101
        /*0cd6*/ 	.byte	0x3f
	.zero		1


	//   ....[44]....
        /*0cd8*/ 	.word	0x00011a70
        /*0cdc*/ 	.word	0x00000012
        /*0ce0*/ 	.word	0x00038810
        /*0ce4*/ 	.short	0x0107
        /*0ce6*/ 	.byte	0x3f
	.zero		1


	//   ....[45]....
        /*0ce8*/ 	.word	0x00011b70
        /*0cec*/ 	.word	0x00000012
        /*0cf0*/ 	.word	0x00038810
        /*0cf4*/ 	.short	0x0101
        /*0cf6*/ 	.byte	0x3f
	.zero		1


	//   ....[46]....
        /*0cf8*/ 	.word	0x00011b90
        /*0cfc*/ 	.word	0x00000012
        /*0d00*/ 	.word	0x00038820
        /*0d04*/ 	.short	0x010a
        /*0d06*/ 	.byte	0x3f
	.zero		1


	//   ....[47]....
        /*0d08*/ 	.word	0x00011c70
        /*0d0c*/ 	.word	0x00000000
        /*0d10*/ 	.word	0x00038860
        /*0d14*/ 	.short	0x010a
        /*0d16*/ 	.byte	0x3f
	.zero		1


	//   ....[48]....
        /*0d18*/ 	.word	0x00012900
        /*0d1c*/ 	.word	0x00000003
        /*0d20*/ 	.word	0x00038840
        /*0d24*/ 	.short	0x010a
        /*0d26*/ 	.byte	0x3f
	.zero		1


	//   ....[49]....
        /*0d28*/ 	.word	0x00012b60
        /*0d2c*/ 	.word	0x00000003
        /*0d30*/ 	.word	0x00038860
        /*0d34*/ 	.short	0x010a
        /*0d36*/ 	.byte	0x3f
	.zero		1


	//   ....[50]....
        /*0d38*/ 	.word	0x00013720
        /*0d3c*/ 	.word	0x00000004
        /*0d40*/ 	.word	0x00038840
        /*0d44*/ 	.short	0x010a
        /*0d46*/ 	.byte	0x3f
	.zero		1


	//   ....[51]....
        /*0d48*/ 	.word	0x00013970
        /*0d4c*/ 	.word	0x00000004
        /*0d50*/ 	.word	0x00038860
        /*0d54*/ 	.short	0x010a
        /*0d56*/ 	.byte	0x3f
	.zero		1


	//   ....[52]....
        /*0d58*/ 	.word	0x000144b0
        /*0d5c*/ 	.word	0x00000004
        /*0d60*/ 	.word	0x00038840
        /*0d64*/ 	.short	0x010a
        /*0d66*/ 	.byte	0x3f
	.zero		1


	//   ....[53]....
        /*0d68*/ 	.word	0x00014710
        /*0d6c*/ 	.word	0x00000004
        /*0d70*/ 	.word	0x00038860
        /*0d74*/ 	.short	0x010a
        /*0d76*/ 	.byte	0x3f
	.zero		1


	//   ....[54]....
        /*0d78*/ 	.word	0x00016040
        /*0d7c*/ 	.word	0x00000009
        /*0d80*/ 	.word	0x00038820
        /*0d84*/ 	.short	0x010a
        /*0d86*/ 	.byte	0x3f
	.zero		1


	//   ....[55]....
        /*0d88*/ 	.word	0x000161b0
        /*0d8c*/ 	.word	0x00000005
        /*0d90*/ 	.word	0x00000000
        /*0d94*/ 	.short	0x010a
        /*0d96*/ 	.byte	0x3f
	.zero		1


	//   ....[56]....
        /*0d98*/ 	.word	0x00016230
        /*0d9c*/ 	.word	0x00000007
        /*0da0*/ 	.word	0x00000000
        /*0da4*/ 	.short	0x010a
        /*0da6*/ 	.byte	0x3f
	.zero		1


	//   ....[57]....
        /*0da8*/ 	.word	0x00016270
        /*0dac*/ 	.word	0x00000005
        /*0db0*/ 	.word	0x00000000
        /*0db4*/ 	.short	0x010a
        /*0db6*/ 	.byte	0x3f
	.zero		1


	//   ....[58]....
        /*0db8*/ 	.word	0x000162a0
        /*0dbc*/ 	.word	0x00000003
        /*0dc0*/ 	.word	0x00000000
        /*0dc4*/ 	.short	0x010a
        /*0dc6*/ 	.byte	0x3f
	.zero		1


	//   ....[59]....
        /*0dc8*/ 	.word	0x00016310
        /*0dcc*/ 	.word	0x00000000
        /*0dd0*/ 	.word	0x00038800
        /*0dd4*/ 	.short	0x010a
        /*0dd6*/ 	.byte	0x3f
	.zero		1


	//   ....[60]....
        /*0dd8*/ 	.word	0x00016360
        /*0ddc*/ 	.word	0x00000006
        /*0de0*/ 	.word	0x00038830
        /*0de4*/ 	.short	0x010a
        /*0de6*/ 	.byte	0x3f
	.zero		1


	//   ....[61]....
        /*0de8*/ 	.word	0x000163c0
        /*0dec*/ 	.word	0x00000004
        /*0df0*/ 	.word	0x00038810
        /*0df4*/ 	.short	0x010a
        /*0df6*/ 	.byte	0x3f
	.zero		1


	//   ....[62]....
        /*0df8*/ 	.word	0x00016410
        /*0dfc*/ 	.word	0x00000006
        /*0e00*/ 	.word	0x00038850
        /*0e04*/ 	.short	0x010a
        /*0e06*/ 	.byte	0x3f
	.zero		1


	//   ....[63]....
        /*0e08*/ 	.word	0x00016470
        /*0e0c*/ 	.word	0x00000005
        /*0e10*/ 	.word	0x00038830
        /*0e14*/ 	.short	0x010a
        /*0e16*/ 	.byte	0x3f
	.zero		1


	//   ....[64]....
        /*0e18*/ 	.word	0x000164d0
        /*0e1c*/ 	.word	0x00000005
        /*0e20*/ 	.word	0x00038850
        /*0e24*/ 	.short	0x010a
        /*0e26*/ 	.byte	0x3f
	.zero		1


	//   ....[65]....
        /*0e28*/ 	.word	0x00016670
        /*0e2c*/ 	.word	0x00000000
        /*0e30*/ 	.word	0x00038840
        /*0e34*/ 	.short	0x010a
        /*0e36*/ 	.byte	0x3f
	.zero		1


	//   ....[66]....
        /*0e38*/ 	.word	0x00017770
        /*0e3c*/ 	.word	0x00000012
        /*0e40*/ 	.word	0x00038820
        /*0e44*/ 	.short	0x010a
        /*0e46*/ 	.byte	0x3f
	.zero		1


	//   ....[67]....
        /*0e48*/ 	.word	0x000177c0
        /*0e4c*/ 	.word	0x00000000
        /*0e50*/ 	.word	0x00038860
        /*0e54*/ 	.short	0x010a
        /*0e56*/ 	.byte	0x3f
	.zero		1


	//   ....[68]....
        /*0e58*/ 	.word	0x00017810
        /*0e5c*/ 	.word	0x00000003
        /*0e60*/ 	.word	0x00038840
        /*0e64*/ 	.short	0x010a
        /*0e66*/ 	.byte	0x3f
	.zero		1


	//   ....[69]....
        /*0e68*/ 	.word	0x00017860
        /*0e6c*/ 	.word	0x00000003
        /*0e70*/ 	.word	0x00038860
        /*0e74*/ 	.short	0x010a
        /*0e76*/ 	.byte	0x3f
	.zero		1


	//   ....[70]....
        /*0e78*/ 	.word	0x000178b0
        /*0e7c*/ 	.word	0x00000004
        /*0e80*/ 	.word	0x00038840
        /*0e84*/ 	.short	0x010a
        /*0e86*/ 	.byte	0x3f
	.zero		1


	//   ....[71]....
        /*0e88*/ 	.word	0x00017900
        /*0e8c*/ 	.word	0x00000004
        /*0e90*/ 	.word	0x00038860
        /*0e94*/ 	.short	0x010a
        /*0e96*/ 	.byte	0x3f
	.zero		1


	//   ....[72]....
        /*0e98*/ 	.word	0x00017950
        /*0e9c*/ 	.word	0x00000004
        /*0ea0*/ 	.word	0x00038840
        /*0ea4*/ 	.short	0x010a
        /*0ea6*/ 	.byte	0x3f
	.zero		1


	//   ....[73]....
        /*0ea8*/ 	.word	0x000179a0
        /*0eac*/ 	.word	0x00000004
        /*0eb0*/ 	.word	0x00038860
        /*0eb4*/ 	.short	0x010a
        /*0eb6*/ 	.byte	0x3f
	.zero		1


	//   ....[74]....
        /*0eb8*/ 	.word	0x000184d0
        /*0ebc*/ 	.word	0x00000009
        /*0ec0*/ 	.word	0x00038820
        /*0ec4*/ 	.short	0x010a
        /*0ec6*/ 	.byte	0x3f
	.zero		1


	//   ....[75]....
        /*0ec8*/ 	.word	0x00018670
        /*0ecc*/ 	.word	0x00000005
        /*0ed0*/ 	.word	0x00000000
        /*0ed4*/ 	.short	0x010a
        /*0ed6*/ 	.byte	0x3f
	.zero		1


	//   ....[76]....
        /*0ed8*/ 	.word	0x000186c0
        /*0edc*/ 	.word	0x00000007
        /*0ee0*/ 	.word	0x00000000
        /*0ee4*/ 	.short	0x010a
        /*0ee6*/ 	.byte	0x3f
	.zero		1


	//   ....[77]....
        /*0ee8*/ 	.word	0x00018710
        /*0eec*/ 	.word	0x00000005
        /*0ef0*/ 	.word	0x00000000
        /*0ef4*/ 	.short	0x010a
        /*0ef6*/ 	.byte	0x3f
	.zero		1


	//----- nvinfo : EIATTR_NUM_MBARRIERS
	.align		4
.L_262:
        /*0ef8*/ 	.byte	0x03, 0x38
        /*0efa*/ 	.short	0x0017


	//----- nvinfo : EIATTR_EXIT_INSTR_OFFSETS
	.align		4
        /*0efc*/ 	.byte	0x04, 0x1c
        /*0efe*/ 	.short	(.L_264 - .L_263)


	//   ....[0]....
.L_263:
        /*0f00*/ 	.word	0x00000a30


	//   ....[1]....
        /*0f04*/ 	.word	0x0000e070


	//   ....[2]....
        /*0f08*/ 	.word	0x000162f0


	//----- nvinfo : EIATTR_MAX_THREADS
	.align		4
.L_264:
        /*0f0c*/ 	.byte	0x04, 0x05
        /*0f0e*/ 	.short	(.L_266 - .L_265)
.L_265:
        /*0f10*/ 	.word	0x00000180
        /*0f14*/ 	.word	0x00000001
        /*0f18*/ 	.word	0x00000001


	//----- nvinfo : EIATTR_CRS_STACK_SIZE
	.align		4
.L_266:
        /*0f1c*/ 	.byte	0x04, 0x1e
        /*0f1e*/ 	.short	(.L_268 - .L_267)
.L_267:
        /*0f20*/ 	.word	0x00000000


	//----- nvinfo : EIATTR_CBANK_PARAM_SIZE
	.align		4
.L_268:
        /*0f24*/ 	.byte	0x03, 0x19
        /*0f26*/ 	.short	0x0bf0


	//----- nvinfo : EIATTR_PARAM_CBANK
	.align		4
        /*0f28*/ 	.byte	0x04, 0x0a
        /*0f2a*/ 	.short	(.L_270 - .L_269)
	.align		4
.L_269:
        /*0f2c*/ 	.word	index@(.nv.constant0._ZN7cutlass13device_kernelIN5flash11enable_sm90INS1_16FlashAttnFwdSm90INS1_25CollectiveMainloopFwdSm90ILi2EN4cute5tupleIJNS5_1CILi1EEES8_S8_EEENS6_IJNS7_ILi64EEESA_SA_EEELi512ENS_6half_tEfNS_4arch4Sm90ELb0ELb0ELb0ELb1ELb0ELb0ELb1ELb0ELb0ELb1ELb1ELb0EEENS1_21CollectiveEpilogueFwdINS6_IJSA_NS7_ILi512EEESA_EEES9_SC_SE_Li256ELb1ELb1ELb1ELb0EEENS1_36VarlenDynamicPersistentTileSchedulerILi64ELi64ELi256ELi128ELb1ELb1ELb1ELb0ELb1ELb1EEEEEEEEEvNT_6ParamsE)
        /*0f30*/ 	.short	0x0210
        /*0f32*/ 	.short	0x0bf0


	//----- nvinfo : EIATTR_SW_WAR
	.align		4
.L_270:
        /*0f34*/ 	.byte	0x04, 0x36
        /*0f36*/ 	.short	(.L_272 - .L_271)
.L_271:
        /*0f38*/ 	.word	0x00000008
.L_272:


//--------------------- .nv.info._ZN7cutlass13device_kernelIN5flash11enable_sm90INS1_16FlashAttnFwdSm90INS1_25CollectiveMainloopFwdSm90ILi2EN4cute5tupleIJNS5_1CILi1EEES8_S8_EEENS6_IJNS7_ILi64EEESA_SA_EEELi512ENS_6half_tEfNS_4arch4Sm90ELb0ELb0ELb0ELb1ELb0ELb1ELb1ELb0ELb0ELb1ELb1ELb0EEENS1_21CollectiveEpilogueFwdINS6_IJSA_NS7_ILi512EEESA_EEES9_SC_SE_Li256ELb1ELb1ELb1ELb0EEENS1_36VarlenDynamicPersistentTileSchedulerILi64ELi64ELi256ELi128ELb1ELb1ELb1ELb0ELb1ELb1EEEEEEEEEvNT_6ParamsE --------------------------
	.section	.nv.info._ZN7cutlass13device_kernelIN5flash11enable_sm90INS1_16FlashAttnFwdSm90INS1_25CollectiveMainloopFwdSm90ILi2EN4cute5tupleIJNS5_1CILi1EEES8_S8_EEENS6_IJNS7_ILi64EEESA_SA_EEELi512ENS_6half_tEfNS_4arch4Sm90ELb0ELb0ELb0ELb1ELb0ELb1ELb1ELb0ELb0ELb1ELb1ELb0EEENS1_21CollectiveEpilogueFwdINS6_IJSA_NS7_ILi512EEESA_EEES9_SC_SE_Li256ELb1ELb1ELb1ELb0EEENS1_36VarlenDynamicPersistentTileSchedulerILi64ELi64ELi256ELi128ELb1ELb1ELb1ELb0ELb1ELb1EEEEEEEEEvNT_6ParamsE,"",@"SHT_CUDA_INFO"
	.sectionflags	@""
	.align	4


	//----- nvinfo : EIATTR_CUDA_API_VERSION
	.align		4
        /*0000*/ 	.byte	0x04, 0x37
        /*0002*/ 	.short	(.L_274 - .L_273)
.L_273:
        /*0004*/ 	.word	0x00000082


	//----- nvinfo : EIATTR_KPARAM_INFO
	.align		4
.L_274:
        /*0008*/ 	.byte	0x04, 0x17
        /*000a*/ 	.short	(.L_276 - .L_275)
.L_275:
        /*000c*/ 	.word	0x00000000
        /*0010*/ 	.short	0x0000
        /*0012*/ 	.short	0x0070
        /*0014*/ 	.byte	0x00, 0xf0, 0x01, 0x2e


	//----- nvinfo : EIATTR_SPARSE_MMA_MASK
	.align		4
.L_276:
        /*0018*/ 	.byte	0x03, 0x50
        /*001a*/ 	.short	0x0000


	//----- nvinfo : EIATTR_MAXREG_COUNT
	.align		4
        /*001c*/ 	.byte	0x03, 0x1b
        /*001e*/ 	.short	0x00a8


	//----- nvinfo : EIATTR_NUM_BARRIERS
	.align		4
        /*0020*/ 	.byte	0x02, 0x4c
        /*0022*/ 	.byte	0x10
	.zero		1


	//----- nvinfo : EIATTR_EXTERNS
	.align		4
        /*0024*/ 	.byte	0x04, 0x0f
        /*0026*/ 	.short	(.L_278 - .L_277)


	//   ....[0]....
	.align		4
.L_277:
        /*0028*/ 	.word	index@(__assertfail)


	//----- nvinfo : EIATTR_ANNOTATIONS
	.align		4
.L_278:
        /*002c*/ 	.byte	0x04, 0x55
        /*002e*/ 	.short	(.L_280 - .L_279)


	//   ....[0]....
.L_279:
        /* <DEDUP_REMOVED lines=107> */


	//----- nvinfo : EIATTR_MERCURY_ISA_VERSION
	.align		4
.L_280:
        /*06d0*/ 	.byte	0x03, 0x5f
        /*06d2*/ 	.short	0x0101


	//----- nvinfo : EIATTR_UNUSED_LOAD_BYTE_OFFSET
	.align		4
        /*06d4*/ 	.byte	0x04, 0x44
        /*06d6*/ 	.short	(.L_282 - .L_281)


	//   ....[0]....
.L_281:
        /*06d8*/ 	.word	0x00000ab0
        /*06dc*/ 	.word	0x0000fff0


	//   ....[1]....
        /*06e0*/ 	.word	0x000100e0
        /*06e4*/ 	.word	0x0000fff0


	//----- nvinfo : EIATTR_INT_WARP_WIDE_INSTR_OFFSETS
	.align		4
.L_282:
        /*06e8*/ 	.byte	0x04, 0x31
        /*06ea*/ 	.short	(.L_284 - .L_283)


	//   ....[0]....
.L_283:
        /*06ec*/ 	.word	0x00000190


	//   ....[1]....
        /*06f0*/ 	.word	0x000001d0


	//   ....[2]....
        /*06f4*/ 	.word	0x00000240


	//   ....[3]....
        /*06f8*/ 	.word	0x00000250


	//   ....[4]....
        /*06fc*/ 	.word	0x00017fe0


	//   ....[5]....
        /*0700*/ 	.word	0x00018040


	//   ....[6]....
        /*0704*/ 	.word	0x0001d9d0


	//   ....[7]....
        /*0708*/ 	.word	0x0001da30


	//----- nvinfo : EIATTR_COOP_GROUP_MASK_REGIDS
	.align		4
.L_284:
        /*070c*/ 	.byte	0x04, 0x29
        /*070e*/ 	.short	(.L_286 - .L_285)


	//   ....[0]....
.L_285:
        /*0710*/ 	.word	0xffffffff


	//   ....[1]....
        /*0714*/ 	.word	0xffffffff


	//   ....[2]....
        /*0718*/ 	.word	0xffffffff


	//   ....[3]....
        /*071c*/ 	.word	0xffffffff


	//   ....[4]....
        /*0720*/ 	.word	0xffffffff


	//   ....[5]....
        /*0724*/ 	.word	0xffffffff


	//   ....[6]....
        /*0728*/ 	.word	0xffffffff


	//   ....[7]....
        /*072c*/ 	.word	0xffffffff


	//   ....[8]....
        /*0730*/ 	.word	0xffffffff


	//   ....[9]....
        /*0734*/ 	.word	0xffffffff


	//   ....[10]....
        /*0738*/ 	.word	0xffffffff


	//   ....[11]....
        /*073c*/ 	.word	0xffffffff


	//   ....[12]....
        /*0740*/ 	.word	0xffffffff


	//   ....[13]....
        /*0744*/ 	.word	0xffffffff


	//   ....[14]....
        /*0748*/ 	.word	0xffffffff


	//   ....[15]....
        /*074c*/ 	.word	0xffffffff


	//   ....[16]....
        /*0750*/ 	.word	0xffffffff


	//   ....[17]....
        /*0754*/ 	.word	0xffffffff


	//   ....[18]....
        /*0758*/ 	.word	0xffffffff


	//   ....[19]....
        /*075c*/ 	.word	0xffffffff


	//   ....[20]....
        /*0760*/ 	.word	0xffffffff


	//   ....[21]....
        /*0764*/ 	.word	0xffffffff


	//   ....[22]....
        /*0768*/ 	.word	0xffffffff


	//   ....[23]....
        /*076c*/ 	.word	0xffffffff


	//   ....[24]....
        /*0770*/ 	.word	0xffffffff


	//   ....[25]....
        /*0774*/ 	.word	0xffffffff


	//   ....[26]....
        /*0778*/ 	.word	0xffffffff


	//   ....[27]....
        /*077c*/ 	.word	0xffffffff


	//   ....[28]....
        /*0780*/ 	.word	0xffffffff


	//   ....[29]....
        /*0784*/ 	.word	0xffffffff


	//   ....[30]....
        /*0788*/ 	.word	0xffffffff


	//   ....[31]....
        /*078c*/ 	.word	0xffffffff


	//   ....[32]....
        /*0790*/ 	.word	0xffffffff


	//   ....[33]....
        /*0794*/ 	.word	0xffffffff


	//   ....[34]....
        /*0798*/ 	.word	0xffffffff


	//   ....[35]....
        /*079c*/ 	.word	0xffffffff


	//   ....[36]....
        /*07a0*/ 	.word	0xffffffff


	//   ....[37]....
        /*07a4*/ 	.word	0xffffffff


	//   ....[38]....
        /*07a8*/ 	.word	0xffffffff


	//   ....[39]....
        /*07ac*/ 	.word	0xffffffff


	//   ....[40]....
        /*07b0*/ 	.word	0xffffffff


	//   ....[41]....
        /*07b4*/ 	.word	0xffffffff


	//   ....[42]....
        /*07b8*/ 	.word	0xffffffff


	//   ....[43]....
        /*07bc*/ 	.word	0xffffffff


	//   ....[44]....
        /*07c0*/ 	.word	0xffffffff


	//   ....[45]....
        /*07c4*/ 	.word	0xffffffff


	//   ....[46]....
        /*07c8*/ 	.word	0xffffffff


	//   ....[47]....
        /*07cc*/ 	.word	0xffffffff


	//   ....[48]....
        /*07d0*/ 	.word	0xffffffff


	//   ....[49]....
        /*07d4*/ 	.word	0xffffffff


	//   ....[50]....
        /*07d8*/ 	.word	0xffffffff


	//   ....[51]....
        /*07dc*/ 	.word	0xffffffff


	//   ....[52]....
        /*07e0*/ 	.word	0xffffffff


	//   ....[53]....
        /*07e4*/ 	.word	0xffffffff


	//   ....[54]....
        /*07e8*/ 	.word	0xffffffff


	//   ....[55]....
        /*07ec*/ 	.word	0xffffffff


	//   ....[56]....
        /*07f0*/ 	.word	0xffffffff


	//   ....[57]....
        /*07f4*/ 	.word	0xffffffff


	//   ....[58]....
        /*07f8*/ 	.word	0xffffffff


	//   ....[59]....
        /*07fc*/ 	.word	0xffffffff


	//   ....[60]....
        /*0800*/ 	.word	0xffffffff


	//   ....[61]....
        /*0804*/ 	.word	0xffffffff


	//   ....[62]....
        /*0808*/ 	.word	0xffffffff


	//   ....[63]....
        /*080c*/ 	.word	0xffffffff


	//   ....[64]....
        /*0810*/ 	.word	0xffffffff


	//   ....[65]....
        /*0814*/ 	.word	0xffffffff


	//   ....[66]....
        /*0818*/ 	.word	0xffffffff


	//   ....[67]....
        /*081c*/ 	.word	0xffffffff


	//   ....[68]....
        /*0820*/ 	.word	0xffffffff


	//   ....[69]....
        /*0824*/ 	.word	0xffffffff


	//   ....[70]....
        /*0828*/ 	.word	0xffffffff


	//   ....[71]....
        /*082c*/ 	.word	0xffffffff


	//   ....[72]....
        /*0830*/ 	.word	0xffffffff


	//   ....[73]....
        /*0834*/ 	.word	0xffffffff


	//   ....[74]....
        /*0838*/ 	.word	0xffffffff


	//   ....[75]....
        /*083c*/ 	.word	0xffffffff


	//   ....[76]....
        /*0840*/ 	.word	0xffffffff


	//   ....[77]....
        /*0844*/ 	.word	0xffffffff


	//   ....[78]....
        /*0848*/ 	.word	0xffffffff


	//   ....[79]....
        /*084c*/ 	.word	0xffffffff


	//   ....[80]....
        /*0850*/ 	.word	0xffffffff


	//   ....[81]....
        /*0854*/ 	.word	0xffffffff


	//   ....[82]....
        /*0858*/ 	.word	0xffffffff


	//   ....[83]....
        /*085c*/ 	.word	0xffffffff


	//   ....[84]....
        /*0860*/ 	.word	0xffffffff


	//   ....[85]....
        /*0864*/ 	.word	0xffffffff


	//   ....[86]....
        /*0868*/ 	.word	0xffffffff


	//   ....[87]....
        /*086c*/ 	.word	0xffffffff


	//   ....[88]....
        /*0870*/ 	.word	0xffffffff


	//   ....[89]....
        /*0874*/ 	.word	0xffffffff


	//   ....[90]....
        /*0878*/ 	.word	0xffffffff


	//   ....[91]....
        /*087c*/ 	.word	0xffffffff


	//   ....[92]....
        /*0880*/ 	.word	0xffffffff


	//   ....[93]....
        /*0884*/ 	.word	0xffffffff


	//   ....[94]....
        /*0888*/ 	.word	0xffffffff


	//   ....[95]....
        /*088c*/ 	.word	0xffffffff


	//   ....[96]....
        /*0890*/ 	.word	0xffffffff


	//   ....[97]....
        /*0894*/ 	.word	0xffffffff


	//   ....[98]....
        /*0898*/ 	.word	0xffffffff


	//   ....[99]....
        /*089c*/ 	.word	0xffffffff


	//   ....[100]....
        /*08a0*/ 	.word	0xffffffff


	//   ....[101]....
        /*08a4*/ 	.word	0xffffffff


	//   ....[102]....
        /*08a8*/ 	.word	0xffffffff


	//   ....[103]....
        /*08ac*/ 	.word	0xffffffff


	//   ....[104]....
        /*08b0*/ 	.word	0x0500000f


	//   ....[105]....
        /*08b4*/ 	.word	0x0500000f


	//   ....[106]....
        /*08b8*/ 	.word	0x0500000f


	//   ....[107]....
        /*08bc*/ 	.word	0x0500000f


	//   ....[108]....
        /*08c0*/ 	.word	0x0500000f


	//   ....[109]....
        /*08c4*/ 	.word	0x0500000f


	//   ....[110]....
        /*08c8*/ 	.word	0x0500000f


	//   ....[111]....
        /*08cc*/ 	.word	0x0500000f


	//   ....[112]....
        /*08d0*/ 	.word	0x0500000f


	//   ....[113]....
        /*08d4*/ 	.word	0x0500000f


	//   ....[114]....
        /*08d8*/ 	.word	0x0500000f


	//   ....[115]....
        /*08dc*/ 	.word	0x0500000f


	//   ....[116]....
        /*08e0*/ 	.word	0x0500000f


	//   ....[117]....
        /*08e4*/ 	.word	0x0500000f


	//   ....[118]....
        /*08e8*/ 	.word	0x0500000f


	//   ....[119]....
        /*08ec*/ 	.word	0x0500000f


	//   ....[120]....
        /*08f0*/ 	.word	0x0500000f


	//   ....[121]....
        /*08f4*/ 	.word	0x0500000f


	//   ....[122]....
        /*08f8*/ 	.word	0x0500000f


	//   ....[123]....
        /*08fc*/ 	.word	0x0500000f


	//   ....[124]....
        /*0900*/ 	.word	0x0500000f


	//   ....[125]....
        /*0904*/ 	.word	0x0500000f


	//   ....[126]....
        /*0908*/ 	.word	0x0500000f


	//   ....[127]....
        /*090c*/ 	.word	0x0500000f


	//   ....[128]....
        /*0910*/ 	.word	0x0500000f


	//   ....[129]....
        /*0914*/ 	.word	0x0500000f


	//   ....[130]....
        /*0918*/ 	.word	0x0500000f


	//   ....[131]....
        /*091c*/ 	.word	0x0500000f


	//   ....[132]....
        /*0920*/ 	.word	0x0500000f


	//   ....[133]....
        /*0924*/ 	.word	0x0500000f


	//   ....[134]....
        /*0928*/ 	.word	0x0500000f


	//   ....[135]....
        /*092c*/ 	.word	0x0500000f


	//   ....[136]....
        /*0930*/ 	.word	0x0500000f


	//   ....[137]....
        /*0934*/ 	.word	0x0500000f


	//   ....[138]....
        /*0938*/ 	.word	0x0500000f


	//   ....[139]....
        /*093c*/ 	.word	0x0500000f


	//   ....[140]....
        /*0940*/ 	.word	0x0500000f


	//   ....[141]....
        /*0944*/ 	.word	0x0500000f


	//   ....[142]....
        /*0948*/ 	.word	0x0500000f


	//   ....[143]....
        /*094c*/ 	.word	0x0500000f


	//   ....[144]....
        /*0950*/ 	.word	0x0500000f


	//   ....[145]....
        /*0954*/ 	.word	0x0500000f


	//   ....[146]....
        /*0958*/ 	.word	0x0500000f


	//   ....[147]....
        /*095c*/ 	.word	0x0500000f


	//   ....[148]....
        /*0960*/ 	.word	0x0500000f


	//----- nvinfo : EIATTR_COOP_GROUP_INSTR_OFFSETS
	.align		4
.L_286:
        /*0964*/ 	.byte	0x04, 0x28
        /*0966*/ 	.short	(.L_288 - .L_287)


	//   ....[0]....
.L_287:
        /*0968*/ 	.word	0x00000070


	//   ....[1]....
        /*096c*/ 	.word	0x000001a0


	//   ....[2]....
        /*0970*/ 	.word	0x000001f0


	//   ....[3]....
        /*0974*/ 	.word	0x00000400


	//   ....[4]....
        /*0978*/ 	.word	0x00000560


	//   ....[5]....
        /*097c*/ 	.word	0x00000680


	//   ....[6]....
        /*0980*/ 	.word	0x000007e0


	//   ....[7]....
        /*0984*/ 	.word	0x00005050


	//   ....[8]....
        /*0988*/ 	.word	0x00006ee0


	//   ....[9]....
        /*098c*/ 	.word	0x00007490


	//   ....[10]....
        /*0990*/ 	.word	0x000074a0


	//   ....[11]....
        /*0994*/ 	.word	0x000074b0


	//   ....[12]....
        /*0998*/ 	.word	0x000074c0


	//   ....[13]....
        /*099c*/ 	.word	0x000084b0


	//   ....[14]....
        /*09a0*/ 	.word	0x000084c0


	//   ....[15]....
        /*09a4*/ 	.word	0x000084d0


	//   ....[16]....
        /*09a8*/ 	.word	0x000084e0


	//   ....[17]....
        /*09ac*/ 	.word	0x00009b80


	//   ....[18]....
        /*09b0*/ 	.word	0x0000b640


	//   ....[19]....
        /*09b4*/ 	.word	0x0000b6a0


	//   ....[20]....
        /*09b8*/ 	.word	0x0000b830


	//   ....[21]....
        /*09bc*/ 	.word	0x0000b860


	//   ....[22]....
        /*09c0*/ 	.word	0x0000c2a0


	//   ....[23]....
        /*09c4*/ 	.word	0x0000c920


	//   ....[24]....
        /*09c8*/ 	.word	0x0000e290


	//   ....[25]....
        /*09cc*/ 	.word	0x0000e2a0


	//   ....[26]....
        /*09d0*/ 	.word	0x0000e2d0


	//   ....[27]....
        /*09d4*/ 	.word	0x0000e360


	//   ....[28]....
        /*09d8*/ 	.word	0x0000f5b0


	//   ....[29]....
        /*09dc*/ 	.word	0x0000f600


	//   ....[30]....
        /*09e0*/ 	.word	0x0000f670


	//   ....[31]....
        /*09e4*/ 	.word	0x0000f6f0


	//   ....[32]....
        /*09e8*/ 	.word	0x0000f8c0


	//   ....[33]....
        /*09ec*/ 	.word	0x00010df0


	//   ....[34]....
        /*09f0*/ 	.word	0x00011190


	//   ....[35]....
        /*09f4*/ 	.word	0x000111a0


	//   ....[36]....
        /*09f8*/ 	.word	0x000111b0


	//   ....[37]....
        /*09fc*/ 	.word	0x000111c0


	//   ....[38]....
        /*0a00*/ 	.word	0x00011e40


	//   ....[39]....
        /*0a04*/ 	.word	0x00011e60


	//   ....[40]....
        /*0a08*/ 	.word	0x000120f0


	//   ....[41]....
        /*0a0c*/ 	.word	0x00012110


	//   ....[42]....
        /*0a10*/ 	.word	0x00012a10


	//   ....[43]....
        /*0a14*/ 	.word	0x00012a50


	//   ....[44]....
        /*0a18*/ 	.word	0x000132c0


	//   ....[45]....
        /*0a1c*/ 	.word	0x000132e0


	//   ....[46]....
        /*0a20*/ 	.word	0x000145c0


	//   ....[47]....
        /*0a24*/ 	.word	0x000145e0


	//   ....[48]....
        /*0a28*/ 	.word	0x00014810


	//   ....[49]....
        /*0a2c*/ 	.word	0x00014830


	//   ....[50]....
        /*0a30*/ 	.word	0x00014ae0


	//   ....[51]....
        /*0a34*/ 	.word	0x00014d10


	//   ....[52]....
        /*0a38*/ 	.word	0x00014d40


	//   ....[53]....
        /*0a3c*/ 	.word	0x00014d70


	//   ....[54]....
        /*0a40*/ 	.word	0x00014da0


	//   ....[55]....
        /*0a44*/ 	.word	0x00014dd0


	//   ....[56]....
        /*0a48*/ 	.word	0x00014e00


	//   ....[57]....
        /*0a4c*/ 	.word	0x00014fa0


	//   ....[58]....
        /*0a50*/ 	.word	0x00014fd0


	//   ....[59]....
        /*0a54*/ 	.word	0x00015000


	//   ....[60]....
        /*0a58*/ 	.word	0x00015030


	//   ....[61]....
        /*0a5c*/ 	.word	0x00015060


	//   ....[62]....
        /*0a60*/ 	.word	0x00015090


	//   ....[63]....
        /*0a64*/ 	.word	0x00015120


	//   ....[64]....
        /*0a68*/ 	.word	0x00015150


	//   ....[65]....
        /*0a6c*/ 	.word	0x00015160


	//   ....[66]....
        /*0a70*/ 	.word	0x00015210


	//   ....[67]....
        /*0a74*/ 	.word	0x00016290


	//   ....[68]....
        /*0a78*/ 	.word	0x000185c0


	//   ....[69]....
        /*0a7c*/ 	.word	0x00019070


	//   ....[70]....
        /*0a80*/ 	.word	0x000190a0


	//   ....[71]....
        /*0a84*/ 	.word	0x000190c0


	//   ....[72]....
        /*0a88*/ 	.word	0x00019170


	//   ....[73]....
        /*0a8c*/ 	.word	0x00019200


	//   ....[74]....
        /*0a90*/ 	.word	0x00019220


	//   ....[75]....
        /*0a94*/ 	.word	0x000192b0


	//   ....[76]....
        /*0a98*/ 	.word	0x000192c0


	//   ....[77]....
        /*0a9c*/ 	.word	0x00019c30


	//   ....[78]....
        /*0aa0*/ 	.word	0x00019c40


	//   ....[79]....
        /*0aa4*/ 	.word	0x00019d60


	//   ....[80]....
        /*0aa8*/ 	.word	0x00019d70


	//   ....[81]....
        /*0aac*/ 	.word	0x0001a000


	//   ....[82]....
        /*0ab0*/ 	.word	0x0001a010


	//   ....[83]....
        /*0ab4*/ 	.word	0x0001a180


	//   ....[84]....
        /*0ab8*/ 	.word	0x0001a190


	//   ....[85]....
        /*0abc*/ 	.word	0x0001dcf0


	//   ....[86]....
        /*0ac0*/ 	.word	0x0001dd20


	//   ....[87]....
        /*0ac4*/ 	.word	0x0001dd80


	//   ....[88]....
        /*0ac8*/ 	.word	0x0001ddb0


	//   ....[89]....
        /*0acc*/ 	.word	0x0001dde0


	//   ....[90]....
        /*0ad0*/ 	.word	0x0001de10


	//   ....[91]....
        /*0ad4*/ 	.word	0x0001de40


	//   ....[92]....
        /*0ad8*/ 	.word	0x0001de70


	//   ....[93]....
        /*0adc*/ 	.word	0x0001e030


	//   ....[94]....
        /*0ae0*/ 	.word	0x0001e060


	//   ....[95]....
        /*0ae4*/ 	.word	0x0001e090


	//   ....[96]....
        /*0ae8*/ 	.word	0x0001e0c0


	//   ....[97]....
        /*0aec*/ 	.word	0x0001e0f0


	//   ....[98]....
        /*0af0*/ 	.word	0x0001e120


	//   ....[99]....
        /*0af4*/ 	.word	0x0001e1e0


	//   ....[100]....
        /*0af8*/ 	.word	0x0001e200


	//   ....[101]....
        /*0afc*/ 	.word	0x0001e210


	//   ....[102]....
        /*0b00*/ 	.word	0x0001e270


	//   ....[103]....
        /*0b04*/ 	.word	0x0001e9a0


	//   ....[104]....
        /*0b08*/ 	.word	0x0001edc0


	//   ....[105]....
        /*0b0c*/ 	.word	0x0001ee50


	//   ....[106]....
        /*0b10*/ 	.word	0x0001eea0


	//   ....[107]....
        /*0b14*/ 	.word	0x0001eef0


	//   ....[108]....
        /*0b18*/ 	.word	0x0001efe0


	//   ....[109]....
        /*0b1c*/ 	.word	0x0001f070


	//   ....[110]....
        /*0b20*/ 	.word	0x0001f0c0


	//   ....[111]....
        /*0b24*/ 	.word	0x0001f110


	//   ....[112]....
        /*0b28*/ 	.word	0x0001f3d0


	//   ....[113]....
        /*0b2c*/ 	.word	0x0001f6b0


	//   ....[114]....
        /*0b30*/ 	.word	0x0001f830


	//   ....[115]....
        /*0b34*/ 	.word	0x0001f890


	//   ....[116]....
        /*0b38*/ 	.word	0x0001f920


	//   ....[117]....
        /*0b3c*/ 	.word	0x0001f970


	//   ....[118]....
        /*0b40*/ 	.word	0x0001fad0


	//   ....[119]....
        /*0b44*/ 	.word	0x0001fb70


	//   ....[120]....
        /*0b48*/ 	.word	0x0001fc20


	//   ....[121]....
        /*0b4c*/ 	.word	0x0001fd00


	//   ....[122]....
        /*0b50*/ 	.word	0x0001fee0


	//   ....[123]....
        /*0b54*/ 	.word	0x0001ffb0


	//   ....[124]....
        /*0b58*/ 	.word	0x00020260


	//   ....[125]....
        /*0b5c*/ 	.word	0x00020370


	//   ....[126]....
        /*0b60*/ 	.word	0x00020540


	//   ....[127]....
        /*0b64*/ 	.word	0x00020610


	//   ....[128]....
        /*0b68*/ 	.word	0x00020840


	//   ....[129]....
        /*0b6c*/ 	.word	0x00020890


	//   ....[130]....
        /*0b70*/ 	.word	0x00020bc0


	//   ....[131]....
        /*0b74*/ 	.word	0x00020c60


	//   ....[132]....
        /*0b78*/ 	.word	0x00020e00


	//   ....[133]....
        /*0b7c*/ 	.word	0x00020e80


	//   ....[134]....
        /*0b80*/ 	.word	0x00020f00


	//   ....[135]....
        /*0b84*/ 	.word	0x00020f80


	//   ....[136]....
        /*0b88*/ 	.word	0x00021000


	//   ....[137]....
        /*0b8c*/ 	.word	0x00021090


	//   ....[138]....
        /*0b90*/ 	.word	0x00021130


	//   ....[139]....
        /*0b94*/ 	.word	0x000211e0


	//   ....[140]....
        /*0b98*/ 	.word	0x00021260


	//   ....[141]....
        /*0b9c*/ 	.word	0x000212e0


	//   ....[142]....
        /*0ba0*/ 	.word	0x00021360


	//   ....[143]....
        /*0ba4*/ 	.word	0x000213f0


	//   ....[144]....
        /*0ba8*/ 	.word	0x00021470


	//   ....[145]....
        /*0bac*/ 	.word	0x00021510


	//   ....[146]....
        /*0bb0*/ 	.word	0x00021560


	//   ....[147]....
        /*0bb4*/ 	.word	0x000215f0


	//   ....[148]....
        /*0bb8*/ 	.word	0x00021720


	//----- nvinfo : EIATTR_REG_RECONFIG
	.align		4
.L_288:
        /*0bbc*/ 	.byte	0x01, 0x54
	.zero		2


	//----- nvinfo : EIATTR_SYSCALL_OFFSETS
	.align		4
        /*0bc0*/ 	.byte	0x04, 0x46
        /*0bc2*/ 	.short	(.L_290 - .L_289)


	//   ....[0]....
.L_289:
        /*0bc4*/ 	.word	0x00002030


	//   ....[1]....
        /*0bc8*/ 	.word	0x00002180


	//   ....[2]....
        /*0bcc*/ 	.word	0x00007080


	//   ....[3]....
        /*0bd0*/ 	.word	0x00007400


	//   ....[4]....
        /*0bd4*/ 	.word	0x000181e0


	//   ....[5]....
        /*0bd8*/ 	.word	0x00018330


	//   ....[6]....
        /*0bdc*/ 	.word	0x00018430


	//   ....[7]....
        /*0be0*/ 	.word	0x00018c90


	//   ....[8]....
        /*0be4*/ 	.word	0x000195d0


	//----- nvinfo : EIATTR_MBARRIER_INSTR_OFFSETS
	.align		4
.L_290:
        /*0be8*/ 	.byte	0x04, 0x39
        /*0bea*/ 	.short	(.L_292 - .L_291)


	//   ....[0]....
.L_291:
        /*0bec*/ 	.word	0x000002e0
        /*0bf0*/ 	.word	0x000000ff
        /*0bf4*/ 	.word	0x00038800
        /*0bf8*/ 	.short	0x0100
        /*0bfa*/ 	.byte	0x08
	.zero		1


	//   ....[1]....
        /*0bfc*/ 	.word	0x000002f0
        /*0c00*/ 	.word	0x000000ff
        /*0c04*/ 	.word	0x00038810
        /*0c08*/ 	.short	0x0100
        /*0c0a*/ 	.byte	0x08
	.zero		1


	//   ....[2]....
        /*0c0c*/ 	.word	0x00000300
        /*0c10*/ 	.word	0x000000ff
        /*0c14*/ 	.word	0x00038820
        /*0c18*/ 	.short	0x0100
        /*0c1a*/ 	.byte	0x08
	.zero		1


	//   ....[3]....
        /*0c1c*/ 	.word	0x000003b0
        /*0c20*/ 	.word	0x000000ff
        /*0c24*/ 	.word	0x00038830
        /*0c28*/ 	.short	0x0100
        /*0c2a*/ 	.byte	0x06
	.zero		1


	//   ....[4]....
        /*0c2c*/ 	.word	0x000003c0
        /*0c30*/ 	.word	0x000000ff
        /*0c34*/ 	.word	0x00038840
        /*0c38*/ 	.short	0x0100
        /*0c3a*/ 	.byte	0x06
	.zero		1


	//   ....[5]....
        /*0c3c*/ 	.word	0x000003d0
        /*0c40*/ 	.word	0x000000ff
        /*0c44*/ 	.word	0x00038838
        /*0c48*/ 	.short	0x0100
        /*0c4a*/ 	.byte	0x06
	.zero		1


	//   ....[6]....
        /*0c4c*/ 	.word	0x000003e0
        /*0c50*/ 	.word	0x000000ff
        /*0c54*/ 	.word	0x00038848
        /*0c58*/ 	.short	0x0100
        /*0c5a*/ 	.byte	0x06
	.zero		1


	//   ....[7]....
        /*0c5c*/ 	.word	0x00000510
        /*0c60*/ 	.word	0x000000ff
        /*0c64*/ 	.word	0x00038850
        /*0c68*/ 	.short	0x0100
        /*0c6a*/ 	.byte	0x08
	.zero		1


	//   ....[8]....
        /*0c6c*/ 	.word	0x00000520
        /*0c70*/ 	.word	0x000000ff
        /*0c74*/ 	.word	0x00038860
        /*0c78*/ 	.short	0x0100
        /*0c7a*/ 	.byte	0x08
	.zero		1


	//   ....[9]....
        /*0c7c*/ 	.word	0x00000530
        /*0c80*/ 	.word	0x000000ff
        /*0c84*/ 	.word	0x00038858
        /*0c88*/ 	.short	0x0100
        /*0c8a*/ 	.byte	0x08
	.zero		1


	//   ....[10]....
        /*0c8c*/ 	.word	0x00000540
        /*0c90*/ 	.word	0x000000ff
        /*0c94*/ 	.word	0x00038868
        /*0c98*/ 	.short	0x0100
        /*0c9a*/ 	.byte	0x08
	.zero		1


	//   ....[11]....
        /*0c9c*/ 	.word	0x00000630
        /*0ca0*/ 	.word	0x000000ff
        /*0ca4*/ 	.word	0x00038870
        /*0ca8*/ 	.short	0x0100
        /*0caa*/ 	.byte	0x06
	.zero		1


	//   ....[12]....
        /*0cac*/ 	.word	0x00000640
        /*0cb0*/ 	.word	0x000000ff
        /*0cb4*/ 	.word	0x00038880
        /*0cb8*/ 	.short	0x0100
        /*0cba*/ 	.byte	0x06
	.zero		1


	//   ....[13]....
        /*0cbc*/ 	.word	0x00000650
        /*0cc0*/ 	.word	0x000000ff
        /*0cc4*/ 	.word	0x00038878
        /*0cc8*/ 	.short	0x0100
        /*0cca*/ 	.byte	0x06
	.zero		1


	//   ....[14]....
        /*0ccc*/ 	.word	0x00000660
        /*0cd0*/ 	.word	0x000000ff
        /*0cd4*/ 	.word	0x00038888
        /*0cd8*/ 	.short	0x0100
        /*0cda*/ 	.byte	0x06
	.zero		1


	//   ....[15]....
        /*0cdc*/ 	.word	0x00000790
        /*0ce0*/ 	.word	0x000000ff
        /*0ce4*/ 	.word	0x00038890
        /*0ce8*/ 	.short	0x0100
        /*0cea*/ 	.byte	0x08
	.zero		1


	//   ....[16]....
        /*0cec*/ 	.word	0x000007a0
        /*0cf0*/ 	.word	0x000000ff
        /*0cf4*/ 	.word	0x000388a0
        /*0cf8*/ 	.short	0x0100
        /*0cfa*/ 	.byte	0x08
	.zero		1


	//   ....[17]....
        /*0cfc*/ 	.word	0x000007b0
        /*0d00*/ 	.word	0x000000ff
        /*0d04*/ 	.word	0x00038898
        /*0d08*/ 	.short	0x0100
        /*0d0a*/ 	.byte	0x08
	.zero		1


	//   ....[18]....
        /*0d0c*/ 	.word	0x000007c0
        /*0d10*/ 	.word	0x000000ff
        /*0d14*/ 	.word	0x000388a8
        /*0d18*/ 	.short	0x0100
        /*0d1a*/ 	.byte	0x08
	.zero		1


	//   ....[19]....
        /*0d1c*/ 	.word	0x000008f0
        /*0d20*/ 	.word	0x000000ff
        /*0d24*/ 	.word	0x000388b0
        /*0d28*/ 	.short	0x0100
        /*0d2a*/ 	.byte	0x08
	.zero		1


	//   ....[20]....
        /*0d2c*/ 	.word	0x00000900
        /*0d30*/ 	.word	0x000000ff
        /*0d34*/ 	.word	0x000388c0
        /*0d38*/ 	.short	0x0100
        /*0d3a*/ 	.byte	0x08
	.zero		1


	//   ....[21]....
        /*0d3c*/ 	.word	0x00000910
        /*0d40*/ 	.word	0x000000ff
        /*0d44*/ 	.word	0x000388b8
        /*0d48*/ 	.short	0x0100
        /*0d4a*/ 	.byte	0x08
	.zero		1


	//   ....[22]....
        /*0d4c*/ 	.word	0x00000920
        /*0d50*/ 	.word	0x000000ff
        /*0d54*/ 	.word	0x000388c8
        /*0d58*/ 	.short	0x0100
        /*0d5a*/ 	.byte	0x08
	.zero		1


	//   ....[23]....
        /*0d5c*/ 	.word	0x00002d10
        /*0d60*/ 	.word	0x00000049
        /*0d64*/ 	.word	0x00038890
        /*0d68*/ 	.short	0x010a
        /*0d6a*/ 	.byte	0x3f
	.zero		1


	//   ....[24]....
        /*0d6c*/ 	.word	0x000036a0
        /*0d70*/ 	.word	0x00000049
        /*0d74*/ 	.word	0x00038890
        /*0d78*/ 	.short	0x010a
        /*0d7a*/ 	.byte	0x3f
	.zero		1


	//   ....[25]....
        /*0d7c*/ 	.word	0x00003f30
        /*0d80*/ 	.word	0x00000049
        /*0d84*/ 	.word	0x00038890
        /*0d88*/ 	.short	0x010a
        /*0d8a*/ 	.byte	0x3f
	.zero		1


	//   ....[26]....
        /*0d8c*/ 	.word	0x00004130
        /*0d90*/ 	.word	0x00000004
        /*0d94*/ 	.word	0x00000000
        /*0d98*/ 	.short	0x0101
        /*0d9a*/ 	.byte	0x3f
	.zero		1


	//   ....[27]....
        /*0d9c*/ 	.word	0x00004170
        /*0da0*/ 	.word	0x00000049
        /*0da4*/ 	.word	0x000388b0
        /*0da8*/ 	.short	0x010a
        /*0daa*/ 	.byte	0x3f
	.zero		1


	//   ....[28]....
        /*0dac*/ 	.word	0x000047a0
        /*0db0*/ 	.word	0x00000049
        /*0db4*/ 	.word	0x00000000
        /*0db8*/ 	.short	0x0101
        /*0dba*/ 	.byte	0x3f
	.zero		1


	//   ....[29]....
        /*0dbc*/ 	.word	0x00005380
        /*0dc0*/ 	.word	0x00000005
        /*0dc4*/ 	.word	0x00000000
        /*0dc8*/ 	.short	0x0101
        /*0dca*/ 	.byte	0x3f
	.zero		1


	//   ....[30]....
        /*0dcc*/ 	.word	0x00005f20
        /*0dd0*/ 	.word	0x00000004
        /*0dd4*/ 	.word	0x00000000
        /*0dd8*/ 	.short	0x0101
        /*0dda*/ 	.byte	0x3f
	.zero		1


	//   ....[31]....
        /*0ddc*/ 	.word	0x00007110
        /*0de0*/ 	.word	0x00000002
        /*0de4*/ 	.word	0x00038800
        /*0de8*/ 	.short	0x010a
        /*0dea*/ 	.byte	0x3f
	.zero		1


	//   ....[32]....
        /*0dec*/ 	.word	0x00007160
        /*0df0*/ 	.word	0x00000002
        /*0df4*/ 	.word	0x00038800
        /*0df8*/ 	.short	0x010a
        /*0dfa*/ 	.byte	0x3f
	.zero		1


	//   ....[33]....
        /*0dfc*/ 	.word	0x000077b0
        /*0e00*/ 	.word	0x00000002
        /*0e04*/ 	.word	0x00038800
        /*0e08*/ 	.short	0x010a
        /*0e0a*/ 	.byte	0x3f
	.zero		1


	//   ....[34]....
        /*0e0c*/ 	.word	0x00008710
        /*0e10*/ 	.word	0x00000002
        /*0e14*/ 	.word	0x00038800
        /*0e18*/ 	.short	0x010a
        /*0e1a*/ 	.byte	0x3f
	.zero		1


	//   ....[35]....
        /*0e1c*/ 	.word	0x000094d0
        /*0e20*/ 	.word	0x00000014
        /*0e24*/ 	.word	0x00038830
        /*0e28*/ 	.short	0x010a
        /*0e2a*/ 	.byte	0x3f
	.zero		1


	//   ....[36]....
        /*0e2c*/ 	.word	0x00009580
        /*0e30*/ 	.word	0x00000014
        /*0e34*/ 	.word	0x00038830
        /*0e38*/ 	.short	0x010a
        /*0e3a*/ 	.byte	0x3f
	.zero		1


	//   ....[37]....
        /*0e3c*/ 	.word	0x00009890
        /*0e40*/ 	.word	0x00000002
        /*0e44*/ 	.word	0x00038810
        /*0e48*/ 	.short	0x010a
        /*0e4a*/ 	.byte	0x3f
	.zero		1


	//   ....[38]....
        /*0e4c*/ 	.word	0x000098e0
        /*0e50*/ 	.word	0x00000014
        /*0e54*/ 	.word	0x00038850
        /*0e58*/ 	.short	0x010a
        /*0e5a*/ 	.byte	0x3f
	.zero		1


	//   ....[39]....
        /*0e5c*/ 	.word	0x000099a0
        /*0e60*/ 	.word	0x00000014
        /*0e64*/ 	.word	0x00038850
        /*0e68*/ 	.short	0x010a
        /*0e6a*/ 	.byte	0x3f
	.zero		1


	//   ....[40]....
        /*0e6c*/ 	.word	0x0000bb00
        /*0e70*/ 	.word	0x0000000d
        /*0e74*/ 	.word	0x00000000
        /*0e78*/ 	.short	0x0101
        /*0e7a*/ 	.byte	0x3f
	.zero		1


	//   ....[41]....
        /*0e7c*/ 	.word	0x0000c2c0
        /*0e80*/ 	.word	0x00000014
        /*0e84*/ 	.word	0x00000000
        /*0e88*/ 	.short	0x0101
        /*0e8a*/ 	.byte	0x3f
	.zero		1


	//   ....[42]....
        /*0e8c*/ 	.word	0x0000c3d0
        /*0e90*/ 	.word	0x000000c4
        /*0e94*/ 	.word	0x00038830
        /*0e98*/ 	.short	0x010a
        /*0e9a*/ 	.byte	0x3f
	.zero		1


	//   ....[43]....
        /*0e9c*/ 	.word	0x0000c480
        /*0ea0*/ 	.word	0x000000c4
        /*0ea4*/ 	.word	0x00038830
        /*0ea8*/ 	.short	0x010a
        /*0eaa*/ 	.byte	0x3f
	.zero		1


	//   ....[44]....
        /*0eac*/ 	.word	0x0000c6f0
        /*0eb0*/ 	.word	0x000000c4
        /*0eb4*/ 	.word	0x00038850
        /*0eb8*/ 	.short	0x010a
        /*0eba*/ 	.byte	0x3f
	.zero		1


	//   ....[45]....
        /*0ebc*/ 	.word	0x0000c740
        /*0ec0*/ 	.word	0x000000c4
        /*0ec4*/ 	.word	0x00038850
        /*0ec8*/ 	.short	0x010a
        /*0eca*/ 	.byte	0x3f
	.zero		1


	//   ....[46]....
        /*0ecc*/ 	.word	0x0000e650
        /*0ed0*/ 	.word	0x000000a2
        /*0ed4*/ 	.word	0x00000000
        /*0ed8*/ 	.short	0x0101
        /*0eda*/ 	.byte	0x3f
	.zero		1


	//   ....[47]....
        /*0edc*/ 	.word	0x0000f5d0
        /*0ee0*/ 	.word	0x000000c4
        /*0ee4*/ 	.word	0x00000000
        /*0ee8*/ 	.short	0x0101
        /*0eea*/ 	.byte	0x3f
	.zero		1


	//   ....[48]....
        /*0eec*/ 	.word	0x00011e10
        /*0ef0*/ 	.word	0x00000004
        /*0ef4*/ 	.word	0x00000000
        /*0ef8*/ 	.short	0x0101
        /*0efa*/ 	.byte	0x3f
	.zero		1


	//   ....[49]....
        /*0efc*/ 	.word	0x00012a70
        /*0f00*/ 	.word	0x00000004
        /*0f04*/ 	.word	0x00000000
        /*0f08*/ 	.short	0x0101
        /*0f0a*/ 	.byte	0x3f
	.zero		1


	//   ....[50]....
        /*0f0c*/ 	.word	0x00016370
        /*0f10*/ 	.word	0x00000012
        /*0f14*/ 	.word	0x00038820
        /*0f18*/ 	.short	0x010a
        /*0f1a*/ 	.byte	0x3f
	.zero		1


	//   ....[51]....
        /*0f1c*/ 	.word	0x00016440
        /*0f20*/ 	.word	0x00000004
        /*0f24*/ 	.word	0x000388a0
        /*0f28*/ 	.short	0x010a
        /*0f2a*/ 	.byte	0x3f
	.zero		1


	//   ....[52]....
        /*0f2c*/ 	.word	0x00016680
        /*0f30*/ 	.word	0x00000004
        /*0f34*/ 	.word	0x000388c0
        /*0f38*/ 	.short	0x010a
        /*0f3a*/ 	.byte	0x3f
	.zero		1


	//   ....[53]....
        /*0f3c*/ 	.word	0x000170e0
        /*0f40*/ 	.word	0x00000004
        /*0f44*/ 	.word	0x000388a0
        /*0f48*/ 	.short	0x010a
        /*0f4a*/ 	.byte	0x3f
	.zero		1


	//   ....[54]....
        /*0f4c*/ 	.word	0x00017310
        /*0f50*/ 	.word	0x00000004
        /*0f54*/ 	.word	0x000388c0
        /*0f58*/ 	.short	0x010a
        /*0f5a*/ 	.byte	0x3f
	.zero		1


	//   ....[55]....
        /*0f5c*/ 	.word	0x00018830
        /*0f60*/ 	.word	0x00000000
        /*0f64*/ 	.word	0x00038840
        /*0f68*/ 	.short	0x010a
        /*0f6a*/ 	.byte	0x3f
	.zero		1


	//   ....[56]....
        /*0f6c*/ 	.word	0x00019380
        /*0f70*/ 	.word	0x00000012
        /*0f74*/ 	.word	0x00038800
        /*0f78*/ 	.short	0x0107
        /*0f7a*/ 	.byte	0x3f
	.zero		1


	//   ....[57]....
        /*0f7c*/ 	.word	0x00019420
        /*0f80*/ 	.word	0x00000012
        /*0f84*/ 	.word	0x00038800
        /*0f88*/ 	.short	0x0101
        /*0f8a*/ 	.byte	0x3f
	.zero		1


	//   ....[58]....
        /*0f8c*/ 	.word	0x0001a3a0
        /*0f90*/ 	.word	0x00000012
        /*0f94*/ 	.word	0x00038810
        /*0f98*/ 	.short	0x0107
        /*0f9a*/ 	.byte	0x3f
	.zero		1


	//   ....[59]....
        /*0f9c*/ 	.word	0x0001a4a0
        /*0fa0*/ 	.word	0x00000012
        /*0fa4*/ 	.word	0x00038810
        /*0fa8*/ 	.short	0x0101
        /*0faa*/ 	.byte	0x3f
	.zero		1


	//   ....[60]....
        /*0fac*/ 	.word	0x0001a4c0
        /*0fb0*/ 	.word	0x00000012
        /*0fb4*/ 	.word	0x00038820
        /*0fb8*/ 	.short	0x010a
        /*0fba*/ 	.byte	0x3f
	.zero		1


	//   ....[61]....
        /*0fbc*/ 	.word	0x0001a5a0
        /*0fc0*/ 	.word	0x00000000
        /*0fc4*/ 	.word	0x00038860
        /*0fc8*/ 	.short	0x010a
        /*0fca*/ 	.byte	0x3f
	.zero		1


	//   ....[62]....
        /*0fcc*/ 	.word	0x0001b210
        /*0fd0*/ 	.word	0x00000002
        /*0fd4*/ 	.word	0x00038840
        /*0fd8*/ 	.short	0x010a
        /*0fda*/ 	.byte	0x3f
	.zero		1


	//   ....[63]....
        /*0fdc*/ 	.word	0x0001b460
        /*0fe0*/ 	.word	0x00000002
        /*0fe4*/ 	.word	0x00038860
        /*0fe8*/ 	.short	0x010a
        /*0fea*/ 	.byte	0x3f
	.zero		1


	//   ....[64]....
        /*0fec*/ 	.word	0x0001c010
        /*0ff0*/ 	.word	0x00000003
        /*0ff4*/ 	.word	0x00038840
        /*0ff8*/ 	.short	0x010a
        /*0ffa*/ 	.byte	0x3f
	.zero		1


	//   ....[65]....
        /*0ffc*/ 	.word	0x0001c260
        /*1000*/ 	.word	0x00000003
        /*1004*/ 	.word	0x00038860
        /*1008*/ 	.short	0x010a
        /*100a*/ 	.byte	0x3f
	.zero		1


	//   ....[66]....
        /*100c*/ 	.word	0x0001cda0
        /*1010*/ 	.word	0x00000003
        /*1014*/ 	.word	0x00038840
        /*1018*/ 	.short	0x010a
        /*101a*/ 	.byte	0x3f
	.zero		1


	//   ....[67]....
        /*101c*/ 	.word	0x0001cff0
        /*1020*/ 	.word	0x00000003
        /*1024*/ 	.word	0x00038860
        /*1028*/ 	.short	0x010a
        /*102a*/ 	.byte	0x3f
	.zero		1


	//   ....[68]....
        /*102c*/ 	.word	0x0001e920
        /*1030*/ 	.word	0x00000000
        /*1034*/ 	.word	0x00038820
        /*1038*/ 	.short	0x010a
        /*103a*/ 	.byte	0x3f
	.zero		1


	//   ....[69]....
        /*103c*/ 	.word	0x0001eb00
        /*1040*/ 	.word	0x00000006
        /*1044*/ 	.word	0x00000000
        /*1048*/ 	.short	0x010a
        /*104a*/ 	.byte	0x3f
	.zero		1


	//   ....[70]....
        /*104c*/ 	.word	0x0001eb30
        /*1050*/ 	.word	0x00000007
        /*1054*/ 	.word	0x00000000
        /*1058*/ 	.short	0x010a
        /*105a*/ 	.byte	0x3f
	.zero		1


	//   ....[71]....
        /*105c*/ 	.word	0x0001eb90
        /*1060*/ 	.word	0x00000004
        /*1064*/ 	.word	0x00000000
        /*1068*/ 	.short	0x010a
        /*106a*/ 	.byte	0x3f
	.zero		1


	//   ....[72]....
        /*106c*/ 	.word	0x0001ebc0
        /*1070*/ 	.word	0x00000003
        /*1074*/ 	.word	0x00000000
        /*1078*/ 	.short	0x010a
        /*107a*/ 	.byte	0x3f
	.zero		1


	//   ....[73]....
        /*107c*/ 	.word	0x0001ec20
        /*1080*/ 	.word	0x00000049
        /*1084*/ 	.word	0x00038890
        /*1088*/ 	.short	0x010a
        /*108a*/ 	.byte	0x3f
	.zero		1


	//   ....[74]....
        /*108c*/ 	.word	0x0001ec70
        /*1090*/ 	.word	0x00000049
        /*1094*/ 	.word	0x00038890
        /*1098*/ 	.short	0x010a
        /*109a*/ 	.byte	0x3f
	.zero		1


	//   ....[75]....
        /*109c*/ 	.word	0x0001ecc0
        /*10a0*/ 	.word	0x00000049
        /*10a4*/ 	.word	0x00038890
        /*10a8*/ 	.short	0x010a
        /*10aa*/ 	.byte	0x3f
	.zero		1


	//   ....[76]....
        /*10ac*/ 	.word	0x0001ed10
        /*10b0*/ 	.word	0x00000049
        /*10b4*/ 	.word	0x000388b0
        /*10b8*/ 	.short	0x010a
        /*10ba*/ 	.byte	0x3f
	.zero		1


	//   ....[77]....
        /*10bc*/ 	.word	0x0001ef30
        /*10c0*/ 	.word	0x00000002
        /*10c4*/ 	.word	0x00038800
        /*10c8*/ 	.short	0x010a
        /*10ca*/ 	.byte	0x3f
	.zero		1


	//   ....[78]....
        /*10cc*/ 	.word	0x0001f160
        /*10d0*/ 	.word	0x00000002
        /*10d4*/ 	.word	0x00038800
        /*10d8*/ 	.short	0x010a
        /*10da*/ 	.byte	0x3f
	.zero		1


	//   ....[79]....
        /*10dc*/ 	.word	0x0001f1b0
        /*10e0*/ 	.word	0x00000014
        /*10e4*/ 	.word	0x00038830
        /*10e8*/ 	.short	0x010a
        /*10ea*/ 	.byte	0x3f
	.zero		1


	//   ....[80]....
        /*10ec*/ 	.word	0x0001f200
        /*10f0*/ 	.word	0x00000002
        /*10f4*/ 	.word	0x00038810
        /*10f8*/ 	.short	0x010a
        /*10fa*/ 	.byte	0x3f
	.zero		1


	//   ....[81]....
        /*10fc*/ 	.word	0x0001f250
        /*1100*/ 	.word	0x00000014
        /*1104*/ 	.word	0x00038850
        /*1108*/ 	.short	0x010a
        /*110a*/ 	.byte	0x3f
	.zero		1


	//   ....[82]....
        /*110c*/ 	.word	0x0001f2a0
        /*1110*/ 	.word	0x000000c4
        /*1114*/ 	.word	0x00038830
        /*1118*/ 	.short	0x010a
        /*111a*/ 	.byte	0x3f
	.zero		1


	//   ....[83]....
        /*111c*/ 	.word	0x0001f2f0
        /*1120*/ 	.word	0x000000c4
        /*1124*/ 	.word	0x00038850
        /*1128*/ 	.short	0x010a
        /*112a*/ 	.byte	0x3f
	.zero		1


	//   ....[84]....
        /*112c*/ 	.word	0x0001f490
        /*1130*/ 	.word	0x00000012
        /*1134*/ 	.word	0x00038820
        /*1138*/ 	.short	0x010a
        /*113a*/ 	.byte	0x3f
	.zero		1


	//   ....[85]....
        /*113c*/ 	.word	0x0001f4e0
        /*1140*/ 	.word	0x00000004
        /*1144*/ 	.word	0x000388a0
        /*1148*/ 	.short	0x010a
        /*114a*/ 	.byte	0x3f
	.zero		1


	//   ....[86]....
        /*114c*/ 	.word	0x0001f530
        /*1150*/ 	.word	0x00000004
        /*1154*/ 	.word	0x000388c0
        /*1158*/ 	.short	0x010a
        /*115a*/ 	.byte	0x3f
	.zero		1


	//   ....[87]....
        /*115c*/ 	.word	0x0001f580
        /*1160*/ 	.word	0x00000004
        /*1164*/ 	.word	0x000388a0
        /*1168*/ 	.short	0x010a
        /*116a*/ 	.byte	0x3f
	.zero		1


	//   ....[88]....
        /*116c*/ 	.word	0x0001f5d0
        /*1170*/ 	.word	0x00000004
        /*1174*/ 	.word	0x000388c0
        /*1178*/ 	.short	0x010a
        /*117a*/ 	.byte	0x3f
	.zero		1


	//   ....[89]....
        /*117c*/ 	.word	0x0001f770
        /*1180*/ 	.word	0x00000000
        /*1184*/ 	.word	0x00038840
        /*1188*/ 	.short	0x010a
        /*118a*/ 	.byte	0x3f
	.zero		1


	//   ....[90]....
        /*118c*/ 	.word	0x000208d0
        /*1190*/ 	.word	0x00000012
        /*1194*/ 	.word	0x00038820
        /*1198*/ 	.short	0x010a
        /*119a*/ 	.byte	0x3f
	.zero		1


	//   ....[91]....
        /*119c*/ 	.word	0x00020920
        /*11a0*/ 	.word	0x00000000
        /*11a4*/ 	.word	0x00038860
        /*11a8*/ 	.short	0x010a
        /*11aa*/ 	.byte	0x3f
	.zero		1


	//   ....[92]....
        /*11ac*/ 	.word	0x00020970
        /*11b0*/ 	.word	0x00000002
        /*11b4*/ 	.word	0x00038840
        /*11b8*/ 	.short	0x010a
        /*11ba*/ 	.byte	0x3f
	.zero		1


	//   ....[93]....
        /*11bc*/ 	.word	0x000209c0
        /*11c0*/ 	.word	0x00000002
        /*11c4*/ 	.word	0x00038860
        /*11c8*/ 	.short	0x010a
        /*11ca*/ 	.byte	0x3f
	.zero		1


	//   ....[94]....
        /*11cc*/ 	.word	0x00020a10
        /*11d0*/ 	.word	0x00000003
        /*11d4*/ 	.word	0x00038840
        /*11d8*/ 	.short	0x010a
        /*11da*/ 	.byte	0x3f
	.zero		1


	//   ....[95]....
        /*11dc*/ 	.word	0x00020a60
        /*11e0*/ 	.word	0x00000003
        /*11e4*/ 	.word	0x00038860
        /*11e8*/ 	.short	0x010a
        /*11ea*/ 	.byte	0x3f
	.zero		1


	//   ....[96]....
        /*11ec*/ 	.word	0x00020ab0
        /*11f0*/ 	.word	0x00000003
        /*11f4*/ 	.word	0x00038840
        /*11f8*/ 	.short	0x010a
        /*11fa*/ 	.byte	0x3f
	.zero		1


	//   ....[97]....
        /*11fc*/ 	.word	0x00020b00
        /*1200*/ 	.word	0x00000003
        /*1204*/ 	.word	0x00038860
        /*1208*/ 	.short	0x010a
        /*120a*/ 	.byte	0x3f
	.zero		1


	//   ....[98]....
        /*120c*/ 	.word	0x00021640
        /*1210*/ 	.word	0x00000000
        /*1214*/ 	.word	0x00038820
        /*1218*/ 	.short	0x010a
        /*121a*/ 	.byte	0x3f
	.zero		1


	//   ....[99]....
        /*121c*/ 	.word	0x000217e0
        /*1220*/ 	.word	0x00000006
        /*1224*/ 	.word	0x00000000
        /*1228*/ 	.short	0x010a
        /*122a*/ 	.byte	0x3f
	.zero		1


	//   ....[100]....
        /*122c*/ 	.word	0x00021830
        /*1230*/ 	.word	0x00000007
        /*1234*/ 	.word	0x00000000
        /*1238*/ 	.short	0x010a
        /*123a*/ 	.byte	0x3f
	.zero		1


	//   ....[101]....
        /*123c*/ 	.word	0x00021880
        /*1240*/ 	.word	0x00000004
        /*1244*/ 	.word	0x00000000
        /*1248*/ 	.short	0x010a
        /*124a*/ 	.byte	0x3f
	.zero		1


	//----- nvinfo : EIATTR_NUM_MBARRIERS
	.align		4
.L_292:
        /*124c*/ 	.byte	0x03, 0x38
        /*124e*/ 	.short	0x0017


	//----- nvinfo : EIATTR_EXIT_INSTR_OFFSETS
	.align		4
        /*1250*/ 	.byte	0x04, 0x1c
        /*1252*/ 	.short	(.L_294 - .L_293)


	//   ....[0]....
.L_293:
        /*1254*/ 	.word	0x0001ec10


	//----- nvinfo : EIATTR_MAX_THREADS
	.align		4
.L_294:
        /*1258*/ 	.byte	0x04, 0x05
        /*125a*/ 	.short	(.L_296 - .L_295)
.L_295:
        /*125c*/ 	.word	0x00000180
        /*1260*/ 	.word	0x00000001
        /*1264*/ 	.word	0x00000001


	//----- nvinfo : EIATTR_CRS_STACK_SIZE
	.align		4
.L_296:
        /*1268*/ 	.byte	0x04, 0x1e
        /*126a*/ 	.short	(.L_298 - .L_297)
.L_297:
        /*126c*/ 	.word	0x00000000


	//----- nvinfo : EIATTR_CBANK_PARAM_SIZE
	.align		4
.L_298:
        /*1270*/ 	.byte	0x03, 0x19
        /*1272*/ 	.short	0x0bf0


	//----- nvinfo : EIATTR_PARAM_CBANK
	.align		4
        /*1274*/ 	.byte	0x04, 0x0a
        /*1276*/ 	.short	(.L_300 - .L_299)
	.align		4
.L_299:
        /*1278*/ 	.word	index@(.nv.constant0._ZN7cutlass13device_kernelIN5flash11enable_sm90INS1_16FlashAttnFwdSm90INS1_25CollectiveMainloopFwdSm90ILi2EN4cute5tupleIJNS5_1CILi1EEES8_S8_EEENS6_IJNS7_ILi64EEESA_SA_EEELi512ENS_6half_tEfNS_4arch4Sm90ELb0ELb0ELb0ELb1ELb0ELb1ELb1ELb0ELb0ELb1ELb1ELb0EEENS1_21CollectiveEpilogueFwdINS6_IJSA_NS7_ILi512EEESA_EEES9_SC_SE_Li256ELb1ELb1ELb1ELb0EEENS1_36VarlenDynamicPersistentTileSchedulerILi64ELi64ELi256ELi128ELb1ELb1ELb1ELb0ELb1ELb1EEEEEEEEEvNT_6ParamsE)
        /*127c*/ 	.short	0x0210
        /*127e*/ 	.short	0x0bf0


	//----- nvinfo : EIATTR_SW_WAR
	.align		4
.L_300:
        /*1280*/ 	.byte	0x04, 0x36
        /*1282*/ 	.short	(.L_302 - .L_301)
.L_301:
        /*1284*/ 	.word	0x00000008
.L_302:


//--------------------- .nv.info._ZN7cutlass13device_kernelIN5flash11enable_sm90INS1_16FlashAttnFwdSm90INS1_25CollectiveMainloopFwdSm90ILi2EN4cute5tupleIJNS5_1CILi1EEES8_S8_EEENS6_IJNS7_ILi64EEESA_SA_EEELi512ENS_6half_tEfNS_4arch4Sm90ELb0ELb1ELb0ELb0ELb0ELb0ELb0ELb0ELb0ELb1ELb1ELb0EEENS1_21CollectiveEpilogueFwdINS6_IJSA_NS7_ILi512EEESA_EEES9_SC_SE_Li256ELb0ELb1ELb1ELb0EEENS1_19SingleTileSchedulerILb0ELb1ELb1ELi64EEEEEEEEEvNT_6ParamsE --------------------------
	.section	.nv.info._ZN7cutlass13device_kernelIN5flash11enable_sm90INS1_16FlashAttnFwdSm90INS1_25CollectiveMainloopFwdSm90ILi2EN4cute5tupleIJNS5_1CILi1EEES8_S8_EEENS6_IJNS7_ILi64EEESA_SA_EEELi512ENS_6half_tEfNS_4arch4Sm90ELb0ELb1ELb0ELb0ELb0ELb0ELb0ELb0ELb0ELb1ELb1ELb0EEENS1_21CollectiveEpilogueFwdINS6_IJSA_NS7_ILi512EEESA_EEES9_SC_SE_Li256ELb0ELb1ELb1ELb0EEENS1_19SingleTileSchedulerILb0ELb1ELb1ELi64EEEEEEEEEvNT_6ParamsE,"",@"SHT_CUDA_INFO"
	.sectionflags	@""
	.align	4


	//----- nvinfo : EIATTR_CUDA_API_VERSION
	.align		4
        /*0000*/ 	.byte	0x04, 0x37
        /*0002*/ 	.short	(.L_304 - .L_303)
.L_303:
        /*0004*/ 	.word	0x00000082


	//----- nvinfo : EIATTR_KPARAM_INFO
	.align		4
.L_304:
        /*0008*/ 	.byte	0x04, 0x17
        /*000a*/ 	.short	(.L_306 - .L_305)
.L_305:
        /*000c*/ 	.word	0x00000000
        /*0010*/ 	.short	0x0000
        /*0012*/ 	.short	0x0070
        /*0014*/ 	.byte	0x00, 0xf0, 0x01, 0x28


	//----- nvinfo : EIATTR_SPARSE_MMA_MASK
	.align		4
.L_306:
        /*0018*/ 	.byte	0x03, 0x50
        /*001a*/ 	.short	0x0000


	//----- nvinfo : EIATTR_MAXREG_COUNT
	.align		4
        /*001c*/ 	.byte	0x03, 0x1b
        /*001e*/ 	.short	0x00a8


	//----- nvinfo : EIATTR_NUM_BARRIERS
	.align		4
        /*0020*/ 	.byte	0x02, 0x4c
        /*0022*/ 	.byte	0x10
	.zero		1


	//----- nvinfo : EIATTR_EXTERNS
	.align		4
        /*0024*/ 	.byte	0x04, 0x0f
        /*0026*/ 	.short	(.L_308 - .L_307)


	//   ....[0]....
	.align		4
.L_307:
        /*0028*/ 	.word	index@(__assertfail)


	//----- nvinfo : EIATTR_ANNOTATIONS
	.align		4
.L_308:
        /*002c*/ 	.byte	0x04, 0x55
        /*002e*/ 	.short	(.L_310 - .L_309)


	//   ....[0]....
.L_309:
        /*0030*/ 	.word	0x00000001
        /*0034*/ 	.byte	0x40, 0x02, 0x01, 0x00, 0x01, 0x00, 0x00, 0x00, 0xc0, 0x06, 0x01, 0x00, 0x01, 0x00, 0x00, 0x00
        /*0044*/ 	.byte	0x10, 0x07, 0x01, 0x00, 0x01, 0x00, 0x00, 0x00, 0xf0, 0x08, 0x01, 0x00, 0x01, 0x00, 0x00, 0x00
        /*0054*/ 	.byte	0xe0, 0x09, 0x01, 0x00, 0x01, 0x00, 0x00, 0x00, 0xd0, 0x13, 0x01, 0x00, 0x01, 0x00, 0x00, 0x00
        /*0064*/ 	.byte	0xc0, 0x1a, 0x01, 0x00, 0x01, 0x00, 0x00, 0x00, 0xf0, 0x1c, 0x01, 0x00, 0x01, 0x00, 0x00, 0x00
        /*0074*/ 	.byte	0x70, 0x28, 0x01, 0x00, 0x01, 0x00, 0x00, 0x00, 0x40, 0x34, 0x01, 0x00


	//----- nvinfo : EIATTR_MERCURY_ISA_VERSION
	.align		4
.L_310:
        /*0080*/ 	.byte	0x03, 0x5f
        /*0082*/ 	.short	0x0101


	//----- nvinfo : EIATTR_INT_WARP_WIDE_INSTR_OFFSETS
	.align		4
        /*0084*/ 	.byte	0x04, 0x31
        /*0086*/ 	.short	(.L_312 - .L_311)


	//   ....[0]....
.L_311:
        /*0088*/ 	.word	0x00000130


	//   ....[1]....
        /*008c*/ 	.word	0x00000170


	//   ....[2]....
        /*0090*/ 	.word	0x000001e0


	//----- nvinfo : EIATTR_COOP_GROUP_MASK_REGIDS
	.align		4
.L_312:
        /*0094*/ 	.byte	0x04, 0x29
        /*0096*/ 	.short	(.L_314 - .L_313)


	//   ....[0]....
.L_313:
        /*0098*/ 	.word	0xffffffff


	//   ....[1]....
        /*009c*/ 	.word	0xffffffff


	//   ....[2]....
        /*00a0*/ 	.word	0xffffffff


	//   ....[3]....
        /*00a4*/ 	.word	0xffffffff


	//   ....[4]....
        /*00a8*/ 	.word	0xffffffff


	//   ....[5]....
        /*00ac*/ 	.word	0xffffffff


	//   ....[6]....
        /*00b0*/ 	.word	0xffffffff


	//   ....[7]....
        /*00b4*/ 	.word	0xffffffff


	//   ....[8]....
        /*00b8*/ 	.word	0xffffffff


	//   ....[9]....
        /*00bc*/ 	.word	0xffffffff


	//   ....[10]....
        /*00c0*/ 	.word	0xffffffff


	//   ....[11]....
        /*00c4*/ 	.word	0xffffffff


	//   ....[12]....
        /*00c8*/ 	.word	0xffffffff


	//   ....[13]....
        /*00cc*/ 	.word	0xffffffff


	//   ....[14]....
        /*00d0*/ 	.word	0xffffffff


	//   ....[15]....
        /*00d4*/ 	.word	0xffffffff


	//   ....[16]....
        /*00d8*/ 	.word	0xffffffff


	//   ....[17]....
        /*00dc*/ 	.word	0xffffffff


	//   ....[18]....
        /*00e0*/ 	.word	0xffffffff


	//   ....[19]....
        /*00e4*/ 	.word	0xffffffff


	//   ....[20]....
        /*00e8*/ 	.word	0xffffffff


	//   ....[21]....
        /*00ec*/ 	.word	0xffffffff


	//   ....[22]....
        /*00f0*/ 	.word	0xffffffff


	//   ....[23]....
        /*00f4*/ 	.word	0xffffffff


	//   ....[24]....
        /*00f8*/ 	.word	0xffffffff


	//   ....[25]....
        /*00fc*/ 	.word	0xffffffff


	//   ....[26]....
        /*0100*/ 	.word	0xffffffff


	//   ....[27]....
        /*0104*/ 	.word	0xffffffff


	//   ....[28]....
        /*0108*/ 	.word	0xffffffff


	//   ....[29]....
        /*010c*/ 	.word	0xffffffff


	//   ....[30]....
        /*0110*/ 	.word	0xffffffff


	//   ....[31]....
        /*0114*/ 	.word	0xffffffff


	//   ....[32]....
        /*0118*/ 	.word	0xffffffff


	//   ....[33]....
        /*011c*/ 	.word	0xffffffff


	//   ....[34]....
        /*0120*/ 	.word	0xffffffff


	//   ....[35]....
        /*0124*/ 	.word	0xffffffff


	//   ....[36]....
        /*0128*/ 	.word	0xffffffff


	//   ....[37]....
        /*012c*/ 	.word	0xffffffff


	//   ....[38]....
        /*0130*/ 	.word	0xffffffff


	//   ....[39]....
        /*0134*/ 	.word	0xffffffff


	//   ....[40]....
        /*0138*/ 	.word	0xffffffff


	//   ....[41]....
        /*013c*/ 	.word	0xffffffff


	//   ....[42]....
        /*0140*/ 	.word	0xffffffff


	//   ....[43]....
        /*0144*/ 	.word	0xffffffff


	//   ....[44]....
        /*0148*/ 	.word	0xffffffff


	//   ....[45]....
        /*014c*/ 	.word	0xffffffff


	//   ....[46]....
        /*0150*/ 	.word	0xffffffff


	//   ....[47]....
        /*0154*/ 	.word	0xffffffff


	//   ....[48]....
        /*0158*/ 	.word	0xffffffff


	//   ....[49]....
        /*015c*/ 	.word	0xffffffff


	//   ....[50]....
        /*0160*/ 	.word	0xffffffff


	//   ....[51]....
        /*0164*/ 	.word	0xffffffff


	//   ....[52]....
        /*0168*/ 	.word	0xffffffff


	//   ....[53]....
        /*016c*/ 	.word	0xffffffff


	//   ....[54]....
        /*0170*/ 	.word	0xffffffff


	//   ....[55]....
        /*0174*/ 	.word	0xffffffff


	//   ....[56]....
        /*0178*/ 	.word	0xffffffff


	//   ....[57]....
        /*017c*/ 	.word	0xffffffff


	//   ....[58]....
        /*0180*/ 	.word	0xffffffff


	//   ....[59]....
        /*0184*/ 	.word	0x0500000f


	//   ....[60]....
        /*0188*/ 	.word	0x0500000f


	//   ....[61]....
        /*018c*/ 	.word	0x0500000f


	//   ....[62]....
        /*0190*/ 	.word	0x0500000f


	//   ....[63]....
        /*0194*/ 	.word	0x0500000f


	//   ....[64]....
        /*0198*/ 	.word	0x0500000f


	//   ....[65]....
        /*019c*/ 	.word	0x0500000f


	//   ....[66]....
        /*01a0*/ 	.word	0x0500000f


	//   ....[67]....
        /*01a4*/ 	.word	0x0500000f


	//   ....[68]....
        /*01a8*/ 	.word	0x0500000f


	//----- nvinfo : EIATTR_COOP_GROUP_INSTR_OFFSETS
	.align		4
.L_314:
        /*01ac*/ 	.byte	0x04, 0x28
        /*01ae*/ 	.short	(.L_316 - .L_315)


	//   ....[0]....
.L_315:
        /*01b0*/ 	.word	0x00000060


	//   ....[1]....
        /*01b4*/ 	.word	0x00000140


	//   ....[2]....
        /*01b8*/ 	.word	0x00000190


	//   ....[3]....
        /*01bc*/ 	.word	0x00000380


	//   ....[4]....
        /*01c0*/ 	.word	0x000004e0


	//   ....[5]....
        /*01c4*/ 	.word	0x00000600


	//   ....[6]....
        /*01c8*/ 	.word	0x00000760


	//   ....[7]....
        /*01cc*/ 	.word	0x00001720


	//   ....[8]....
        /*01d0*/ 	.word	0x00003c10


	//   ....[9]....
        /*01d4*/ 	.word	0x00004320


	//   ....[10]....
        /*01d8*/ 	.word	0x000046c0


	//   ....[11]....
        /*01dc*/ 	.word	0x000051f0


	//   ....[12]....
        /*01e0*/ 	.word	0x000052f0


	//   ....[13]....
        /*01e4*/ 	.word	0x000054f0


	//   ....[14]....
        /*01e8*/ 	.word	0x00005590


	//   ....[15]....
        /*01ec*/ 	.word	0x000060d0


	//   ....[16]....
        /*01f0*/ 	.word	0x000065d0


	//   ....[17]....
        /*01f4*/ 	.word	0x000068a0


	//   ....[18]....
        /*01f8*/ 	.word	0x00006fa0


	//   ....[19]....
        /*01fc*/ 	.word	0x000070a0


	//   ....[20]....
        /*0200*/ 	.word	0x00007450


	//   ....[21]....
        /*0204*/ 	.word	0x000074d0


	//   ....[22]....
        /*0208*/ 	.word	0x00008680


	//   ....[23]....
        /*020c*/ 	.word	0x00008d80


	//   ....[24]....
        /*0210*/ 	.word	0x00008db0


	//   ....[25]....
        /*0214*/ 	.word	0x00009090


	//   ....[26]....
        /*0218*/ 	.word	0x00009260


	//   ....[27]....
        /*021c*/ 	.word	0x0000a200


	//   ....[28]....
        /*0220*/ 	.word	0x0000a570


	//   ....[29]....
        /*0224*/ 	.word	0x0000a820


	//   ....[30]....
        /*0228*/ 	.word	0x0000af00


	//   ....[31]....
        /*022c*/ 	.word	0x0000b000


	//   ....[32]....
        /*0230*/ 	.word	0x0000b3b0


	//   ....[33]....
        /*0234*/ 	.word	0x0000b510


	//   ....[34]....
        /*0238*/ 	.word	0x0000c5e0


	//   ....[35]....
        /*023c*/ 	.word	0x0000c620


	//   ....[36]....
        /*0240*/ 	.word	0x0000c680


	//   ....[37]....
        /*0244*/ 	.word	0x0000c6b0


	//   ....[38]....
        /*0248*/ 	.word	0x0000c6d0


	//   ....[39]....
        /*024c*/ 	.word	0x0000d1a0


	//   ....[40]....
        /*0250*/ 	.word	0x0000d670


	//   ....[41]....
        /*0254*/ 	.word	0x0000d6a0


	//   ....[42]....
        /*0258*/ 	.word	0x0000d6b0


	//   ....[43]....
        /*025c*/ 	.word	0x0000d6d0


	//   ....[44]....
        /*0260*/ 	.word	0x0000db60


	//   ....[45]....
        /*0264*/ 	.word	0x0000db90


	//   ....[46]....
        /*0268*/ 	.word	0x0000e7f0


	//   ....[47]....
        /*026c*/ 	.word	0x0000e810


	//   ....[48]....
        /*0270*/ 	.word	0x0000f860


	//   ....[49]....
        /*0274*/ 	.word	0x00010700


	//   ....[50]....
        /*0278*/ 	.word	0x00010fa0


	//   ....[51]....
        /*027c*/ 	.word	0x00010fd0


	//   ....[52]....
        /*0280*/ 	.word	0x00011050


	//   ....[53]....
        /*0284*/ 	.word	0x00011080


	//   ....[54]....
        /*0288*/ 	.word	0x000110e0


	//   ....[55]....
        /*028c*/ 	.word	0x00011110


	//   ....[56]....
        /*0290*/ 	.word	0x00011130


	//   ....[57]....
        /*0294*/ 	.word	0x00011170


	//   ....[58]....
        /*0298*/ 	.word	0x00014060


	//   ....[59]....
        /*029c*/ 	.word	0x00014700


	//   ....[60]....
        /*02a0*/ 	.word	0x00014870


	//   ....[61]....
        /*02a4*/ 	.word	0x000148c0


	//   ....[62]....
        /*02a8*/ 	.word	0x000149f0


	//   ....[63]....
        /*02ac*/ 	.word	0x00014a60


	//   ....[64]....
        /*02b0*/ 	.word	0x00014ae0


	//   ....[65]....
        /*02b4*/ 	.word	0x00014b90


	//   ....[66]....
        /*02b8*/ 	.word	0x00014c10


	//   ....[67]....
        /*02bc*/ 	.word	0x00014ca0


	//   ....[68]....
        /*02c0*/ 	.word	0x000150b0


	//----- nvinfo : EIATTR_REG_RECONFIG
	.align		4
.L_316:
        /*02c4*/ 	.byte	0x01, 0x54
	.zero		2


	//----- nvinfo : EIATTR_SYSCALL_OFFSETS
	.align		4
        /*02c8*/ 	.byte	0x04, 0x46
        /*02ca*/ 	.short	(.L_318 - .L_317)


	//   ....[0]....
.L_317:
        /*02cc*/ 	.word	0x00003df0


	//   ....[1]....
        /*02d0*/ 	.word	0x000103c0


	//   ....[2]....
        /*02d4*/ 	.word	0x00010500


	//   ....[3]....
        /*02d8*/ 	.word	0x000105f0


	//   ....[4]....
        /*02dc*/ 	.word	0x00010c40


	//----- nvinfo : EIATTR_MBARRIER_INSTR_OFFSETS
	.align		4
.L_318:
        /*02e0*/ 	.byte	0x04, 0x39
        /*02e2*/ 	.short	(.L_320 - .L_319)


	//   ....[0]....
.L_319:
        /*02e4*/ 	.word	0x00000270
        /*02e8*/ 	.word	0x000000ff
        /*02ec*/ 	.word	0x00028c00
        /*02f0*/ 	.short	0x0100
        /*02f2*/ 	.byte	0x08
	.zero		1


	//   ....[1]....
        /*02f4*/ 	.word	0x00000280
        /*02f8*/ 	.word	0x000000ff
        /*02fc*/ 	.word	0x00028c20
        /*0300*/ 	.short	0x0100
        /*0302*/ 	.byte	0x08
	.zero		1


	//   ....[2]....
        /*0304*/ 	.word	0x00000330
        /*0308*/ 	.word	0x000000ff
        /*030c*/ 	.word	0x00028c30
        /*0310*/ 	.short	0x0100
        /*0312*/ 	.byte	0x06
	.zero		1


	//   ....[3]....
        /*0314*/ 	.word	0x00000340
        /*0318*/ 	.word	0x000000ff
        /*031c*/ 	.word	0x00028c40
        /*0320*/ 	.short	0x0100
        /*0322*/ 	.byte	0x06
	.zero		1


	//   ....[4]....
        /*0324*/ 	.word	0x00000350
        /*0328*/ 	.word	0x000000ff
        /*032c*/ 	.word	0x00028c38
        /*0330*/ 	.short	0x0100
        /*0332*/ 	.byte	0x06
	.zero		1


	//   ....[5]....
        /*0334*/ 	.word	0x00000360
        /*0338*/ 	.word	0x000000ff
        /*033c*/ 	.word	0x00028c48
        /*0340*/ 	.short	0x0100
        /*0342*/ 	.byte	0x06
	.zero		1


	//   ....[6]....
        /*0344*/ 	.word	0x00000490
        /*0348*/ 	.word	0x000000ff
        /*034c*/ 	.word	0x00028c50
        /*0350*/ 	.short	0x0100
        /*0352*/ 	.byte	0x08
	.zero		1


	//   ....[7]....
        /*0354*/ 	.word	0x000004a0
        /*0358*/ 	.word	0x000000ff
        /*035c*/ 	.word	0x00028c60
        /*0360*/ 	.short	0x0100
        /*0362*/ 	.byte	0x08
	.zero		1


	//   ....[8]....
        /*0364*/ 	.word	0x000004b0
        /*0368*/ 	.word	0x000000ff
        /*036c*/ 	.word	0x00028c58
        /*0370*/ 	.short	0x0100
        /*0372*/ 	.byte	0x08
	.zero		1


	//   ....[9]....
        /*0374*/ 	.word	0x000004c0
        /*0378*/ 	.word	0x000000ff
        /*037c*/ 	.word	0x00028c68
        /*0380*/ 	.short	0x0100
        /*0382*/ 	.byte	0x08
	.zero		1


	//   ....[10]....
        /*0384*/ 	.word	0x000005b0
        /*0388*/ 	.word	0x000000ff
        /*038c*/ 	.word	0x00028c70
        /*0390*/ 	.short	0x0100
        /*0392*/ 	.byte	0x06
	.zero		1


	//   ....[11]....
        /*0394*/ 	.word	0x000005c0
        /*0398*/ 	.word	0x000000ff
        /*039c*/ 	.word	0x00028c80
        /*03a0*/ 	.short	0x0100
        /*03a2*/ 	.byte	0x06
	.zero		1


	//   ....[12]....
        /*03a4*/ 	.word	0x000005d0
        /*03a8*/ 	.word	0x000000ff
        /*03ac*/ 	.word	0x00028c78
        /*03b0*/ 	.short	0x0100
        /*03b2*/ 	.byte	0x06
	.zero		1


	//   ....[13]....
        /*03b4*/ 	.word	0x000005e0
        /*03b8*/ 	.word	0x000000ff
        /*03bc*/ 	.word	0x00028c88
        /*03c0*/ 	.short	0x0100
        /*03c2*/ 	.byte	0x06
	.zero		1


	//   ....[14]....
        /*03c4*/ 	.word	0x00000710
        /*03c8*/ 	.word	0x000000ff
        /*03cc*/ 	.word	0x00028c90
        /*03d0*/ 	.short	0x0100
        /*03d2*/ 	.byte	0x08
	.zero		1


	//   ....[15]....
        /*03d4*/ 	.word	0x00000720
        /*03d8*/ 	.word	0x000000ff
        /*03dc*/ 	.word	0x00028ca0
        /*03e0*/ 	.short	0x0100
        /*03e2*/ 	.byte	0x08
	.zero		1


	//   ....[16]....
        /*03e4*/ 	.word	0x00000730
        /*03e8*/ 	.word	0x000000ff
        /*03ec*/ 	.word	0x00028c98
        /*03f0*/ 	.short	0x0100
        /*03f2*/ 	.byte	0x08
	.zero		1


	//   ....[17]....
        /*03f4*/ 	.word	0x00000740
        /*03f8*/ 	.word	0x000000ff
        /*03fc*/ 	.word	0x00028ca8
        /*0400*/ 	.short	0x0100
        /*0402*/ 	.byte	0x08
	.zero		1


	//   ....[18]....
        /*0404*/ 	.word	0x00000870
        /*0408*/ 	.word	0x000000ff
        /*040c*/ 	.word	0x00028cb0
        /*0410*/ 	.short	0x0100
        /*0412*/ 	.byte	0x08
	.zero		1


	//   ....[19]....
        /*0414*/ 	.word	0x00000880
        /*0418*/ 	.word	0x000000ff
        /*041c*/ 	.word	0x00028cc0
        /*0420*/ 	.short	0x0100
        /*0422*/ 	.byte	0x08
	.zero		1


	//   ....[20]....
        /*0424*/ 	.word	0x00000890
        /*0428*/ 	.word	0x000000ff
        /*042c*/ 	.word	0x00028cb8
        /*0430*/ 	.short	0x0100
        /*0432*/ 	.byte	0x08
	.zero		1


	//   ....[21]....
        /*0434*/ 	.word	0x000008a0
        /*0438*/ 	.word	0x000000ff
        /*043c*/ 	.word	0x00028cc8
        /*0440*/ 	.short	0x0100
        /*0442*/ 	.byte	0x08
	.zero		1


	//   ....[22]....
        /*0444*/ 	.word	0x000018e0
        /*0448*/ 	.word	0x000000ff
        /*044c*/ 	.word	0x00028c50
        /*0450*/ 	.short	0x010a
        /*0452*/ 	.byte	0x05
	.zero		1


	//   ....[23]....
        /*0454*/ 	.word	0x00001bd0
        /*0458*/ 	.word	0x00000002
        /*045c*/ 	.word	0x00000000
        /*0460*/ 	.short	0x0101
        /*0462*/ 	.byte	0x3f
	.zero		1


	//   ....[24]....
        /*0464*/ 	.word	0x00002520
        /*0468*/ 	.word	0x000000ff
        /*046c*/ 	.word	0x00028c50
        /*0470*/ 	.short	0x010a
        /*0472*/ 	.byte	0x07
	.zero		1


	//   ....[25]....
        /*0474*/ 	.word	0x00002560
        /*0478*/ 	.word	0x000000ff
        /*047c*/ 	.word	0x00028c50
        /*0480*/ 	.short	0x010a
        /*0482*/ 	.byte	0x07
	.zero		1


	//   ....[26]....
        /*0484*/ 	.word	0x00002730
        /*0488*/ 	.word	0x00000002
        /*048c*/ 	.word	0x00000000
        /*0490*/ 	.short	0x0101
        /*0492*/ 	.byte	0x3f
	.zero		1


	//   ....[27]....
        /*0494*/ 	.word	0x00003e20
        /*0498*/ 	.word	0x000000ff
        /*049c*/ 	.word	0x00028c00
        /*04a0*/ 	.short	0x010a
        /*04a2*/ 	.byte	0x25
	.zero		1


	//   ....[28]....
        /*04a4*/ 	.word	0x00003fb0
        /*04a8*/ 	.word	0x000000ff
        /*04ac*/ 	.word	0x00028c30
        /*04b0*/ 	.short	0x010a
        /*04b2*/ 	.byte	0x25
	.zero		1


	//   ....[29]....
        /*04b4*/ 	.word	0x00004020
        /*04b8*/ 	.word	0x000000ff
        /*04bc*/ 	.word	0x00028c30
        /*04c0*/ 	.short	0x010a
        /*04c2*/ 	.byte	0x25
	.zero		1


	//   ....[30]....
        /*04c4*/ 	.word	0x000044a0
        /*04c8*/ 	.word	0x00000005
        /*04cc*/ 	.word	0x00000000
        /*04d0*/ 	.short	0x0101
        /*04d2*/ 	.byte	0x3f
	.zero		1


	//   ....[31]....
        /*04d4*/ 	.word	0x00005dd0
        /*04d8*/ 	.word	0x000000ff
        /*04dc*/ 	.word	0x00028c50
        /*04e0*/ 	.short	0x010a
        /*04e2*/ 	.byte	0x25
	.zero		1


	//   ....[32]....
        /*04e4*/ 	.word	0x00005e10
        /*04e8*/ 	.word	0x000000ff
        /*04ec*/ 	.word	0x00028c50
        /*04f0*/ 	.short	0x010a
        /*04f2*/ 	.byte	0x25
	.zero		1


	//   ....[33]....
        /*04f4*/ 	.word	0x000060f0
        /*04f8*/ 	.word	0x0000000d
        /*04fc*/ 	.word	0x00000000
        /*0500*/ 	.short	0x0101
        /*0502*/ 	.byte	0x3f
	.zero		1


	//   ....[34]....
        /*0504*/ 	.word	0x000063d0
        /*0508*/ 	.word	0x000000ff
        /*050c*/ 	.word	0x00028c30
        /*0510*/ 	.short	0x010a
        /*0512*/ 	.byte	0x1f
	.zero		1


	//   ....[35]....
        /*0514*/ 	.word	0x00006410
        /*0518*/ 	.word	0x000000ff
        /*051c*/ 	.word	0x00028c30
        /*0520*/ 	.short	0x010a
        /*0522*/ 	.byte	0x1f
	.zero		1


	//   ....[36]....
        /*0524*/ 	.word	0x000066e0
        /*0528*/ 	.word	0x0000000f
        /*052c*/ 	.word	0x00000000
        /*0530*/ 	.short	0x0101
        /*0532*/ 	.byte	0x3f
	.zero		1


	//   ....[37]....
        /*0534*/ 	.word	0x000083c0
        /*0538*/ 	.word	0x000000ff
        /*053c*/ 	.word	0x00028c50
        /*0540*/ 	.short	0x010a
        /*0542*/ 	.byte	0x1f
	.zero		1


	//   ....[38]....
        /*0544*/ 	.word	0x00008400
        /*0548*/ 	.word	0x000000ff
        /*054c*/ 	.word	0x00028c50
        /*0550*/ 	.short	0x010a
        /*0552*/ 	.byte	0x1f
	.zero		1


	//   ....[39]....
        /*0554*/ 	.word	0x000086a0
        /*0558*/ 	.word	0x0000000e
        /*055c*/ 	.word	0x00000000
        /*0560*/ 	.short	0x0101
        /*0562*/ 	.byte	0x3f
	.zero		1


	//   ....[40]....
        /*0564*/ 	.word	0x00008ab0
        /*0568*/ 	.word	0x000000ff
        /*056c*/ 	.word	0x00028c30
        /*0570*/ 	.short	0x010a
        /*0572*/ 	.byte	0x1c
	.zero		1


	//   ....[41]....
        /*0574*/ 	.word	0x00008af0
        /*0578*/ 	.word	0x000000ff
        /*057c*/ 	.word	0x00028c30
        /*0580*/ 	.short	0x010a
        /*0582*/ 	.byte	0x1c
	.zero		1


	//   ....[42]....
        /*0584*/ 	.word	0x000095c0
        /*0588*/ 	.word	0x0000009a
        /*058c*/ 	.word	0x00000000
        /*0590*/ 	.short	0x0101
        /*0592*/ 	.byte	0x3f
	.zero		1


	//   ....[43]....
        /*0594*/ 	.word	0x00009f70
        /*0598*/ 	.word	0x000000ff
        /*059c*/ 	.word	0x00028c50
        /*05a0*/ 	.short	0x010a
        /*05a2*/ 	.byte	0x1c
	.zero		1


	//   ....[44]....
        /*05a4*/ 	.word	0x00009fb0
        /*05a8*/ 	.word	0x000000ff
        /*05ac*/ 	.word	0x00028c50
        /*05b0*/ 	.short	0x010a
        /*05b2*/ 	.byte	0x1c
	.zero		1


	//   ....[45]....
        /*05b4*/ 	.word	0x0000a220
        /*05b8*/ 	.word	0x0000000d
        /*05bc*/ 	.word	0x00000000
        /*05c0*/ 	.short	0x0101
        /*05c2*/ 	.byte	0x3f
	.zero		1


	//   ....[46]....
        /*05c4*/ 	.word	0x0000a3a0
        /*05c8*/ 	.word	0x000000ff
        /*05cc*/ 	.word	0x00028c30
        /*05d0*/ 	.short	0x010a
        /*05d2*/ 	.byte	0x1e
	.zero		1


	//   ....[47]....
        /*05d4*/ 	.word	0x0000a3e0
        /*05d8*/ 	.word	0x000000ff
        /*05dc*/ 	.word	0x00028c30
        /*05e0*/ 	.short	0x010a
        /*05e2*/ 	.byte	0x1e
	.zero		1


	//   ....[48]....
        /*05e4*/ 	.word	0x0000a670
        /*05e8*/ 	.word	0x00000005
        /*05ec*/ 	.word	0x00000000
        /*05f0*/ 	.short	0x0101
        /*05f2*/ 	.byte	0x3f
	.zero		1


	//   ....[49]....
        /*05f4*/ 	.word	0x0000c320
        /*05f8*/ 	.word	0x000000ff
        /*05fc*/ 	.word	0x00028c50
        /*0600*/ 	.short	0x010a
        /*0602*/ 	.byte	0x1e
	.zero		1


	//   ....[50]....
        /*0604*/ 	.word	0x0000c360
        /*0608*/ 	.word	0x000000ff
        /*060c*/ 	.word	0x00028c50
        /*0610*/ 	.short	0x010a
        /*0612*/ 	.byte	0x1e
	.zero		1


	//   ....[51]....
        /*0614*/ 	.word	0x0000c600
        /*0618*/ 	.word	0x0000000e
        /*061c*/ 	.word	0x00000000
        /*0620*/ 	.short	0x0101
        /*0622*/ 	.byte	0x3f
	.zero		1


	//   ....[52]....
        /*0624*/ 	.word	0x0000d170
        /*0628*/ 	.word	0x000000ff
        /*062c*/ 	.word	0x00000000
        /*0630*/ 	.short	0x0101
        /*0632*/ 	.byte	0x04
	.zero		1


	//   ....[53]....
        /*0634*/ 	.word	0x00010930
        /*0638*/ 	.word	0x000000ff
        /*063c*/ 	.word	0x00028c40
        /*0640*/ 	.short	0x010a
        /*0642*/ 	.byte	0x26
	.zero		1


	//   ....[54]....
        /*0644*/ 	.word	0x00011240
        /*0648*/ 	.word	0x000000ff
        /*064c*/ 	.word	0x00028c00
        /*0650*/ 	.short	0x0107
        /*0652*/ 	.byte	0x26
	.zero		1


	//   ....[55]....
        /*0654*/ 	.word	0x00011280
        /*0658*/ 	.word	0x000000ff
        /*065c*/ 	.word	0x00028c00
        /*0660*/ 	.short	0x0101
        /*0662*/ 	.byte	0x26
	.zero		1


	//   ....[56]....
        /*0664*/ 	.word	0x00011290
        /*0668*/ 	.word	0x000000ff
        /*066c*/ 	.word	0x00028c20
        /*0670*/ 	.short	0x010a
        /*0672*/ 	.byte	0x26
	.zero		1


	//   ....[57]....
        /*0674*/ 	.word	0x000112f0
        /*0678*/ 	.word	0x000000ff
        /*067c*/ 	.word	0x00028c60
        /*0680*/ 	.short	0x010a
        /*0682*/ 	.byte	0x26
	.zero		1


	//   ....[58]....
        /*0684*/ 	.word	0x00011eb0
        /*0688*/ 	.word	0x000000ff
        /*068c*/ 	.word	0x00028c48
        /*0690*/ 	.short	0x010a
        /*0692*/ 	.byte	0x26
	.zero		1


	//   ....[59]....
        /*0694*/ 	.word	0x00012080
        /*0698*/ 	.word	0x000000ff
        /*069c*/ 	.word	0x00028c68
        /*06a0*/ 	.short	0x010a
        /*06a2*/ 	.byte	0x26
	.zero		1


	//   ....[60]....
        /*06a4*/ 	.word	0x00012a30
        /*06a8*/ 	.word	0x000000ff
        /*06ac*/ 	.word	0x00028c40
        /*06b0*/ 	.short	0x010a
        /*06b2*/ 	.byte	0x26
	.zero		1


	//   ....[61]....
        /*06b4*/ 	.word	0x00012c10
        /*06b8*/ 	.word	0x000000ff
        /*06bc*/ 	.word	0x00028c60
        /*06c0*/ 	.short	0x010a
        /*06c2*/ 	.byte	0x26
	.zero		1


	//   ....[62]....
        /*06c4*/ 	.word	0x000135f0
        /*06c8*/ 	.word	0x000000ff
        /*06cc*/ 	.word	0x00028c48
        /*06d0*/ 	.short	0x010a
        /*06d2*/ 	.byte	0x26
	.zero		1


	//   ....[63]....
        /*06d4*/ 	.word	0x000137d0
        /*06d8*/ 	.word	0x000000ff
        /*06dc*/ 	.word	0x00028c68
        /*06e0*/ 	.short	0x010a
        /*06e2*/ 	.byte	0x26
	.zero		1


	//   ....[64]....
        /*06e4*/ 	.word	0x00013ff0
        /*06e8*/ 	.word	0x00000002
        /*06ec*/ 	.word	0x00028c20
        /*06f0*/ 	.short	0x010a
        /*06f2*/ 	.byte	0x3f
	.zero		1


	//   ....[65]....
        /*06f4*/ 	.word	0x00014170
        /*06f8*/ 	.word	0x00000007
        /*06fc*/ 	.word	0x00000000
        /*0700*/ 	.short	0x010a
        /*0702*/ 	.byte	0x3f
	.zero		1


	//   ....[66]....
        /*0704*/ 	.word	0x000141e0
        /*0708*/ 	.word	0x00000005
        /*070c*/ 	.word	0x00000000
        /*0710*/ 	.short	0x010a
        /*0712*/ 	.byte	0x3f
	.zero		1


	//   ....[67]....
        /*0714*/ 	.word	0x00014240
        /*0718*/ 	.word	0x00000005
        /*071c*/ 	.word	0x00000000
        /*0720*/ 	.short	0x010a
        /*0722*/ 	.byte	0x3f
	.zero		1


	//   ....[68]....
        /*0724*/ 	.word	0x00014270
        /*0728*/ 	.word	0x00000003
        /*072c*/ 	.word	0x00000000
        /*0730*/ 	.short	0x010a
        /*0732*/ 	.byte	0x3f
	.zero		1


	//   ....[69]....
        /*0734*/ 	.word	0x000142e0
        /*0738*/ 	.word	0x00000005
        /*073c*/ 	.word	0x00028c50
        /*0740*/ 	.short	0x010a
        /*0742*/ 	.byte	0x3f
	.zero		1


	//   ....[70]....
        /*0744*/ 	.word	0x00014340
        /*0748*/ 	.word	0x00000005
        /*074c*/ 	.word	0x00028c50
        /*0750*/ 	.short	0x010a
        /*0752*/ 	.byte	0x3f
	.zero		1


	//   ....[71]....
        /*0754*/ 	.word	0x000143a0
        /*0758*/ 	.word	0x00000009
        /*075c*/ 	.word	0x00028c00
        /*0760*/ 	.short	0x010a
        /*0762*/ 	.byte	0x3f
	.zero		1


	//   ....[72]....
        /*0764*/ 	.word	0x00014400
        /*0768*/ 	.word	0x00000005
        /*076c*/ 	.word	0x00028c30
        /*0770*/ 	.short	0x010a
        /*0772*/ 	.byte	0x3f
	.zero		1


	//   ....[73]....
        /*0774*/ 	.word	0x00014450
        /*0778*/ 	.word	0x0000000d
        /*077c*/ 	.word	0x00028c50
        /*0780*/ 	.short	0x010a
        /*0782*/ 	.byte	0x3f
	.zero		1


	//   ....[74]....
        /*0784*/ 	.word	0x000144b0
        /*0788*/ 	.word	0x0000000e
        /*078c*/ 	.word	0x00028c30
        /*0790*/ 	.short	0x010a
        /*0792*/ 	.byte	0x3f
	.zero		1


	//   ....[75]....
        /*0794*/ 	.word	0x00014500
        /*0798*/ 	.word	0x0000000e
        /*079c*/ 	.word	0x00028c50
        /*07a0*/ 	.short	0x010a
        /*07a2*/ 	.byte	0x3f
	.zero		1


	//   ....[76]....
        /*07a4*/ 	.word	0x00014560
        /*07a8*/ 	.word	0x00000006
        /*07ac*/ 	.word	0x00028c30
        /*07b0*/ 	.short	0x010a
        /*07b2*/ 	.byte	0x3f
	.zero		1


	//   ....[77]....
        /*07b4*/ 	.word	0x000145b0
        /*07b8*/ 	.word	0x000000b8
        /*07bc*/ 	.word	0x00028c50
        /*07c0*/ 	.short	0x010a
        /*07c2*/ 	.byte	0x3f
	.zero		1


	//   ....[78]....
        /*07c4*/ 	.word	0x00014610
        /*07c8*/ 	.word	0x00000006
        /*07cc*/ 	.word	0x00028c30
        /*07d0*/ 	.short	0x010a
        /*07d2*/ 	.byte	0x3f
	.zero		1


	//   ....[79]....
        /*07d4*/ 	.word	0x00014660
        /*07d8*/ 	.word	0x0000000e
        /*07dc*/ 	.word	0x00028c50
        /*07e0*/ 	.short	0x010a
        /*07e2*/ 	.byte	0x3f
	.zero		1


	//   ....[80]....
        /*07e4*/ 	.word	0x000147c0
        /*07e8*/ 	.word	0x00000003
        /*07ec*/ 	.word	0x00028c40
        /*07f0*/ 	.short	0x010a
        /*07f2*/ 	.byte	0x3f
	.zero		1


	//   ....[81]....
        /*07f4*/ 	.word	0x00014ce0
        /*07f8*/ 	.word	0x00000003
        /*07fc*/ 	.word	0x00028c20
        /*0800*/ 	.short	0x010a
        /*0802*/ 	.byte	0x3f
	.zero		1


	//   ....[82]....
        /*0804*/ 	.word	0x00014d40
        /*0808*/ 	.word	0x00000003
        /*080c*/ 	.word	0x00028c60
        /*0810*/ 	.short	0x010a
        /*0812*/ 	.byte	0x3f
	.zero		1


	//   ....[83]....
        /*0814*/ 	.word	0x00014da0
        /*0818*/ 	.word	0x00000003
        /*081c*/ 	.word	0x00028c48
        /*0820*/ 	.short	0x010a
        /*0822*/ 	.byte	0x3f
	.zero		1


	//   ....[84]....
        /*0824*/ 	.word	0x00014e00
        /*0828*/ 	.word	0x00000003
        /*082c*/ 	.word	0x00028c68
        /*0830*/ 	.short	0x010a
        /*0832*/ 	.byte	0x3f
	.zero		1


	//   ....[85]....
        /*0834*/ 	.word	0x00014e60
        /*0838*/ 	.word	0x00000003
        /*083c*/ 	.word	0x00028c40
        /*0840*/ 	.short	0x010a
        /*0842*/ 	.byte	0x3f
	.zero		1


	//   ....[86]....
        /*0844*/ 	.word	0x00014ec0
        /*0848*/ 	.word	0x00000003
        /*084c*/ 	.word	0x00028c60
        /*0850*/ 	.short	0x010a
        /*0852*/ 	.byte	0x3f
	.zero		1


	//   ....[87]....
        /*0854*/ 	.word	0x00014f20
        /*0858*/ 	.word	0x00000003
        /*085c*/ 	.word	0x00028c48
        /*0860*/ 	.short	0x010a
        /*0862*/ 	.byte	0x3f
	.zero		1


	//   ....[88]....
        /*0864*/ 	.word	0x00014f80
        /*0868*/ 	.word	0x00000003
        /*086c*/ 	.word	0x00028c68
        /*0870*/ 	.short	0x010a
        /*0872*/ 	.byte	0x3f
	.zero		1


	//   ....[89]....
        /*0874*/ 	.word	0x00014fd0
        /*0878*/ 	.word	0x00000002
        /*087c*/ 	.word	0x00028c20
        /*0880*/ 	.short	0x010a
        /*0882*/ 	.byte	0x3f
	.zero		1


	//   ....[90]....
        /*0884*/ 	.word	0x00015170
        /*0888*/ 	.word	0x00000007
        /*088c*/ 	.word	0x00000000
        /*0890*/ 	.short	0x010a
        /*0892*/ 	.byte	0x3f
	.zero		1


	//   ....[91]....
        /*0894*/ 	.word	0x000151c0
        /*0898*/ 	.word	0x00000005
        /*089c*/ 	.word	0x00000000
        /*08a0*/ 	.short	0x010a
        /*08a2*/ 	.byte	0x3f
	.zero		1


	//   ....[92]....
        /*08a4*/ 	.word	0x00015210
        /*08a8*/ 	.word	0x00000005
        /*08ac*/ 	.word	0x00000000
        /*08b0*/ 	.short	0x010a
        /*08b2*/ 	.byte	0x3f
	.zero		1


	//----- nvinfo : EIATTR_NUM_MBARRIERS
	.align		4
.L_320:
        /*08b4*/ 	.byte	0x03, 0x38
        /*08b6*/ 	.short	0x0016


	//----- nvinfo : EIATTR_EXIT_INSTR_OFFSETS
	.align		4
        /*08b8*/ 	.byte	0x04, 0x1c
        /*08ba*/ 	.short	(.L_322 - .L_321)


	//   ....[0]....
.L_321:
        /*08bc*/ 	.word	0x000142c0


	//----- nvinfo : EIATTR_MAX_THREADS
	.align		4
.L_322:
        /*08c0*/ 	.byte	0x04, 0x05
        /*08c2*/ 	.short	(.L_324 - .L_323)
.L_323:
        /*08c4*/ 	.word	0x00000180
        /*08c8*/ 	.word	0x00000001
        /*08cc*/ 	.word	0x00000001


	//----- nvinfo : EIATTR_CRS_STACK_SIZE
	.align		4
.L_324:
        /*08d0*/ 	.byte	0x04, 0x1e
        /*08d2*/ 	.short	(.L_326 - .L_325)
.L_325:
        /*08d4*/ 	.word	0x00000000


	//----- nvinfo : EIATTR_CBANK_PARAM_SIZE
	.align		4
.L_326:
        /*08d8*/ 	.byte	0x03, 0x19
        /*08da*/ 	.short	0x0a70


	//----- nvinfo : EIATTR_PARAM_CBANK
	.align		4
        /*08dc*/ 	.byte	0x04, 0x0a
        /*08de*/ 	.short	(.L_328 - .L_327)
	.align		4
.L_327:
        /*08e0*/ 	.word	index@(.nv.constant0._ZN7cutlass13device_kernelIN5flash11enable_sm90INS1_16FlashAttnFwdSm90INS1_25CollectiveMainloopFwdSm90ILi2EN4cute5tupleIJNS5_1CILi1EEES8_S8_EEENS6_IJNS7_ILi64EEESA_SA_EEELi512ENS_6half_tEfNS_4arch4Sm90ELb0ELb1ELb0ELb0ELb0ELb0ELb0ELb0ELb0ELb1ELb1ELb0EEENS1_21CollectiveEpilogueFwdINS6_IJSA_NS7_ILi512EEESA_EEES9_SC_SE_Li256ELb0ELb1ELb1ELb0EEENS1_19SingleTileSchedulerILb0ELb1ELb1ELi64EEEEEEEEEvNT_6ParamsE)
        /*08e4*/ 	.short	0x0210
        /*08e6*/ 	.short	0x0a70


	//----- nvinfo : EIATTR_SW_WAR
	.align		4
.L_328:
        /*08e8*/ 	.byte	0x04, 0x36
        /*08ea*/ 	.short	(.L_330 - .L_329)
.L_329:
        /*08ec*/ 	.word	0x00000008
.L_330:


//--------------------- .nv.info._ZN7cutlass13device_kernelIN5flash11enable_sm90INS1_16FlashAttnFwdSm90INS1_25CollectiveMainloopFwdSm90ILi2EN4cute5tupleIJNS5_1CILi1EEES8_S8_EEENS6_IJNS7_ILi64EEESA_SA_EEELi512ENS_6half_tEfNS_4arch4Sm90ELb0ELb1ELb0ELb0ELb0ELb0ELb1ELb0ELb0ELb1ELb1ELb0EEENS1_21CollectiveEpilogueFwdINS6_IJSA_NS7_ILi512EEESA_EEES9_SC_SE_Li256ELb0ELb1ELb1ELb0EEENS1_19SingleTileSchedulerILb0ELb1ELb1ELi64EEEEEEEEEvNT_6ParamsE --------------------------
	.section	.nv.info._ZN7cutlass13device_kernelIN5flash11enable_sm90INS1_16FlashAttnFwdSm90INS1_25CollectiveMainloopFwdSm90ILi2EN4cute5tupleIJNS5_1CILi1EEES8_S8_EEENS6_IJNS7_ILi64EEESA_SA_EEELi512ENS_6half_tEfNS_4arch4Sm90ELb0ELb1ELb0ELb0ELb0ELb0ELb1ELb0ELb0ELb1ELb1ELb0EEENS1_21CollectiveEpilogueFwdINS6_IJSA_NS7_ILi512EEESA_EEES9_SC_SE_Li256ELb0ELb1ELb1ELb0EEENS1_19SingleTileSchedulerILb0ELb1ELb1ELi64EEEEEEEEEvNT_6ParamsE,"",@"SHT_CUDA_INFO"
	.sectionflags	@""
	.align	4


	//----- nvinfo : EIATTR_CUDA_API_VERSION
	.align		4
        /*0000*/ 	.byte	0x04, 0x37
        /*0002*/ 	.short	(.L_332 - .L_331)
.L_331:
        /*0004*/ 	.word	0x00000082


	//----- nvinfo : EIATTR_KPARAM_INFO
	.align		4
.L_332:
        /*0008*/ 	.byte	0x04, 0x17
        /*000a*/ 	.short	(.L_334 - .L_333)
.L_333:
        /*000c*/ 	.word	0x00000000
        /*0010*/ 	.short	0x0000
        /*0012*/ 	.short	0x0070
        /*0014*/ 	.byte	0x00, 0xf0, 0x01, 0x2c


	//----- nvinfo : EIATTR_SPARSE_MMA_MASK
	.align		4
.L_334:
        /*0018*/ 	.byte	0x03, 0x50
        /*001a*/ 	.short	0x0000


	//----- nvinfo : EIATTR_MAXREG_COUNT
	.align		4
        /*001c*/ 	.byte	0x03, 0x1b
        /*001e*/ 	.short	0x00a8


	//----- nvinfo : EIATTR_NUM_BARRIERS
	.align		4
        /*0020*/ 	.byte	0x02, 0x4c
        /*0022*/ 	.byte	0x10
	.zero		1


	//----- nvinfo : EIATTR_EXTERNS
	.align		4
        /*0024*/ 	.byte	0x04, 0x0f
        /*0026*/ 	.short	(.L_336 - .L_335)


	//   ....[0]....
	.align		4
.L_335:
        /*0028*/ 	.word	index@(__assertfail)


	//----- nvinfo : EIATTR_ANNOTATIONS
	.align		4
.L_336:
        /*002c*/ 	.byte	0x04, 0x55
        /*002e*/ 	.short	(.L_338 - .L_337)


	//   ....[0]....
.L_337:
        /* <DEDUP_REMOVED lines=18> */


	//----- nvinfo : EIATTR_MERCURY_ISA_VERSION
	.align		4
.L_338:
        /*0138*/ 	.byte	0x03, 0x5f
        /*013a*/ 	.short	0x0101


	//----- nvinfo : EIATTR_INT_WARP_WIDE_INSTR_OFFSETS
	.align		4
        /*013c*/ 	.byte	0x04, 0x31
        /*013e*/ 	.short	(.L_340 - .L_339)


	//   ....[0]....
.L_339:
        /*0140*/ 	.word	0x00000130


	//   ....[1]....
        /*0144*/ 	.word	0x00000170


	//   ....[2]....
        /*0148*/ 	.word	0x000001e0


	//   ....[3]....
        /*014c*/ 	.word	0x000001f0


	//----- nvinfo : EIATTR_COOP_GROUP_MASK_REGIDS
	.align		4
.L_340:
        /*0150*/ 	.byte	0x04, 0x29
        /*0152*/ 	.short	(.L_342 - .L_341)


	//   ....[0]....
.L_341:
        /*0154*/ 	.word	0xffffffff


	//   ....[1]....
        /*0158*/ 	.word	0xffffffff


	//   ....[2]....
        /*015c*/ 	.word	0xffffffff


	//   ....[3]....
        /*0160*/ 	.word	0xffffffff


	//   ....[4]....
        /*0164*/ 	.word	0xffffffff


	//   ....[5]....
        /*0168*/ 	.word	0xffffffff


	//   ....[6]....
        /*016c*/ 	.word	0xffffffff


	//   ....[7]....
        /*0170*/ 	.word	0xffffffff


	//   ....[8]....
        /*0174*/ 	.word	0xffffffff


	//   ....[9]....
        /*0178*/ 	.word	0xffffffff


	//   ....[10]....
        /*017c*/ 	.word	0xffffffff


	//   ....[11]....
        /*0180*/ 	.word	0xffffffff


	//   ....[12]....
        /*0184*/ 	.word	0xffffffff


	//   ....[13]....
        /*0188*/ 	.word	0xffffffff


	//   ....[14]....
        /*018c*/ 	.word	0xffffffff


	//   ....[15]....
        /*0190*/ 	.word	0xffffffff


	//   ....[16]....
        /*0194*/ 	.word	0xffffffff


	//   ....[17]....
        /*0198*/ 	.word	0xffffffff


	//   ....[18]....
        /*019c*/ 	.word	0xffffffff


	//   ....[19]....
        /*01a0*/ 	.word	0xffffffff


	//   ....[20]....
        /*01a4*/ 	.word	0xffffffff


	//   ....[21]....
        /*01a8*/ 	.word	0xffffffff


	//   ....[22]....
        /*01ac*/ 	.word	0xffffffff


	//   ....[23]....
        /*01b0*/ 	.word	0xffffffff


	//   ....[24]....
        /*01b4*/ 	.word	0xffffffff


	//   ....[25]....
        /*01b8*/ 	.word	0xffffffff


	//   ....[26]....
        /*01bc*/ 	.word	0xffffffff


	//   ....[27]....
        /*01c0*/ 	.word	0xffffffff


	//   ....[28]....
        /*01c4*/ 	.word	0xffffffff


	//   ....[29]....
        /*01c8*/ 	.word	0xffffffff


	//   ....[30]....
        /*01cc*/ 	.word	0xffffffff


	//   ....[31]....
        /*01d0*/ 	.word	0xffffffff


	//   ....[32]....
        /*01d4*/ 	.word	0xffffffff


	//   ....[33]....
        /*01d8*/ 	.word	0xffffffff


	//   ....[34]....
        /*01dc*/ 	.word	0xffffffff


	//   ....[35]....
        /*01e0*/ 	.word	0xffffffff


	//   ....[36]....
        /*01e4*/ 	.word	0xffffffff


	//   ....[37]....
        /*01e8*/ 	.word	0xffffffff


	//   ....[38]....
        /*01ec*/ 	.word	0xffffffff


	//   ....[39]....
        /*01f0*/ 	.word	0xffffffff


	//   ....[40]....
        /*01f4*/ 	.word	0xffffffff


	//   ....[41]....
        /*01f8*/ 	.word	0xffffffff


	//   ....[42]....
        /*01fc*/ 	.word	0xffffffff


	//   ....[43]....
        /*0200*/ 	.word	0xffffffff


	//   ....[44]....
        /*0204*/ 	.word	0xffffffff


	//   ....[45]....
        /*0208*/ 	.word	0xffffffff


	//   ....[46]....
        /*020c*/ 	.word	0xffffffff


	//   ....[47]....
        /*0210*/ 	.word	0xffffffff


	//   ....[48]....
        /*0214*/ 	.word	0xffffffff


	//   ....[49]....
        /*0218*/ 	.word	0xffffffff


	//   ....[50]....
        /*021c*/ 	.word	0xffffffff


	//   ....[51]....
        /*0220*/ 	.word	0xffffffff


	//   ....[52]....
        /*0224*/ 	.word	0xffffffff


	//   ....[53]....
        /*0228*/ 	.word	0xffffffff


	//   ....[54]....
        /*022c*/ 	.word	0xffffffff


	//   ....[55]....
        /*0230*/ 	.word	0xffffffff


	//   ....[56]....
        /*0234*/ 	.word	0xffffffff


	//   ....[57]....
        /*0238*/ 	.word	0xffffffff


	//   ....[58]....
        /*023c*/ 	.word	0xffffffff


	//   ....[59]....
        /*0240*/ 	.word	0xffffffff


	//   ....[60]....
        /*0244*/ 	.word	0xffffffff


	//   ....[61]....
        /*0248*/ 	.word	0xffffffff


	//   ....[62]....
        /*024c*/ 	.word	0xffffffff


	//   ....[63]....
        /*0250*/ 	.word	0xffffffff


	//   ....[64]....
        /*0254*/ 	.word	0xffffffff


	//   ....[65]....
        /*0258*/ 	.word	0xffffffff


	//   ....[66]....
        /*025c*/ 	.word	0xffffffff


	//   ....[67]....
        /*0260*/ 	.word	0xffffffff


	//   ....[68]....
        /*0264*/ 	.word	0xffffffff


	//   ....[69]....
        /*0268*/ 	.word	0xffffffff


	//   ....[70]....
        /*026c*/ 	.word	0xffffffff


	//   ....[71]....
        /*0270*/ 	.word	0x0500000f


	//   ....[72]....
        /*0274*/ 	.word	0x0500000f


	//   ....[73]....
        /*0278*/ 	.word	0x0500000f


	//   ....[74]....
        /*027c*/ 	.word	0x0500000f


	//   ....[75]....
        /*0280*/ 	.word	0x0500000f


	//   ....[76]....
        /*0284*/ 	.word	0x0500000f


	//   ....[77]....
        /*0288*/ 	.word	0x0500000f


	//   ....[78]....
        /*028c*/ 	.word	0x0500000f


	//   ....[79]....
        /*0290*/ 	.word	0x0500000f


	//   ....[80]....
        /*0294*/ 	.word	0x0500000f


	//   ....[81]....
        /*0298*/ 	.word	0x0500000f


	//   ....[82]....
        /*029c*/ 	.word	0x0500000f


	//   ....[83]....
        /*02a0*/ 	.word	0x0500000f


	//   ....[84]....
        /*02a4*/ 	.word	0x0500000f


	//   ....[85]....
        /*02a8*/ 	.word	0x0500000f


	//   ....[86]....
        /*02ac*/ 	.word	0x0500000f


	//   ....[87]....
        /*02b0*/ 	.word	0x0500000f


	//   ....[88]....
        /*02b4*/ 	.word	0x0500000f


	//----- nvinfo : EIATTR_COOP_GROUP_INSTR_OFFSETS
	.align		4
.L_342:
        /*02b8*/ 	.byte	0x04, 0x28
        /*02ba*/ 	.short	(.L_344 - .L_343)


	//   ....[0]....
.L_343:
        /*02bc*/ 	.word	0x00000070


	//   ....[1]....
        /*02c0*/ 	.word	0x00000140


	//   ....[2]....
        /*02c4*/ 	.word	0x00000190


	//   ....[3]....
        /*02c8*/ 	.word	0x000003a0


	//   ....[4]....
        /*02cc*/ 	.word	0x00000500


	//   ....[5]....
        /*02d0*/ 	.word	0x00000620


	//   ....[6]....
        /*02d4*/ 	.word	0x00000780


	//   ....[7]....
        /*02d8*/ 	.word	0x00001810


	//   ....[8]....
        /*02dc*/ 	.word	0x00003b20


	//   ....[9]....
        /*02e0*/ 	.word	0x00004c70


	//   ....[10]....
        /*02e4*/ 	.word	0x00005b30


	//   ....[11]....
        /*02e8*/ 	.word	0x00005dc0


	//   ....[12]....
        /*02ec*/ 	.word	0x00006830


	//   ....[13]....
        /*02f0*/ 	.word	0x00006860


	//   ....[14]....
        /*02f4*/ 	.word	0x00006a60


	//   ....[15]....
        /*02f8*/ 	.word	0x00006af0


	//   ....[16]....
        /*02fc*/ 	.word	0x000074c0


	//   ....[17]....
        /*0300*/ 	.word	0x00008020


	//   ....[18]....
        /*0304*/ 	.word	0x00008de0


	//   ....[19]....
        /*0308*/ 	.word	0x00009100


	//   ....[20]....
        /*030c*/ 	.word	0x00009840


	//   ....[21]....
        /*0310*/ 	.word	0x00009910


	//   ....[22]....
        /*0314*/ 	.word	0x00009d30


	//   ....[23]....
        /*0318*/ 	.word	0x00009dd0


	//   ....[24]....
        /*031c*/ 	.word	0x0000ae70


	//   ....[25]....
        /*0320*/ 	.word	0x0000b9e0


	//   ....[26]....
        /*0324*/ 	.word	0x0000c8c0


	//   ....[27]....
        /*0328*/ 	.word	0x0000c8f0


	//   ....[28]....
        /*032c*/ 	.word	0x0000cbe0


	//   ....[29]....
        /*0330*/ 	.word	0x0000cdb0


	//   ....[30]....
        /*0334*/ 	.word	0x0000dca0


	//   ....[31]....
        /*0338*/ 	.word	0x0000e510


	//   ....[32]....
        /*033c*/ 	.word	0x0000f320


	//   ....[33]....
        /*0340*/ 	.word	0x0000f650


	//   ....[34]....
        /*0344*/ 	.word	0x0000fcb0


	//   ....[35]....
        /*0348*/ 	.word	0x0000fd90


	//   ....[36]....
        /*034c*/ 	.word	0x000100a0


	//   ....[37]....
        /*0350*/ 	.word	0x000101f0


	//   ....[38]....
        /*0354*/ 	.word	0x00011310


	//   ....[39]....
        /*0358*/ 	.word	0x00011350


	//   ....[40]....
        /*035c*/ 	.word	0x000113a0


	//   ....[41]....
        /*0360*/ 	.word	0x000113c0


	//   ....[42]....
        /*0364*/ 	.word	0x000113e0


	//   ....[43]....
        /*0368*/ 	.word	0x00011ea0


	//   ....[44]....
        /*036c*/ 	.word	0x000123d0


	//   ....[45]....
        /*0370*/ 	.word	0x00012400


	//   ....[46]....
        /*0374*/ 	.word	0x00012420


	//   ....[47]....
        /*0378*/ 	.word	0x00012430


	//   ....[48]....
        /*037c*/ 	.word	0x000128d0


	//   ....[49]....
        /*0380*/ 	.word	0x00012900


	//   ....[50]....
        /*0384*/ 	.word	0x00013570


	//   ....[51]....
        /*0388*/ 	.word	0x00013590


	//   ....[52]....
        /*038c*/ 	.word	0x00014630


	//   ....[53]....
        /*0390*/ 	.word	0x00015510


	//   ....[54]....
        /*0394*/ 	.word	0x00015e00


	//   ....[55]....
        /*0398*/ 	.word	0x00015e40


	//   ....[56]....
        /*039c*/ 	.word	0x00015f50


	//   ....[57]....
        /*03a0*/ 	.word	0x00015f70


	//   ....[58]....
        /*03a4*/ 	.word	0x00015ff0


	//   ....[59]....
        /*03a8*/ 	.word	0x00016010


	//   ....[60]....
        /*03ac*/ 	.word	0x00016020


	//   ....[61]....
        /*03b0*/ 	.word	0x00016030


	//   ....[62]....
        /*03b4*/ 	.word	0x00016980


	//   ....[63]....
        /*03b8*/ 	.word	0x000169a0


	//   ....[64]....
        /*03bc*/ 	.word	0x000169c0


	//   ....[65]....
        /*03c0*/ 	.word	0x00016ae0


	//   ....[66]....
        /*03c4*/ 	.word	0x00016c90


	//   ....[67]....
        /*03c8*/ 	.word	0x00016cc0


	//   ....[68]....
        /*03cc*/ 	.word	0x00016e10


	//   ....[69]....
        /*03d0*/ 	.word	0x00016e20


	//   ....[70]....
        /*03d4*/ 	.word	0x00019ee0


	//   ....[71]....
        /*03d8*/ 	.word	0x0001a4e0


	//   ....[72]....
        /*03dc*/ 	.word	0x0001a650


	//   ....[73]....
        /*03e0*/ 	.word	0x0001a6b0


	//   ....[74]....
        /*03e4*/ 	.word	0x0001a830


	//   ....[75]....
        /*03e8*/ 	.word	0x0001a8a0


	//   ....[76]....
        /*03ec*/ 	.word	0x0001a9b0


	//   ....[77]....
        /*03f0*/ 	.word	0x0001aa10


	//   ....[78]....
        /*03f4*/ 	.word	0x0001ab10


	//   ....[79]....
        /*03f8*/ 	.word	0x0001ab60


	//   ....[80]....
        /*03fc*/ 	.word	0x0001ac00


	//   ....[81]....
        /*0400*/ 	.word	0x0001ad20


	//   ....[82]....
        /*0404*/ 	.word	0x0001b030


	//   ....[83]....
        /*0408*/ 	.word	0x0001b080


	//   ....[84]....
        /*040c*/ 	.word	0x0001b270


	//   ....[85]....
        /*0410*/ 	.word	0x0001b2c0


	//   ....[86]....
        /*0414*/ 	.word	0x0001b4f0


	//   ....[87]....
        /*0418*/ 	.word	0x0001b540


	//   ....[88]....
        /*041c*/ 	.word	0x0001b950


	//----- nvinfo : EIATTR_REG_RECONFIG
	.align		4
.L_344:
        /*0420*/ 	.byte	0x01, 0x54
	.zero		2


	//----- nvinfo : EIATTR_SYSCALL_OFFSETS
	.align		4
        /*0424*/ 	.byte	0x04, 0x46
        /*0426*/ 	.short	(.L_346 - .L_345)


	//   ....[0]....
.L_345:
        /*0428*/ 	.word	0x00003ce0


	//   ....[1]....
        /*042c*/ 	.word	0x00015190


	//   ....[2]....
        /*0430*/ 	.word	0x000152d0


	//   ....[3]....
        /*0434*/ 	.word	0x000153c0


	//   ....[4]....
        /*0438*/ 	.word	0x00015a90


	//   ....[5]....
        /*043c*/ 	.word	0x00016350


	//----- nvinfo : EIATTR_MBARRIER_INSTR_OFFSETS
	.align		4
.L_346:
        /*0440*/ 	.byte	0x04, 0x39
        /*0442*/ 	.short	(.L_348 - .L_347)


	//   ....[0]....
.L_347:
        /*0444*/ 	.word	0x00000280
        /*0448*/ 	.word	0x000000ff
        /*044c*/ 	.word	0x00038800
        /*0450*/ 	.short	0x0100
        /*0452*/ 	.byte	0x08
	.zero		1


	//   ....[1]....
        /*0454*/ 	.word	0x00000290
        /*0458*/ 	.word	0x000000ff
        /*045c*/ 	.word	0x00038810
        /*0460*/ 	.short	0x0100
        /*0462*/ 	.byte	0x08
	.zero		1


	//   ....[2]....
        /*0464*/ 	.word	0x000002a0
        /*0468*/ 	.word	0x000000ff
        /*046c*/ 	.word	0x00038820
        /*0470*/ 	.short	0x0100
        /*0472*/ 	.byte	0x08
	.zero		1


	//   ....[3]....
        /*0474*/ 	.word	0x00000350
        /*0478*/ 	.word	0x000000ff
        /*047c*/ 	.word	0x00038830
        /*0480*/ 	.short	0x0100
        /*0482*/ 	.byte	0x06
	.zero		1


	//   ....[4]....
        /*0484*/ 	.word	0x00000360
        /*0488*/ 	.word	0x000000ff
        /*048c*/ 	.word	0x00038840
        /*0490*/ 	.short	0x0100
        /*0492*/ 	.byte	0x06
	.zero		1


	//   ....[5]....
        /*0494*/ 	.word	0x00000370
        /*0498*/ 	.word	0x000000ff
        /*049c*/ 	.word	0x00038838
        /*04a0*/ 	.short	0x0100
        /*04a2*/ 	.byte	0x06
	.zero		1


	//   ....[6]....
        /*04a4*/ 	.word	0x00000380
        /*04a8*/ 	.word	0x000000ff
        /*04ac*/ 	.word	0x00038848
        /*04b0*/ 	.short	0x0100
        /*04b2*/ 	.byte	0x06
	.zero		1


	//   ....[7]....
        /*04b4*/ 	.word	0x000004b0
        /*04b8*/ 	.word	0x000000ff
        /*04bc*/ 	.word	0x00038850
        /*04c0*/ 	.short	0x0100
        /*04c2*/ 	.byte	0x08
	.zero		1


	//   ....[8]....
        /*04c4*/ 	.word	0x000004c0
        /*04c8*/ 	.word	0x000000ff
        /*04cc*/ 	.word	0x00038860
        /*04d0*/ 	.short	0x0100
        /*04d2*/ 	.byte	0x08
	.zero		1


	//   ....[9]....
        /*04d4*/ 	.word	0x000004d0
        /*04d8*/ 	.word	0x000000ff
        /*04dc*/ 	.word	0x00038858
        /*04e0*/ 	.short	0x0100
        /*04e2*/ 	.byte	0x08
	.zero		1


	//   ....[10]....
        /*04e4*/ 	.word	0x000004e0
        /*04e8*/ 	.word	0x000000ff
        /*04ec*/ 	.word	0x00038868
        /*04f0*/ 	.short	0x0100
        /*04f2*/ 	.byte	0x08
	.zero		1


	//   ....[11]....
        /*04f4*/ 	.word	0x000005d0
        /*04f8*/ 	.word	0x000000ff
        /*04fc*/ 	.word	0x00038870
        /*0500*/ 	.short	0x0100
        /*0502*/ 	.byte	0x06
	.zero		1


	//   ....[12]....
        /*0504*/ 	.word	0x000005e0
        /*0508*/ 	.word	0x000000ff
        /*050c*/ 	.word	0x00038880
        /*0510*/ 	.short	0x0100
        /*0512*/ 	.byte	0x06
	.zero		1


	//   ....[13]....
        /*0514*/ 	.word	0x000005f0
        /*0518*/ 	.word	0x000000ff
        /*051c*/ 	.word	0x00038878
        /*0520*/ 	.short	0x0100
        /*0522*/ 	.byte	0x06
	.zero		1


	//   ....[14]....
        /*0524*/ 	.word	0x00000600
        /*0528*/ 	.word	0x000000ff
        /*052c*/ 	.word	0x00038888
        /*0530*/ 	.short	0x0100
        /*0532*/ 	.byte	0x06
	.zero		1


	//   ....[15]....
        /*0534*/ 	.word	0x00000730
        /*0538*/ 	.word	0x000000ff
        /*053c*/ 	.word	0x00038890
        /*0540*/ 	.short	0x0100
        /*0542*/ 	.byte	0x08
	.zero		1


	//   ....[16]....
        /*0544*/ 	.word	0x00000740
        /*0548*/ 	.word	0x000000ff
        /*054c*/ 	.word	0x000388a0
        /*0550*/ 	.short	0x0100
        /*0552*/ 	.byte	0x08
	.zero		1


	//   ....[17]....
        /*0554*/ 	.word	0x00000750
        /*0558*/ 	.word	0x000000ff
        /*055c*/ 	.word	0x00038898
        /*0560*/ 	.short	0x0100
        /*0562*/ 	.byte	0x08
	.zero		1


	//   ....[18]....
        /*0564*/ 	.word	0x00000760
        /*0568*/ 	.word	0x000000ff
        /*056c*/ 	.word	0x000388a8
        /*0570*/ 	.short	0x0100
        /*0572*/ 	.byte	0x08
	.zero		1


	//   ....[19]....
        /*0574*/ 	.word	0x00000890
        /*0578*/ 	.word	0x000000ff
        /*057c*/ 	.word	0x000388b0
        /*0580*/ 	.short	0x0100
        /*0582*/ 	.byte	0x08
	.zero		1


	//   ....[20]....
        /*0584*/ 	.word	0x000008a0
        /*0588*/ 	.word	0x000000ff
        /*058c*/ 	.word	0x000388c0
        /*0590*/ 	.short	0x0100
        /*0592*/ 	.byte	0x08
	.zero		1


	//   ....[21]....
        /*0594*/ 	.word	0x000008b0
        /*0598*/ 	.word	0x000000ff
        /*059c*/ 	.word	0x000388b8
        /*05a0*/ 	.short	0x0100
        /*05a2*/ 	.byte	0x08
	.zero		1


	//   ....[22]....
        /*05a4*/ 	.word	0x000008c0
        /*05a8*/ 	.word	0x000000ff
        /*05ac*/ 	.word	0x000388c8
        /*05b0*/ 	.short	0x0100
        /*05b2*/ 	.byte	0x08
	.zero		1


	//   ....[23]....
        /*05b4*/ 	.word	0x00001bb0
        /*05b8*/ 	.word	0x00000008
        /*05bc*/ 	.word	0x00000000
        /*05c0*/ 	.short	0x0101
        /*05c2*/ 	.byte	0x3f
	.zero		1


	//   ....[24]....
        /*05c4*/ 	.word	0x00002650
        /*05c8*/ 	.word	0x00000004
        /*05cc*/ 	.word	0x00000000
        /*05d0*/ 	.short	0x0101
        /*05d2*/ 	.byte	0x3f
	.zero		1


	//   ....[25]....
        /*05d4*/ 	.word	0x00003d10
        /*05d8*/ 	.word	0x000000c7
        /*05dc*/ 	.word	0x00038800
        /*05e0*/ 	.short	0x010a
        /*05e2*/ 	.byte	0x3f
	.zero		1


	//   ....[26]....
        /*05e4*/ 	.word	0x00003ec0
        /*05e8*/ 	.word	0x000000c7
        /*05ec*/ 	.word	0x00038830
        /*05f0*/ 	.short	0x010a
        /*05f2*/ 	.byte	0x3f
	.zero		1


	//   ....[27]....
        /*05f4*/ 	.word	0x00003f00
        /*05f8*/ 	.word	0x000000c7
        /*05fc*/ 	.word	0x00038830
        /*0600*/ 	.short	0x010a
        /*0602*/ 	.byte	0x3f
	.zero		1


	//   ....[28]....
        /*0604*/ 	.word	0x00004310
        /*0608*/ 	.word	0x000000c7
        /*060c*/ 	.word	0x00038810
        /*0610*/ 	.short	0x010a
        /*0612*/ 	.byte	0x3f
	.zero		1


	//   ....[29]....
        /*0614*/ 	.word	0x00004350
        /*0618*/ 	.word	0x000000c7
        /*061c*/ 	.word	0x00038850
        /*0620*/ 	.short	0x010a
        /*0622*/ 	.byte	0x3f
	.zero		1


	//   ....[30]....
        /*0624*/ 	.word	0x00004410
        /*0628*/ 	.word	0x000000c7
        /*062c*/ 	.word	0x00038850
        /*0630*/ 	.short	0x010a
        /*0632*/ 	.byte	0x3f
	.zero		1


	//   ....[31]....
        /*0634*/ 	.word	0x00005ba0
        /*0638*/ 	.word	0x00000003
        /*063c*/ 	.word	0x00000000
        /*0640*/ 	.short	0x0101
        /*0642*/ 	.byte	0x3f
	.zero		1


	//   ....[32]....
        /*0644*/ 	.word	0x000074e0
        /*0648*/ 	.word	0x00000003
        /*064c*/ 	.word	0x00000000
        /*0650*/ 	.short	0x0101
        /*0652*/ 	.byte	0x3f
	.zero		1


	//   ....[33]....
        /*0654*/ 	.word	0x000077a0
        /*0658*/ 	.word	0x000000cc
        /*065c*/ 	.word	0x00038830
        /*0660*/ 	.short	0x010a
        /*0662*/ 	.byte	0x3f
	.zero		1


	//   ....[34]....
        /*0664*/ 	.word	0x000077f0
        /*0668*/ 	.word	0x000000cc
        /*066c*/ 	.word	0x00038830
        /*0670*/ 	.short	0x010a
        /*0672*/ 	.byte	0x3f
	.zero		1


	//   ....[35]....
        /*0674*/ 	.word	0x00007b20
        /*0678*/ 	.word	0x000000cc
        /*067c*/ 	.word	0x00038850
        /*0680*/ 	.short	0x010a
        /*0682*/ 	.byte	0x3f
	.zero		1


	//   ....[36]....
        /*0684*/ 	.word	0x00007b70
        /*0688*/ 	.word	0x000000cc
        /*068c*/ 	.word	0x00038850
        /*0690*/ 	.short	0x010a
        /*0692*/ 	.byte	0x3f
	.zero		1


	//   ....[37]....
        /*0694*/ 	.word	0x00008ee0
        /*0698*/ 	.word	0x000000ca
        /*069c*/ 	.word	0x00000000
        /*06a0*/ 	.short	0x0101
        /*06a2*/ 	.byte	0x3f
	.zero		1


	//   ....[38]....
        /*06a4*/ 	.word	0x0000ae90
        /*06a8*/ 	.word	0x000000cc
        /*06ac*/ 	.word	0x00000000
        /*06b0*/ 	.short	0x0101
        /*06b2*/ 	.byte	0x3f
	.zero		1


	//   ....[39]....
        /*06b4*/ 	.word	0x0000b2d0
        /*06b8*/ 	.word	0x000000b8
        /*06bc*/ 	.word	0x00038830
        /*06c0*/ 	.short	0x010a
        /*06c2*/ 	.byte	0x3f
	.zero		1


	//   ....[40]....
        /*06c4*/ 	.word	0x0000b320
        /*06c8*/ 	.word	0x000000b8
        /*06cc*/ 	.word	0x00038830
        /*06d0*/ 	.short	0x010a
        /*06d2*/ 	.byte	0x3f
	.zero		1


	//   ....[41]....
        /*06d4*/ 	.word	0x0000b550
        /*06d8*/ 	.word	0x000000b8
        /*06dc*/ 	.word	0x00038850
        /*06e0*/ 	.short	0x010a
        /*06e2*/ 	.byte	0x3f
	.zero		1


	//   ....[42]....
        /*06e4*/ 	.word	0x0000b590
        /*06e8*/ 	.word	0x000000b8
        /*06ec*/ 	.word	0x00038850
        /*06f0*/ 	.short	0x010a
        /*06f2*/ 	.byte	0x3f
	.zero		1


	//   ....[43]....
        /*06f4*/ 	.word	0x0000d120
        /*06f8*/ 	.word	0x00000099
        /*06fc*/ 	.word	0x00000000
        /*0700*/ 	.short	0x0101
        /*0702*/ 	.byte	0x3f
	.zero		1


	//   ....[44]....
        /*0704*/ 	.word	0x0000dcc0
        /*0708*/ 	.word	0x000000b8
        /*070c*/ 	.word	0x00000000
        /*0710*/ 	.short	0x0101
        /*0712*/ 	.byte	0x3f
	.zero		1


	//   ....[45]....
        /*0714*/ 	.word	0x0000de10
        /*0718*/ 	.word	0x000000ca
        /*071c*/ 	.word	0x00038830
        /*0720*/ 	.short	0x010a
        /*0722*/ 	.byte	0x3f
	.zero		1


	//   ....[46]....
        /*0724*/ 	.word	0x0000de60
        /*0728*/ 	.word	0x000000ca
        /*072c*/ 	.word	0x00038830
        /*0730*/ 	.short	0x010a
        /*0732*/ 	.byte	0x3f
	.zero		1


	//   ....[47]....
        /*0734*/ 	.word	0x0000e090
        /*0738*/ 	.word	0x000000ca
        /*073c*/ 	.word	0x00038850
        /*0740*/ 	.short	0x010a
        /*0742*/ 	.byte	0x3f
	.zero		1


	//   ....[48]....
        /*0744*/ 	.word	0x0000e0e0
        /*0748*/ 	.word	0x000000ca
        /*074c*/ 	.word	0x00038850
        /*0750*/ 	.short	0x010a
        /*0752*/ 	.byte	0x3f
	.zero		1


	//   ....[49]....
        /*0754*/ 	.word	0x0000f3e0
        /*0758*/ 	.word	0x000000bc
        /*075c*/ 	.word	0x00000000
        /*0760*/ 	.short	0x0101
        /*0762*/ 	.byte	0x3f
	.zero		1


	//   ....[50]....
        /*0764*/ 	.word	0x00011330
        /*0768*/ 	.word	0x000000ca
        /*076c*/ 	.word	0x00000000
        /*0770*/ 	.short	0x0101
        /*0772*/ 	.byte	0x3f
	.zero		1


	//   ....[51]....
        /*0774*/ 	.word	0x00011ec0
        /*0778*/ 	.word	0x000000ff
        /*077c*/ 	.word	0x00000000
        /*0780*/ 	.short	0x0101
        /*0782*/ 	.byte	0x04
	.zero		1


	//   ....[52]....
        /*0784*/ 	.word	0x00015760
        /*0788*/ 	.word	0x000000ff
        /*078c*/ 	.word	0x00038840
        /*0790*/ 	.short	0x010a
        /*0792*/ 	.byte	0x26
	.zero		1


	//   ....[53]....
        /*0794*/ 	.word	0x00016160
        /*0798*/ 	.word	0x000000ff
        /*079c*/ 	.word	0x00038800
        /*07a0*/ 	.short	0x0107
        /*07a2*/ 	.byte	0x26
	.zero		1


	//   ....[54]....
        /*07a4*/ 	.word	0x000161e0
        /*07a8*/ 	.word	0x000000ff
        /*07ac*/ 	.word	0x00038800
        /*07b0*/ 	.short	0x0101
        /*07b2*/ 	.byte	0x26
	.zero		1


	//   ....[55]....
        /*07b4*/ 	.word	0x000170b0
        /*07b8*/ 	.word	0x000000ff
        /*07bc*/ 	.word	0x00038810
        /*07c0*/ 	.short	0x0107
        /*07c2*/ 	.byte	0x26
	.zero		1


	//   ....[56]....
        /*07c4*/ 	.word	0x00017110
        /*07c8*/ 	.word	0x000000ff
        /*07cc*/ 	.word	0x00038810
        /*07d0*/ 	.short	0x0101
        /*07d2*/ 	.byte	0x26
	.zero		1


	//   ....[57]....
        /*07d4*/ 	.word	0x00017120
        /*07d8*/ 	.word	0x000000ff
        /*07dc*/ 	.word	0x00038820
        /*07e0*/ 	.short	0x010a
        /*07e2*/ 	.byte	0x26
	.zero		1


	//   ....[58]....
        /*07e4*/ 	.word	0x00017180
        /*07e8*/ 	.word	0x000000ff
        /*07ec*/ 	.word	0x00038860
        /*07f0*/ 	.short	0x010a
        /*07f2*/ 	.byte	0x26
	.zero		1


	//   ....[59]....
        /*07f4*/ 	.word	0x00017d40
        /*07f8*/ 	.word	0x000000ff
        /*07fc*/ 	.word	0x00038848
        /*0800*/ 	.short	0x010a
        /*0802*/ 	.byte	0x26
	.zero		1


	//   ....[60]....
        /*0804*/ 	.word	0x00017f10
        /*0808*/ 	.word	0x000000ff
        /*080c*/ 	.word	0x00038868
        /*0810*/ 	.short	0x010a
        /*0812*/ 	.byte	0x26
	.zero		1


	//   ....[61]....
        /*0814*/ 	.word	0x000188c0
        /*0818*/ 	.word	0x000000ff
        /*081c*/ 	.word	0x00038840
        /*0820*/ 	.short	0x010a
        /*0822*/ 	.byte	0x26
	.zero		1


	//   ....[62]....
        /*0824*/ 	.word	0x00018aa0
        /*0828*/ 	.word	0x000000ff
        /*082c*/ 	.word	0x00038860
        /*0830*/ 	.short	0x010a
        /*0832*/ 	.byte	0x26
	.zero		1


	//   ....[63]....
        /*0834*/ 	.word	0x00019470
        /*0838*/ 	.word	0x000000ff
        /*083c*/ 	.word	0x00038848
        /*0840*/ 	.short	0x010a
        /*0842*/ 	.byte	0x26
	.zero		1


	//   ....[64]....
        /*0844*/ 	.word	0x00019650
        /*0848*/ 	.word	0x000000ff
        /*084c*/ 	.word	0x00038868
        /*0850*/ 	.short	0x010a
        /*0852*/ 	.byte	0x26
	.zero		1


	//   ....[65]....
        /*0854*/ 	.word	0x00019e70
        /*0858*/ 	.word	0x00000002
        /*085c*/ 	.word	0x00038820
        /*0860*/ 	.short	0x010a
        /*0862*/ 	.byte	0x3f
	.zero		1


	//   ....[66]....
        /*0864*/ 	.word	0x0001a010
        /*0868*/ 	.word	0x00000007
        /*086c*/ 	.word	0x00000000
        /*0870*/ 	.short	0x010a
        /*0872*/ 	.byte	0x3f
	.zero		1


	//   ....[67]....
        /*0874*/ 	.word	0x0001a080
        /*0878*/ 	.word	0x00000005
        /*087c*/ 	.word	0x00000000
        /*0880*/ 	.short	0x010a
        /*0882*/ 	.byte	0x3f
	.zero		1


	//   ....[68]....
        /*0884*/ 	.word	0x0001a0e0
        /*0888*/ 	.word	0x00000005
        /*088c*/ 	.word	0x00000000
        /*0890*/ 	.short	0x010a
        /*0892*/ 	.byte	0x3f
	.zero		1


	//   ....[69]....
        /*0894*/ 	.word	0x0001a110
        /*0898*/ 	.word	0x00000003
        /*089c*/ 	.word	0x00000000
        /*08a0*/ 	.short	0x010a
        /*08a2*/ 	.byte	0x3f
	.zero		1


	//   ....[70]....
        /*08a4*/ 	.word	0x0001a170
        /*08a8*/ 	.word	0x000000c7
        /*08ac*/ 	.word	0x00038800
        /*08b0*/ 	.short	0x010a
        /*08b2*/ 	.byte	0x3f
	.zero		1


	//   ....[71]....
        /*08b4*/ 	.word	0x0001a1c0
        /*08b8*/ 	.word	0x000000c7
        /*08bc*/ 	.word	0x00038830
        /*08c0*/ 	.short	0x010a
        /*08c2*/ 	.byte	0x3f
	.zero		1


	//   ....[72]....
        /*08c4*/ 	.word	0x0001a210
        /*08c8*/ 	.word	0x000000c7
        /*08cc*/ 	.word	0x00038810
        /*08d0*/ 	.short	0x010a
        /*08d2*/ 	.byte	0x3f
	.zero		1


	//   ....[73]....
        /*08d4*/ 	.word	0x0001a260
        /*08d8*/ 	.word	0x000000c7
        /*08dc*/ 	.word	0x00038850
        /*08e0*/ 	.short	0x010a
        /*08e2*/ 	.byte	0x3f
	.zero		1


	//   ....[74]....
        /*08e4*/ 	.word	0x0001a2b0
        /*08e8*/ 	.word	0x000000cc
        /*08ec*/ 	.word	0x00038830
        /*08f0*/ 	.short	0x010a
        /*08f2*/ 	.byte	0x3f
	.zero		1


	//   ....[75]....
        /*08f4*/ 	.word	0x0001a300
        /*08f8*/ 	.word	0x000000cc
        /*08fc*/ 	.word	0x00038850
        /*0900*/ 	.short	0x010a
        /*0902*/ 	.byte	0x3f
	.zero		1


	//   ....[76]....
        /*0904*/ 	.word	0x0001a350
        /*0908*/ 	.word	0x000000b8
        /*090c*/ 	.word	0x00038830
        /*0910*/ 	.short	0x010a
        /*0912*/ 	.byte	0x3f
	.zero		1


	//   ....[77]....
        /*0914*/ 	.word	0x0001a3a0
        /*0918*/ 	.word	0x000000b8
        /*091c*/ 	.word	0x00038850
        /*0920*/ 	.short	0x010a
        /*0922*/ 	.byte	0x3f
	.zero		1


	//   ....[78]....
        /*0924*/ 	.word	0x0001a3f0
        /*0928*/ 	.word	0x000000ca
        /*092c*/ 	.word	0x00038830
        /*0930*/ 	.short	0x010a
        /*0932*/ 	.byte	0x3f
	.zero		1


	//   ....[79]....
        /*0934*/ 	.word	0x0001a440
        /*0938*/ 	.word	0x000000ca
        /*093c*/ 	.word	0x00038850
        /*0940*/ 	.short	0x010a
        /*0942*/ 	.byte	0x3f
	.zero		1


	//   ....[80]....
        /*0944*/ 	.word	0x0001a5a0
        /*0948*/ 	.word	0x00000003
        /*094c*/ 	.word	0x00038840
        /*0950*/ 	.short	0x010a
        /*0952*/ 	.byte	0x3f
	.zero		1


	//   ....[81]....
        /*0954*/ 	.word	0x0001b580
        /*0958*/ 	.word	0x00000003
        /*095c*/ 	.word	0x00038820
        /*0960*/ 	.short	0x010a
        /*0962*/ 	.byte	0x3f
	.zero		1


	//   ....[82]....
        /*0964*/ 	.word	0x0001b5e0
        /*0968*/ 	.word	0x00000003
        /*096c*/ 	.word	0x00038860
        /*0970*/ 	.short	0x010a
        /*0972*/ 	.byte	0x3f
	.zero		1


	//   ....[83]....
        /*0974*/ 	.word	0x0001b640
        /*0978*/ 	.word	0x00000003
        /*097c*/ 	.word	0x00038848
        /*0980*/ 	.short	0x010a
        /*0982*/ 	.byte	0x3f
	.zero		1


	//   ....[84]....
        /*0984*/ 	.word	0x0001b6a0
        /*0988*/ 	.word	0x00000003
        /*098c*/ 	.word	0x00038868
        /*0990*/ 	.short	0x010a
        /*0992*/ 	.byte	0x3f
	.zero		1


	//   ....[85]....
        /*0994*/ 	.word	0x0001b700
        /*0998*/ 	.word	0x00000003
        /*099c*/ 	.word	0x00038840
        /*09a0*/ 	.short	0x010a
        /*09a2*/ 	.byte	0x3f
	.zero		1


	//   ....[86]....
        /*09a4*/ 	.word	0x0001b760
        /*09a8*/ 	.word	0x00000003
        /*09ac*/ 	.word	0x00038860
        /*09b0*/ 	.short	0x010a
        /*09b2*/ 	.byte	0x3f
	.zero		1


	//   ....[87]....
        /*09b4*/ 	.word	0x0001b7c0
        /*09b8*/ 	.word	0x00000003
        /*09bc*/ 	.word	0x00038848
        /*09c0*/ 	.short	0x010a
        /*09c2*/ 	.byte	0x3f
	.zero		1


	//   ....[88]....
        /*09c4*/ 	.word	0x0001b820
        /*09c8*/ 	.word	0x00000003
        /*09cc*/ 	.word	0x00038868
        /*09d0*/ 	.short	0x010a
        /*09d2*/ 	.byte	0x3f
	.zero		1


	//   ....[89]....
        /*09d4*/ 	.word	0x0001b870
        /*09d8*/ 	.word	0x00000002
        /*09dc*/ 	.word	0x00038820
        /*09e0*/ 	.short	0x010a
        /*09e2*/ 	.byte	0x3f
	.zero		1


	//   ....[90]....
        /*09e4*/ 	.word	0x0001ba10
        /*09e8*/ 	.word	0x00000007
        /*09ec*/ 	.word	0x00000000
        /*09f0*/ 	.short	0x010a
        /*09f2*/ 	.byte	0x3f
	.zero		1


	//   ....[91]....
        /*09f4*/ 	.word	0x0001ba60
        /*09f8*/ 	.word	0x00000005
        /*09fc*/ 	.word	0x00000000
        /*0a00*/ 	.short	0x010a
        /*0a02*/ 	.byte	0x3f
	.zero		1


	//   ....[92]....
        /*0a04*/ 	.word	0x0001bab0
        /*0a08*/ 	.word	0x00000005
        /*0a0c*/ 	.word	0x00000000
        /*0a10*/ 	.short	0x010a
        /*0a12*/ 	.byte	0x3f
	.zero		1


	//----- nvinfo : EIATTR_NUM_MBARRIERS
	.align		4
.L_348:
        /*0a14*/ 	.byte	0x03, 0x38
        /*0a16*/ 	.short	0x0017


	//----- nvinfo : EIATTR_EXIT_INSTR_OFFSETS
	.align		4
        /*0a18*/ 	.byte	0x04, 0x1c
        /*0a1a*/ 	.short	(.L_350 - .L_349)


	//   ....[0]....
.L_349:
        /*0a1c*/ 	.word	0x0001a160


	//----- nvinfo : EIATTR_MAX_THREADS
	.align		4
.L_350:
        /*0a20*/ 	.byte	0x04, 0x05
        /*0a22*/ 	.short	(.L_352 - .L_351)
.L_351:
        /*0a24*/ 	.word	0x00000180
        /*0a28*/ 	.word	0x00000001
        /*0a2c*/ 	.word	0x00000001


	//----- nvinfo : EIATTR_CRS_STACK_SIZE
	.align		4
.L_352:
        /*0a30*/ 	.byte	0x04, 0x1e
        /*0a32*/ 	.short	(.L_354 - .L_353)
.L_353:
        /*0a34*/ 	.word	0x00000000


	//----- nvinfo : EIATTR_CBANK_PARAM_SIZE
	.align		4
.L_354:
        /*0a38*/ 	.byte	0x03, 0x19
        /*0a3a*/ 	.short	0x0b70


	//----- nvinfo : EIATTR_PARAM_CBANK
	.align		4
        /*0a3c*/ 	.byte	0x04, 0x0a
        /*0a3e*/ 	.short	(.L_356 - .L_355)
	.align		4
.L_355:
        /*0a40*/ 	.word	index@(.nv.constant0._ZN7cutlass13device_kernelIN5flash11enable_sm90INS1_16FlashAttnFwdSm90INS1_25CollectiveMainloopFwdSm90ILi2EN4cute5tupleIJNS5_1CILi1EEES8_S8_EEENS6_IJNS7_ILi64EEESA_SA_EEELi512ENS_6half_tEfNS_4arch4Sm90ELb0ELb1ELb0ELb0ELb0ELb0ELb1ELb0ELb0ELb1ELb1ELb0EEENS1_21CollectiveEpilogueFwdINS6_IJSA_NS7_ILi512EEESA_EEES9_SC_SE_Li256ELb0ELb1ELb1ELb0EEENS1_19SingleTileSchedulerILb0ELb1ELb1ELi64EEEEEEEEEvNT_6ParamsE)
        /*0a44*/ 	.short	0x0210
        /*0a46*/ 	.short	0x0b70


	//----- nvinfo : EIATTR_SW_WAR
	.align		4
.L_356:
        /*0a48*/ 	.byte	0x04, 0x36
        /*0a4a*/ 	.short	(.L_358 - .L_357)
.L_357:
        /*0a4c*/ 	.word	0x00000008
.L_358:


//--------------------- .nv.info._ZN7cutlass13device_kernelIN5flash11enable_sm90INS1_16FlashAttnFwdSm90INS1_25CollectiveMainloopFwdSm90ILi2EN4cute5tupleIJNS5_1CILi1EEES8_S8_EEENS6_IJNS7_ILi64EEESA_SA_EEELi512ENS_6half_tEfNS_4arch4Sm90ELb0ELb1ELb0ELb1ELb0ELb0ELb0ELb0ELb0ELb1ELb1ELb0EEENS1_21CollectiveEpilogueFwdINS6_IJSA_NS7_ILi512EEESA_EEES9_SC_SE_Li256ELb1ELb1ELb1ELb0EEENS1_36VarlenDynamicPersistentTileSchedulerILi64ELi64ELi256ELi128ELb1ELb1ELb1ELb1ELb0ELb1EEEEEEEEEvNT_6ParamsE --------------------------
	.section	.nv.info._ZN7cutlass13device_kernelIN5flash11enable_sm90INS1_16FlashAttnFwdSm90INS1_25CollectiveMainloopFwdSm90ILi2EN4cute5tupleIJNS5_1CILi1EEES8_S8_EEENS6_IJNS7_ILi64EEESA_SA_EEELi512ENS_6half_tEfNS_4arch4Sm90ELb0ELb1ELb0ELb1ELb0ELb0ELb0ELb0ELb0ELb1ELb1ELb0EEENS1_21CollectiveEpilogueFwdINS6_IJSA_NS7_ILi512EEESA_EEES9_SC_SE_Li256ELb1ELb1ELb1ELb0EEENS1_36VarlenDynamicPersistentTileSchedulerILi64ELi64ELi256ELi128ELb1ELb1ELb1ELb1ELb0ELb1EEEEEEEEEvNT_6ParamsE,"",@"SHT_CUDA_INFO"
	.sectionflags	@""
	.align	4


	//----- nvinfo : EIATTR_CUDA_API_VERSION
	.align		4
        /*0000*/ 	.byte	0x04, 0x37
        /*0002*/ 	.short	(.L_360 - .L_359)
.L_359:
        /*0004*/ 	.word	0x00000082


	//----- nvinfo : EIATTR_KPARAM_INFO
	.align		4
.L_360:
        /*0008*/ 	.byte	0x04, 0x17
        /*000a*/ 	.short	(.L_362 - .L_361)
.L_361:
        /*000c*/ 	.word	0x00000000
        /*0010*/ 	.short	0x0000
        /*0012*/ 	.short	0x0070
        /*0014*/ 	.byte	0x00, 0xf0, 0x01, 0x2a


	//----- nvinfo : EIATTR_SPARSE_MMA_MASK
	.align		4
.L_362:
        /*0018*/ 	.byte	0x03, 0x50
        /*001a*/ 	.short	0x0000


	//----- nvinfo : EIATTR_MAXREG_COUNT
	.align		4
        /*001c*/ 	.byte	0x03, 0x1b
        /*001e*/ 	.short	0x00a8


	//----- nvinfo : EIATTR_NUM_BARRIERS
	.align		4
        /*0020*/ 	.byte	0x02, 0x4c
        /*0022*/ 	.byte	0x10
	.zero		1


	//----- nvinfo : EIATTR_EXTERNS
	.align		4
        /*0024*/ 	.byte	0x04, 0x0f
        /*0026*/ 	.short	(.L_364 - .L_363)


	//   ....[0]....
	.align		4
.L_363:
        /*0028*/ 	.word	index@(__assertfail)


	//----- nvinfo : EIATTR_ANNOTATIONS
	.align		4
.L_364:
        /*002c*/ 	.byte	0x04, 0x55
        /*002e*/ 	.short	(.L_366 - .L_365)


	//   ....[0]....
.L_365:
        /* <DEDUP_REMOVED lines=70> */


	//----- nvinfo : EIATTR_MERCURY_ISA_VERSION
	.align		4
.L_366:
        /*0480*/ 	.byte	0x03, 0x5f
        /*0482*/ 	.short	0x0101


	//----- nvinfo : EIATTR_UNUSED_LOAD_BYTE_OFFSET
	.align		4
        /*0484*/ 	.byte	0x04, 0x44
        /*0486*/ 	.short	(.L_368 - .L_367)


	//   ....[0]....
.L_367:
        /*0488*/ 	.word	0x00000a10
        /*048c*/ 	.word	0x0000fff0


	//   ....[1]....
        /*0490*/ 	.word	0x0000daf0
        /*0494*/ 	.word	0x0000fff0


	//----- nvinfo : EIATTR_INT_WARP_WIDE_INSTR_OFFSETS
	.align		4
.L_368:
        /*0498*/ 	.byte	0x04, 0x31
        /*049a*/ 	.short	(.L_370 - .L_369)


	//   ....[0]....
.L_369:
        /*049c*/ 	.word	0x00000130


	//   ....[1]....
        /*04a0*/ 	.word	0x00000170


	//   ....[2]....
        /*04a4*/ 	.word	0x000001e0


	//   ....[3]....
        /*04a8*/ 	.word	0x00014290


	//   ....[4]....
        /*04ac*/ 	.word	0x00014320


	//   ....[5]....
        /*04b0*/ 	.word	0x00018c60


	//   ....[6]....
        /*04b4*/ 	.word	0x00018cf0


	//----- nvinfo : EIATTR_COOP_GROUP_MASK_REGIDS
	.align		4
.L_370:
        /*04b8*/ 	.byte	0x04, 0x29
        /*04ba*/ 	.short	(.L_372 - .L_371)


	//   ....[0]....
.L_371:
        /*04bc*/ 	.word	0xffffffff


	//   ....[1]....
        /*04c0*/ 	.word	0xffffffff


	//   ....[2]....
        /*04c4*/ 	.word	0xffffffff


	//   ....[3]....
        /*04c8*/ 	.word	0xffffffff


	//   ....[4]....
        /*04cc*/ 	.word	0xffffffff


	//   ....[5]....
        /*04d0*/ 	.word	0xffffffff


	//   ....[6]....
        /*04d4*/ 	.word	0xffffffff


	//   ....[7]....
        /*04d8*/ 	.word	0xffffffff


	//   ....[8]....
        /*04dc*/ 	.word	0xffffffff


	//   ....[9]....
        /*04e0*/ 	.word	0xffffffff


	//   ....[10]....
        /*04e4*/ 	.word	0xffffffff


	//   ....[11]....
        /*04e8*/ 	.word	0xffffffff


	//   ....[12]....
        /*04ec*/ 	.word	0xffffffff


	//   ....[13]....
        /*04f0*/ 	.word	0xffffffff


	//   ....[14]....
        /*04f4*/ 	.word	0xffffffff


	//   ....[15]....
        /*04f8*/ 	.word	0xffffffff


	//   ....[16]....
        /*04fc*/ 	.word	0xffffffff


	//   ....[17]....
        /*0500*/ 	.word	0xffffffff


	//   ....[18]....
        /*0504*/ 	.word	0xffffffff


	//   ....[19]....
        /*0508*/ 	.word	0xffffffff


	//   ....[20]....
        /*050c*/ 	.word	0xffffffff


	//   ....[21]....
        /*0510*/ 	.word	0xffffffff


	//   ....[22]....
        /*0514*/ 	.word	0xffffffff


	//   ....[23]....
        /*0518*/ 	.word	0xffffffff


	//   ....[24]....
        /*051c*/ 	.word	0xffffffff


	//   ....[25]....
        /*0520*/ 	.word	0xffffffff


	//   ....[26]....
        /*0524*/ 	.word	0xffffffff


	//   ....[27]....
        /*0528*/ 	.word	0xffffffff


	//   ....[28]....
        /*052c*/ 	.word	0xffffffff


	//   ....[29]....
        /*0530*/ 	.word	0xffffffff


	//   ....[30]....
        /*0534*/ 	.word	0xffffffff


	//   ....[31]....
        /*0538*/ 	.word	0xffffffff


	//   ....[32]....
        /*053c*/ 	.word	0xffffffff


	//   ....[33]....
        /*0540*/ 	.word	0xffffffff


	//   ....[34]....
        /*0544*/ 	.word	0xffffffff


	//   ....[35]....
        /*0548*/ 	.word	0xffffffff


	//   ....[36]....
        /*054c*/ 	.word	0xffffffff


	//   ....[37]....
        /*0550*/ 	.word	0xffffffff


	//   ....[38]....
        /*0554*/ 	.word	0xffffffff


	//   ....[39]....
        /*0558*/ 	.word	0xffffffff


	//   ....[40]....
        /*055c*/ 	.word	0xffffffff


	//   ....[41]....
        /*0560*/ 	.word	0xffffffff


	//   ....[42]....
        /*0564*/ 	.word	0xffffffff


	//   ....[43]....
        /*0568*/ 	.word	0xffffffff


	//   ....[44]....
        /*056c*/ 	.word	0xffffffff


	//   ....[45]....
        /*0570*/ 	.word	0xffffffff


	//   ....[46]....
        /*0574*/ 	.word	0xffffffff


	//   ....[47]....
        /*0578*/ 	.word	0xffffffff


	//   ....[48]....
        /*057c*/ 	.word	0xffffffff


	//   ....[49]....
        /*0580*/ 	.word	0xffffffff


	//   ....[50]....
        /*0584*/ 	.word	0xffffffff


	//   ....[51]....
        /*0588*/ 	.word	0xffffffff


	//   ....[52]....
        /*058c*/ 	.word	0xffffffff


	//   ....[53]....
        /*0590*/ 	.word	0xffffffff


	//   ....[54]....
        /*0594*/ 	.word	0xffffffff


	//   ....[55]....
        /*0598*/ 	.word	0xffffffff


	//   ....[56]....
        /*059c*/ 	.word	0xffffffff


	//   ....[57]....
        /*05a0*/ 	.word	0xffffffff


	//   ....[58]....
        /*05a4*/ 	.word	0xffffffff


	//   ....[59]....
        /*05a8*/ 	.word	0xffffffff


	//   ....[60]....
        /*05ac*/ 	.word	0xffffffff


	//   ....[61]....
        /*05b0*/ 	.word	0xffffffff


	//   ....[62]....
        /*05b4*/ 	.word	0xffffffff


	//   ....[63]....
        /*05b8*/ 	.word	0xffffffff


	//   ....[64]....
        /*05bc*/ 	.word	0xffffffff


	//   ....[65]....
        /*05c0*/ 	.word	0xffffffff


	//   ....[66]....
        /*05c4*/ 	.word	0xffffffff


	//   ....[67]....
        /*05c8*/ 	.word	0xffffffff


	//   ....[68]....
        /*05cc*/ 	.word	0xffffffff


	//   ....[69]....
        /*05d0*/ 	.word	0xffffffff


	//   ....[70]....
        /*05d4*/ 	.word	0xffffffff


	//   ....[71]....
        /*05d8*/ 	.word	0xffffffff


	//   ....[72]....
        /*05dc*/ 	.word	0xffffffff


	//   ....[73]....
        /*05e0*/ 	.word	0xffffffff


	//   ....[74]....
        /*05e4*/ 	.word	0xffffffff


	//   ....[75]....
        /*05e8*/ 	.word	0xffffffff


	//   ....[76]....
        /*05ec*/ 	.word	0xffffffff


	//   ....[77]....
        /*05f0*/ 	.word	0xffffffff


	//   ....[78]....
        /*05f4*/ 	.word	0xffffffff


	//   ....[79]....
        /*05f8*/ 	.word	0xffffffff


	//   ....[80]....
        /*05fc*/ 	.word	0xffffffff


	//   ....[81]....
        /*0600*/ 	.word	0xffffffff


	//   ....[82]....
        /*0604*/ 	.word	0xffffffff


	//   ....[83]....
        /*0608*/ 	.word	0xffffffff


	//   ....[84]....
        /*060c*/ 	.word	0xffffffff


	//   ....[85]....
        /*0610*/ 	.word	0xffffffff


	//   ....[86]....
        /*0614*/ 	.word	0xffffffff


	//   ....[87]....
        /*0618*/ 	.word	0xffffffff


	//   ....[88]....
        /*061c*/ 	.word	0xffffffff


	//   ....[89]....
        /*0620*/ 	.word	0xffffffff


	//   ....[90]....
        /*0624*/ 	.word	0xffffffff


	//   ....[91]....
        /*0628*/ 	.word	0xffffffff


	//   ....[92]....
        /*062c*/ 	.word	0xffffffff


	//   ....[93]....
        /*0630*/ 	.word	0xffffffff


	//   ....[94]....
        /*0634*/ 	.word	0xffffffff


	//   ....[95]....
        /*0638*/ 	.word	0xffffffff


	//   ....[96]....
        /*063c*/ 	.word	0xffffffff


	//   ....[97]....
        /*0640*/ 	.word	0xffffffff


	//   ....[98]....
        /*0644*/ 	.word	0xffffffff


	//   ....[99]....
        /*0648*/ 	.word	0xffffffff


	//   ....[100]....
        /*064c*/ 	.word	0xffffffff


	//   ....[101]....
        /*0650*/ 	.word	0x0500000f


	//   ....[102]....
        /*0654*/ 	.word	0x0500000f


	//   ....[103]....
        /*0658*/ 	.word	0x0500000f


	//   ....[104]....
        /*065c*/ 	.word	0x0500000f


	//   ....[105]....
        /*0660*/ 	.word	0x0500000f


	//   ....[106]....
        /*0664*/ 	.word	0x0500000f


	//   ....[107]....
        /*0668*/ 	.word	0x0500000f


	//   ....[108]....
        /*066c*/ 	.word	0x0500000f


	//   ....[109]....
        /*0670*/ 	.word	0x0500000f


	//   ....[110]....
        /*0674*/ 	.word	0x0500000f


	//   ....[111]....
        /*0678*/ 	.word	0x0500000f


	//   ....[112]....
        /*067c*/ 	.word	0x0500000f


	//   ....[113]....
        /*0680*/ 	.word	0x0500000f


	//   ....[114]....
        /*0684*/ 	.word	0x0500000f


	//   ....[115]....
        /*0688*/ 	.word	0x0500000f


	//   ....[116]....
        /*068c*/ 	.word	0x0500000f


	//   ....[117]....
        /*0690*/ 	.word	0x0500000f


	//   ....[118]....
        /*0694*/ 	.word	0x0500000f


	//   ....[119]....
        /*0698*/ 	.word	0x0500000f


	//   ....[120]....
        /*069c*/ 	.word	0x0500000f


	//   ....[121]....
        /*06a0*/ 	.word	0x0500000f


	//   ....[122]....
        /*06a4*/ 	.word	0x0500000f


	//   ....[123]....
        /*06a8*/ 	.word	0x0500000f


	//   ....[124]....
        /*06ac*/ 	.word	0x0500000f


	//   ....[125]....
        /*06b0*/ 	.word	0x0500000f


	//   ....[126]....
        /*06b4*/ 	.word	0x0500000f


	//   ....[127]....
        /*06b8*/ 	.word	0x0500000f


	//   ....[128]....
        /*06bc*/ 	.word	0x0500000f


	//----- nvinfo : EIATTR_COOP_GROUP_INSTR_OFFSETS
	.align		4
.L_372:
        /*06c0*/ 	.byte	0x04, 0x28
        /*06c2*/ 	.short	(.L_374 - .L_373)


	//   ....[0]....
.L_373:
        /*06c4*/ 	.word	0x00000060


	//   ....[1]....
        /*06c8*/ 	.word	0x00000140


	//   ....[2]....
        /*06cc*/ 	.word	0x00000190


	//   ....[3]....
        /*06d0*/ 	.word	0x00000380


	//   ....[4]....
        /*06d4*/ 	.word	0x000004e0


	//   ....[5]....
        /*06d8*/ 	.word	0x00000600


	//   ....[6]....
        /*06dc*/ 	.word	0x00000760


	//   ....[7]....
        /*06e0*/ 	.word	0x00002440


	//   ....[8]....
        /*06e4*/ 	.word	0x00004860


	//   ....[9]....
        /*06e8*/ 	.word	0x00004ed0


	//   ....[10]....
        /*06ec*/ 	.word	0x00005650


	//   ....[11]....
        /*06f0*/ 	.word	0x00005b00


	//   ....[12]....
        /*06f4*/ 	.word	0x00005c20


	//   ....[13]....
        /*06f8*/ 	.word	0x00005f80


	//   ....[14]....
        /*06fc*/ 	.word	0x00006050


	//   ....[15]....
        /*0700*/ 	.word	0x00006930


	//   ....[16]....
        /*0704*/ 	.word	0x00006df0


	//   ....[17]....
        /*0708*/ 	.word	0x000070a0


	//   ....[18]....
        /*070c*/ 	.word	0x000077f0


	//   ....[19]....
        /*0710*/ 	.word	0x00007940


	//   ....[20]....
        /*0714*/ 	.word	0x00007e90


	//   ....[21]....
        /*0718*/ 	.word	0x00007ef0


	//   ....[22]....
        /*071c*/ 	.word	0x00009050


	//   ....[23]....
        /*0720*/ 	.word	0x00009730


	//   ....[24]....
        /*0724*/ 	.word	0x00009750


	//   ....[25]....
        /*0728*/ 	.word	0x00009bb0


	//   ....[26]....
        /*072c*/ 	.word	0x00009d80


	//   ....[27]....
        /*0730*/ 	.word	0x0000abd0


	//   ....[28]....
        /*0734*/ 	.word	0x0000af60


	//   ....[29]....
        /*0738*/ 	.word	0x0000b1f0


	//   ....[30]....
        /*073c*/ 	.word	0x0000b8d0


	//   ....[31]....
        /*0740*/ 	.word	0x0000b9a0


	//   ....[32]....
        /*0744*/ 	.word	0x0000bf20


	//   ....[33]....
        /*0748*/ 	.word	0x0000c0f0


	//   ....[34]....
        /*074c*/ 	.word	0x0000cfb0


	//   ....[35]....
        /*0750*/ 	.word	0x0000cff0


	//   ....[36]....
        /*0754*/ 	.word	0x0000d080


	//   ....[37]....
        /*0758*/ 	.word	0x0000d100


	//   ....[38]....
        /*075c*/ 	.word	0x0000d110


	//   ....[39]....
        /*0760*/ 	.word	0x0000e8f0


	//   ....[40]....
        /*0764*/ 	.word	0x0000ecd0


	//   ....[41]....
        /*0768*/ 	.word	0x0000ecf0


	//   ....[42]....
        /*076c*/ 	.word	0x0000ed00


	//   ....[43]....
        /*0770*/ 	.word	0x0000ed10


	//   ....[44]....
        /*0774*/ 	.word	0x0000f940


	//   ....[45]....
        /*0778*/ 	.word	0x0000f970


	//   ....[46]....
        /*077c*/ 	.word	0x0000fc20


	//   ....[47]....
        /*0780*/ 	.word	0x0000fc40


	//   ....[48]....
        /*0784*/ 	.word	0x00010360


	//   ....[49]....
        /*0788*/ 	.word	0x00010370


	//   ....[50]....
        /*078c*/ 	.word	0x00010bc0


	//   ....[51]....
        /*0790*/ 	.word	0x00010be0


	//   ....[52]....
        /*0794*/ 	.word	0x00011f60


	//   ....[53]....
        /*0798*/ 	.word	0x00011fa0


	//   ....[54]....
        /*079c*/ 	.word	0x000121e0


	//   ....[55]....
        /*07a0*/ 	.word	0x00012200


	//   ....[56]....
        /*07a4*/ 	.word	0x000124c0


	//   ....[57]....
        /*07a8*/ 	.word	0x000126d0


	//   ....[58]....
        /*07ac*/ 	.word	0x00012700


	//   ....[59]....
        /*07b0*/ 	.word	0x00012730


	//   ....[60]....
        /*07b4*/ 	.word	0x00012760


	//   ....[61]....
        /*07b8*/ 	.word	0x00012790


	//   ....[62]....
        /*07bc*/ 	.word	0x000127c0


	//   ....[63]....
        /*07c0*/ 	.word	0x00012960


	//   ....[64]....
        /*07c4*/ 	.word	0x00012990


	//   ....[65]....
        /*07c8*/ 	.word	0x000129c0


	//   ....[66]....
        /*07cc*/ 	.word	0x000129f0


	//   ....[67]....
        /*07d0*/ 	.word	0x00012a20


	//   ....[68]....
        /*07d4*/ 	.word	0x00012a50


	//   ....[69]....
        /*07d8*/ 	.word	0x00012af0


	//   ....[70]....
        /*07dc*/ 	.word	0x00012b20


	//   ....[71]....
        /*07e0*/ 	.word	0x00012b30


	//   ....[72]....
        /*07e4*/ 	.word	0x00012b60


	//   ....[73]....
        /*07e8*/ 	.word	0x00014860


	//   ....[74]....
        /*07ec*/ 	.word	0x00015300


	//   ....[75]....
        /*07f0*/ 	.word	0x00015320


	//   ....[76]....
        /*07f4*/ 	.word	0x000153d0


	//   ....[77]....
        /*07f8*/ 	.word	0x000153e0


	//   ....[78]....
        /*07fc*/ 	.word	0x00015460


	//   ....[79]....
        /*0800*/ 	.word	0x00015470


	//   ....[80]....
        /*0804*/ 	.word	0x00015480


	//   ....[81]....
        /*0808*/ 	.word	0x00015490


	//   ....[82]....
        /*080c*/ 	.word	0x00018f80


	//   ....[83]....
        /*0810*/ 	.word	0x00018fb0


	//   ....[84]....
        /*0814*/ 	.word	0x00019010


	//   ....[85]....
        /*0818*/ 	.word	0x00019040


	//   ....[86]....
        /*081c*/ 	.word	0x00019070


	//   ....[87]....
        /*0820*/ 	.word	0x000190a0


	//   ....[88]....
        /*0824*/ 	.word	0x000190d0


	//   ....[89]....
        /*0828*/ 	.word	0x00019100


	//   ....[90]....
        /*082c*/ 	.word	0x000192c0


	//   ....[91]....
        /*0830*/ 	.word	0x000192f0


	//   ....[92]....
        /*0834*/ 	.word	0x00019320


	//   ....[93]....
        /*0838*/ 	.word	0x00019350


	//   ....[94]....
        /*083c*/ 	.word	0x00019380


	//   ....[95]....
        /*0840*/ 	.word	0x000193b0


	//   ....[96]....
        /*0844*/ 	.word	0x00019480


	//   ....[97]....
        /*0848*/ 	.word	0x000194a0


	//   ....[98]....
        /*084c*/ 	.word	0x000194b0


	//   ....[99]....
        /*0850*/ 	.word	0x00019530


	//   ....[100]....
        /*0854*/ 	.word	0x0001a060


	//   ....[101]....
        /*0858*/ 	.word	0x0001a770


	//   ....[102]....
        /*085c*/ 	.word	0x0001a930


	//   ....[103]....
        /*0860*/ 	.word	0x0001a980


	//   ....[104]....
        /*0864*/ 	.word	0x0001a9e0


	//   ....[105]....
        /*0868*/ 	.word	0x0001aad0


	//   ....[106]....
        /*086c*/ 	.word	0x0001ab30


	//   ....[107]....
        /*0870*/ 	.word	0x0001ac20


	//   ....[108]....
        /*0874*/ 	.word	0x0001ac80


	//   ....[109]....
        /*0878*/ 	.word	0x0001ad50


	//   ....[110]....
        /*087c*/ 	.word	0x0001b080


	//   ....[111]....
        /*0880*/ 	.word	0x0001b120


	//   ....[112]....
        /*0884*/ 	.word	0x0001b2c0


	//   ....[113]....
        /*0888*/ 	.word	0x0001b330


	//   ....[114]....
        /*088c*/ 	.word	0x0001b3a0


	//   ....[115]....
        /*0890*/ 	.word	0x0001b410


	//   ....[116]....
        /*0894*/ 	.word	0x0001b480


	//   ....[117]....
        /*0898*/ 	.word	0x0001b500


	//   ....[118]....
        /*089c*/ 	.word	0x0001b590


	//   ....[119]....
        /*08a0*/ 	.word	0x0001b630


	//   ....[120]....
        /*08a4*/ 	.word	0x0001b6a0


	//   ....[121]....
        /*08a8*/ 	.word	0x0001b710


	//   ....[122]....
        /*08ac*/ 	.word	0x0001b780


	//   ....[123]....
        /*08b0*/ 	.word	0x0001b800


	//   ....[124]....
        /*08b4*/ 	.word	0x0001b870


	//   ....[125]....
        /*08b8*/ 	.word	0x0001b920


	//   ....[126]....
        /*08bc*/ 	.word	0x0001b970


	//   ....[127]....
        /*08c0*/ 	.word	0x0001ba20


	//   ....[128]....
        /*08c4*/ 	.word	0x0001bb50


	//----- nvinfo : EIATTR_REG_RECONFIG
	.align		4
.L_374:
        /*08c8*/ 	.byte	0x01, 0x54
	.zero		2


	//----- nvinfo : EIATTR_SYSCALL_OFFSETS
	.align		4
        /*08cc*/ 	.byte	0x04, 0x46
        /*08ce*/ 	.short	(.L_376 - .L_375)


	//   ....[0]....
.L_375:
        /*08d0*/ 	.word	0x00004a30


	//   ....[1]....
        /*08d4*/ 	.word	0x00014490


	//   ....[2]....
        /*08d8*/ 	.word	0x000145e0


	//   ....[3]....
        /*08dc*/ 	.word	0x000146d0


	//   ....[4]....
        /*08e0*/ 	.word	0x00014ee0


	//----- nvinfo : EIATTR_MBARRIER_INSTR_OFFSETS
	.align		4
.L_376:
        /*08e4*/ 	.byte	0x04, 0x39
        /*08e6*/ 	.short	(.L_378 - .L_377)


	//   ....[0]....
.L_377:
        /*08e8*/ 	.word	0x00000270
        /*08ec*/ 	.word	0x000000ff
        /*08f0*/ 	.word	0x00028c00
        /*08f4*/ 	.short	0x0100
        /*08f6*/ 	.byte	0x08
	.zero		1


	//   ....[1]....
        /*08f8*/ 	.word	0x00000280
        /*08fc*/ 	.word	0x000000ff
        /*0900*/ 	.word	0x00028c20
        /*0904*/ 	.short	0x0100
        /*0906*/ 	.byte	0x08
	.zero		1


	//   ....[2]....
        /*0908*/ 	.word	0x00000330
        /*090c*/ 	.word	0x000000ff
        /*0910*/ 	.word	0x00028c30
        /*0914*/ 	.short	0x0100
        /*0916*/ 	.byte	0x06
	.zero		1


	//   ....[3]....
        /*0918*/ 	.word	0x00000340
        /*091c*/ 	.word	0x000000ff
        /*0920*/ 	.word	0x00028c40
        /*0924*/ 	.short	0x0100
        /*0926*/ 	.byte	0x06
	.zero		1


	//   ....[4]....
        /*0928*/ 	.word	0x00000350
        /*092c*/ 	.word	0x000000ff
        /*0930*/ 	.word	0x00028c38
        /*0934*/ 	.short	0x0100
        /*0936*/ 	.byte	0x06
	.zero		1


	//   ....[5]....
        /*0938*/ 	.word	0x00000360
        /*093c*/ 	.word	0x000000ff
        /*0940*/ 	.word	0x00028c48
        /*0944*/ 	.short	0x0100
        /*0946*/ 	.byte	0x06
	.zero		1


	//   ....[6]....
        /*0948*/ 	.word	0x00000490
        /*094c*/ 	.word	0x000000ff
        /*0950*/ 	.word	0x00028c50
        /*0954*/ 	.short	0x0100
        /*0956*/ 	.byte	0x08
	.zero		1


	//   ....[7]....
        /*0958*/ 	.word	0x000004a0
        /*095c*/ 	.word	0x000000ff
        /*0960*/ 	.word	0x00028c60
        /*0964*/ 	.short	0x0100
        /*0966*/ 	.byte	0x08
	.zero		1


	//   ....[8]....
        /*0968*/ 	.word	0x000004b0
        /*096c*/ 	.word	0x000000ff
        /*0970*/ 	.word	0x00028c58
        /*0974*/ 	.short	0x0100
        /*0976*/ 	.byte	0x08
	.zero		1


	//   ....[9]....
        /*0978*/ 	.word	0x000004c0
        /*097c*/ 	.word	0x000000ff
        /*0980*/ 	.word	0x00028c68
        /*0984*/ 	.short	0x0100
        /*0986*/ 	.byte	0x08
	.zero		1


	//   ....[10]....
        /*0988*/ 	.word	0x000005b0
        /*098c*/ 	.word	0x000000ff
        /*0990*/ 	.word	0x00028c70
        /*0994*/ 	.short	0x0100
        /*0996*/ 	.byte	0x06
	.zero		1


	//   ....[11]....
        /*0998*/ 	.word	0x000005c0
        /*099c*/ 	.word	0x000000ff
        /*09a0*/ 	.word	0x00028c80
        /*09a4*/ 	.short	0x0100
        /*09a6*/ 	.byte	0x06
	.zero		1


	//   ....[12]....
        /*09a8*/ 	.word	0x000005d0
        /*09ac*/ 	.word	0x000000ff
        /*09b0*/ 	.word	0x00028c78
        /*09b4*/ 	.short	0x0100
        /*09b6*/ 	.byte	0x06
	.zero		1


	//   ....[13]....
        /*09b8*/ 	.word	0x000005e0
        /*09bc*/ 	.word	0x000000ff
        /*09c0*/ 	.word	0x00028c88
        /*09c4*/ 	.short	0x0100
        /*09c6*/ 	.byte	0x06
	.zero		1


	//   ....[14]....
        /*09c8*/ 	.word	0x00000710
        /*09cc*/ 	.word	0x000000ff
        /*09d0*/ 	.word	0x00028c90
        /*09d4*/ 	.short	0x0100
        /*09d6*/ 	.byte	0x08
	.zero		1


	//   ....[15]....
        /*09d8*/ 	.word	0x00000720
        /*09dc*/ 	.word	0x000000ff
        /*09e0*/ 	.word	0x00028ca0
        /*09e4*/ 	.short	0x0100
        /*09e6*/ 	.byte	0x08
	.zero		1


	//   ....[16]....
        /*09e8*/ 	.word	0x00000730
        /*09ec*/ 	.word	0x000000ff
        /*09f0*/ 	.word	0x00028c98
        /*09f4*/ 	.short	0x0100
        /*09f6*/ 	.byte	0x08
	.zero		1


	//   ....[17]....
        /*09f8*/ 	.word	0x00000740
        /*09fc*/ 	.word	0x000000ff
        /*0a00*/ 	.word	0x00028ca8
        /*0a04*/ 	.short	0x0100
        /*0a06*/ 	.byte	0x08
	.zero		1


	//   ....[18]....
        /*0a08*/ 	.word	0x00000870
        /*0a0c*/ 	.word	0x000000ff
        /*0a10*/ 	.word	0x00028cb0
        /*0a14*/ 	.short	0x0100
        /*0a16*/ 	.byte	0x08
	.zero		1


	//   ....[19]....
        /*0a18*/ 	.word	0x00000880
        /*0a1c*/ 	.word	0x000000ff
        /*0a20*/ 	.word	0x00028cc0
        /*0a24*/ 	.short	0x0100
        /*0a26*/ 	.byte	0x08
	.zero		1


	//   ....[20]....
        /*0a28*/ 	.word	0x00000890
        /*0a2c*/ 	.word	0x000000ff
        /*0a30*/ 	.word	0x00028cb8
        /*0a34*/ 	.short	0x0100
        /*0a36*/ 	.byte	0x08
	.zero		1


	//   ....[21]....
        /*0a38*/ 	.word	0x000008a0
        /*0a3c*/ 	.word	0x000000ff
        /*0a40*/ 	.word	0x00028cc8
        /*0a44*/ 	.short	0x0100
        /*0a46*/ 	.byte	0x08
	.zero		1


	//   ....[22]....
        /*0a48*/ 	.word	0x00002580
        /*0a4c*/ 	.word	0x000000ff
        /*0a50*/ 	.word	0x00028c50
        /*0a54*/ 	.short	0x010a
        /*0a56*/ 	.byte	0x17
	.zero		1


	//   ....[23]....
        /*0a58*/ 	.word	0x00002850
        /*0a5c*/ 	.word	0x00000000
        /*0a60*/ 	.word	0x00000000
        /*0a64*/ 	.short	0x0101
        /*0a66*/ 	.byte	0x3f
	.zero		1


	//   ....[24]....
        /*0a68*/ 	.word	0x000031b0
        /*0a6c*/ 	.word	0x000000ff
        /*0a70*/ 	.word	0x00028c50
        /*0a74*/ 	.short	0x010a
        /*0a76*/ 	.byte	0x17
	.zero		1


	//   ....[25]....
        /*0a78*/ 	.word	0x000031f0
        /*0a7c*/ 	.word	0x000000ff
        /*0a80*/ 	.word	0x00028c50
        /*0a84*/ 	.short	0x010a
        /*0a86*/ 	.byte	0x17
	.zero		1


	//   ....[26]....
        /*0a88*/ 	.word	0x000033d0
        /*0a8c*/ 	.word	0x00000000
        /*0a90*/ 	.word	0x00000000
        /*0a94*/ 	.short	0x0101
        /*0a96*/ 	.byte	0x3f
	.zero		1


	//   ....[27]....
        /*0a98*/ 	.word	0x00004ae0
        /*0a9c*/ 	.word	0x000000ff
        /*0aa0*/ 	.word	0x00028c00
        /*0aa4*/ 	.short	0x010a
        /*0aa6*/ 	.byte	0x2e
	.zero		1


	//   ....[28]....
        /*0aa8*/ 	.word	0x00004b60
        /*0aac*/ 	.word	0x00000007
        /*0ab0*/ 	.word	0x00028c30
        /*0ab4*/ 	.short	0x010a
        /*0ab6*/ 	.byte	0x3f
	.zero		1


	//   ....[29]....
        /*0ab8*/ 	.word	0x00004ba0
        /*0abc*/ 	.word	0x00000007
        /*0ac0*/ 	.word	0x00028c30
        /*0ac4*/ 	.short	0x010a
        /*0ac6*/ 	.byte	0x3f
	.zero		1


	//   ....[30]....
        /*0ac8*/ 	.word	0x00004fc0
        /*0acc*/ 	.word	0x00000003
        /*0ad0*/ 	.word	0x00000000
        /*0ad4*/ 	.short	0x0101
        /*0ad6*/ 	.byte	0x3f
	.zero		1


	//   ....[31]....
        /*0ad8*/ 	.word	0x00006630
        /*0adc*/ 	.word	0x00000007
        /*0ae0*/ 	.word	0x00028c50
        /*0ae4*/ 	.short	0x010a
        /*0ae6*/ 	.byte	0x3f
	.zero		1


	//   ....[32]....
        /*0ae8*/ 	.word	0x00006670
        /*0aec*/ 	.word	0x00000007
        /*0af0*/ 	.word	0x00028c50
        /*0af4*/ 	.short	0x010a
        /*0af6*/ 	.byte	0x3f
	.zero		1


	//   ....[33]....
        /*0af8*/ 	.word	0x00006950
        /*0afc*/ 	.word	0x00000007
        /*0b00*/ 	.word	0x00000000
        /*0b04*/ 	.short	0x0101
        /*0b06*/ 	.byte	0x3f
	.zero		1


	//   ....[34]....
        /*0b08*/ 	.word	0x00006be0
        /*0b0c*/ 	.word	0x000000ff
        /*0b10*/ 	.word	0x00028c30
        /*0b14*/ 	.short	0x010a
        /*0b16*/ 	.byte	0x1b
	.zero		1


	//   ....[35]....
        /*0b18*/ 	.word	0x00006c20
        /*0b1c*/ 	.word	0x000000ff
        /*0b20*/ 	.word	0x00028c30
        /*0b24*/ 	.short	0x010a
        /*0b26*/ 	.byte	0x1b
	.zero		1


	//   ....[36]....
        /*0b28*/ 	.word	0x00006ea0
        /*0b2c*/ 	.word	0x00000008
        /*0b30*/ 	.word	0x00000000
        /*0b34*/ 	.short	0x0101
        /*0b36*/ 	.byte	0x3f
	.zero		1


	//   ....[37]....
        /*0b38*/ 	.word	0x00008d90
        /*0b3c*/ 	.word	0x000000ff
        /*0b40*/ 	.word	0x00028c50
        /*0b44*/ 	.short	0x010a
        /*0b46*/ 	.byte	0x1b
	.zero		1


	//   ....[38]....
        /*0b48*/ 	.word	0x00008dd0
        /*0b4c*/ 	.word	0x000000ff
        /*0b50*/ 	.word	0x00028c50
        /*0b54*/ 	.short	0x010a
        /*0b56*/ 	.byte	0x1b
	.zero		1


	//   ....[39]....
        /*0b58*/ 	.word	0x00009070
        /*0b5c*/ 	.word	0x0000000a
        /*0b60*/ 	.word	0x00000000
        /*0b64*/ 	.short	0x0101
        /*0b66*/ 	.byte	0x3f
	.zero		1


	//   ....[40]....
        /*0b68*/ 	.word	0x00009460
        /*0b6c*/ 	.word	0x000000ff
        /*0b70*/ 	.word	0x00028c30
        /*0b74*/ 	.short	0x010a
        /*0b76*/ 	.byte	0x18
	.zero		1


	//   ....[41]....
        /*0b78*/ 	.word	0x000094a0
        /*0b7c*/ 	.word	0x000000ff
        /*0b80*/ 	.word	0x00028c30
        /*0b84*/ 	.short	0x010a
        /*0b86*/ 	.byte	0x18
	.zero		1


	//   ....[42]....
        /*0b88*/ 	.word	0x0000a190
        /*0b8c*/ 	.word	0x0000000b
        /*0b90*/ 	.word	0x00000000
        /*0b94*/ 	.short	0x0101
        /*0b96*/ 	.byte	0x3f
	.zero		1


	//   ....[43]....
        /*0b98*/ 	.word	0x0000a930
        /*0b9c*/ 	.word	0x000000ff
        /*0ba0*/ 	.word	0x00028c50
        /*0ba4*/ 	.short	0x010a
        /*0ba6*/ 	.byte	0x18
	.zero		1


	//   ....[44]....
        /*0ba8*/ 	.word	0x0000a970
        /*0bac*/ 	.word	0x000000ff
        /*0bb0*/ 	.word	0x00028c50
        /*0bb4*/ 	.short	0x010a
        /*0bb6*/ 	.byte	0x18
	.zero		1


	//   ....[45]....
        /*0bb8*/ 	.word	0x0000abf0
        /*0bbc*/ 	.word	0x0000000a
        /*0bc0*/ 	.word	0x00000000
        /*0bc4*/ 	.short	0x0101
        /*0bc6*/ 	.byte	0x3f
	.zero		1


	//   ....[46]....
        /*0bc8*/ 	.word	0x0000ad60
        /*0bcc*/ 	.word	0x000000ff
        /*0bd0*/ 	.word	0x00028c30
        /*0bd4*/ 	.short	0x010a
        /*0bd6*/ 	.byte	0x1a
	.zero		1


	//   ....[47]....
        /*0bd8*/ 	.word	0x0000ada0
        /*0bdc*/ 	.word	0x000000ff
        /*0be0*/ 	.word	0x00028c30
        /*0be4*/ 	.short	0x010a
        /*0be6*/ 	.byte	0x1a
	.zero		1


	//   ....[48]....
        /*0be8*/ 	.word	0x0000aff0
        /*0bec*/ 	.word	0x00000005
        /*0bf0*/ 	.word	0x00000000
        /*0bf4*/ 	.short	0x0101
        /*0bf6*/ 	.byte	0x3f
	.zero		1


	//   ....[49]....
        /*0bf8*/ 	.word	0x0000ccf0
        /*0bfc*/ 	.word	0x000000ff
        /*0c00*/ 	.word	0x00028c50
        /*0c04*/ 	.short	0x010a
        /*0c06*/ 	.byte	0x1a
	.zero		1


	//   ....[50]....
        /*0c08*/ 	.word	0x0000cd30
        /*0c0c*/ 	.word	0x000000ff
        /*0c10*/ 	.word	0x00028c50
        /*0c14*/ 	.short	0x010a
        /*0c16*/ 	.byte	0x1a
	.zero		1


	//   ....[51]....
        /*0c18*/ 	.word	0x0000cfd0
        /*0c1c*/ 	.word	0x00000009
        /*0c20*/ 	.word	0x00000000
        /*0c24*/ 	.short	0x0101
        /*0c26*/ 	.byte	0x3f
	.zero		1


	//   ....[52]....
        /*0c28*/ 	.word	0x0000f920
        /*0c2c*/ 	.word	0x000000ff
        /*0c30*/ 	.word	0x00000000
        /*0c34*/ 	.short	0x0101
        /*0c36*/ 	.byte	0x04
	.zero		1


	//   ....[53]....
        /*0c38*/ 	.word	0x00010280
        /*0c3c*/ 	.word	0x000000ff
        /*0c40*/ 	.word	0x00000000
        /*0c44*/ 	.short	0x0101
        /*0c46*/ 	.byte	0x04
	.zero		1


	//   ....[54]....
        /*0c48*/ 	.word	0x00014ac0
        /*0c4c*/ 	.word	0x00000000
        /*0c50*/ 	.word	0x00028c40
        /*0c54*/ 	.short	0x010a
        /*0c56*/ 	.byte	0x3f
	.zero		1


	//   ....[55]....
        /*0c58*/ 	.word	0x00015580
        /*0c5c*/ 	.word	0x00000013
        /*0c60*/ 	.word	0x00028c00
        /*0c64*/ 	.short	0x0107
        /*0c66*/ 	.byte	0x3f
	.zero		1


	//   ....[56]....
        /*0c68*/ 	.word	0x00015670
        /*0c6c*/ 	.word	0x00000013
        /*0c70*/ 	.word	0x00028c00
        /*0c74*/ 	.short	0x0101
        /*0c76*/ 	.byte	0x3f
	.zero		1


	//   ....[57]....
        /*0c78*/ 	.word	0x00015690
        /*0c7c*/ 	.word	0x00000013
        /*0c80*/ 	.word	0x00028c20
        /*0c84*/ 	.short	0x010a
        /*0c86*/ 	.byte	0x3f
	.zero		1


	//   ....[58]....
        /*0c88*/ 	.word	0x00015770
        /*0c8c*/ 	.word	0x00000000
        /*0c90*/ 	.word	0x00028c60
        /*0c94*/ 	.short	0x010a
        /*0c96*/ 	.byte	0x3f
	.zero		1


	//   ....[59]....
        /*0c98*/ 	.word	0x00016460
        /*0c9c*/ 	.word	0x00000003
        /*0ca0*/ 	.word	0x00028c40
        /*0ca4*/ 	.short	0x010a
        /*0ca6*/ 	.byte	0x3f
	.zero		1


	//   ....[60]....
        /*0ca8*/ 	.word	0x000166c0
        /*0cac*/ 	.word	0x00000003
        /*0cb0*/ 	.word	0x00028c60
        /*0cb4*/ 	.short	0x010a
        /*0cb6*/ 	.byte	0x3f
	.zero		1


	//   ....[61]....
        /*0cb8*/ 	.word	0x00017270
        /*0cbc*/ 	.word	0x00000004
        /*0cc0*/ 	.word	0x00028c40
        /*0cc4*/ 	.short	0x010a
        /*0cc6*/ 	.byte	0x3f
	.zero		1


	//   ....[62]....
        /*0cc8*/ 	.word	0x000174c0
        /*0ccc*/ 	.word	0x00000004
        /*0cd0*/ 	.word	0x00028c60
        /*0cd4*/ 	.short	0x010a
        /*0cd6*/ 	.byte	0x3f
	.zero		1


	//   ....[63]....
        /*0cd8*/ 	.word	0x00018000
        /*0cdc*/ 	.word	0x00000004
        /*0ce0*/ 	.word	0x00028c40
        /*0ce4*/ 	.short	0x010a
        /*0ce6*/ 	.byte	0x3f
	.zero		1


	//   ....[64]....
        /*0ce8*/ 	.word	0x00018260
        /*0cec*/ 	.word	0x00000004
        /*0cf0*/ 	.word	0x00028c60
        /*0cf4*/ 	.short	0x010a
        /*0cf6*/ 	.byte	0x3f
	.zero		1


	//   ....[65]....
        /*0cf8*/ 	.word	0x00019fe0
        /*0cfc*/ 	.word	0x00000000
        /*0d00*/ 	.word	0x00028c20
        /*0d04*/ 	.short	0x010a
        /*0d06*/ 	.byte	0x3f
	.zero		1


	//   ....[66]....
        /*0d08*/ 	.word	0x0001a1a0
        /*0d0c*/ 	.word	0x00000006
        /*0d10*/ 	.word	0x00000000
        /*0d14*/ 	.short	0x010a
        /*0d16*/ 	.byte	0x3f
	.zero		1


	//   ....[67]....
        /*0d18*/ 	.word	0x0001a210
        /*0d1c*/ 	.word	0x00000007
        /*0d20*/ 	.word	0x00000000
        /*0d24*/ 	.short	0x010a
        /*0d26*/ 	.byte	0x3f
	.zero		1


	//   ....[68]....
        /*0d28*/ 	.word	0x0001a280
        /*0d2c*/ 	.word	0x00000004
        /*0d30*/ 	.word	0x00000000
        /*0d34*/ 	.short	0x010a
        /*0d36*/ 	.byte	0x3f
	.zero		1


	//   ....[69]....
        /*0d38*/ 	.word	0x0001a2b0
        /*0d3c*/ 	.word	0x00000003
        /*0d40*/ 	.word	0x00000000
        /*0d44*/ 	.short	0x010a
        /*0d46*/ 	.byte	0x3f
	.zero		1


	//   ....[70]....
        /*0d48*/ 	.word	0x0001a320
        /*0d4c*/ 	.word	0x00000003
        /*0d50*/ 	.word	0x00028c50
        /*0d54*/ 	.short	0x010a
        /*0d56*/ 	.byte	0x3f
	.zero		1


	//   ....[71]....
        /*0d58*/ 	.word	0x0001a380
        /*0d5c*/ 	.word	0x00000003
        /*0d60*/ 	.word	0x00028c50
        /*0d64*/ 	.short	0x010a
        /*0d66*/ 	.byte	0x3f
	.zero		1


	//   ....[72]....
        /*0d68*/ 	.word	0x0001a3e0
        /*0d6c*/ 	.word	0x00000003
        /*0d70*/ 	.word	0x00028c00
        /*0d74*/ 	.short	0x010a
        /*0d76*/ 	.byte	0x3f
	.zero		1


	//   ....[73]....
        /*0d78*/ 	.word	0x0001a430
        /*0d7c*/ 	.word	0x00000007
        /*0d80*/ 	.word	0x00028c30
        /*0d84*/ 	.short	0x010a
        /*0d86*/ 	.byte	0x3f
	.zero		1


	//   ....[74]....
        /*0d88*/ 	.word	0x0001a480
        /*0d8c*/ 	.word	0x00000007
        /*0d90*/ 	.word	0x00028c50
        /*0d94*/ 	.short	0x010a
        /*0d96*/ 	.byte	0x3f
	.zero		1


	//   ....[75]....
        /*0d98*/ 	.word	0x0001a4e0
        /*0d9c*/ 	.word	0x00000008
        /*0da0*/ 	.word	0x00028c30
        /*0da4*/ 	.short	0x010a
        /*0da6*/ 	.byte	0x3f
	.zero		1


	//   ....[76]....
        /*0da8*/ 	.word	0x0001a530
        /*0dac*/ 	.word	0x0000000a
        /*0db0*/ 	.word	0x00028c50
        /*0db4*/ 	.short	0x010a
        /*0db6*/ 	.byte	0x3f
	.zero		1


	//   ....[77]....
        /*0db8*/ 	.word	0x0001a590
        /*0dbc*/ 	.word	0x00000006
        /*0dc0*/ 	.word	0x00028c30
        /*0dc4*/ 	.short	0x010a
        /*0dc6*/ 	.byte	0x3f
	.zero		1


	//   ....[78]....
        /*0dc8*/ 	.word	0x0001a5e0
        /*0dcc*/ 	.word	0x0000000a
        /*0dd0*/ 	.word	0x00028c50
        /*0dd4*/ 	.short	0x010a
        /*0dd6*/ 	.byte	0x3f
	.zero		1


	//   ....[79]....
        /*0dd8*/ 	.word	0x0001a640
        /*0ddc*/ 	.word	0x00000005
        /*0de0*/ 	.word	0x00028c30
        /*0de4*/ 	.short	0x010a
        /*0de6*/ 	.byte	0x3f
	.zero		1


	//   ....[80]....
        /*0de8*/ 	.word	0x0001a690
        /*0dec*/ 	.word	0x00000009
        /*0df0*/ 	.word	0x00028c50
        /*0df4*/ 	.short	0x010a
        /*0df6*/ 	.byte	0x3f
	.zero		1


	//   ....[81]....
        /*0df8*/ 	.word	0x0001a830
        /*0dfc*/ 	.word	0x00000000
        /*0e00*/ 	.word	0x00028c40
        /*0e04*/ 	.short	0x010a
        /*0e06*/ 	.byte	0x3f
	.zero		1


	//   ....[82]....
        /*0e08*/ 	.word	0x0001ad90
        /*0e0c*/ 	.word	0x00000013
        /*0e10*/ 	.word	0x00028c20
        /*0e14*/ 	.short	0x010a
        /*0e16*/ 	.byte	0x3f
	.zero		1


	//   ....[83]....
        /*0e18*/ 	.word	0x0001ade0
        /*0e1c*/ 	.word	0x00000000
        /*0e20*/ 	.word	0x00028c60
        /*0e24*/ 	.short	0x010a
        /*0e26*/ 	.byte	0x3f
	.zero		1


	//   ....[84]....
        /*0e28*/ 	.word	0x0001ae30
        /*0e2c*/ 	.word	0x00000003
        /*0e30*/ 	.word	0x00028c40
        /*0e34*/ 	.short	0x010a
        /*0e36*/ 	.byte	0x3f
	.zero		1


	//   ....[85]....
        /*0e38*/ 	.word	0x0001ae80
        /*0e3c*/ 	.word	0x00000003
        /*0e40*/ 	.word	0x00028c60
        /*0e44*/ 	.short	0x010a
        /*0e46*/ 	.byte	0x3f
	.zero		1


	//   ....[86]....
        /*0e48*/ 	.word	0x0001aed0
        /*0e4c*/ 	.word	0x00000004
        /*0e50*/ 	.word	0x00028c40
        /*0e54*/ 	.short	0x010a
        /*0e56*/ 	.byte	0x3f
	.zero		1


	//   ....[87]....
        /*0e58*/ 	.word	0x0001af20
        /*0e5c*/ 	.word	0x00000004
        /*0e60*/ 	.word	0x00028c60
        /*0e64*/ 	.short	0x010a
        /*0e66*/ 	.byte	0x3f
	.zero		1


	//   ....[88]....
        /*0e68*/ 	.word	0x0001af70
        /*0e6c*/ 	.word	0x00000004
        /*0e70*/ 	.word	0x00028c40
        /*0e74*/ 	.short	0x010a
        /*0e76*/ 	.byte	0x3f
	.zero		1


	//   ....[89]....
        /*0e78*/ 	.word	0x0001afc0
        /*0e7c*/ 	.word	0x00000004
        /*0e80*/ 	.word	0x00028c60
        /*0e84*/ 	.short	0x010a
        /*0e86*/ 	.byte	0x3f
	.zero		1


	//   ....[90]....
        /*0e88*/ 	.word	0x0001ba70
        /*0e8c*/ 	.word	0x00000000
        /*0e90*/ 	.word	0x00028c20
        /*0e94*/ 	.short	0x010a
        /*0e96*/ 	.byte	0x3f
	.zero		1


	//   ....[91]....
        /*0e98*/ 	.word	0x0001bc10
        /*0e9c*/ 	.word	0x00000006
        /*0ea0*/ 	.word	0x00000000
        /*0ea4*/ 	.short	0x010a
        /*0ea6*/ 	.byte	0x3f
	.zero		1


	//   ....[92]....
        /*0ea8*/ 	.word	0x0001bc60
        /*0eac*/ 	.word	0x00000007
        /*0eb0*/ 	.word	0x00000000
        /*0eb4*/ 	.short	0x010a
        /*0eb6*/ 	.byte	0x3f
	.zero		1


	//   ....[93]....
        /*0eb8*/ 	.word	0x0001bcb0
        /*0ebc*/ 	.word	0x00000004
        /*0ec0*/ 	.word	0x00000000
        /*0ec4*/ 	.short	0x010a
        /*0ec6*/ 	.byte	0x3f
	.zero		1


	//----- nvinfo : EIATTR_NUM_MBARRIERS
	.align		4
.L_378:
        /*0ec8*/ 	.byte	0x03, 0x38
        /*0eca*/ 	.short	0x0016


	//----- nvinfo : EIATTR_EXIT_INSTR_OFFSETS
	.align		4
        /*0ecc*/ 	.byte	0x04, 0x1c
        /*0ece*/ 	.short	(.L_380 - .L_379)


	//   ....[0]....
.L_379:
        /*0ed0*/ 	.word	0x00000a40


	//   ....[1]....
        /*0ed4*/ 	.word	0x00012460


	//   ....[2]....
        /*0ed8*/ 	.word	0x0001a300


	//----- nvinfo : EIATTR_MAX_THREADS
	.align		4
.L_380:
        /*0edc*/ 	.byte	0x04, 0x05
        /*0ede*/ 	.short	(.L_382 - .L_381)
.L_381:
        /*0ee0*/ 	.word	0x00000180
        /*0ee4*/ 	.word	0x00000001
        /*0ee8*/ 	.word	0x00000001


	//----- nvinfo : EIATTR_CRS_STACK_SIZE
	.align		4
.L_382:
        /*0eec*/ 	.byte	0x04, 0x1e
        /*0eee*/ 	.short	(.L_384 - .L_383)
.L_383:
        /*0ef0*/ 	.word	0x00000000


	//----- nvinfo : EIATTR_CBANK_PARAM_SIZE
	.align		4
.L_384:
        /*0ef4*/ 	.byte	0x03, 0x19
        /*0ef6*/ 	.short	0x0af0


	//----- nvinfo : EIATTR_PARAM_CBANK
	.align		4
        /*0ef8*/ 	.byte	0x04, 0x0a
        /*0efa*/ 	.short	(.L_386 - .L_385)
	.align		4
.L_385:
        /*0efc*/ 	.word	index@(.nv.constant0._ZN7cutlass13device_kernelIN5flash11enable_sm90INS1_16FlashAttnFwdSm90INS1_25CollectiveMainloopFwdSm90ILi2EN4cute5tupleIJNS5_1CILi1EEES8_S8_EEENS6_IJNS7_ILi64EEESA_SA_EEELi512ENS_6half_tEfNS_4arch4Sm90ELb0ELb1ELb0ELb1ELb0ELb0ELb0ELb0ELb0ELb1ELb1ELb0EEENS1_21CollectiveEpilogueFwdINS6_IJSA_NS7_ILi512EEESA_EEES9_SC_SE_Li256ELb1ELb1ELb1ELb0EEENS1_36VarlenDynamicPersistentTileSchedulerILi64ELi64ELi256ELi128ELb1ELb1ELb1ELb1ELb0ELb1EEEEEEEEEvNT_6ParamsE)
        /*0f00*/ 	.short	0x0210
        /*0f02*/ 	.short	0x0af0


	//----- nvinfo : EIATTR_SW_WAR
	.align		4
.L_386:
        /*0f04*/ 	.byte	0x04, 0x36
        /*0f06*/ 	.short	(.L_388 - .L_387)
.L_387:
        /*0f08*/ 	.word	0x00000008
.L_388:


//--------------------- .nv.info._ZN7cutlass13device_kernelIN5flash11enable_sm90INS1_16FlashAttnFwdSm90INS1_25CollectiveMainloopFwdSm90ILi2EN4cute5tupleIJNS5_1CILi1EEES8_S8_EEENS6_IJNS7_ILi64EEESA_SA_EEELi512ENS_6half_tEfNS_4arch4Sm90ELb0ELb1ELb0ELb1ELb0ELb1ELb0ELb0ELb0ELb1ELb1ELb0EEENS1_21CollectiveEpilogueFwdINS6_IJSA_NS7_ILi512EEESA_EEES9_SC_SE_Li256ELb1ELb1ELb1ELb0EEENS1_36VarlenDynamicPersistentTileSchedulerILi64ELi64ELi256ELi128ELb1ELb1ELb1ELb1ELb0ELb1EEEEEEEEEvNT_6ParamsE --------------------------
	.section	.nv.info._ZN7cutlass13device_kernelIN5flash11enable_sm90INS1_16FlashAttnFwdSm90INS1_25CollectiveMainloopFwdSm90ILi2EN4cute5tupleIJNS5_1CILi1EEES8_S8_EEENS6_IJNS7_ILi64EEESA_SA_EEELi512ENS_6half_tEfNS_4arch4Sm90ELb0ELb1ELb0ELb1ELb0ELb1ELb0ELb0ELb0ELb1ELb1ELb0EEENS1_21CollectiveEpilogueFwdINS6_IJSA_NS7_ILi512EEESA_EEES9_SC_SE_Li256ELb1ELb1ELb1ELb0EEENS1_36VarlenDynamicPersistentTileSchedulerILi64ELi64ELi256ELi128ELb1ELb1ELb1ELb1ELb0ELb1EEEEEEEEEvNT_6ParamsE,"",@"SHT_CUDA_INFO"
	.sectionflags	@""
	.align	4


	//----- nvinfo : EIATTR_CUDA_API_VERSION
	.align		4
        /*0000*/ 	.byte	0x04, 0x37
        /*0002*/ 	.short	(.L_390 - .L_389)
.L_389:
        /*0004*/ 	.word	0x00000082


	//----- nvinfo : EIATTR_KPARAM_INFO
	.align		4
.L_390:
        /*0008*/ 	.byte	0x04, 0x17
        /*000a*/ 	.short	(.L_392 - .L_391)
.L_391:
        /*000c*/ 	.word	0x00000000
        /*0010*/ 	.short	0x0000
        /*0012*/ 	.short	0x0070
        /*0014*/ 	.byte	0x00, 0xf0, 0x01, 0x2a


	//----- nvinfo : EIATTR_SPARSE_MMA_MASK
	.align		4
.L_392:
        /*0018*/ 	.byte	0x03, 0x50
        /*001a*/ 	.short	0x0000


	//----- nvinfo : EIATTR_MAXREG_COUNT
	.align		4
        /*001c*/ 	.byte	0x03, 0x1b
        /*001e*/ 	.short	0x00a8


	//----- nvinfo : EIATTR_NUM_BARRIERS
	.align		4
        /*0020*/ 	.byte	0x02, 0x4c
        /*0022*/ 	.byte	0x10
	.zero		1


	//----- nvinfo : EIATTR_EXTERNS
	.align		4
        /*0024*/ 	.byte	0x04, 0x0f
        /*0026*/ 	.short	(.L_394 - .L_393)


	//   ....[0]....
	.align		4
.L_393:
        /*0028*/ 	.word	index@(__assertfail)


	//----- nvinfo : EIATTR_ANNOTATIONS
	.align		4
.L_394:
        /*002c*/ 	.byte	0x04, 0x55
        /*002e*/ 	.short	(.L_396 - .L_395)


	//   ....[0]....
.L_395:
        /* <DEDUP_REMOVED lines=82> */


	//----- nvinfo : EIATTR_MERCURY_ISA_VERSION
	.align		4
.L_396:
        /*0538*/ 	.byte	0x03, 0x5f
        /*053a*/ 	.short	0x0101


	//----- nvinfo : EIATTR_UNUSED_LOAD_BYTE_OFFSET
	.align		4
        /*053c*/ 	.byte	0x04, 0x44
        /*053e*/ 	.short	(.L_398 - .L_397)


	//   ....[0]....
.L_397:
        /*0540*/ 	.word	0x00000a80
        /*0544*/ 	.word	0x0000fff0


	//   ....[1]....
        /*0548*/ 	.word	0x00013ea0
        /*054c*/ 	.word	0x0000fff0


	//----- nvinfo : EIATTR_INT_WARP_WIDE_INSTR_OFFSETS
	.align		4
.L_398:
        /*0550*/ 	.byte	0x04, 0x31
        /*0552*/ 	.short	(.L_400 - .L_399)


	//   ....[0]....
.L_399:
        /*0554*/ 	.word	0x00000190


	//   ....[1]....
        /*0558*/ 	.word	0x000001d0


	//   ....[2]....
        /*055c*/ 	.word	0x00000240


	//   ....[3]....
        /*0560*/ 	.word	0x0001c9f0


	//   ....[4]....
        /*0564*/ 	.word	0x0001ca80


	//   ....[5]....
        /*0568*/ 	.word	0x00021370


	//   ....[6]....
        /*056c*/ 	.word	0x00021400


	//----- nvinfo : EIATTR_COOP_GROUP_MASK_REGIDS
	.align		4
.L_400:
        /*0570*/ 	.byte	0x04, 0x29
        /*0572*/ 	.short	(.L_402 - .L_401)


	//   ....[0]....
.L_401:
        /*0574*/ 	.word	0xffffffff


	//   ....[1]....
        /*0578*/ 	.word	0xffffffff


	//   ....[2]....
        /*057c*/ 	.word	0xffffffff


	//   ....[3]....
        /*0580*/ 	.word	0xffffffff


	//   ....[4]....
        /*0584*/ 	.word	0xffffffff


	//   ....[5]....
        /*0588*/ 	.word	0xffffffff


	//   ....[6]....
        /*058c*/ 	.word	0xffffffff


	//   ....[7]....
        /*0590*/ 	.word	0xffffffff


	//   ....[8]....
        /*0594*/ 	.word	0xffffffff


	//   ....[9]....
        /*0598*/ 	.word	0xffffffff


	//   ....[10]....
        /*059c*/ 	.word	0xffffffff


	//   ....[11]....
        /*05a0*/ 	.word	0xffffffff


	//   ....[12]....
        /*05a4*/ 	.word	0xffffffff


	//   ....[13]....
        /*05a8*/ 	.word	0xffffffff


	//   ....[14]....
        /*05ac*/ 	.word	0xffffffff


	//   ....[15]....
        /*05b0*/ 	.word	0xffffffff


	//   ....[16]....
        /*05b4*/ 	.word	0xffffffff


	//   ....[17]....
        /*05b8*/ 	.word	0xffffffff


	//   ....[18]....
        /*05bc*/ 	.word	0xffffffff


	//   ....[19]....
        /*05c0*/ 	.word	0xffffffff


	//   ....[20]....
        /*05c4*/ 	.word	0xffffffff


	//   ....[21]....
        /*05c8*/ 	.word	0xffffffff


	//   ....[22]....
        /*05cc*/ 	.word	0xffffffff


	//   ....[23]....
        /*05d0*/ 	.word	0xffffffff


	//   ....[24]....
        /*05d4*/ 	.word	0xffffffff


	//   ....[25]....
        /*05d8*/ 	.word	0xffffffff


	//   ....[26]....
        /*05dc*/ 	.word	0xffffffff


	//   ....[27]....
        /*05e0*/ 	.word	0xffffffff


	//   ....[28]....
        /*05e4*/ 	.word	0xffffffff


	//   ....[29]....
        /*05e8*/ 	.word	0xffffffff


	//   ....[30]....
        /*05ec*/ 	.word	0xffffffff


	//   ....[31]....
        /*05f0*/ 	.word	0xffffffff


	//   ....[32]....
        /*05f4*/ 	.word	0xffffffff


	//   ....[33]....
        /*05f8*/ 	.word	0xffffffff


	//   ....[34]....
        /*05fc*/ 	.word	0xffffffff


	//   ....[35]....
        /*0600*/ 	.word	0xffffffff


	//   ....[36]....
        /*0604*/ 	.word	0xffffffff


	//   ....[37]....
        /*0608*/ 	.word	0xffffffff


	//   ....[38]....
        /*060c*/ 	.word	0xffffffff


	//   ....[39]....
        /*0610*/ 	.word	0xffffffff


	//   ....[40]....
        /*0614*/ 	.word	0xffffffff


	//   ....[41]....
        /*0618*/ 	.word	0xffffffff


	//   ....[42]....
        /*061c*/ 	.word	0xffffffff


	//   ....[43]....
        /*0620*/ 	.word	0xffffffff


	//   ....[44]....
        /*0624*/ 	.word	0xffffffff


	//   ....[45]....
        /*0628*/ 	.word	0xffffffff


	//   ....[46]....
        /*062c*/ 	.word	0xffffffff


	//   ....[47]....
        /*0630*/ 	.word	0xffffffff


	//   ....[48]....
        /*0634*/ 	.word	0xffffffff


	//   ....[49]....
        /*0638*/ 	.word	0xffffffff


	//   ....[50]....
        /*063c*/ 	.word	0xffffffff


	//   ....[51]....
        /*0640*/ 	.word	0xffffffff


	//   ....[52]....
        /*0644*/ 	.word	0xffffffff


	//   ....[53]....
        /*0648*/ 	.word	0xffffffff


	//   ....[54]....
        /*064c*/ 	.word	0xffffffff


	//   ....[55]....
        /*0650*/ 	.word	0xffffffff


	//   ....[56]....
        /*0654*/ 	.word	0xffffffff


	//   ....[57]....
        /*0658*/ 	.word	0xffffffff


	//   ....[58]....
        /*065c*/ 	.word	0xffffffff


	//   ....[59]....
        /*0660*/ 	.word	0xffffffff


	//   ....[60]....
        /*0664*/ 	.word	0xffffffff


	//   ....[61]....
        /*0668*/ 	.word	0xffffffff


	//   ....[62]....
        /*066c*/ 	.word	0xffffffff


	//   ....[63]....
        /*0670*/ 	.word	0xffffffff


	//   ....[64]....
        /*0674*/ 	.word	0xffffffff


	//   ....[65]....
        /*0678*/ 	.word	0xffffffff


	//   ....[66]....
        /*067c*/ 	.word	0xffffffff


	//   ....[67]....
        /*0680*/ 	.word	0xffffffff


	//   ....[68]....
        /*0684*/ 	.word	0xffffffff


	//   ....[69]....
        /*0688*/ 	.word	0xffffffff


	//   ....[70]....
        /*068c*/ 	.word	0xffffffff


	//   ....[71]....
        /*0690*/ 	.word	0xffffffff


	//   ....[72]....
        /*0694*/ 	.word	0xffffffff


	//   ....[73]....
        /*0698*/ 	.word	0xffffffff


	//   ....[74]....
        /*069c*/ 	.word	0xffffffff


	//   ....[75]....
        /*06a0*/ 	.word	0xffffffff


	//   ....[76]....
        /*06a4*/ 	.word	0xffffffff


	//   ....[77]....
        /*06a8*/ 	.word	0xffffffff


	//   ....[78]....
        /*06ac*/ 	.word	0xffffffff


	//   ....[79]....
        /*06b0*/ 	.word	0xffffffff


	//   ....[80]....
        /*06b4*/ 	.word	0xffffffff


	//   ....[81]....
        /*06b8*/ 	.word	0xffffffff


	//   ....[82]....
        /*06bc*/ 	.word	0xffffffff


	//   ....[83]....
        /*06c0*/ 	.word	0xffffffff


	//   ....[84]....
        /*06c4*/ 	.word	0xffffffff


	//   ....[85]....
        /*06c8*/ 	.word	0xffffffff


	//   ....[86]....
        /*06cc*/ 	.word	0xffffffff


	//   ....[87]....
        /*06d0*/ 	.word	0xffffffff


	//   ....[88]....
        /*06d4*/ 	.word	0xffffffff


	//   ....[89]....
        /*06d8*/ 	.word	0xffffffff


	//   ....[90]....
        /*06dc*/ 	.word	0xffffffff


	//   ....[91]....
        /*06e0*/ 	.word	0xffffffff


	//   ....[92]....
        /*06e4*/ 	.word	0xffffffff


	//   ....[93]....
        /*06e8*/ 	.word	0xffffffff


	//   ....[94]....
        /*06ec*/ 	.word	0xffffffff


	//   ....[95]....
        /*06f0*/ 	.word	0xffffffff


	//   ....[96]....
        /*06f4*/ 	.word	0xffffffff


	//   ....[97]....
        /*06f8*/ 	.word	0xffffffff


	//   ....[98]....
        /*06fc*/ 	.word	0xffffffff


	//   ....[99]....
        /*0700*/ 	.word	0xffffffff


	//   ....[100]....
        /*0704*/ 	.word	0xffffffff


	//   ....[101]....
        /*0708*/ 	.word	0xffffffff


	//   ....[102]....
        /*070c*/ 	.word	0xffffffff


	//   ....[103]....
        /*0710*/ 	.word	0xffffffff


	//   ....[104]....
        /*0714*/ 	.word	0xffffffff


	//   ....[105]....
        /*0718*/ 	.word	0xffffffff


	//   ....[106]....
        /*071c*/ 	.word	0xffffffff


	//   ....[107]....
        /*0720*/ 	.word	0xffffffff


	//   ....[108]....
        /*0724*/ 	.word	0xffffffff


	//   ....[109]....
        /*0728*/ 	.word	0xffffffff


	//   ....[110]....
        /*072c*/ 	.word	0xffffffff


	//   ....[111]....
        /*0730*/ 	.word	0xffffffff


	//   ....[112]....
        /*0734*/ 	.word	0xffffffff


	//   ....[113]....
        /*0738*/ 	.word	0xffffffff


	//   ....[114]....
        /*073c*/ 	.word	0xffffffff


	//   ....[115]....
        /*0740*/ 	.word	0xffffffff


	//   ....[116]....
        /*0744*/ 	.word	0xffffffff


	//   ....[117]....
        /*0748*/ 	.word	0xffffffff


	//   ....[118]....
        /*074c*/ 	.word	0x0500000f


	//   ....[119]....
        /*0750*/ 	.word	0x0500000f


	//   ....[120]....
        /*0754*/ 	.word	0x0500000f


	//   ....[121]....
        /*0758*/ 	.word	0x0500000f


	//   ....[122]....
        /*075c*/ 	.word	0x0500000f


	//   ....[123]....
        /*0760*/ 	.word	0x0500000f


	//   ....[124]....
        /*0764*/ 	.word	0x0500000f


	//   ....[125]....
        /*0768*/ 	.word	0x0500000f


	//   ....[126]....
        /*076c*/ 	.word	0x0500000f


	//   ....[127]....
        /*0770*/ 	.word	0x0500000f


	//   ....[128]....
        /*0774*/ 	.word	0x0500000f


	//   ....[129]....
        /*0778*/ 	.word	0x0500000f


	//   ....[130]....
        /*077c*/ 	.word	0x0500000f


	//   ....[131]....
        /*0780*/ 	.word	0x0500000f


	//   ....[132]....
        /*0784*/ 	.word	0x0500000f


	//   ....[133]....
        /*0788*/ 	.word	0x0500000f


	//   ....[134]....
        /*078c*/ 	.word	0x0500000f


	//   ....[135]....
        /*0790*/ 	.word	0x0500000f


	//   ....[136]....
        /*0794*/ 	.word	0x0500000f


	//   ....[137]....
        /*0798*/ 	.word	0x0500000f


	//   ....[138]....
        /*079c*/ 	.word	0x0500000f


	//   ....[139]....
        /*07a0*/ 	.word	0x0500000f


	//   ....[140]....
        /*07a4*/ 	.word	0x0500000f


	//   ....[141]....
        /*07a8*/ 	.word	0x0500000f


	//   ....[142]....
        /*07ac*/ 	.word	0x0500000f


	//   ....[143]....
        /*07b0*/ 	.word	0x0500000f


	//   ....[144]....
        /*07b4*/ 	.word	0x0500000f


	//   ....[145]....
        /*07b8*/ 	.word	0x0500000f


	//   ....[146]....
        /*07bc*/ 	.word	0x0500000f


	//   ....[147]....
        /*07c0*/ 	.word	0x0500000f


	//   ....[148]....
        /*07c4*/ 	.word	0x0500000f


	//   ....[149]....
        /*07c8*/ 	.word	0x0500000f


	//   ....[150]....
        /*07cc*/ 	.word	0x0500000f


	//   ....[151]....
        /*07d0*/ 	.word	0x0500000f


	//   ....[152]....
        /*07d4*/ 	.word	0x0500000f


	//   ....[153]....
        /*07d8*/ 	.word	0x0500000f


	//   ....[154]....
        /*07dc*/ 	.word	0x0500000f


	//   ....[155]....
        /*07e0*/ 	.word	0x0500000f


	//   ....[156]....
        /*07e4*/ 	.word	0x0500000f


	//   ....[157]....
        /*07e8*/ 	.word	0x0500000f


	//   ....[158]....
        /*07ec*/ 	.word	0x0500000f


	//   ....[159]....
        /*07f0*/ 	.word	0x0500000f


	//   ....[160]....
        /*07f4*/ 	.word	0x0500000f


	//   ....[161]....
        /*07f8*/ 	.word	0x0500000f


	//   ....[162]....
        /*07fc*/ 	.word	0x0500000f


	//----- nvinfo : EIATTR_COOP_GROUP_INSTR_OFFSETS
	.align		4
.L_402:
        /*0800*/ 	.byte	0x04, 0x28
        /*0802*/ 	.short	(.L_404 - .L_403)


	//   ....[0]....
.L_403:
        /*0804*/ 	.word	0x00000060


	//   ....[1]....
        /*0808*/ 	.word	0x000001a0


	//   ....[2]....
        /*080c*/ 	.word	0x000001f0


	//   ....[3]....
        /*0810*/ 	.word	0x000003e0


	//   ....[4]....
        /*0814*/ 	.word	0x00000540


	//   ....[5]....
        /*0818*/ 	.word	0x00000660


	//   ....[6]....
        /*081c*/ 	.word	0x000007c0


	//   ....[7]....
        /*0820*/ 	.word	0x00005690


	//   ....[8]....
        /*0824*/ 	.word	0x00007bd0


	//   ....[9]....
        /*0828*/ 	.word	0x00008370


	//   ....[10]....
        /*082c*/ 	.word	0x00008380


	//   ....[11]....
        /*0830*/ 	.word	0x00008390


	//   ....[12]....
        /*0834*/ 	.word	0x000083a0


	//   ....[13]....
        /*0838*/ 	.word	0x000086b0


	//   ....[14]....
        /*083c*/ 	.word	0x000086c0


	//   ....[15]....
        /*0840*/ 	.word	0x000086d0


	//   ....[16]....
        /*0844*/ 	.word	0x000086e0


	//   ....[17]....
        /*0848*/ 	.word	0x000098a0


	//   ....[18]....
        /*084c*/ 	.word	0x000098b0


	//   ....[19]....
        /*0850*/ 	.word	0x000098c0


	//   ....[20]....
        /*0854*/ 	.word	0x000098d0


	//   ....[21]....
        /*0858*/ 	.word	0x00009b20


	//   ....[22]....
        /*085c*/ 	.word	0x00009b30


	//   ....[23]....
        /*0860*/ 	.word	0x00009b40


	//   ....[24]....
        /*0864*/ 	.word	0x00009b50


	//   ....[25]....
        /*0868*/ 	.word	0x0000b020


	//   ....[26]....
        /*086c*/ 	.word	0x0000b2b0


	//   ....[27]....
        /*0870*/ 	.word	0x0000bbd0


	//   ....[28]....
        /*0874*/ 	.word	0x0000bce0


	//   ....[29]....
        /*0878*/ 	.word	0x0000c100


	//   ....[30]....
        /*087c*/ 	.word	0x0000c170


	//   ....[31]....
        /*0880*/ 	.word	0x0000cb10


	//   ....[32]....
        /*0884*/ 	.word	0x0000cff0


	//   ....[33]....
        /*0888*/ 	.word	0x0000d3b0


	//   ....[34]....
        /*088c*/ 	.word	0x0000da10


	//   ....[35]....
        /*0890*/ 	.word	0x0000daf0


	//   ....[36]....
        /*0894*/ 	.word	0x0000e0f0


	//   ....[37]....
        /*0898*/ 	.word	0x0000e2c0


	//   ....[38]....
        /*089c*/ 	.word	0x0000f160


	//   ....[39]....
        /*08a0*/ 	.word	0x0000f950


	//   ....[40]....
        /*08a4*/ 	.word	0x0000f970


	//   ....[41]....
        /*08a8*/ 	.word	0x000100a0


	//   ....[42]....
        /*08ac*/ 	.word	0x00010110


	//   ....[43]....
        /*08b0*/ 	.word	0x00010e50


	//   ....[44]....
        /*08b4*/ 	.word	0x000112c0


	//   ....[45]....
        /*08b8*/ 	.word	0x00011540


	//   ....[46]....
        /*08bc*/ 	.word	0x00011b10


	//   ....[47]....
        /*08c0*/ 	.word	0x00011b30


	//   ....[48]....
        /*08c4*/ 	.word	0x00012390


	//   ....[49]....
        /*08c8*/ 	.word	0x00012560


	//   ....[50]....
        /*08cc*/ 	.word	0x00013370


	//   ....[51]....
        /*08d0*/ 	.word	0x000133c0


	//   ....[52]....
        /*08d4*/ 	.word	0x00013420


	//   ....[53]....
        /*08d8*/ 	.word	0x00013570


	//   ....[54]....
        /*08dc*/ 	.word	0x00013740


	//   ....[55]....
        /*08e0*/ 	.word	0x00014bb0


	//   ....[56]....
        /*08e4*/ 	.word	0x00014f10


	//   ....[57]....
        /*08e8*/ 	.word	0x00014f20


	//   ....[58]....
        /*08ec*/ 	.word	0x00014f50


	//   ....[59]....
        /*08f0*/ 	.word	0x00014f60


	//   ....[60]....
        /*08f4*/ 	.word	0x00015be0


	//   ....[61]....
        /*08f8*/ 	.word	0x00015c00


	//   ....[62]....
        /*08fc*/ 	.word	0x00015e90


	//   ....[63]....
        /*0900*/ 	.word	0x00015eb0


	//   ....[64]....
        /*0904*/ 	.word	0x00016820


	//   ....[65]....
        /*0908*/ 	.word	0x00016880


	//   ....[66]....
        /*090c*/ 	.word	0x000170e0


	//   ....[67]....
        /*0910*/ 	.word	0x00017100


	//   ....[68]....
        /*0914*/ 	.word	0x000183a0


	//   ....[69]....
        /*0918*/ 	.word	0x00018400


	//   ....[70]....
        /*091c*/ 	.word	0x00018640


	//   ....[71]....
        /*0920*/ 	.word	0x00018660


	//   ....[72]....
        /*0924*/ 	.word	0x00018910


	//   ....[73]....
        /*0928*/ 	.word	0x00018b40


	//   ....[74]....
        /*092c*/ 	.word	0x00018b70


	//   ....[75]....
        /*0930*/ 	.word	0x00018ba0


	//   ....[76]....
        /*0934*/ 	.word	0x00018bd0


	//   ....[77]....
        /*0938*/ 	.word	0x00018c00


	//   ....[78]....
        /*093c*/ 	.word	0x00018c30


	//   ....[79]....
        /*0940*/ 	.word	0x00018dd0


	//   ....[80]....
        /*0944*/ 	.word	0x00018e00


	//   ....[81]....
        /*0948*/ 	.word	0x00018e30


	//   ....[82]....
        /*094c*/ 	.word	0x00018e60


	//   ....[83]....
        /*0950*/ 	.word	0x00018e90


	//   ....[84]....
        /*0954*/ 	.word	0x00018ec0


	//   ....[85]....
        /*0958*/ 	.word	0x00018f60


	//   ....[86]....
        /*095c*/ 	.word	0x00018f90


	//   ....[87]....
        /*0960*/ 	.word	0x00018fa0


	//   ....[88]....
        /*0964*/ 	.word	0x00018fd0


	//   ....[89]....
        /*0968*/ 	.word	0x0001a850


	//   ....[90]....
        /*096c*/ 	.word	0x0001cfc0


	//   ....[91]....
        /*0970*/ 	.word	0x0001da80


	//   ....[92]....
        /*0974*/ 	.word	0x0001daa0


	//   ....[93]....
        /*0978*/ 	.word	0x0001db50


	//   ....[94]....
        /*097c*/ 	.word	0x0001db60


	//   ....[95]....
        /*0980*/ 	.word	0x0001dbe0


	//   ....[96]....
        /*0984*/ 	.word	0x0001dbf0


	//   ....[97]....
        /*0988*/ 	.word	0x0001dc40


	//   ....[98]....
        /*098c*/ 	.word	0x0001dc60


	//   ....[99]....
        /*0990*/ 	.word	0x00021690


	//   ....[100]....
        /*0994*/ 	.word	0x00021710


	//   ....[101]....
        /*0998*/ 	.word	0x00021740


	//   ....[102]....
        /*099c*/ 	.word	0x00021750


	//   ....[103]....
        /*09a0*/ 	.word	0x00021780


	//   ....[104]....
        /*09a4*/ 	.word	0x000217b0


	//   ....[105]....
        /*09a8*/ 	.word	0x000217e0


	//   ....[106]....
        /*09ac*/ 	.word	0x00021810


	//   ....[107]....
        /*09b0*/ 	.word	0x000219d0


	//   ....[108]....
        /*09b4*/ 	.word	0x00021a00


	//   ....[109]....
        /*09b8*/ 	.word	0x00021a30


	//   ....[110]....
        /*09bc*/ 	.word	0x00021a60


	//   ....[111]....
        /*09c0*/ 	.word	0x00021a90


	//   ....[112]....
        /*09c4*/ 	.word	0x00021ac0


	//   ....[113]....
        /*09c8*/ 	.word	0x00021b90


	//   ....[114]....
        /*09cc*/ 	.word	0x00021bb0


	//   ....[115]....
        /*09d0*/ 	.word	0x00021bc0


	//   ....[116]....
        /*09d4*/ 	.word	0x00021c40


	//   ....[117]....
        /*09d8*/ 	.word	0x00022770


	//   ....[118]....
        /*09dc*/ 	.word	0x00022c30


	//   ....[119]....
        /*09e0*/ 	.word	0x00022cc0


	//   ....[120]....
        /*09e4*/ 	.word	0x00022d10


	//   ....[121]....
        /*09e8*/ 	.word	0x00022d60


	//   ....[122]....
        /*09ec*/ 	.word	0x00022df0


	//   ....[123]....
        /*09f0*/ 	.word	0x00022e80


	//   ....[124]....
        /*09f4*/ 	.word	0x00022ed0


	//   ....[125]....
        /*09f8*/ 	.word	0x00022f20


	//   ....[126]....
        /*09fc*/ 	.word	0x00023010


	//   ....[127]....
        /*0a00*/ 	.word	0x000230a0


	//   ....[128]....
        /*0a04*/ 	.word	0x000230f0


	//   ....[129]....
        /*0a08*/ 	.word	0x00023150


	//   ....[130]....
        /*0a0c*/ 	.word	0x000231f0


	//   ....[131]....
        /*0a10*/ 	.word	0x00023280


	//   ....[132]....
        /*0a14*/ 	.word	0x000232d0


	//   ....[133]....
        /*0a18*/ 	.word	0x00023320


	//   ....[134]....
        /*0a1c*/ 	.word	0x000236d0


	//   ....[135]....
        /*0a20*/ 	.word	0x000239b0


	//   ....[136]....
        /*0a24*/ 	.word	0x00023b70


	//   ....[137]....
        /*0a28*/ 	.word	0x00023bc0


	//   ....[138]....
        /*0a2c*/ 	.word	0x00023c20


	//   ....[139]....
        /*0a30*/ 	.word	0x00023d10


	//   ....[140]....
        /*0a34*/ 	.word	0x00023d70


	//   ....[141]....
        /*0a38*/ 	.word	0x00023e60


	//   ....[142]....
        /*0a3c*/ 	.word	0x00023ec0


	//   ....[143]....
        /*0a40*/ 	.word	0x00023f90


	//   ....[144]....
        /*0a44*/ 	.word	0x000242c0


	//   ....[145]....
        /*0a48*/ 	.word	0x00024360


	//   ....[146]....
        /*0a4c*/ 	.word	0x00024500


	//   ....[147]....
        /*0a50*/ 	.word	0x00024580


	//   ....[148]....
        /*0a54*/ 	.word	0x00024600


	//   ....[149]....
        /*0a58*/ 	.word	0x00024680


	//   ....[150]....
        /*0a5c*/ 	.word	0x00024700


	//   ....[151]....
        /*0a60*/ 	.word	0x00024790


	//   ....[152]....
        /*0a64*/ 	.word	0x00024830


	//   ....[153]....
        /*0a68*/ 	.word	0x000248e0


	//   ....[154]....
        /*0a6c*/ 	.word	0x00024960


	//   ....[155]....
        /*0a70*/ 	.word	0x000249e0


	//   ....[156]....
        /*0a74*/ 	.word	0x00024a60


	//   ....[157]....
        /*0a78*/ 	.word	0x00024af0


	//   ....[158]....
        /*0a7c*/ 	.word	0x00024b70


	//   ....[159]....
        /*0a80*/ 	.word	0x00024c20


	//   ....[160]....
        /*0a84*/ 	.word	0x00024c70


	//   ....[161]....
        /*0a88*/ 	.word	0x00024d30


	//   ....[162]....
        /*0a8c*/ 	.word	0x00024e60


	//----- nvinfo : EIATTR_REG_RECONFIG
	.align		4
.L_404:
        /*0a90*/ 	.byte	0x01, 0x54
	.zero		2


	//----- nvinfo : EIATTR_SYSCALL_OFFSETS
	.align		4
        /*0a94*/ 	.byte	0x04, 0x46
        /*0a96*/ 	.short	(.L_406 - .L_405)


	//   ....[0]....
.L_405:
        /*0a98*/ 	.word	0x00002370


	//   ....[1]....
        /*0a9c*/ 	.word	0x000024c0


	//   ....[2]....
        /*0aa0*/ 	.word	0x00007d80


	//   ....[3]....
        /*0aa4*/ 	.word	0x000080a0


	//   ....[4]....
        /*0aa8*/ 	.word	0x0001cbf0


	//   ....[5]....
        /*0aac*/ 	.word	0x0001cd40


	//   ....[6]....
        /*0ab0*/ 	.word	0x0001ce30


	//   ....[7]....
        /*0ab4*/ 	.word	0x0001d660


	//----- nvinfo : EIATTR_MBARRIER_INSTR_OFFSETS
	.align		4
.L_406:
        /*0ab8*/ 	.byte	0x04, 0x39
        /*0aba*/ 	.short	(.L_408 - .L_407)


	//   ....[0]....
.L_407:
        /*0abc*/ 	.word	0x000002d0
        /*0ac0*/ 	.word	0x000000ff
        /*0ac4*/ 	.word	0x00028c00
        /*0ac8*/ 	.short	0x0100
        /*0aca*/ 	.byte	0x08
	.zero		1


	//   ....[1]....
        /*0acc*/ 	.word	0x000002e0
        /*0ad0*/ 	.word	0x000000ff
        /*0ad4*/ 	.word	0x00028c20
        /*0ad8*/ 	.short	0x0100
        /*0ada*/ 	.byte	0x08
	.zero		1


	//   ....[2]....
        /*0adc*/ 	.word	0x00000390
        /*0ae0*/ 	.word	0x000000ff
        /*0ae4*/ 	.word	0x00028c30
        /*0ae8*/ 	.short	0x0100
        /*0aea*/ 	.byte	0x06
	.zero		1


	//   ....[3]....
        /*0aec*/ 	.word	0x000003a0
        /*0af0*/ 	.word	0x000000ff
        /*0af4*/ 	.word	0x00028c40
        /*0af8*/ 	.short	0x0100
        /*0afa*/ 	.byte	0x06
	.zero		1


	//   ....[4]....
        /*0afc*/ 	.word	0x000003b0
        /*0b00*/ 	.word	0x000000ff
        /*0b04*/ 	.word	0x00028c38
        /*0b08*/ 	.short	0x0100
        /*0b0a*/ 	.byte	0x06
	.zero		1


	//   ....[5]....
        /*0b0c*/ 	.word	0x000003c0
        /*0b10*/ 	.word	0x000000ff
        /*0b14*/ 	.word	0x00028c48
        /*0b18*/ 	.short	0x0100
        /*0b1a*/ 	.byte	0x06
	.zero		1


	//   ....[6]....
        /*0b1c*/ 	.word	0x000004f0
        /*0b20*/ 	.word	0x000000ff
        /*0b24*/ 	.word	0x00028c50
        /*0b28*/ 	.short	0x0100
        /*0b2a*/ 	.byte	0x08
	.zero		1


	//   ....[7]....
        /*0b2c*/ 	.word	0x00000500
        /*0b30*/ 	.word	0x000000ff
        /*0b34*/ 	.word	0x00028c60
        /*0b38*/ 	.short	0x0100
        /*0b3a*/ 	.byte	0x08
	.zero		1


	//   ....[8]....
        /*0b3c*/ 	.word	0x00000510
        /*0b40*/ 	.word	0x000000ff
        /*0b44*/ 	.word	0x00028c58
        /*0b48*/ 	.short	0x0100
        /*0b4a*/ 	.byte	0x08
	.zero		1


	//   ....[9]....
        /*0b4c*/ 	.word	0x00000520
        /*0b50*/ 	.word	0x000000ff
        /*0b54*/ 	.word	0x00028c68
        /*0b58*/ 	.short	0x0100
        /*0b5a*/ 	.byte	0x08
	.zero		1


	//   ....[10]....
        /*0b5c*/ 	.word	0x00000610
        /*0b60*/ 	.word	0x000000ff
        /*0b64*/ 	.word	0x00028c70
        /*0b68*/ 	.short	0x0100
        /*0b6a*/ 	.byte	0x06
	.zero		1


	//   ....[11]....
        /*0b6c*/ 	.word	0x00000620
        /*0b70*/ 	.word	0x000000ff
        /*0b74*/ 	.word	0x00028c80
        /*0b78*/ 	.short	0x0100
        /*0b7a*/ 	.byte	0x06
	.zero		1


	//   ....[12]....
        /*0b7c*/ 	.word	0x00000630
        /*0b80*/ 	.word	0x000000ff
        /*0b84*/ 	.word	0x00028c78
        /*0b88*/ 	.short	0x0100
        /*0b8a*/ 	.byte	0x06
	.zero		1


	//   ....[13]....
        /*0b8c*/ 	.word	0x00000640
        /*0b90*/ 	.word	0x000000ff
        /*0b94*/ 	.word	0x00028c88
        /*0b98*/ 	.short	0x0100
        /*0b9a*/ 	.byte	0x06
	.zero		1


	//   ....[14]....
        /*0b9c*/ 	.word	0x00000770
        /*0ba0*/ 	.word	0x000000ff
        /*0ba4*/ 	.word	0x00028c90
        /*0ba8*/ 	.short	0x0100
        /*0baa*/ 	.byte	0x08
	.zero		1


	//   ....[15]....
        /*0bac*/ 	.word	0x00000780
        /*0bb0*/ 	.word	0x000000ff
        /*0bb4*/ 	.word	0x00028ca0
        /*0bb8*/ 	.short	0x0100
        /*0bba*/ 	.byte	0x08
	.zero		1


	//   ....[16]....
        /*0bbc*/ 	.word	0x00000790
        /*0bc0*/ 	.word	0x000000ff
        /*0bc4*/ 	.word	0x00028c98
        /*0bc8*/ 	.short	0x0100
        /*0bca*/ 	.byte	0x08
	.zero		1


	//   ....[17]....
        /*0bcc*/ 	.word	0x000007a0
        /*0bd0*/ 	.word	0x000000ff
        /*0bd4*/ 	.word	0x00028ca8
        /*0bd8*/ 	.short	0x0100
        /*0bda*/ 	.byte	0x08
	.zero		1


	//   ....[18]....
        /*0bdc*/ 	.word	0x000008d0
        /*0be0*/ 	.word	0x000000ff
        /*0be4*/ 	.word	0x00028cb0
        /*0be8*/ 	.short	0x0100
        /*0bea*/ 	.byte	0x08
	.zero		1


	//   ....[19]....
        /*0bec*/ 	.word	0x000008e0
        /*0bf0*/ 	.word	0x000000ff
        /*0bf4*/ 	.word	0x00028cc0
        /*0bf8*/ 	.short	0x0100
        /*0bfa*/ 	.byte	0x08
	.zero		1


	//   ....[20]....
        /*0bfc*/ 	.word	0x000008f0
        /*0c00*/ 	.word	0x000000ff
        /*0c04*/ 	.word	0x00028cb8
        /*0c08*/ 	.short	0x0100
        /*0c0a*/ 	.byte	0x08
	.zero		1


	//   ....[21]....
        /*0c0c*/ 	.word	0x00000900
        /*0c10*/ 	.word	0x000000ff
        /*0c14*/ 	.word	0x00028cc8
        /*0c18*/ 	.short	0x0100
        /*0c1a*/ 	.byte	0x08
	.zero		1


	//   ....[22]....
        /*0c1c*/ 	.word	0x00003030
        /*0c20*/ 	.word	0x0000004a
        /*0c24*/ 	.word	0x00028c90
        /*0c28*/ 	.short	0x010a
        /*0c2a*/ 	.byte	0x3f
	.zero		1


	//   ....[23]....
        /*0c2c*/ 	.word	0x000039c0
        /*0c30*/ 	.word	0x0000004a
        /*0c34*/ 	.word	0x00028c90
        /*0c38*/ 	.short	0x010a
        /*0c3a*/ 	.byte	0x3f
	.zero		1


	//   ....[24]....
        /*0c3c*/ 	.word	0x00004260
        /*0c40*/ 	.word	0x0000004a
        /*0c44*/ 	.word	0x00028c90
        /*0c48*/ 	.short	0x010a
        /*0c4a*/ 	.byte	0x3f
	.zero		1


	//   ....[25]....
        /*0c4c*/ 	.word	0x00004460
        /*0c50*/ 	.word	0x00000004
        /*0c54*/ 	.word	0x00000000
        /*0c58*/ 	.short	0x0101
        /*0c5a*/ 	.byte	0x3f
	.zero		1


	//   ....[26]....
        /*0c5c*/ 	.word	0x000044a0
        /*0c60*/ 	.word	0x0000004a
        /*0c64*/ 	.word	0x00028cb0
        /*0c68*/ 	.short	0x010a
        /*0c6a*/ 	.byte	0x3f
	.zero		1


	//   ....[27]....
        /*0c6c*/ 	.word	0x00004ad0
        /*0c70*/ 	.word	0x0000004a
        /*0c74*/ 	.word	0x00000000
        /*0c78*/ 	.short	0x0101
        /*0c7a*/ 	.byte	0x3f
	.zero		1


	//   ....[28]....
        /*0c7c*/ 	.word	0x000057b0
        /*0c80*/ 	.word	0x00000009
        /*0c84*/ 	.word	0x00028c50
        /*0c88*/ 	.short	0x010a
        /*0c8a*/ 	.byte	0x3f
	.zero		1


	//   ....[29]....
        /*0c8c*/ 	.word	0x00005b70
        /*0c90*/ 	.word	0x00000009
        /*0c94*/ 	.word	0x00000000
        /*0c98*/ 	.short	0x0101
        /*0c9a*/ 	.byte	0x3f
	.zero		1


	//   ....[30]....
        /*0c9c*/ 	.word	0x000064b0
        /*0ca0*/ 	.word	0x00000015
        /*0ca4*/ 	.word	0x00028c50
        /*0ca8*/ 	.short	0x010a
        /*0caa*/ 	.byte	0x3f
	.zero		1


	//   ....[31]....
        /*0cac*/ 	.word	0x00006500
        /*0cb0*/ 	.word	0x00000015
        /*0cb4*/ 	.word	0x00028c50
        /*0cb8*/ 	.short	0x010a
        /*0cba*/ 	.byte	0x3f
	.zero		1


	//   ....[32]....
        /*0cbc*/ 	.word	0x000067d0
        /*0cc0*/ 	.word	0x00000015
        /*0cc4*/ 	.word	0x00000000
        /*0cc8*/ 	.short	0x0101
        /*0cca*/ 	.byte	0x3f
	.zero		1


	//   ....[33]....
        /*0ccc*/ 	.word	0x00007e10
        /*0cd0*/ 	.word	0x00000002
        /*0cd4*/ 	.word	0x00028c00
        /*0cd8*/ 	.short	0x010a
        /*0cda*/ 	.byte	0x3f
	.zero		1


	//   ....[34]....
        /*0cdc*/ 	.word	0x00007e60
        /*0ce0*/ 	.word	0x00000002
        /*0ce4*/ 	.word	0x00028c00
        /*0ce8*/ 	.short	0x010a
        /*0cea*/ 	.byte	0x3f
	.zero		1


	//   ....[35]....
        /*0cec*/ 	.word	0x00008920
        /*0cf0*/ 	.word	0x00000002
        /*0cf4*/ 	.word	0x00028c00
        /*0cf8*/ 	.short	0x010a
        /*0cfa*/ 	.byte	0x3f
	.zero		1


	//   ....[36]....
        /*0cfc*/ 	.word	0x00009d00
        /*0d00*/ 	.word	0x00000002
        /*0d04*/ 	.word	0x00028c00
        /*0d08*/ 	.short	0x010a
        /*0d0a*/ 	.byte	0x3f
	.zero		1


	//   ....[37]....
        /*0d0c*/ 	.word	0x0000ab80
        /*0d10*/ 	.word	0x0000000e
        /*0d14*/ 	.word	0x00028c30
        /*0d18*/ 	.short	0x010a
        /*0d1a*/ 	.byte	0x3f
	.zero		1


	//   ....[38]....
        /*0d1c*/ 	.word	0x0000ac10
        /*0d20*/ 	.word	0x0000000e
        /*0d24*/ 	.word	0x00028c30
        /*0d28*/ 	.short	0x010a
        /*0d2a*/ 	.byte	0x3f
	.zero		1


	//   ....[39]....
        /*0d2c*/ 	.word	0x0000b0f0
        /*0d30*/ 	.word	0x00000000
        /*0d34*/ 	.word	0x00000000
        /*0d38*/ 	.short	0x0101
        /*0d3a*/ 	.byte	0x3f
	.zero		1


	//   ....[40]....
        /*0d3c*/ 	.word	0x0000c750
        /*0d40*/ 	.word	0x0000000e
        /*0d44*/ 	.word	0x00028c50
        /*0d48*/ 	.short	0x010a
        /*0d4a*/ 	.byte	0x3f
	.zero		1


	//   ....[41]....
        /*0d4c*/ 	.word	0x0000c810
        /*0d50*/ 	.word	0x0000000e
        /*0d54*/ 	.word	0x00028c50
        /*0d58*/ 	.short	0x010a
        /*0d5a*/ 	.byte	0x3f
	.zero		1


	//   ....[42]....
        /*0d5c*/ 	.word	0x0000cb30
        /*0d60*/ 	.word	0x0000000e
        /*0d64*/ 	.word	0x00000000
        /*0d68*/ 	.short	0x0101
        /*0d6a*/ 	.byte	0x3f
	.zero		1


	//   ....[43]....
        /*0d6c*/ 	.word	0x0000cdc0
        /*0d70*/ 	.word	0x000000d4
        /*0d74*/ 	.word	0x00028c30
        /*0d78*/ 	.short	0x010a
        /*0d7a*/ 	.byte	0x3f
	.zero		1


	//   ....[44]....
        /*0d7c*/ 	.word	0x0000ce30
        /*0d80*/ 	.word	0x000000d4
        /*0d84*/ 	.word	0x00028c30
        /*0d88*/ 	.short	0x010a
        /*0d8a*/ 	.byte	0x3f
	.zero		1


	//   ....[45]....
        /*0d8c*/ 	.word	0x0000d140
        /*0d90*/ 	.word	0x0000000d
        /*0d94*/ 	.word	0x00000000
        /*0d98*/ 	.short	0x0101
        /*0d9a*/ 	.byte	0x3f
	.zero		1


	//   ....[46]....
        /*0d9c*/ 	.word	0x0000ee30
        /*0da0*/ 	.word	0x000000d4
        /*0da4*/ 	.word	0x00028c50
        /*0da8*/ 	.short	0x010a
        /*0daa*/ 	.byte	0x3f
	.zero		1


	//   ....[47]....
        /*0dac*/ 	.word	0x0000ee80
        /*0db0*/ 	.word	0x000000d4
        /*0db4*/ 	.word	0x00028c50
        /*0db8*/ 	.short	0x010a
        /*0dba*/ 	.byte	0x3f
	.zero		1


	//   ....[48]....
        /*0dbc*/ 	.word	0x0000f180
        /*0dc0*/ 	.word	0x000000d4
        /*0dc4*/ 	.word	0x00000000
        /*0dc8*/ 	.short	0x0101
        /*0dca*/ 	.byte	0x3f
	.zero		1


	//   ....[49]....
        /*0dcc*/ 	.word	0x0000f570
        /*0dd0*/ 	.word	0x0000000e
        /*0dd4*/ 	.word	0x00028c30
        /*0dd8*/ 	.short	0x010a
        /*0dda*/ 	.byte	0x3f
	.zero		1


	//   ....[50]....
        /*0ddc*/ 	.word	0x0000f5e0
        /*0de0*/ 	.word	0x0000000e
        /*0de4*/ 	.word	0x00028c30
        /*0de8*/ 	.short	0x010a
        /*0dea*/ 	.byte	0x3f
	.zero		1


	//   ....[51]....
        /*0dec*/ 	.word	0x0000fb00
        /*0df0*/ 	.word	0x00000014
        /*0df4*/ 	.word	0x00000000
        /*0df8*/ 	.short	0x0101
        /*0dfa*/ 	.byte	0x3f
	.zero		1


	//   ....[52]....
        /*0dfc*/ 	.word	0x00010b40
        /*0e00*/ 	.word	0x0000000e
        /*0e04*/ 	.word	0x00028c50
        /*0e08*/ 	.short	0x010a
        /*0e0a*/ 	.byte	0x3f
	.zero		1


	//   ....[53]....
        /*0e0c*/ 	.word	0x00010b90
        /*0e10*/ 	.word	0x0000000e
        /*0e14*/ 	.word	0x00028c50
        /*0e18*/ 	.short	0x010a
        /*0e1a*/ 	.byte	0x3f
	.zero		1


	//   ....[54]....
        /*0e1c*/ 	.word	0x00010e70
        /*0e20*/ 	.word	0x0000000e
        /*0e24*/ 	.word	0x00000000
        /*0e28*/ 	.short	0x0101
        /*0e2a*/ 	.byte	0x3f
	.zero		1


	//   ....[55]....
        /*0e2c*/ 	.word	0x00010fb0
        /*0e30*/ 	.word	0x000000ce
        /*0e34*/ 	.word	0x00028c30
        /*0e38*/ 	.short	0x010a
        /*0e3a*/ 	.byte	0x3f
	.zero		1


	//   ....[56]....
        /*0e3c*/ 	.word	0x00011020
        /*0e40*/ 	.word	0x000000ce
        /*0e44*/ 	.word	0x00028c30
        /*0e48*/ 	.short	0x010a
        /*0e4a*/ 	.byte	0x3f
	.zero		1


	//   ....[57]....
        /*0e4c*/ 	.word	0x00011390
        /*0e50*/ 	.word	0x0000000c
        /*0e54*/ 	.word	0x00000000
        /*0e58*/ 	.short	0x0101
        /*0e5a*/ 	.byte	0x3f
	.zero		1


	//   ....[58]....
        /*0e5c*/ 	.word	0x00013040
        /*0e60*/ 	.word	0x000000ce
        /*0e64*/ 	.word	0x00028c50
        /*0e68*/ 	.short	0x010a
        /*0e6a*/ 	.byte	0x3f
	.zero		1


	//   ....[59]....
        /*0e6c*/ 	.word	0x00013090
        /*0e70*/ 	.word	0x000000ce
        /*0e74*/ 	.word	0x00028c50
        /*0e78*/ 	.short	0x010a
        /*0e7a*/ 	.byte	0x3f
	.zero		1


	//   ....[60]....
        /*0e7c*/ 	.word	0x00013390
        /*0e80*/ 	.word	0x000000ce
        /*0e84*/ 	.word	0x00000000
        /*0e88*/ 	.short	0x0101
        /*0e8a*/ 	.byte	0x3f
	.zero		1


	//   ....[61]....
        /*0e8c*/ 	.word	0x00015bb0
        /*0e90*/ 	.word	0x00000008
        /*0e94*/ 	.word	0x00000000
        /*0e98*/ 	.short	0x0101
        /*0e9a*/ 	.byte	0x3f
	.zero		1


	//   ....[62]....
        /*0e9c*/ 	.word	0x00016890
        /*0ea0*/ 	.word	0x00000008
        /*0ea4*/ 	.word	0x00000000
        /*0ea8*/ 	.short	0x0101
        /*0eaa*/ 	.byte	0x3f
	.zero		1


	//   ....[63]....
        /*0eac*/ 	.word	0x0001a930
        /*0eb0*/ 	.word	0x00000012
        /*0eb4*/ 	.word	0x00028c20
        /*0eb8*/ 	.short	0x010a
        /*0eba*/ 	.byte	0x3f
	.zero		1


	//   ....[64]....
        /*0ebc*/ 	.word	0x0001aa00
        /*0ec0*/ 	.word	0x00000007
        /*0ec4*/ 	.word	0x00028ca0
        /*0ec8*/ 	.short	0x010a
        /*0eca*/ 	.byte	0x3f
	.zero		1


	//   ....[65]....
        /*0ecc*/ 	.word	0x0001ac40
        /*0ed0*/ 	.word	0x00000007
        /*0ed4*/ 	.word	0x00028cc0
        /*0ed8*/ 	.short	0x010a
        /*0eda*/ 	.byte	0x3f
	.zero		1


	//   ....[66]....
        /*0edc*/ 	.word	0x0001b6a0
        /*0ee0*/ 	.word	0x00000006
        /*0ee4*/ 	.word	0x00028ca0
        /*0ee8*/ 	.short	0x010a
        /*0eea*/ 	.byte	0x3f
	.zero		1


	//   ....[67]....
        /*0eec*/ 	.word	0x0001b8d0
        /*0ef0*/ 	.word	0x00000006
        /*0ef4*/ 	.word	0x00028cc0
        /*0ef8*/ 	.short	0x010a
        /*0efa*/ 	.byte	0x3f
	.zero		1


	//   ....[68]....
        /*0efc*/ 	.word	0x0001d230
        /*0f00*/ 	.word	0x00000000
        /*0f04*/ 	.word	0x00028c40
        /*0f08*/ 	.short	0x010a
        /*0f0a*/ 	.byte	0x3f
	.zero		1


	//   ....[69]....
        /*0f0c*/ 	.word	0x0001dd00
        /*0f10*/ 	.word	0x00000012
        /*0f14*/ 	.word	0x00028c00
        /*0f18*/ 	.short	0x0107
        /*0f1a*/ 	.byte	0x3f
	.zero		1


	//   ....[70]....
        /*0f1c*/ 	.word	0x0001ddf0
        /*0f20*/ 	.word	0x00000012
        /*0f24*/ 	.word	0x00028c00
        /*0f28*/ 	.short	0x0101
        /*0f2a*/ 	.byte	0x3f
	.zero		1


	//   ....[71]....
        /*0f2c*/ 	.word	0x0001de10
        /*0f30*/ 	.word	0x00000012
        /*0f34*/ 	.word	0x00028c20
        /*0f38*/ 	.short	0x010a
        /*0f3a*/ 	.byte	0x3f
	.zero		1


	//   ....[72]....
        /*0f3c*/ 	.word	0x0001def0
        /*0f40*/ 	.word	0x00000000
        /*0f44*/ 	.word	0x00028c60
        /*0f48*/ 	.short	0x010a
        /*0f4a*/ 	.byte	0x3f
	.zero		1


	//   ....[73]....
        /*0f4c*/ 	.word	0x0001ebc0
        /*0f50*/ 	.word	0x00000002
        /*0f54*/ 	.word	0x00028c40
        /*0f58*/ 	.short	0x010a
        /*0f5a*/ 	.byte	0x3f
	.zero		1


	//   ....[74]....
        /*0f5c*/ 	.word	0x0001ee10
        /*0f60*/ 	.word	0x00000002
        /*0f64*/ 	.word	0x00028c60
        /*0f68*/ 	.short	0x010a
        /*0f6a*/ 	.byte	0x3f
	.zero		1


	//   ....[75]....
        /*0f6c*/ 	.word	0x0001f9b0
        /*0f70*/ 	.word	0x00000002
        /*0f74*/ 	.word	0x00028c40
        /*0f78*/ 	.short	0x010a
        /*0f7a*/ 	.byte	0x3f
	.zero		1


	//   ....[76]....
        /*0f7c*/ 	.word	0x0001fc00
        /*0f80*/ 	.word	0x00000002
        /*0f84*/ 	.word	0x00028c60
        /*0f88*/ 	.short	0x010a
        /*0f8a*/ 	.byte	0x3f
	.zero		1


	//   ....[77]....
        /*0f8c*/ 	.word	0x00020740
        /*0f90*/ 	.word	0x00000003
        /*0f94*/ 	.word	0x00028c40
        /*0f98*/ 	.short	0x010a
        /*0f9a*/ 	.byte	0x3f
	.zero		1


	//   ....[78]....
        /*0f9c*/ 	.word	0x00020990
        /*0fa0*/ 	.word	0x00000003
        /*0fa4*/ 	.word	0x00028c60
        /*0fa8*/ 	.short	0x010a
        /*0faa*/ 	.byte	0x3f
	.zero		1


	//   ....[79]....
        /*0fac*/ 	.word	0x000226f0
        /*0fb0*/ 	.word	0x00000000
        /*0fb4*/ 	.word	0x00028c20
        /*0fb8*/ 	.short	0x010a
        /*0fba*/ 	.byte	0x3f
	.zero		1


	//   ....[80]....
        /*0fbc*/ 	.word	0x000228d0
        /*0fc0*/ 	.word	0x00000006
        /*0fc4*/ 	.word	0x00000000
        /*0fc8*/ 	.short	0x010a
        /*0fca*/ 	.byte	0x3f
	.zero		1


	//   ....[81]....
        /*0fcc*/ 	.word	0x00022900
        /*0fd0*/ 	.word	0x00000007
        /*0fd4*/ 	.word	0x00000000
        /*0fd8*/ 	.short	0x010a
        /*0fda*/ 	.byte	0x3f
	.zero		1


	//   ....[82]....
        /*0fdc*/ 	.word	0x00022960
        /*0fe0*/ 	.word	0x00000004
        /*0fe4*/ 	.word	0x00000000
        /*0fe8*/ 	.short	0x010a
        /*0fea*/ 	.byte	0x3f
	.zero		1


	//   ....[83]....
        /*0fec*/ 	.word	0x00022990
        /*0ff0*/ 	.word	0x00000003
        /*0ff4*/ 	.word	0x00000000
        /*0ff8*/ 	.short	0x010a
        /*0ffa*/ 	.byte	0x3f
	.zero		1


	//   ....[84]....
        /*0ffc*/ 	.word	0x000229f0
        /*1000*/ 	.word	0x0000004a
        /*1004*/ 	.word	0x00028c90
        /*1008*/ 	.short	0x010a
        /*100a*/ 	.byte	0x3f
	.zero		1


	//   ....[85]....
        /*100c*/ 	.word	0x00022a40
        /*1010*/ 	.word	0x0000004a
        /*1014*/ 	.word	0x00028c90
        /*1018*/ 	.short	0x010a
        /*101a*/ 	.byte	0x3f
	.zero		1


	//   ....[86]....
        /*101c*/ 	.word	0x00022a90
        /*1020*/ 	.word	0x0000004a
        /*1024*/ 	.word	0x00028c90
        /*1028*/ 	.short	0x010a
        /*102a*/ 	.byte	0x3f
	.zero		1


	//   ....[87]....
        /*102c*/ 	.word	0x00022ae0
        /*1030*/ 	.word	0x0000004a
        /*1034*/ 	.word	0x00028cb0
        /*1038*/ 	.short	0x010a
        /*103a*/ 	.byte	0x3f
	.zero		1


	//   ....[88]....
        /*103c*/ 	.word	0x00022b30
        /*1040*/ 	.word	0x00000009
        /*1044*/ 	.word	0x00028c50
        /*1048*/ 	.short	0x010a
        /*104a*/ 	.byte	0x3f
	.zero		1


	//   ....[89]....
        /*104c*/ 	.word	0x00022b80
        /*1050*/ 	.word	0x00000015
        /*1054*/ 	.word	0x00028c50
        /*1058*/ 	.short	0x010a
        /*105a*/ 	.byte	0x3f
	.zero		1


	//   ....[90]....
        /*105c*/ 	.word	0x00022f60
        /*1060*/ 	.word	0x00000002
        /*1064*/ 	.word	0x00028c00
        /*1068*/ 	.short	0x010a
        /*106a*/ 	.byte	0x3f
	.zero		1


	//   ....[91]....
        /*106c*/ 	.word	0x00023370
        /*1070*/ 	.word	0x00000002
        /*1074*/ 	.word	0x00028c00
        /*1078*/ 	.short	0x010a
        /*107a*/ 	.byte	0x3f
	.zero		1


	//   ....[92]....
        /*107c*/ 	.word	0x000233c0
        /*1080*/ 	.word	0x0000000e
        /*1084*/ 	.word	0x00028c30
        /*1088*/ 	.short	0x010a
        /*108a*/ 	.byte	0x3f
	.zero		1


	//   ....[93]....
        /*108c*/ 	.word	0x00023410
        /*1090*/ 	.word	0x0000000e
        /*1094*/ 	.word	0x00028c50
        /*1098*/ 	.short	0x010a
        /*109a*/ 	.byte	0x3f
	.zero		1


	//   ....[94]....
        /*109c*/ 	.word	0x00023460
        /*10a0*/ 	.word	0x000000d4
        /*10a4*/ 	.word	0x00028c30
        /*10a8*/ 	.short	0x010a
        /*10aa*/ 	.byte	0x3f
	.zero		1


	//   ....[95]....
        /*10ac*/ 	.word	0x000234b0
        /*10b0*/ 	.word	0x000000d4
        /*10b4*/ 	.word	0x00028c50
        /*10b8*/ 	.short	0x010a
        /*10ba*/ 	.byte	0x3f
	.zero		1


	//   ....[96]....
        /*10bc*/ 	.word	0x00023500
        /*10c0*/ 	.word	0x0000000e
        /*10c4*/ 	.word	0x00028c30
        /*10c8*/ 	.short	0x010a
        /*10ca*/ 	.byte	0x3f
	.zero		1


	//   ....[97]....
        /*10cc*/ 	.word	0x00023550
        /*10d0*/ 	.word	0x0000000e
        /*10d4*/ 	.word	0x00028c50
        /*10d8*/ 	.short	0x010a
        /*10da*/ 	.byte	0x3f
	.zero		1


	//   ....[98]....
        /*10dc*/ 	.word	0x000235a0
        /*10e0*/ 	.word	0x000000ce
        /*10e4*/ 	.word	0x00028c30
        /*10e8*/ 	.short	0x010a
        /*10ea*/ 	.byte	0x3f
	.zero		1


	//   ....[99]....
        /*10ec*/ 	.word	0x000235f0
        /*10f0*/ 	.word	0x000000ce
        /*10f4*/ 	.word	0x00028c50
        /*10f8*/ 	.short	0x010a
        /*10fa*/ 	.byte	0x3f
	.zero		1


	//   ....[100]....
        /*10fc*/ 	.word	0x00023790
        /*1100*/ 	.word	0x00000012
        /*1104*/ 	.word	0x00028c20
        /*1108*/ 	.short	0x010a
        /*110a*/ 	.byte	0x3f
	.zero		1


	//   ....[101]....
        /*110c*/ 	.word	0x000237e0
        /*1110*/ 	.word	0x00000007
        /*1114*/ 	.word	0x00028ca0
        /*1118*/ 	.short	0x010a
        /*111a*/ 	.byte	0x3f
	.zero		1


	//   ....[102]....
        /*111c*/ 	.word	0x00023830
        /*1120*/ 	.word	0x00000007
        /*1124*/ 	.word	0x00028cc0
        /*1128*/ 	.short	0x010a
        /*112a*/ 	.byte	0x3f
	.zero		1


	//   ....[103]....
        /*112c*/ 	.word	0x00023880
        /*1130*/ 	.word	0x00000006
        /*1134*/ 	.word	0x00028ca0
        /*1138*/ 	.short	0x010a
        /*113a*/ 	.byte	0x3f
	.zero		1


	//   ....[104]....
        /*113c*/ 	.word	0x000238d0
        /*1140*/ 	.word	0x00000006
        /*1144*/ 	.word	0x00028cc0
        /*1148*/ 	.short	0x010a
        /*114a*/ 	.byte	0x3f
	.zero		1


	//   ....[105]....
        /*114c*/ 	.word	0x00023a70
        /*1150*/ 	.word	0x00000000
        /*1154*/ 	.word	0x00028c40
        /*1158*/ 	.short	0x010a
        /*115a*/ 	.byte	0x3f
	.zero		1


	//   ....[106]....
        /*115c*/ 	.word	0x00023fd0
        /*1160*/ 	.word	0x00000012
        /*1164*/ 	.word	0x00028c20
        /*1168*/ 	.short	0x010a
        /*116a*/ 	.byte	0x3f
	.zero		1


	//   ....[107]....
        /*116c*/ 	.word	0x00024020
        /*1170*/ 	.word	0x00000000
        /*1174*/ 	.word	0x00028c60
        /*1178*/ 	.short	0x010a
        /*117a*/ 	.byte	0x3f
	.zero		1


	//   ....[108]....
        /*117c*/ 	.word	0x00024070
        /*1180*/ 	.word	0x00000002
        /*1184*/ 	.word	0x00028c40
        /*1188*/ 	.short	0x010a
        /*118a*/ 	.byte	0x3f
	.zero		1


	//   ....[109]....
        /*118c*/ 	.word	0x000240c0
        /*1190*/ 	.word	0x00000002
        /*1194*/ 	.word	0x00028c60
        /*1198*/ 	.short	0x010a
        /*119a*/ 	.byte	0x3f
	.zero		1


	//   ....[110]....
        /*119c*/ 	.word	0x00024110
        /*11a0*/ 	.word	0x00000002
        /*11a4*/ 	.word	0x00028c40
        /*11a8*/ 	.short	0x010a
        /*11aa*/ 	.byte	0x3f
	.zero		1


	//   ....[111]....
        /*11ac*/ 	.word	0x00024160
        /*11b0*/ 	.word	0x00000002
        /*11b4*/ 	.word	0x00028c60
        /*11b8*/ 	.short	0x010a
        /*11ba*/ 	.byte	0x3f
	.zero		1


	//   ....[112]....
        /*11bc*/ 	.word	0x000241b0
        /*11c0*/ 	.word	0x00000003
        /*11c4*/ 	.word	0x00028c40
        /*11c8*/ 	.short	0x010a
        /*11ca*/ 	.byte	0x3f
	.zero		1


	//   ....[113]....
        /*11cc*/ 	.word	0x00024200
        /*11d0*/ 	.word	0x00000003
        /*11d4*/ 	.word	0x00028c60
        /*11d8*/ 	.short	0x010a
        /*11da*/ 	.byte	0x3f
	.zero		1


	//   ....[114]....
        /*11dc*/ 	.word	0x00024d80
        /*11e0*/ 	.word	0x00000000
        /*11e4*/ 	.word	0x00028c20
        /*11e8*/ 	.short	0x010a
        /*11ea*/ 	.byte	0x3f
	.zero		1


	//   ....[115]....
        /*11ec*/ 	.word	0x00024f20
        /*11f0*/ 	.word	0x00000006
        /*11f4*/ 	.word	0x00000000
        /*11f8*/ 	.short	0x010a
        /*11fa*/ 	.byte	0x3f
	.zero		1


	//   ....[116]....
        /*11fc*/ 	.word	0x00024f70
        /*1200*/ 	.word	0x00000007
        /*1204*/ 	.word	0x00000000
        /*1208*/ 	.short	0x010a
        /*120a*/ 	.byte	0x3f
	.zero		1


	//   ....[117]....
        /*120c*/ 	.word	0x00024fc0
        /*1210*/ 	.word	0x00000004
        /*1214*/ 	.word	0x00000000
        /*1218*/ 	.short	0x010a
        /*121a*/ 	.byte	0x3f
	.zero		1


	//----- nvinfo : EIATTR_NUM_MBARRIERS
	.align		4
.L_408:
        /*121c*/ 	.byte	0x03, 0x38
        /*121e*/ 	.short	0x0016


	//----- nvinfo : EIATTR_EXIT_INSTR_OFFSETS
	.align		4
        /*1220*/ 	.byte	0x04, 0x1c
        /*1222*/ 	.short	(.L_410 - .L_409)


	//   ....[0]....
.L_409:
        /*1224*/ 	.word	0x000229e0


	//----- nvinfo : EIATTR_MAX_THREADS
	.align		4
.L_410:
        /*1228*/ 	.byte	0x04, 0x05
        /*122a*/ 	.short	(.L_412 - .L_411)
.L_411:
        /*122c*/ 	.word	0x00000180
        /*1230*/ 	.word	0x00000001
        /*1234*/ 	.word	0x00000001


	//----- nvinfo : EIATTR_CRS_STACK_SIZE
	.align		4
.L_412:
        /*1238*/ 	.byte	0x04, 0x1e
        /*123a*/ 	.short	(.L_414 - .L_413)
.L_413:
        /*123c*/ 	.word	0x00000000


	//----- nvinfo : EIATTR_CBANK_PARAM_SIZE
	.align		4
.L_414:
        /*1240*/ 	.byte	0x03, 0x19
        /*1242*/ 	.short	0x0af0


	//----- nvinfo : EIATTR_PARAM_CBANK
	.align		4
        /*1244*/ 	.byte	0x04, 0x0a
        /*1246*/ 	.short	(.L_416 - .L_415)
	.align		4
.L_415:
        /*1248*/ 	.word	index@(.nv.constant0._ZN7cutlass13device_kernelIN5flash11enable_sm90INS1_16FlashAttnFwdSm90INS1_25CollectiveMainloopFwdSm90ILi2EN4cute5tupleIJNS5_1CILi1EEES8_S8_EEENS6_IJNS7_ILi64EEESA_SA_EEELi512ENS_6half_tEfNS_4arch4Sm90ELb0ELb1ELb0ELb1ELb0ELb1ELb0ELb0ELb0ELb1ELb1ELb0EEENS1_21CollectiveEpilogueFwdINS6_IJSA_NS7_ILi512EEESA_EEES9_SC_SE_Li256ELb1ELb1ELb1ELb0EEENS1_36VarlenDynamicPersistentTileSchedulerILi64ELi64ELi256ELi128ELb1ELb1ELb1ELb1ELb0ELb1EEEEEEEEEvNT_6ParamsE)
        /*124c*/ 	.short	0x0210
        /*124e*/ 	.short	0x0af0


	//----- nvinfo : EIATTR_SW_WAR
	.align		4
.L_416:
        /*1250*/ 	.byte	0x04, 0x36
        /*1252*/ 	.short	(.L_418 - .L_417)
.L_417:
        /*1254*/ 	.word	0x00000008
.L_418:


//--------------------- .nv.info._ZN7cutlass13device_kernelIN5flash11enable_sm90INS1_16FlashAttnFwdSm90INS1_25CollectiveMainloopFwdSm90ILi2EN4cute5tupleIJNS5_1CILi1EEES8_S8_EEENS6_IJNS7_ILi64EEESA_SA_EEELi512ENS_6half_tEfNS_4arch4Sm90ELb0ELb1ELb0ELb1ELb0ELb0ELb1ELb0ELb0ELb1ELb1ELb0EEENS1_21CollectiveEpilogueFwdINS6_IJSA_NS7_ILi512EEESA_EEES9_SC_SE_Li256ELb1ELb1ELb1ELb0EEENS1_36VarlenDynamicPersistentTileSchedulerILi64ELi64ELi256ELi128ELb1ELb1ELb1ELb1ELb0ELb1EEEEEEEEEvNT_6ParamsE --------------------------
	.section	.nv.info._ZN7cutlass13device_kernelIN5flash11enable_sm90INS1_16FlashAttnFwdSm90INS1_25CollectiveMainloopFwdSm90ILi2EN4cute5tupleIJNS5_1CILi1EEES8_S8_EEENS6_IJNS7_ILi64EEESA_SA_EEELi512ENS_6half_tEfNS_4arch4Sm90ELb0ELb1ELb0ELb1ELb0ELb0ELb1ELb0ELb0ELb1ELb1ELb0EEENS1_21CollectiveEpilogueFwdINS6_IJSA_NS7_ILi512EEESA_EEES9_SC_SE_Li256ELb1ELb1ELb1ELb0EEENS1_36VarlenDynamicPersistentTileSchedulerILi64ELi64ELi256ELi128ELb1ELb1ELb1ELb1ELb0ELb1EEEEEEEEEvNT_6ParamsE,"",@"SHT_CUDA_INFO"
	.sectionflags	@""
	.align	4


	//----- nvinfo : EIATTR_CUDA_API_VERSION
	.align		4
        /*0000*/ 	.byte	0x04, 0x37
        /*0002*/ 	.short	(.L_420 - .L_419)
.L_419:
        /*0004*/ 	.word	0x00000082


	//----- nvinfo : EIATTR_KPARAM_INFO
	.align		4
.L_420:
        /*0008*/ 	.byte	0x04, 0x17
        /*000a*/ 	.short	(.L_422 - .L_421)
.L_421:
        /*000c*/ 	.word	0x00000000
        /*0010*/ 	.short	0x0000
        /*0012*/ 	.short	0x0070
        /*0014*/ 	.byte	0x00, 0xf0, 0x01, 0x2e


	//----- nvinfo : EIATTR_SPARSE_MMA_MASK
	.align		4
.L_422:
        /*0018*/ 	.byte	0x03, 0x50
        /*001a*/ 	.short	0x0000


	//----- nvinfo : EIATTR_MAXREG_COUNT
	.align		4
        /*001c*/ 	.byte	0x03, 0x1b
        /*001e*/ 	.short	0x00a8


	//----- nvinfo : EIATTR_NUM_BARRIERS
	.align		4
        /*0020*/ 	.byte	0x02, 0x4c
        /*0022*/ 	.byte	0x10
	.zero		1


	//----- nvinfo : EIATTR_EXTERNS
	.align		4
        /*0024*/ 	.byte	0x04, 0x0f
        /*0026*/ 	.short	(.L_424 - .L_423)


	//   ....[0]....
	.align		4
.L_423:
        /*0028*/ 	.word	index@(__assertfail)


	//----- nvinfo : EIATTR_ANNOTATIONS
	.align		4
.L_424:
        /*002c*/ 	.byte	0x04, 0x55
        /*002e*/ 	.short	(.L_426 - .L_425)


	//   ....[0]....
.L_425:
        /* <DEDUP_REMOVED lines=88> */


	//----- nvinfo : EIATTR_MERCURY_ISA_VERSION
	.align		4
.L_426:
        /*0598*/ 	.byte	0x03, 0x5f
        /*059a*/ 	.short	0x0101


	//----- nvinfo : EIATTR_UNUSED_LOAD_BYTE_OFFSET
	.align		4
        /*059c*/ 	.byte	0x04, 0x44
        /*059e*/ 	.short	(.L_428 - .L_427)


	//   ....[0]....
.L_427:
        /*05a0*/ 	.word	0x00000a30
        /*05a4*/ 	.word	0x0000fff0


	//   ....[1]....
        /*05a8*/ 	.word	0x00011770
        /*05ac*/ 	.word	0x0000fff0


	//----- nvinfo : EIATTR_INT_WARP_WIDE_INSTR_OFFSETS
	.align		4
.L_428:
        /*05b0*/ 	.byte	0x04, 0x31
        /*05b2*/ 	.short	(.L_430 - .L_429)


	//   ....[0]....
.L_429:
        /*05b4*/ 	.word	0x00000130


	//   ....[1]....
        /*05b8*/ 	.word	0x00000170


	//   ....[2]....
        /*05bc*/ 	.word	0x000001e0


	//   ....[3]....
        /*05c0*/ 	.word	0x000001f0


	//   ....[4]....
        /*05c4*/ 	.word	0x00017e50


	//   ....[5]....
        /*05c8*/ 	.word	0x00017eb0


	//   ....[6]....
        /*05cc*/ 	.word	0x0001d890


	//   ....[7]....
        /*05d0*/ 	.word	0x0001d920


	//----- nvinfo : EIATTR_COOP_GROUP_MASK_REGIDS
	.align		4
.L_430:
        /*05d4*/ 	.byte	0x04, 0x29
        /*05d6*/ 	.short	(.L_432 - .L_431)


	//   ....[0]....
.L_431:
        /*05d8*/ 	.word	0xffffffff


	//   ....[1]....
        /*05dc*/ 	.word	0xffffffff


	//   ....[2]....
        /*05e0*/ 	.word	0xffffffff


	//   ....[3]....
        /*05e4*/ 	.word	0xffffffff


	//   ....[4]....
        /*05e8*/ 	.word	0xffffffff


	//   ....[5]....
        /*05ec*/ 	.word	0xffffffff


	//   ....[6]....
        /*05f0*/ 	.word	0xffffffff


	//   ....[7]....
        /*05f4*/ 	.word	0xffffffff


	//   ....[8]....
        /*05f8*/ 	.word	0xffffffff


	//   ....[9]....
        /*05fc*/ 	.word	0xffffffff


	//   ....[10]....
        /*0600*/ 	.word	0xffffffff


	//   ....[11]....
        /*0604*/ 	.word	0xffffffff


	//   ....[12]....
        /*0608*/ 	.word	0xffffffff


	//   ....[13]....
        /*060c*/ 	.word	0xffffffff


	//   ....[14]....
        /*0610*/ 	.word	0xffffffff


	//   ....[15]....
        /*0614*/ 	.word	0xffffffff


	//   ....[16]....
        /*0618*/ 	.word	0xffffffff


	//   ....[17]....
        /*061c*/ 	.word	0xffffffff


	//   ....[18]....
        /*0620*/ 	.word	0xffffffff


	//   ....[19]....
        /*0624*/ 	.word	0xffffffff


	//   ....[20]....
        /*0628*/ 	.word	0xffffffff


	//   ....[21]....
        /*062c*/ 	.word	0xffffffff


	//   ....[22]....
        /*0630*/ 	.word	0xffffffff


	//   ....[23]....
        /*0634*/ 	.word	0xffffffff


	//   ....[24]....
        /*0638*/ 	.word	0xffffffff


	//   ....[25]....
        /*063c*/ 	.word	0xffffffff


	//   ....[26]....
        /*0640*/ 	.word	0xffffffff


	//   ....[27]....
        /*0644*/ 	.word	0xffffffff


	//   ....[28]....
        /*0648*/ 	.word	0xffffffff


	//   ....[29]....
        /*064c*/ 	.word	0xffffffff


	//   ....[30]....
        /*0650*/ 	.word	0xffffffff


	//   ....[31]....
        /*0654*/ 	.word	0xffffffff


	//   ....[32]....
        /*0658*/ 	.word	0xffffffff


	//   ....[33]....
        /*065c*/ 	.word	0xffffffff


	//   ....[34]....
        /*0660*/ 	.word	0xffffffff


	//   ....[35]....
        /*0664*/ 	.word	0xffffffff


	//   ....[36]....
        /*0668*/ 	.word	0xffffffff


	//   ....[37]....
        /*066c*/ 	.word	0xffffffff


	//   ....[38]....
        /*0670*/ 	.word	0xffffffff


	//   ....[39]....
        /*0674*/ 	.word	0xffffffff


	//   ....[40]....
        /*0678*/ 	.word	0xffffffff


	//   ....[41]....
        /*067c*/ 	.word	0xffffffff


	//   ....[42]....
        /*0680*/ 	.word	0xffffffff


	//   ....[43]....
        /*0684*/ 	.word	0xffffffff


	//   ....[44]....
        /*0688*/ 	.word	0xffffffff


	//   ....[45]....
        /*068c*/ 	.word	0xffffffff


	//   ....[46]....
        /*0690*/ 	.word	0xffffffff


	//   ....[47]....
        /*0694*/ 	.word	0xffffffff


	//   ....[48]....
        /*0698*/ 	.word	0xffffffff


	//   ....[49]....
        /*069c*/ 	.word	0xffffffff


	//   ....[50]....
        /*06a0*/ 	.word	0xffffffff


	//   ....[51]....
        /*06a4*/ 	.word	0xffffffff


	//   ....[52]....
        /*06a8*/ 	.word	0xffffffff


	//   ....[53]....
        /*06ac*/ 	.word	0xffffffff


	//   ....[54]....
        /*06b0*/ 	.word	0xffffffff


	//   ....[55]....
        /*06b4*/ 	.word	0xffffffff


	//   ....[56]....
        /*06b8*/ 	.word	0xffffffff


	//   ....[57]....
        /*06bc*/ 	.word	0xffffffff


	//   ....[58]....
        /*06c0*/ 	.word	0xffffffff


	//   ....[59]....
        /*06c4*/ 	.word	0xffffffff


	//   ....[60]....
        /*06c8*/ 	.word	0xffffffff


	//   ....[61]....
        /*06cc*/ 	.word	0xffffffff


	//   ....[62]....
        /*06d0*/ 	.word	0xffffffff


	//   ....[63]....
        /*06d4*/ 	.word	0xffffffff


	//   ....[64]....
        /*06d8*/ 	.word	0xffffffff


	//   ....[65]....
        /*06dc*/ 	.word	0xffffffff


	//   ....[66]....
        /*06e0*/ 	.word	0xffffffff


	//   ....[67]....
        /*06e4*/ 	.word	0xffffffff


	//   ....[68]....
        /*06e8*/ 	.word	0xffffffff


	//   ....[69]....
        /*06ec*/ 	.word	0xffffffff


	//   ....[70]....
        /*06f0*/ 	.word	0xffffffff


	//   ....[71]....
        /*06f4*/ 	.word	0xffffffff


	//   ....[72]....
        /*06f8*/ 	.word	0xffffffff


	//   ....[73]....
        /*06fc*/ 	.word	0xffffffff


	//   ....[74]....
        /*0700*/ 	.word	0xffffffff


	//   ....[75]....
        /*0704*/ 	.word	0xffffffff


	//   ....[76]....
        /*0708*/ 	.word	0xffffffff


	//   ....[77]....
        /*070c*/ 	.word	0xffffffff


	//   ....[78]....
        /*0710*/ 	.word	0xffffffff


	//   ....[79]....
        /*0714*/ 	.word	0xffffffff


	//   ....[80]....
        /*0718*/ 	.word	0xffffffff


	//   ....[81]....
        /*071c*/ 	.word	0xffffffff


	//   ....[82]....
        /*0720*/ 	.word	0xffffffff


	//   ....[83]....
        /*0724*/ 	.word	0xffffffff


	//   ....[84]....
        /*0728*/ 	.word	0xffffffff


	//   ....[85]....
        /*072c*/ 	.word	0xffffffff


	//   ....[86]....
        /*0730*/ 	.word	0xffffffff


	//   ....[87]....
        /*0734*/ 	.word	0xffffffff


	//   ....[88]....
        /*0738*/ 	.word	0xffffffff


	//   ....[89]....
        /*073c*/ 	.word	0xffffffff


	//   ....[90]....
        /*0740*/ 	.word	0xffffffff


	//   ....[91]....
        /*0744*/ 	.word	0xffffffff


	//   ....[92]....
        /*0748*/ 	.word	0xffffffff


	//   ....[93]....
        /*074c*/ 	.word	0xffffffff


	//   ....[94]....
        /*0750*/ 	.word	0xffffffff


	//   ....[95]....
        /*0754*/ 	.word	0xffffffff


	//   ....[96]....
        /*0758*/ 	.word	0xffffffff


	//   ....[97]....
        /*075c*/ 	.word	0xffffffff


	//   ....[98]....
        /*0760*/ 	.word	0xffffffff


	//   ....[99]....
        /*0764*/ 	.word	0xffffffff


	//   ....[100]....
        /*0768*/ 	.word	0xffffffff


	//   ....[101]....
        /*076c*/ 	.word	0xffffffff


	//   ....[102]....
        /*0770*/ 	.word	0xffffffff


	//   ....[103]....
        /*0774*/ 	.word	0xffffffff


	//   ....[104]....
        /*0778*/ 	.word	0xffffffff


	//   ....[105]....
        /*077c*/ 	.word	0xffffffff


	//   ....[106]....
        /*0780*/ 	.word	0xffffffff


	//   ....[107]....
        /*0784*/ 	.word	0xffffffff


	//   ....[108]....
        /*0788*/ 	.word	0xffffffff


	//   ....[109]....
        /*078c*/ 	.word	0xffffffff


	//   ....[110]....
        /*0790*/ 	.word	0xffffffff


	//   ....[111]....
        /*0794*/ 	.word	0xffffffff


	//   ....[112]....
        /*0798*/ 	.word	0xffffffff


	//   ....[113]....
        /*079c*/ 	.word	0x0500000f


	//   ....[114]....
        /*07a0*/ 	.word	0x0500000f


	//   ....[115]....
        /*07a4*/ 	.word	0x0500000f


	//   ....[116]....
        /*07a8*/ 	.word	0x0500000f


	//   ....[117]....
        /*07ac*/ 	.word	0x0500000f


	//   ....[118]....
        /*07b0*/ 	.word	0x0500000f


	//   ....[119]....
        /*07b4*/ 	.word	0x0500000f


	//   ....[120]....
        /*07b8*/ 	.word	0x0500000f


	//   ....[121]....
        /*07bc*/ 	.word	0x0500000f


	//   ....[122]....
        /*07c0*/ 	.word	0x0500000f


	//   ....[123]....
        /*07c4*/ 	.word	0x0500000f


	//   ....[124]....
        /*07c8*/ 	.word	0x0500000f


	//   ....[125]....
        /*07cc*/ 	.word	0x0500000f


	//   ....[126]....
        /*07d0*/ 	.word	0x0500000f


	//   ....[127]....
        /*07d4*/ 	.word	0x0500000f


	//   ....[128]....
        /*07d8*/ 	.word	0x0500000f


	//   ....[129]....
        /*07dc*/ 	.word	0x0500000f


	//   ....[130]....
        /*07e0*/ 	.word	0x0500000f


	//   ....[131]....
        /*07e4*/ 	.word	0x0500000f


	//   ....[132]....
        /*07e8*/ 	.word	0x0500000f


	//   ....[133]....
        /*07ec*/ 	.word	0x0500000f


	//   ....[134]....
        /*07f0*/ 	.word	0x0500000f


	//   ....[135]....
        /*07f4*/ 	.word	0x0500000f


	//   ....[136]....
        /*07f8*/ 	.word	0x0500000f


	//   ....[137]....
        /*07fc*/ 	.word	0x0500000f


	//   ....[138]....
        /*0800*/ 	.word	0x0500000f


	//   ....[139]....
        /*0804*/ 	.word	0x0500000f


	//   ....[140]....
        /*0808*/ 	.word	0x0500000f


	//   ....[141]....
        /*080c*/ 	.word	0x0500000f


	//   ....[142]....
        /*0810*/ 	.word	0x0500000f


	//   ....[143]....
        /*0814*/ 	.word	0x0500000f


	//   ....[144]....
        /*0818*/ 	.word	0x0500000f


	//   ....[145]....
        /*081c*/ 	.word	0x0500000f


	//   ....[146]....
        /*0820*/ 	.word	0x0500000f


	//   ....[147]....
        /*0824*/ 	.word	0x0500000f


	//   ....[148]....
        /*0828*/ 	.word	0x0500000f


	//----- nvinfo : EIATTR_COOP_GROUP_INSTR_OFFSETS
	.align		4
.L_432:
        /*082c*/ 	.byte	0x04, 0x28
        /*082e*/ 	.short	(.L_434 - .L_433)


	//   ....[0]....
.L_433:
        /*0830*/ 	.word	0x00000070


	//   ....[1]....
        /*0834*/ 	.word	0x00000140


	//   ....[2]....
        /*0838*/ 	.word	0x00000190


	//   ....[3]....
        /*083c*/ 	.word	0x000003a0


	//   ....[4]....
        /*0840*/ 	.word	0x00000500


	//   ....[5]....
        /*0844*/ 	.word	0x00000620


	//   ....[6]....
        /*0848*/ 	.word	0x00000780


	//   ....[7]....
        /*084c*/ 	.word	0x000022e0


	//   ....[8]....
        /*0850*/ 	.word	0x000044c0


	//   ....[9]....
        /*0854*/ 	.word	0x00004ca0


	//   ....[10]....
        /*0858*/ 	.word	0x00005d40


	//   ....[11]....
        /*085c*/ 	.word	0x00006430


	//   ....[12]....
        /*0860*/ 	.word	0x00006930


	//   ....[13]....
        /*0864*/ 	.word	0x00006a60


	//   ....[14]....
        /*0868*/ 	.word	0x00006dc0


	//   ....[15]....
        /*086c*/ 	.word	0x00006e70


	//   ....[16]....
        /*0870*/ 	.word	0x00007660


	//   ....[17]....
        /*0874*/ 	.word	0x00007c30


	//   ....[18]....
        /*0878*/ 	.word	0x00008c40


	//   ....[19]....
        /*087c*/ 	.word	0x00008e70


	//   ....[20]....
        /*0880*/ 	.word	0x000095e0


	//   ....[21]....
        /*0884*/ 	.word	0x00009730


	//   ....[22]....
        /*0888*/ 	.word	0x00009ca0


	//   ....[23]....
        /*088c*/ 	.word	0x00009d00


	//   ....[24]....
        /*0890*/ 	.word	0x0000ad50


	//   ....[25]....
        /*0894*/ 	.word	0x0000b400


	//   ....[26]....
        /*0898*/ 	.word	0x0000c4f0


	//   ....[27]....
        /*089c*/ 	.word	0x0000c510


	//   ....[28]....
        /*08a0*/ 	.word	0x0000caa0


	//   ....[29]....
        /*08a4*/ 	.word	0x0000cc70


	//   ....[30]....
        /*08a8*/ 	.word	0x0000d8a0


	//   ....[31]....
        /*08ac*/ 	.word	0x0000dcf0


	//   ....[32]....
        /*08b0*/ 	.word	0x0000de00


	//   ....[33]....
        /*08b4*/ 	.word	0x0000ef30


	//   ....[34]....
        /*08b8*/ 	.word	0x0000f540


	//   ....[35]....
        /*08bc*/ 	.word	0x0000f560


	//   ....[36]....
        /*08c0*/ 	.word	0x0000fdb0


	//   ....[37]....
        /*08c4*/ 	.word	0x0000ff80


	//   ....[38]....
        /*08c8*/ 	.word	0x00010c30


	//   ....[39]....
        /*08cc*/ 	.word	0x00010c70


	//   ....[40]....
        /*08d0*/ 	.word	0x00010ce0


	//   ....[41]....
        /*08d4*/ 	.word	0x00010d10


	//   ....[42]....
        /*08d8*/ 	.word	0x00010d50


	//   ....[43]....
        /*08dc*/ 	.word	0x000124c0


	//   ....[44]....
        /*08e0*/ 	.word	0x00012830


	//   ....[45]....
        /*08e4*/ 	.word	0x00012850


	//   ....[46]....
        /*08e8*/ 	.word	0x00012860


	//   ....[47]....
        /*08ec*/ 	.word	0x00012890


	//   ....[48]....
        /*08f0*/ 	.word	0x00013510


	//   ....[49]....
        /*08f4*/ 	.word	0x00013530


	//   ....[50]....
        /*08f8*/ 	.word	0x000137e0


	//   ....[51]....
        /*08fc*/ 	.word	0x00013800


	//   ....[52]....
        /*0900*/ 	.word	0x00013ea0


	//   ....[53]....
        /*0904*/ 	.word	0x00013ed0


	//   ....[54]....
        /*0908*/ 	.word	0x00014790


	//   ....[55]....
        /*090c*/ 	.word	0x000147b0


	//   ....[56]....
        /*0910*/ 	.word	0x00015ab0


	//   ....[57]....
        /*0914*/ 	.word	0x00015ae0


	//   ....[58]....
        /*0918*/ 	.word	0x00015d20


	//   ....[59]....
        /*091c*/ 	.word	0x00015d40


	//   ....[60]....
        /*0920*/ 	.word	0x00016000


	//   ....[61]....
        /*0924*/ 	.word	0x00016210


	//   ....[62]....
        /*0928*/ 	.word	0x00016240


	//   ....[63]....
        /*092c*/ 	.word	0x00016270


	//   ....[64]....
        /*0930*/ 	.word	0x000162a0


	//   ....[65]....
        /*0934*/ 	.word	0x000162d0


	//   ....[66]....
        /*0938*/ 	.word	0x00016300


	//   ....[67]....
        /*093c*/ 	.word	0x000164a0


	//   ....[68]....
        /*0940*/ 	.word	0x000164d0


	//   ....[69]....
        /*0944*/ 	.word	0x00016500


	//   ....[70]....
        /*0948*/ 	.word	0x00016530


	//   ....[71]....
        /*094c*/ 	.word	0x00016560


	//   ....[72]....
        /*0950*/ 	.word	0x00016590


	//   ....[73]....
        /*0954*/ 	.word	0x00016630


	//   ....[74]....
        /*0958*/ 	.word	0x00016660


	//   ....[75]....
        /*095c*/ 	.word	0x00016670


	//   ....[76]....
        /*0960*/ 	.word	0x000166a0


	//   ....[77]....
        /*0964*/ 	.word	0x00018420


	//   ....[78]....
        /*0968*/ 	.word	0x00018ee0


	//   ....[79]....
        /*096c*/ 	.word	0x00018ef0


	//   ....[80]....
        /*0970*/ 	.word	0x00018f20


	//   ....[81]....
        /*0974*/ 	.word	0x00019000


	//   ....[82]....
        /*0978*/ 	.word	0x00019030


	//   ....[83]....
        /*097c*/ 	.word	0x00019090


	//   ....[84]....
        /*0980*/ 	.word	0x000190a0


	//   ....[85]....
        /*0984*/ 	.word	0x00019110


	//   ....[86]....
        /*0988*/ 	.word	0x00019aa0


	//   ....[87]....
        /*098c*/ 	.word	0x00019b30


	//   ....[88]....
        /*0990*/ 	.word	0x00019b80


	//   ....[89]....
        /*0994*/ 	.word	0x00019cb0


	//   ....[90]....
        /*0998*/ 	.word	0x00019e20


	//   ....[91]....
        /*099c*/ 	.word	0x00019e30


	//   ....[92]....
        /*09a0*/ 	.word	0x00019f90


	//   ....[93]....
        /*09a4*/ 	.word	0x00019fa0


	//   ....[94]....
        /*09a8*/ 	.word	0x0001dba0


	//   ....[95]....
        /*09ac*/ 	.word	0x0001dbd0


	//   ....[96]....
        /*09b0*/ 	.word	0x0001dc30


	//   ....[97]....
        /*09b4*/ 	.word	0x0001dc60


	//   ....[98]....
        /*09b8*/ 	.word	0x0001dc90


	//   ....[99]....
        /*09bc*/ 	.word	0x0001dcc0


	//   ....[100]....
        /*09c0*/ 	.word	0x0001dcf0


	//   ....[101]....
        /*09c4*/ 	.word	0x0001dd20


	//   ....[102]....
        /*09c8*/ 	.word	0x0001dee0


	//   ....[103]....
        /*09cc*/ 	.word	0x0001df10


	//   ....[104]....
        /*09d0*/ 	.word	0x0001df40


	//   ....[105]....
        /*09d4*/ 	.word	0x0001df70


	//   ....[106]....
        /*09d8*/ 	.word	0x0001dfa0


	//   ....[107]....
        /*09dc*/ 	.word	0x0001dfd0


	//   ....[108]....
        /*09e0*/ 	.word	0x0001e0a0


	//   ....[109]....
        /*09e4*/ 	.word	0x0001e0c0


	//   ....[110]....
        /*09e8*/ 	.word	0x0001e0d0


	//   ....[111]....
        /*09ec*/ 	.word	0x0001e150


	//   ....[112]....
        /*09f0*/ 	.word	0x0001ec90


	//   ....[113]....
        /*09f4*/ 	.word	0x0001f370


	//   ....[114]....
        /*09f8*/ 	.word	0x0001f500


	//   ....[115]....
        /*09fc*/ 	.word	0x0001f560


	//   ....[116]....
        /*0a00*/ 	.word	0x0001f5c0


	//   ....[117]....
        /*0a04*/ 	.word	0x0001f610


	//   ....[118]....
        /*0a08*/ 	.word	0x0001f770


	//   ....[119]....
        /*0a0c*/ 	.word	0x0001f810


	//   ....[120]....
        /*0a10*/ 	.word	0x0001f8c0


	//   ....[121]....
        /*0a14*/ 	.word	0x0001f9a0


	//   ....[122]....
        /*0a18*/ 	.word	0x0001fb60


	//   ....[123]....
        /*0a1c*/ 	.word	0x0001fc40


	//   ....[124]....
        /*0a20*/ 	.word	0x0001fed0


	//   ....[125]....
        /*0a24*/ 	.word	0x0001ffd0


	//   ....[126]....
        /*0a28*/ 	.word	0x000201a0


	//   ....[127]....
        /*0a2c*/ 	.word	0x00020260


	//   ....[128]....
        /*0a30*/ 	.word	0x00020480


	//   ....[129]....
        /*0a34*/ 	.word	0x000204d0


	//   ....[130]....
        /*0a38*/ 	.word	0x00020800


	//   ....[131]....
        /*0a3c*/ 	.word	0x000208a0


	//   ....[132]....
        /*0a40*/ 	.word	0x00020a30


	//   ....[133]....
        /*0a44*/ 	.word	0x00020ab0


	//   ....[134]....
        /*0a48*/ 	.word	0x00020b30


	//   ....[135]....
        /*0a4c*/ 	.word	0x00020bb0


	//   ....[136]....
        /*0a50*/ 	.word	0x00020c30


	//   ....[137]....
        /*0a54*/ 	.word	0x00020cc0


	//   ....[138]....
        /*0a58*/ 	.word	0x00020d60


	//   ....[139]....
        /*0a5c*/ 	.word	0x00020e10


	//   ....[140]....
        /*0a60*/ 	.word	0x00020e90


	//   ....[141]....
        /*0a64*/ 	.word	0x00020f10


	//   ....[142]....
        /*0a68*/ 	.word	0x00020f90


	//   ....[143]....
        /*0a6c*/ 	.word	0x00021020


	//   ....[144]....
        /*0a70*/ 	.word	0x000210a0


	//   ....[145]....
        /*0a74*/ 	.word	0x00021150


	//   ....[146]....
        /*0a78*/ 	.word	0x000211a0


	//   ....[147]....
        /*0a7c*/ 	.word	0x00021260


	//   ....[148]....
        /*0a80*/ 	.word	0x00021390


	//----- nvinfo : EIATTR_REG_RECONFIG
	.align		4
.L_434:
        /*0a84*/ 	.byte	0x01, 0x54
	.zero		2


	//----- nvinfo : EIATTR_SYSCALL_OFFSETS
	.align		4
        /*0a88*/ 	.byte	0x04, 0x46
        /*0a8a*/ 	.short	(.L_436 - .L_435)


	//   ....[0]....
.L_435:
        /*0a8c*/ 	.word	0x00004690


	//   ....[1]....
        /*0a90*/ 	.word	0x00018050


	//   ....[2]....
        /*0a94*/ 	.word	0x000181a0


	//   ....[3]....
        /*0a98*/ 	.word	0x00018290


	//   ....[4]....
        /*0a9c*/ 	.word	0x00018ad0


	//   ....[5]....
        /*0aa0*/ 	.word	0x00019420


	//----- nvinfo : EIATTR_MBARRIER_INSTR_OFFSETS
	.align		4
.L_436:
        /*0aa4*/ 	.byte	0x04, 0x39
        /*0aa6*/ 	.short	(.L_438 - .L_437)


	//   ....[0]....
.L_437:
        /*0aa8*/ 	.word	0x00000280
        /*0aac*/ 	.word	0x000000ff
        /*0ab0*/ 	.word	0x00038800
        /*0ab4*/ 	.short	0x0100
        /*0ab6*/ 	.byte	0x08
	.zero		1


	//   ....[1]....
        /*0ab8*/ 	.word	0x00000290
        /*0abc*/ 	.word	0x000000ff
        /*0ac0*/ 	.word	0x00038810
        /*0ac4*/ 	.short	0x0100
        /*0ac6*/ 	.byte	0x08
	.zero		1


	//   ....[2]....
        /*0ac8*/ 	.word	0x000002a0
        /*0acc*/ 	.word	0x000000ff
        /*0ad0*/ 	.word	0x00038820
        /*0ad4*/ 	.short	0x0100
        /*0ad6*/ 	.byte	0x08
	.zero		1


	//   ....[3]....
        /*0ad8*/ 	.word	0x00000350
        /*0adc*/ 	.word	0x000000ff
        /*0ae0*/ 	.word	0x00038830
        /*0ae4*/ 	.short	0x0100
        /*0ae6*/ 	.byte	0x06
	.zero		1


	//   ....[4]....
        /*0ae8*/ 	.word	0x00000360
        /*0aec*/ 	.word	0x000000ff
        /*0af0*/ 	.word	0x00038840
        /*0af4*/ 	.short	0x0100
        /*0af6*/ 	.byte	0x06
	.zero		1


	//   ....[5]....
        /*0af8*/ 	.word	0x00000370
        /*0afc*/ 	.word	0x000000ff
        /*0b00*/ 	.word	0x00038838
        /*0b04*/ 	.short	0x0100
        /*0b06*/ 	.byte	0x06
	.zero		1


	//   ....[6]....
        /*0b08*/ 	.word	0x00000380
        /*0b0c*/ 	.word	0x000000ff
        /*0b10*/ 	.word	0x00038848
        /*0b14*/ 	.short	0x0100
        /*0b16*/ 	.byte	0x06
	.zero		1


	//   ....[7]....
        /*0b18*/ 	.word	0x000004b0
        /*0b1c*/ 	.word	0x000000ff
        /*0b20*/ 	.word	0x00038850
        /*0b24*/ 	.short	0x0100
        /*0b26*/ 	.byte	0x08
	.zero		1


	//   ....[8]....
        /*0b28*/ 	.word	0x000004c0
        /*0b2c*/ 	.word	0x000000ff
        /*0b30*/ 	.word	0x00038860
        /*0b34*/ 	.short	0x0100
        /*0b36*/ 	.byte	0x08
	.zero		1


	//   ....[9]....
        /*0b38*/ 	.word	0x000004d0
        /*0b3c*/ 	.word	0x000000ff
        /*0b40*/ 	.word	0x00038858
        /*0b44*/ 	.short	0x0100
        /*0b46*/ 	.byte	0x08
	.zero		1


	//   ....[10]....
        /*0b48*/ 	.word	0x000004e0
        /*0b4c*/ 	.word	0x000000ff
        /*0b50*/ 	.word	0x00038868
        /*0b54*/ 	.short	0x0100
        /*0b56*/ 	.byte	0x08
	.zero		1


	//   ....[11]....
        /*0b58*/ 	.word	0x000005d0
        /*0b5c*/ 	.word	0x000000ff
        /*0b60*/ 	.word	0x00038870
        /*0b64*/ 	.short	0x0100
        /*0b66*/ 	.byte	0x06
	.zero		1


	//   ....[12]....
        /*0b68*/ 	.word	0x000005e0
        /*0b6c*/ 	.word	0x000000ff
        /*0b70*/ 	.word	0x00038880
        /*0b74*/ 	.short	0x0100
        /*0b76*/ 	.byte	0x06
	.zero		1


	//   ....[13]....
        /*0b78*/ 	.word	0x000005f0
        /*0b7c*/ 	.word	0x000000ff
        /*0b80*/ 	.word	0x00038878
        /*0b84*/ 	.short	0x0100
        /*0b86*/ 	.byte	0x06
	.zero		1


	//   ....[14]....
        /*0b88*/ 	.word	0x00000600
        /*0b8c*/ 	.word	0x000000ff
        /*0b90*/ 	.word	0x00038888
        /*0b94*/ 	.short	0x0100
        /*0b96*/ 	.byte	0x06
	.zero		1


	//   ....[15]....
        /*0b98*/ 	.word	0x00000730
        /*0b9c*/ 	.word	0x000000ff
        /*0ba0*/ 	.word	0x00038890
        /*0ba4*/ 	.short	0x0100
        /*0ba6*/ 	.byte	0x08
	.zero		1


	//   ....[16]....
        /*0ba8*/ 	.word	0x00000740
        /*0bac*/ 	.word	0x000000ff
        /*0bb0*/ 	.word	0x000388a0
        /*0bb4*/ 	.short	0x0100
        /*0bb6*/ 	.byte	0x08
	.zero		1


	//   ....[17]....
        /*0bb8*/ 	.word	0x00000750
        /*0bbc*/ 	.word	0x000000ff
        /*0bc0*/ 	.word	0x00038898
        /*0bc4*/ 	.short	0x0100
        /*0bc6*/ 	.byte	0x08
	.zero		1


	//   ....[18]....
        /*0bc8*/ 	.word	0x00000760
        /*0bcc*/ 	.word	0x000000ff
        /*0bd0*/ 	.word	0x000388a8
        /*0bd4*/ 	.short	0x0100
        /*0bd6*/ 	.byte	0x08
	.zero		1


	//   ....[19]....
        /*0bd8*/ 	.word	0x00000890
        /*0bdc*/ 	.word	0x000000ff
        /*0be0*/ 	.word	0x000388b0
        /*0be4*/ 	.short	0x0100
        /*0be6*/ 	.byte	0x08
	.zero		1


	//   ....[20]....
        /*0be8*/ 	.word	0x000008a0
        /*0bec*/ 	.word	0x000000ff
        /*0bf0*/ 	.word	0x000388c0
        /*0bf4*/ 	.short	0x0100
        /*0bf6*/ 	.byte	0x08
	.zero		1


	//   ....[21]....
        /*0bf8*/ 	.word	0x000008b0
        /*0bfc*/ 	.word	0x000000ff
        /*0c00*/ 	.word	0x000388b8
        /*0c04*/ 	.short	0x0100
        /*0c06*/ 	.byte	0x08
	.zero		1


	//   ....[22]....
        /*0c08*/ 	.word	0x000008c0
        /*0c0c*/ 	.word	0x000000ff
        /*0c10*/ 	.word	0x000388c8
        /*0c14*/ 	.short	0x0100
        /*0c16*/ 	.byte	0x08
	.zero		1


	//   ....[23]....
        /*0c18*/ 	.word	0x00002650
        /*0c1c*/ 	.word	0x00000003
        /*0c20*/ 	.word	0x00000000
        /*0c24*/ 	.short	0x0101
        /*0c26*/ 	.byte	0x3f
	.zero		1


	//   ....[24]....
        /*0c28*/ 	.word	0x00003110
        /*0c2c*/ 	.word	0x00000003
        /*0c30*/ 	.word	0x00000000
        /*0c34*/ 	.short	0x0101
        /*0c36*/ 	.byte	0x3f
	.zero		1


	//   ....[25]....
        /*0c38*/ 	.word	0x00004700
        /*0c3c*/ 	.word	0x000000ff
        /*0c40*/ 	.word	0x00038800
        /*0c44*/ 	.short	0x010a
        /*0c46*/ 	.byte	0x29
	.zero		1


	//   ....[26]....
        /*0c48*/ 	.word	0x000047a0
        /*0c4c*/ 	.word	0x00000007
        /*0c50*/ 	.word	0x00038830
        /*0c54*/ 	.short	0x010a
        /*0c56*/ 	.byte	0x3f
	.zero		1


	//   ....[27]....
        /*0c58*/ 	.word	0x000047e0
        /*0c5c*/ 	.word	0x00000007
        /*0c60*/ 	.word	0x00038830
        /*0c64*/ 	.short	0x010a
        /*0c66*/ 	.byte	0x3f
	.zero		1


	//   ....[28]....
        /*0c68*/ 	.word	0x00004a60
        /*0c6c*/ 	.word	0x000000ff
        /*0c70*/ 	.word	0x00038810
        /*0c74*/ 	.short	0x010a
        /*0c76*/ 	.byte	0x29
	.zero		1


	//   ....[29]....
        /*0c78*/ 	.word	0x00004aa0
        /*0c7c*/ 	.word	0x00000007
        /*0c80*/ 	.word	0x00038850
        /*0c84*/ 	.short	0x010a
        /*0c86*/ 	.byte	0x3f
	.zero		1


	//   ....[30]....
        /*0c88*/ 	.word	0x00004ae0
        /*0c8c*/ 	.word	0x00000007
        /*0c90*/ 	.word	0x00038850
        /*0c94*/ 	.short	0x010a
        /*0c96*/ 	.byte	0x3f
	.zero		1


	//   ....[31]....
        /*0c98*/ 	.word	0x00005e00
        /*0c9c*/ 	.word	0x00000003
        /*0ca0*/ 	.word	0x00000000
        /*0ca4*/ 	.short	0x0101
        /*0ca6*/ 	.byte	0x3f
	.zero		1


	//   ....[32]....
        /*0ca8*/ 	.word	0x00007680
        /*0cac*/ 	.word	0x00000007
        /*0cb0*/ 	.word	0x00000000
        /*0cb4*/ 	.short	0x0101
        /*0cb6*/ 	.byte	0x3f
	.zero		1


	//   ....[33]....
        /*0cb8*/ 	.word	0x000078d0
        /*0cbc*/ 	.word	0x000000ff
        /*0cc0*/ 	.word	0x00038830
        /*0cc4*/ 	.short	0x010a
        /*0cc6*/ 	.byte	0x05
	.zero		1


	//   ....[34]....
        /*0cc8*/ 	.word	0x00007910
        /*0ccc*/ 	.word	0x000000ff
        /*0cd0*/ 	.word	0x00038830
        /*0cd4*/ 	.short	0x010a
        /*0cd6*/ 	.byte	0x05
	.zero		1


	//   ....[35]....
        /*0cd8*/ 	.word	0x00007aa0
        /*0cdc*/ 	.word	0x000000ff
        /*0ce0*/ 	.word	0x00038850
        /*0ce4*/ 	.short	0x010a
        /*0ce6*/ 	.byte	0x05
	.zero		1


	//   ....[36]....
        /*0ce8*/ 	.word	0x00007ae0
        /*0cec*/ 	.word	0x000000ff
        /*0cf0*/ 	.word	0x00038850
        /*0cf4*/ 	.short	0x010a
        /*0cf6*/ 	.byte	0x05
	.zero		1


	//   ....[37]....
        /*0cf8*/ 	.word	0x00008ce0
        /*0cfc*/ 	.word	0x00000008
        /*0d00*/ 	.word	0x00000000
        /*0d04*/ 	.short	0x0101
        /*0d06*/ 	.byte	0x3f
	.zero		1


	//   ....[38]....
        /*0d08*/ 	.word	0x0000ad70
        /*0d0c*/ 	.word	0x0000000a
        /*0d10*/ 	.word	0x00000000
        /*0d14*/ 	.short	0x0101
        /*0d16*/ 	.byte	0x3f
	.zero		1


	//   ....[39]....
        /*0d18*/ 	.word	0x0000b0e0
        /*0d1c*/ 	.word	0x000000ff
        /*0d20*/ 	.word	0x00038830
        /*0d24*/ 	.short	0x010a
        /*0d26*/ 	.byte	0x05
	.zero		1


	//   ....[40]....
        /*0d28*/ 	.word	0x0000b120
        /*0d2c*/ 	.word	0x000000ff
        /*0d30*/ 	.word	0x00038830
        /*0d34*/ 	.short	0x010a
        /*0d36*/ 	.byte	0x05
	.zero		1


	//   ....[41]....
        /*0d38*/ 	.word	0x0000b2b0
        /*0d3c*/ 	.word	0x000000ff
        /*0d40*/ 	.word	0x00038850
        /*0d44*/ 	.short	0x010a
        /*0d46*/ 	.byte	0x05
	.zero		1


	//   ....[42]....
        /*0d48*/ 	.word	0x0000b2f0
        /*0d4c*/ 	.word	0x000000ff
        /*0d50*/ 	.word	0x00038850
        /*0d54*/ 	.short	0x010a
        /*0d56*/ 	.byte	0x05
	.zero		1


	//   ....[43]....
        /*0d58*/ 	.word	0x0000c6b0
        /*0d5c*/ 	.word	0x00000006
        /*0d60*/ 	.word	0x00000000
        /*0d64*/ 	.short	0x0101
        /*0d66*/ 	.byte	0x3f
	.zero		1


	//   ....[44]....
        /*0d68*/ 	.word	0x0000d8c0
        /*0d6c*/ 	.word	0x0000000b
        /*0d70*/ 	.word	0x00000000
        /*0d74*/ 	.short	0x0101
        /*0d76*/ 	.byte	0x3f
	.zero		1


	//   ....[45]....
        /*0d78*/ 	.word	0x0000d9c0
        /*0d7c*/ 	.word	0x000000ff
        /*0d80*/ 	.word	0x00038830
        /*0d84*/ 	.short	0x010a
        /*0d86*/ 	.byte	0x05
	.zero		1


	//   ....[46]....
        /*0d88*/ 	.word	0x0000da00
        /*0d8c*/ 	.word	0x000000ff
        /*0d90*/ 	.word	0x00038830
        /*0d94*/ 	.short	0x010a
        /*0d96*/ 	.byte	0x05
	.zero		1


	//   ....[47]....
        /*0d98*/ 	.word	0x0000db90
        /*0d9c*/ 	.word	0x000000ff
        /*0da0*/ 	.word	0x00038850
        /*0da4*/ 	.short	0x010a
        /*0da6*/ 	.byte	0x05
	.zero		1


	//   ....[48]....
        /*0da8*/ 	.word	0x0000dbd0
        /*0dac*/ 	.word	0x000000ff
        /*0db0*/ 	.word	0x00038850
        /*0db4*/ 	.short	0x010a
        /*0db6*/ 	.byte	0x05
	.zero		1


	//   ....[49]....
        /*0db8*/ 	.word	0x0000ed20
        /*0dbc*/ 	.word	0x00000005
        /*0dc0*/ 	.word	0x00000000
        /*0dc4*/ 	.short	0x0101
        /*0dc6*/ 	.byte	0x3f
	.zero		1


	//   ....[50]....
        /*0dc8*/ 	.word	0x00010c50
        /*0dcc*/ 	.word	0x0000000a
        /*0dd0*/ 	.word	0x00000000
        /*0dd4*/ 	.short	0x0101
        /*0dd6*/ 	.byte	0x3f
	.zero		1


	//   ....[51]....
        /*0dd8*/ 	.word	0x00013520
        /*0ddc*/ 	.word	0x000000ff
        /*0de0*/ 	.word	0x00000000
        /*0de4*/ 	.short	0x0101
        /*0de6*/ 	.byte	0x06
	.zero		1


	//   ....[52]....
        /*0de8*/ 	.word	0x00013db0
        /*0dec*/ 	.word	0x000000ff
        /*0df0*/ 	.word	0x00000000
        /*0df4*/ 	.short	0x0101
        /*0df6*/ 	.byte	0x06
	.zero		1


	//   ....[53]....
        /*0df8*/ 	.word	0x00018680
        /*0dfc*/ 	.word	0x00000000
        /*0e00*/ 	.word	0x00038840
        /*0e04*/ 	.short	0x010a
        /*0e06*/ 	.byte	0x3f
	.zero		1


	//   ....[54]....
        /*0e08*/ 	.word	0x000191d0
        /*0e0c*/ 	.word	0x00000013
        /*0e10*/ 	.word	0x00038800
        /*0e14*/ 	.short	0x0107
        /*0e16*/ 	.byte	0x3f
	.zero		1


	//   ....[55]....
        /*0e18*/ 	.word	0x00019270
        /*0e1c*/ 	.word	0x00000013
        /*0e20*/ 	.word	0x00038800
        /*0e24*/ 	.short	0x0101
        /*0e26*/ 	.byte	0x3f
	.zero		1


	//   ....[56]....
        /*0e28*/ 	.word	0x0001a1a0
        /*0e2c*/ 	.word	0x00000013
        /*0e30*/ 	.word	0x00038810
        /*0e34*/ 	.short	0x0107
        /*0e36*/ 	.byte	0x3f
	.zero		1


	//   ....[57]....
        /*0e38*/ 	.word	0x0001a2a0
        /*0e3c*/ 	.word	0x00000013
        /*0e40*/ 	.word	0x00038810
        /*0e44*/ 	.short	0x0101
        /*0e46*/ 	.byte	0x3f
	.zero		1


	//   ....[58]....
        /*0e48*/ 	.word	0x0001a2c0
        /*0e4c*/ 	.word	0x00000013
        /*0e50*/ 	.word	0x00038820
        /*0e54*/ 	.short	0x010a
        /*0e56*/ 	.byte	0x3f
	.zero		1


	//   ....[59]....
        /*0e58*/ 	.word	0x0001a3a0
        /*0e5c*/ 	.word	0x00000000
        /*0e60*/ 	.word	0x00038860
        /*0e64*/ 	.short	0x010a
        /*0e66*/ 	.byte	0x3f
	.zero		1


	//   ....[60]....
        /*0e68*/ 	.word	0x0001b090
        /*0e6c*/ 	.word	0x00000003
        /*0e70*/ 	.word	0x00038840
        /*0e74*/ 	.short	0x010a
        /*0e76*/ 	.byte	0x3f
	.zero		1


	//   ....[61]....
        /*0e78*/ 	.word	0x0001b2f0
        /*0e7c*/ 	.word	0x00000003
        /*0e80*/ 	.word	0x00038860
        /*0e84*/ 	.short	0x010a
        /*0e86*/ 	.byte	0x3f
	.zero		1


	//   ....[62]....
        /*0e88*/ 	.word	0x0001bea0
        /*0e8c*/ 	.word	0x00000004
        /*0e90*/ 	.word	0x00038840
        /*0e94*/ 	.short	0x010a
        /*0e96*/ 	.byte	0x3f
	.zero		1


	//   ....[63]....
        /*0e98*/ 	.word	0x0001c0f0
        /*0e9c*/ 	.word	0x00000004
        /*0ea0*/ 	.word	0x00038860
        /*0ea4*/ 	.short	0x010a
        /*0ea6*/ 	.byte	0x3f
	.zero		1


	//   ....[64]....
        /*0ea8*/ 	.word	0x0001cc30
        /*0eac*/ 	.word	0x00000004
        /*0eb0*/ 	.word	0x00038840
        /*0eb4*/ 	.short	0x010a
        /*0eb6*/ 	.byte	0x3f
	.zero		1


	//   ....[65]....
        /*0eb8*/ 	.word	0x0001ce90
        /*0ebc*/ 	.word	0x00000004
        /*0ec0*/ 	.word	0x00038860
        /*0ec4*/ 	.short	0x010a
        /*0ec6*/ 	.byte	0x3f
	.zero		1


	//   ....[66]....
        /*0ec8*/ 	.word	0x0001ec10
        /*0ecc*/ 	.word	0x00000000
        /*0ed0*/ 	.word	0x00038820
        /*0ed4*/ 	.short	0x010a
        /*0ed6*/ 	.byte	0x3f
	.zero		1


	//   ....[67]....
        /*0ed8*/ 	.word	0x0001edd0
        /*0edc*/ 	.word	0x00000006
        /*0ee0*/ 	.word	0x00000000
        /*0ee4*/ 	.short	0x010a
        /*0ee6*/ 	.byte	0x3f
	.zero		1


	//   ....[68]....
        /*0ee8*/ 	.word	0x0001ee40
        /*0eec*/ 	.word	0x00000007
        /*0ef0*/ 	.word	0x00000000
        /*0ef4*/ 	.short	0x010a
        /*0ef6*/ 	.byte	0x3f
	.zero		1


	//   ....[69]....
        /*0ef8*/ 	.word	0x0001eeb0
        /*0efc*/ 	.word	0x00000004
        /*0f00*/ 	.word	0x00000000
        /*0f04*/ 	.short	0x010a
        /*0f06*/ 	.byte	0x3f
	.zero		1


	//   ....[70]....
        /*0f08*/ 	.word	0x0001eee0
        /*0f0c*/ 	.word	0x00000003
        /*0f10*/ 	.word	0x00000000
        /*0f14*/ 	.short	0x010a
        /*0f16*/ 	.byte	0x3f
	.zero		1


	//   ....[71]....
        /*0f18*/ 	.word	0x0001ef50
        /*0f1c*/ 	.word	0x00000000
        /*0f20*/ 	.word	0x00038800
        /*0f24*/ 	.short	0x010a
        /*0f26*/ 	.byte	0x3f
	.zero		1


	//   ....[72]....
        /*0f28*/ 	.word	0x0001efa0
        /*0f2c*/ 	.word	0x00000007
        /*0f30*/ 	.word	0x00038830
        /*0f34*/ 	.short	0x010a
        /*0f36*/ 	.byte	0x3f
	.zero		1


	//   ....[73]....
        /*0f38*/ 	.word	0x0001f000
        /*0f3c*/ 	.word	0x00000006
        /*0f40*/ 	.word	0x00038810
        /*0f44*/ 	.short	0x010a
        /*0f46*/ 	.byte	0x3f
	.zero		1


	//   ....[74]....
        /*0f48*/ 	.word	0x0001f050
        /*0f4c*/ 	.word	0x00000007
        /*0f50*/ 	.word	0x00038850
        /*0f54*/ 	.short	0x010a
        /*0f56*/ 	.byte	0x3f
	.zero		1


	//   ....[75]....
        /*0f58*/ 	.word	0x0001f0b0
        /*0f5c*/ 	.word	0x00000009
        /*0f60*/ 	.word	0x00038830
        /*0f64*/ 	.short	0x010a
        /*0f66*/ 	.byte	0x3f
	.zero		1


	//   ....[76]....
        /*0f68*/ 	.word	0x0001f110
        /*0f6c*/ 	.word	0x00000009
        /*0f70*/ 	.word	0x00038850
        /*0f74*/ 	.short	0x010a
        /*0f76*/ 	.byte	0x3f
	.zero		1


	//   ....[77]....
        /*0f78*/ 	.word	0x0001f170
        /*0f7c*/ 	.word	0x00000006
        /*0f80*/ 	.word	0x00038830
        /*0f84*/ 	.short	0x010a
        /*0f86*/ 	.byte	0x3f
	.zero		1


	//   ....[78]....
        /*0f88*/ 	.word	0x0001f1d0
        /*0f8c*/ 	.word	0x00000006
        /*0f90*/ 	.word	0x00038850
        /*0f94*/ 	.short	0x010a
        /*0f96*/ 	.byte	0x3f
	.zero		1


	//   ....[79]....
        /*0f98*/ 	.word	0x0001f230
        /*0f9c*/ 	.word	0x00000006
        /*0fa0*/ 	.word	0x00038830
        /*0fa4*/ 	.short	0x010a
        /*0fa6*/ 	.byte	0x3f
	.zero		1


	//   ....[80]....
        /*0fa8*/ 	.word	0x0001f290
        /*0fac*/ 	.word	0x00000006
        /*0fb0*/ 	.word	0x00038850
        /*0fb4*/ 	.short	0x010a
        /*0fb6*/ 	.byte	0x3f
	.zero		1


	//   ....[81]....
        /*0fb8*/ 	.word	0x0001f430
        /*0fbc*/ 	.word	0x00000000
        /*0fc0*/ 	.word	0x00038840
        /*0fc4*/ 	.short	0x010a
        /*0fc6*/ 	.byte	0x3f
	.zero		1


	//   ....[82]....
        /*0fc8*/ 	.word	0x00020510
        /*0fcc*/ 	.word	0x00000013
        /*0fd0*/ 	.word	0x00038820
        /*0fd4*/ 	.short	0x010a
        /*0fd6*/ 	.byte	0x3f
	.zero		1


	//   ....[83]....
        /*0fd8*/ 	.word	0x00020560
        /*0fdc*/ 	.word	0x00000000
        /*0fe0*/ 	.word	0x00038860
        /*0fe4*/ 	.short	0x010a
        /*0fe6*/ 	.byte	0x3f
	.zero		1


	//   ....[84]....
        /*0fe8*/ 	.word	0x000205b0
        /*0fec*/ 	.word	0x00000003
        /*0ff0*/ 	.word	0x00038840
        /*0ff4*/ 	.short	0x010a
        /*0ff6*/ 	.byte	0x3f
	.zero		1


	//   ....[85]....
        /*0ff8*/ 	.word	0x00020600
        /*0ffc*/ 	.word	0x00000003
        /*1000*/ 	.word	0x00038860
        /*1004*/ 	.short	0x010a
        /*1006*/ 	.byte	0x3f
	.zero		1


	//   ....[86]....
        /*1008*/ 	.word	0x00020650
        /*100c*/ 	.word	0x00000004
        /*1010*/ 	.word	0x00038840
        /*1014*/ 	.short	0x010a
        /*1016*/ 	.byte	0x3f
	.zero		1


	//   ....[87]....
        /*1018*/ 	.word	0x000206a0
        /*101c*/ 	.word	0x00000004
        /*1020*/ 	.word	0x00038860
        /*1024*/ 	.short	0x010a
        /*1026*/ 	.byte	0x3f
	.zero		1


	//   ....[88]....
        /*1028*/ 	.word	0x000206f0
        /*102c*/ 	.word	0x00000004
        /*1030*/ 	.word	0x00038840
        /*1034*/ 	.short	0x010a
        /*1036*/ 	.byte	0x3f
	.zero		1


	//   ....[89]....
        /*1038*/ 	.word	0x00020740
        /*103c*/ 	.word	0x00000004
        /*1040*/ 	.word	0x00038860
        /*1044*/ 	.short	0x010a
        /*1046*/ 	.byte	0x3f
	.zero		1


	//   ....[90]....
        /*1048*/ 	.word	0x000212b0
        /*104c*/ 	.word	0x00000000
        /*1050*/ 	.word	0x00038820
        /*1054*/ 	.short	0x010a
        /*1056*/ 	.byte	0x3f
	.zero		1


	//   ....[91]....
        /*1058*/ 	.word	0x00021450
        /*105c*/ 	.word	0x00000006
        /*1060*/ 	.word	0x00000000
        /*1064*/ 	.short	0x010a
        /*1066*/ 	.byte	0x3f
	.zero		1


	//   ....[92]....
        /*1068*/ 	.word	0x000214a0
        /*106c*/ 	.word	0x00000007
        /*1070*/ 	.word	0x00000000
        /*1074*/ 	.short	0x010a
        /*1076*/ 	.byte	0x3f
	.zero		1


	//   ....[93]....
        /*1078*/ 	.word	0x000214f0
        /*107c*/ 	.word	0x00000004
        /*1080*/ 	.word	0x00000000
        /*1084*/ 	.short	0x010a
        /*1086*/ 	.byte	0x3f
	.zero		1


	//----- nvinfo : EIATTR_NUM_MBARRIERS
	.align		4
.L_438:
        /*1088*/ 	.byte	0x03, 0x38
        /*108a*/ 	.short	0x0017


	//----- nvinfo : EIATTR_EXIT_INSTR_OFFSETS
	.align		4
        /*108c*/ 	.byte	0x04, 0x1c
        /*108e*/ 	.short	(.L_440 - .L_439)


	//   ....[0]....
.L_439:
        /*1090*/ 	.word	0x00000a60


	//   ....[1]....
        /*1094*/ 	.word	0x00015fa0


	//   ....[2]....
        /*1098*/ 	.word	0x0001ef30


	//----- nvinfo : EIATTR_MAX_THREADS
	.align		4
.L_440:
        /*109c*/ 	.byte	0x04, 0x05
        /*109e*/ 	.short	(.L_442 - .L_441)
.L_441:
        /*10a0*/ 	.word	0x00000180
        /*10a4*/ 	.word	0x00000001
        /*10a8*/ 	.word	0x00000001


	//----- nvinfo : EIATTR_CRS_STACK_SIZE
	.align		4
.L_442:
        /*10ac*/ 	.byte	0x04, 0x1e
        /*10ae*/ 	.short	(.L_444 - .L_443)
.L_443:
        /*10b0*/ 	.word	0x00000000


	//----- nvinfo : EIATTR_CBANK_PARAM_SIZE
	.align		4
.L_444:
        /*10b4*/ 	.byte	0x03, 0x19
        /*10b6*/ 	.short	0x0bf0


	//----- nvinfo : EIATTR_PARAM_CBANK
	.align		4
        /*10b8*/ 	.byte	0x04, 0x0a
        /*10ba*/ 	.short	(.L_446 - .L_445)
	.align		4
.L_445:
        /*10bc*/ 	.word	index@(.nv.constant0._ZN7cutlass13device_kernelIN5flash11enable_sm90INS1_16FlashAttnFwdSm90INS1_25CollectiveMainloopFwdSm90ILi2EN4cute5tupleIJNS5_1CILi1EEES8_S8_EEENS6_IJNS7_ILi64EEESA_SA_EEELi512ENS_6half_tEfNS_4arch4Sm90ELb0ELb1ELb0ELb1ELb0ELb0ELb1ELb0ELb0ELb1ELb1ELb0EEENS1_21CollectiveEpilogueFwdINS6_IJSA_NS7_ILi512EEESA_EEES9_SC_SE_Li256ELb1ELb1ELb1ELb0EEENS1_36VarlenDynamicPersistentTileSchedulerILi64ELi64ELi256ELi128ELb1ELb1ELb1ELb1ELb0ELb1EEEEEEEEEvNT_6ParamsE)
        /*10c0*/ 	.short	0x0210
        /*10c2*/ 	.short	0x0bf0


	//----- nvinfo : EIATTR_SW_WAR
	.align		4
.L_446:
        /*10c4*/ 	.byte	0x04, 0x36
        /*10c6*/ 	.short	(.L_448 - .L_447)
.L_447:
        /*10c8*/ 	.word	0x00000008
.L_448:


//--------------------- .nv.info._ZN7cutlass13device_kernelIN5flash11enable_sm90INS1_16FlashAttnFwdSm90INS1_25CollectiveMainloopFwdSm90ILi2EN4cute5tupleIJNS5_1CILi1EEES8_S8_EEENS6_IJNS7_ILi64EEESA_SA_EEELi512ENS_6half_tEfNS_4arch4Sm90ELb0ELb1ELb0ELb1ELb0ELb1ELb1ELb0ELb0ELb1ELb1ELb0EEENS1_21CollectiveEpilogueFwdINS6_IJSA_NS7_ILi512EEESA_EEES9_SC_SE_Li256ELb1ELb1ELb1ELb0EEENS1_36VarlenDynamicPersistentTileSchedulerILi64ELi64ELi256ELi128ELb1ELb1ELb1ELb1ELb0ELb1EEEEEEEEEvNT_6ParamsE --------------------------
	.section	.nv.info._ZN7cutlass13device_kernelIN5flash11enable_sm90INS1_16FlashAttnFwdSm90INS1_25CollectiveMainloopFwdSm90ILi2EN4cute5tupleIJNS5_1CILi1EEES8_S8_EEENS6_IJNS7_ILi64EEESA_SA_EEELi512ENS_6half_tEfNS_4arch4Sm90ELb0ELb1ELb0ELb1ELb0ELb1ELb1ELb0ELb0ELb1ELb1ELb0EEENS1_21CollectiveEpilogueFwdINS6_IJSA_NS7_ILi512EEESA_EEES9_SC_SE_Li256ELb1ELb1ELb1ELb0EEENS1_36VarlenDynamicPersistentTileSchedulerILi64ELi64ELi256ELi128ELb1ELb1ELb1ELb1ELb0ELb1EEEEEEEEEvNT_6ParamsE,"",@"SHT_CUDA_INFO"
	.sectionflags	@""
	.align	4


	//----- nvinfo : EIATTR_CUDA_API_VERSION
	.align		4
        /*0000*/ 	.byte	0x04, 0x37
        /*0002*/ 	.short	(.L_450 - .L_449)
.L_449:
        /*0004*/ 	.word	0x00000082


	//----- nvinfo : EIATTR_KPARAM_INFO
	.align		4
.L_450:
        /*0008*/ 	.byte	0x04, 0x17
        /*000a*/ 	.short	(.L_452 - .L_451)
.L_451:
        /*000c*/ 	.word	0x00000000
        /*0010*/ 	.short	0x0000
        /*0012*/ 	.short	0x0070
        /*0014*/ 	.byte	0x00, 0xf0, 0x01, 0x2e


	//----- nvinfo : EIATTR_SPARSE_MMA_MASK
	.align		4
.L_452:
        /*0018*/ 	.byte	0x03, 0x50
        /*001a*/ 	.short	0x0000


	//----- nvinfo : EIATTR_MAXREG_COUNT
	.align		4
        /*001c*/ 	.byte	0x03, 0x1b
        /*001e*/ 	.short	0x00a8


	//----- nvinfo : EIATTR_NUM_BARRIERS
	.align		4
        /*0020*/ 	.byte	0x02, 0x4c
        /*0022*/ 	.byte	0x10
	.zero		1


	//----- nvinfo : EIATTR_EXTERNS
	.align		4
        /*0024*/ 	.byte	0x04, 0x0f
        /*0026*/ 	.short	(.L_454 - .L_453)


	//   ....[0]....
	.align		4
.L_453:
        /*0028*/ 	.word	index@(__assertfail)


	//----- nvinfo : EIATTR_ANNOTATIONS
	.align		4
.L_454:
        /*002c*/ 	.byte	0x04, 0x55
        /*002e*/ 	.short	(.L_456 - .L_455)


	//   ....[0]....
.L_455:
        /* <DEDUP_REMOVED lines=103> */


	//----- nvinfo : EIATTR_MERCURY_ISA_VERSION
	.align		4
.L_456:
        /*0688*/ 	.byte	0x03, 0x5f
        /*068a*/ 	.short	0x0101


	//----- nvinfo : EIATTR_UNUSED_LOAD_BYTE_OFFSET
	.align		4
        /*068c*/ 	.byte	0x04, 0x44
        /*068e*/ 	.short	(.L_458 - .L_457)


	//   ....[0]....
.L_457:
        /*0690*/ 	.word	0x00000ab0
        /*0694*/ 	.word	0x0000fff0


	//   ....[1]....
        /*0698*/ 	.word	0x00019f50
        /*069c*/ 	.word	0x0000fff0


	//----- nvinfo : EIATTR_INT_WARP_WIDE_INSTR_OFFSETS
	.align		4
.L_458:
        /*06a0*/ 	.byte	0x04, 0x31
        /*06a2*/ 	.short	(.L_460 - .L_459)


	//   ....[0]....
.L_459:
        /*06a4*/ 	.word	0x00000190


	//   ....[1]....
        /*06a8*/ 	.word	0x000001d0


	//   ....[2]....
        /*06ac*/ 	.word	0x00000240


	//   ....[3]....
        /*06b0*/ 	.word	0x00000250


	//   ....[4]....
        /*06b4*/ 	.word	0x00022ba0


	//   ....[5]....
        /*06b8*/ 	.word	0x00022c00


	//   ....[6]....
        /*06bc*/ 	.word	0x000285e0


	//   ....[7]....
        /*06c0*/ 	.word	0x00028640


	//----- nvinfo : EIATTR_COOP_GROUP_MASK_REGIDS
	.align		4
.L_460:
        /*06c4*/ 	.byte	0x04, 0x29
        /*06c6*/ 	.short	(.L_462 - .L_461)


	//   ....[0]....
.L_461:
        /*06c8*/ 	.word	0xffffffff


	//   ....[1]....
        /*06cc*/ 	.word	0xffffffff


	//   ....[2]....
        /*06d0*/ 	.word	0xffffffff


	//   ....[3]....
        /*06d4*/ 	.word	0xffffffff


	//   ....[4]....
        /*06d8*/ 	.word	0xffffffff


	//   ....[5]....
        /*06dc*/ 	.word	0xffffffff


	//   ....[6]....
        /*06e0*/ 	.word	0xffffffff


	//   ....[7]....
        /*06e4*/ 	.word	0xffffffff


	//   ....[8]....
        /*06e8*/ 	.word	0xffffffff


	//   ....[9]....
        /*06ec*/ 	.word	0xffffffff


	//   ....[10]....
        /*06f0*/ 	.word	0xffffffff


	//   ....[11]....
        /*06f4*/ 	.word	0xffffffff


	//   ....[12]....
        /*06f8*/ 	.word	0xffffffff


	//   ....[13]....
        /*06fc*/ 	.word	0xffffffff


	//   ....[14]....
        /*0700*/ 	.word	0xffffffff


	//   ....[15]....
        /*0704*/ 	.word	0xffffffff


	//   ....[16]....
        /*0708*/ 	.word	0xffffffff


	//   ....[17]....
        /*070c*/ 	.word	0xffffffff


	//   ....[18]....
        /*0710*/ 	.word	0xffffffff


	//   ....[19]....
        /*0714*/ 	.word	0xffffffff


	//   ....[20]....
        /*0718*/ 	.word	0xffffffff


	//   ....[21]....
        /*071c*/ 	.word	0xffffffff


	//   ....[22]....
        /*0720*/ 	.word	0xffffffff


	//   ....[23]....
        /*0724*/ 	.word	0xffffffff


	//   ....[24]....
        /*0728*/ 	.word	0xffffffff


	//   ....[25]....
        /*072c*/ 	.word	0xffffffff


	//   ....[26]....
        /*0730*/ 	.word	0xffffffff


	//   ....[27]....
        /*0734*/ 	.word	0xffffffff


	//   ....[28]....
        /*0738*/ 	.word	0xffffffff


	//   ....[29]....
        /*073c*/ 	.word	0xffffffff


	//   ....[30]....
        /*0740*/ 	.word	0xffffffff


	//   ....[31]....
        /*0744*/ 	.word	0xffffffff


	//   ....[32]....
        /*0748*/ 	.word	0xffffffff


	//   ....[33]....
        /*074c*/ 	.word	0xffffffff


	//   ....[34]....
        /*0750*/ 	.word	0xffffffff


	//   ....[35]....
        /*0754*/ 	.word	0xffffffff


	//   ....[36]....
        /*0758*/ 	.word	0xffffffff


	//   ....[37]....
        /*075c*/ 	.word	0xffffffff


	//   ....[38]....
        /*0760*/ 	.word	0xffffffff


	//   ....[39]....
        /*0764*/ 	.word	0xffffffff


	//   ....[40]....
        /*0768*/ 	.word	0xffffffff


	//   ....[41]....
        /*076c*/ 	.word	0xffffffff


	//   ....[42]....
        /*0770*/ 	.word	0xffffffff


	//   ....[43]....
        /*0774*/ 	.word	0xffffffff


	//   ....[44]....
        /*0778*/ 	.word	0xffffffff


	//   ....[45]....
        /*077c*/ 	.word	0xffffffff


	//   ....[46]....
        /*0780*/ 	.word	0xffffffff


	//   ....[47]....
        /*0784*/ 	.word	0xffffffff


	//   ....[48]....
        /*0788*/ 	.word	0xffffffff


	//   ....[49]....
        /*078c*/ 	.word	0xffffffff


	//   ....[50]....
        /*0790*/ 	.word	0xffffffff


	//   ....[51]....
        /*0794*/ 	.word	0xffffffff


	//   ....[52]....
        /*0798*/ 	.word	0xffffffff


	//   ....[53]....
        /*079c*/ 	.word	0xffffffff


	//   ....[54]....
        /*07a0*/ 	.word	0xffffffff


	//   ....[55]....
        /*07a4*/ 	.word	0xffffffff


	//   ....[56]....
        /*07a8*/ 	.word	0xffffffff


	//   ....[57]....
        /*07ac*/ 	.word	0xffffffff


	//   ....[58]....
        /*07b0*/ 	.word	0xffffffff


	//   ....[59]....
        /*07b4*/ 	.word	0xffffffff


	//   ....[60]....
        /*07b8*/ 	.word	0xffffffff


	//   ....[61]....
        /*07bc*/ 	.word	0xffffffff


	//   ....[62]....
        /*07c0*/ 	.word	0xffffffff


	//   ....[63]....
        /*07c4*/ 	.word	0xffffffff


	//   ....[64]....
        /*07c8*/ 	.word	0xffffffff


	//   ....[65]....
        /*07cc*/ 	.word	0xffffffff


	//   ....[66]....
        /*07d0*/ 	.word	0xffffffff


	//   ....[67]....
        /*07d4*/ 	.word	0xffffffff


	//   ....[68]....
        /*07d8*/ 	.word	0xffffffff


	//   ....[69]....
        /*07dc*/ 	.word	0xffffffff


	//   ....[70]....
        /*07e0*/ 	.word	0xffffffff


	//   ....[71]....
        /*07e4*/ 	.word	0xffffffff


	//   ....[72]....
        /*07e8*/ 	.word	0xffffffff


	//   ....[73]....
        /*07ec*/ 	.word	0xffffffff


	//   ....[74]....
        /*07f0*/ 	.word	0xffffffff


	//   ....[75]....
        /*07f4*/ 	.word	0xffffffff


	//   ....[76]....
        /*07f8*/ 	.word	0xffffffff


	//   ....[77]....
        /*07fc*/ 	.word	0xffffffff


	//   ....[78]....
        /*0800*/ 	.word	0xffffffff


	//   ....[79]....
        /*0804*/ 	.word	0xffffffff


	//   ....[80]....
        /*0808*/ 	.word	0xffffffff


	//   ....[81]....
        /*080c*/ 	.word	0xffffffff


	//   ....[82]....
        /*0810*/ 	.word	0xffffffff


	//   ....[83]....
        /*0814*/ 	.word	0xffffffff


	//   ....[84]....
        /*0818*/ 	.word	0xffffffff


	//   ....[85]....
        /*081c*/ 	.word	0xffffffff


	//   ....[86]....
        /*0820*/ 	.word	0xffffffff


	//   ....[87]....
        /*0824*/ 	.word	0xffffffff


	//   ....[88]....
        /*0828*/ 	.word	0xffffffff


	//   ....[89]....
        /*082c*/ 	.word	0xffffffff


	//   ....[90]....
        /*0830*/ 	.word	0xffffffff


	//   ....[91]....
        /*0834*/ 	.word	0xffffffff


	//   ....[92]....
        /*0838*/ 	.word	0xffffffff


	//   ....[93]....
        /*083c*/ 	.word	0xffffffff


	//   ....[94]....
        /*0840*/ 	.word	0xffffffff


	//   ....[95]....
        /*0844*/ 	.word	0xffffffff


	//   ....[96]....
        /*0848*/ 	.word	0xffffffff


	//   ....[97]....
        /*084c*/ 	.word	0xffffffff


	//   ....[98]....
        /*0850*/ 	.word	0xffffffff


	//   ....[99]....
        /*0854*/ 	.word	0xffffffff


	//   ....[100]....
        /*0858*/ 	.word	0xffffffff


	//   ....[101]....
        /*085c*/ 	.word	0xffffffff


	//   ....[102]....
        /*0860*/ 	.word	0xffffffff


	//   ....[103]....
        /*0864*/ 	.word	0xffffffff


	//   ....[104]....
        /*0868*/ 	.word	0xffffffff


	//   ....[105]....
        /*086c*/ 	.word	0xffffffff


	//   ....[106]....
        /*0870*/ 	.word	0xffffffff


	//   ....[107]....
        /*0874*/ 	.word	0xffffffff


	//   ....[108]....
        /*0878*/ 	.word	0xffffffff


	//   ....[109]....
        /*087c*/ 	.word	0xffffffff


	//   ....[110]....
        /*0880*/ 	.word	0xffffffff


	//   ....[111]....
        /*0884*/ 	.word	0xffffffff


	//   ....[112]....
        /*0888*/ 	.word	0xffffffff


	//   ....[113]....
        /*088c*/ 	.word	0xffffffff


	//   ....[114]....
        /*0890*/ 	.word	0xffffffff


	//   ....[115]....
        /*0894*/ 	.word	0xffffffff


	//   ....[116]....
        /*0898*/ 	.word	0xffffffff


	//   ....[117]....
        /*089c*/ 	.word	0xffffffff


	//   ....[118]....
        /*08a0*/ 	.word	0xffffffff


	//   ....[119]....
        /*08a4*/ 	.word	0xffffffff


	//   ....[120]....
        /*08a8*/ 	.word	0xffffffff


	//   ....[121]....
        /*08ac*/ 	.word	0xffffffff


	//   ....[122]....
        /*08b0*/ 	.word	0xffffffff


	//   ....[123]....
        /*08b4*/ 	.word	0xffffffff


	//   ....[124]....
        /*08b8*/ 	.word	0xffffffff


	//   ....[125]....
        /*08bc*/ 	.word	0xffffffff


	//   ....[126]....
        /*08c0*/ 	.word	0xffffffff


	//   ....[127]....
        /*08c4*/ 	.word	0xffffffff


	//   ....[128]....
        /*08c8*/ 	.word	0xffffffff


	//   ....[129]....
        /*08cc*/ 	.word	0xffffffff


	//   ....[130]....
        /*08d0*/ 	.word	0x0500000f


	//   ....[131]....
        /*08d4*/ 	.word	0x0500000f


	//   ....[132]....
        /*08d8*/ 	.word	0x0500000f


	//   ....[133]....
        /*08dc*/ 	.word	0x0500000f


	//   ....[134]....
        /*08e0*/ 	.word	0x0500000f


	//   ....[135]....
        /*08e4*/ 	.word	0x0500000f


	//   ....[136]....
        /*08e8*/ 	.word	0x0500000f


	//   ....[137]....
        /*08ec*/ 	.word	0x0500000f


	//   ....[138]....
        /*08f0*/ 	.word	0x0500000f


	//   ....[139]....
        /*08f4*/ 	.word	0x0500000f


	//   ....[140]....
        /*08f8*/ 	.word	0x0500000f


	//   ....[141]....
        /*08fc*/ 	.word	0x0500000f


	//   ....[142]....
        /*0900*/ 	.word	0x0500000f


	//   ....[143]....
        /*0904*/ 	.word	0x0500000f


	//   ....[144]....
        /*0908*/ 	.word	0x0500000f


	//   ....[145]....
        /*090c*/ 	.word	0x0500000f


	//   ....[146]....
        /*0910*/ 	.word	0x0500000f


	//   ....[147]....
        /*0914*/ 	.word	0x0500000f


	//   ....[148]....
        /*0918*/ 	.word	0x0500000f


	//   ....[149]....
        /*091c*/ 	.word	0x0500000f


	//   ....[150]....
        /*0920*/ 	.word	0x0500000f


	//   ....[151]....
        /*0924*/ 	.word	0x0500000f


	//   ....[152]....
        /*0928*/ 	.word	0x0500000f


	//   ....[153]....
        /*092c*/ 	.word	0x0500000f


	//   ....[154]....
        /*0930*/ 	.word	0x0500000f


	//   ....[155]....
        /*0934*/ 	.word	0x0500000f


	//   ....[156]....
        /*0938*/ 	.word	0x0500000f


	//   ....[157]....
        /*093c*/ 	.word	0x0500000f


	//   ....[158]....
        /*0940*/ 	.word	0x0500000f


	//   ....[159]....
        /*0944*/ 	.word	0x0500000f


	//   ....[160]....
        /*0948*/ 	.word	0x0500000f


	//   ....[161]....
        /*094c*/ 	.word	0x0500000f


	//   ....[162]....
        /*0950*/ 	.word	0x0500000f


	//   ....[163]....
        /*0954*/ 	.word	0x0500000f


	//   ....[164]....
        /*0958*/ 	.word	0x0500000f


	//   ....[165]....
        /*095c*/ 	.word	0x0500000f


	//   ....[166]....
        /*0960*/ 	.word	0x0500000f


	//   ....[167]....
        /*0964*/ 	.word	0x0500000f


	//   ....[168]....
        /*0968*/ 	.word	0x0500000f


	//   ....[169]....
        /*096c*/ 	.word	0x0500000f


	//   ....[170]....
        /*0970*/ 	.word	0x0500000f


	//   ....[171]....
        /*0974*/ 	.word	0x0500000f


	//   ....[172]....
        /*0978*/ 	.word	0x0500000f


	//   ....[173]....
        /*097c*/ 	.word	0x0500000f


	//   ....[174]....
        /*0980*/ 	.word	0x0500000f


	//   ....[175]....
        /*0984*/ 	.word	0x0500000f


	//   ....[176]....
        /*0988*/ 	.word	0x0500000f


	//   ....[177]....
        /*098c*/ 	.word	0x0500000f


	//   ....[178]....
        /*0990*/ 	.word	0x0500000f


	//   ....[179]....
        /*0994*/ 	.word	0x0500000f


	//   ....[180]....
        /*0998*/ 	.word	0x0500000f


	//   ....[181]....
        /*099c*/ 	.word	0x0500000f


	//   ....[182]....
        /*09a0*/ 	.word	0x0500000f


	//----- nvinfo : EIATTR_COOP_GROUP_INSTR_OFFSETS
	.align		4
.L_462:
        /*09a4*/ 	.byte	0x04, 0x28
        /*09a6*/ 	.short	(.L_464 - .L_463)


	//   ....[0]....
.L_463:
        /*09a8*/ 	.word	0x00000070


	//   ....[1]....
        /*09ac*/ 	.word	0x000001a0


	//   ....[2]....
        /*09b0*/ 	.word	0x000001f0


	//   ....[3]....
        /*09b4*/ 	.word	0x00000400


	//   ....[4]....
        /*09b8*/ 	.word	0x00000560


	//   ....[5]....
        /*09bc*/ 	.word	0x00000680


	//   ....[6]....
        /*09c0*/ 	.word	0x000007e0


	//   ....[7]....
        /*09c4*/ 	.word	0x00005800


	//   ....[8]....
        /*09c8*/ 	.word	0x00007ab0


	//   ....[9]....
        /*09cc*/ 	.word	0x00008250


	//   ....[10]....
        /*09d0*/ 	.word	0x00008260


	//   ....[11]....
        /*09d4*/ 	.word	0x00008270


	//   ....[12]....
        /*09d8*/ 	.word	0x00008280


	//   ....[13]....
        /*09dc*/ 	.word	0x00008570


	//   ....[14]....
        /*09e0*/ 	.word	0x00008580


	//   ....[15]....
        /*09e4*/ 	.word	0x00008590


	//   ....[16]....
        /*09e8*/ 	.word	0x000085a0


	//   ....[17]....
        /*09ec*/ 	.word	0x00009770


	//   ....[18]....
        /*09f0*/ 	.word	0x00009780


	//   ....[19]....
        /*09f4*/ 	.word	0x00009790


	//   ....[20]....
        /*09f8*/ 	.word	0x000097a0


	//   ....[21]....
        /*09fc*/ 	.word	0x000099d0


	//   ....[22]....
        /*0a00*/ 	.word	0x000099e0


	//   ....[23]....
        /*0a04*/ 	.word	0x000099f0


	//   ....[24]....
        /*0a08*/ 	.word	0x00009a00


	//   ....[25]....
        /*0a0c*/ 	.word	0x0000b0f0


	//   ....[26]....
        /*0a10*/ 	.word	0x0000c850


	//   ....[27]....
        /*0a14*/ 	.word	0x0000cfd0


	//   ....[28]....
        /*0a18*/ 	.word	0x0000d640


	//   ....[29]....
        /*0a1c*/ 	.word	0x0000d6c0


	//   ....[30]....
        /*0a20*/ 	.word	0x0000da00


	//   ....[31]....
        /*0a24*/ 	.word	0x0000da50


	//   ....[32]....
        /*0a28*/ 	.word	0x0000e260


	//   ....[33]....
        /*0a2c*/ 	.word	0x0000eab0


	//   ....[34]....
        /*0a30*/ 	.word	0x000100a0


	//   ....[35]....
        /*0a34*/ 	.word	0x00010420


	//   ....[36]....
        /*0a38*/ 	.word	0x00010b00


	//   ....[37]....
        /*0a3c*/ 	.word	0x00010bf0


	//   ....[38]....
        /*0a40*/ 	.word	0x000111f0


	//   ....[39]....
        /*0a44*/ 	.word	0x000113c0


	//   ....[40]....
        /*0a48*/ 	.word	0x000121b0


	//   ....[41]....
        /*0a4c*/ 	.word	0x00012ae0


	//   ....[42]....
        /*0a50*/ 	.word	0x00014320


	//   ....[43]....
        /*0a54*/ 	.word	0x00014340


	//   ....[44]....
        /*0a58*/ 	.word	0x00014650


	//   ....[45]....
        /*0a5c*/ 	.word	0x00014820


	//   ....[46]....
        /*0a60*/ 	.word	0x00015700


	//   ....[47]....
        /*0a64*/ 	.word	0x00015d60


	//   ....[48]....
        /*0a68*/ 	.word	0x00017200


	//   ....[49]....
        /*0a6c*/ 	.word	0x000176a0


	//   ....[50]....
        /*0a70*/ 	.word	0x00017c60


	//   ....[51]....
        /*0a74*/ 	.word	0x00017c80


	//   ....[52]....
        /*0a78*/ 	.word	0x00018590


	//   ....[53]....
        /*0a7c*/ 	.word	0x00018760


	//   ....[54]....
        /*0a80*/ 	.word	0x00019400


	//   ....[55]....
        /*0a84*/ 	.word	0x00019470


	//   ....[56]....
        /*0a88*/ 	.word	0x000194e0


	//   ....[57]....
        /*0a8c*/ 	.word	0x00019630


	//   ....[58]....
        /*0a90*/ 	.word	0x00019800


	//   ....[59]....
        /*0a94*/ 	.word	0x0001ac60


	//   ....[60]....
        /*0a98*/ 	.word	0x0001afc0


	//   ....[61]....
        /*0a9c*/ 	.word	0x0001afd0


	//   ....[62]....
        /*0aa0*/ 	.word	0x0001b000


	//   ....[63]....
        /*0aa4*/ 	.word	0x0001b010


	//   ....[64]....
        /*0aa8*/ 	.word	0x0001bc60


	//   ....[65]....
        /*0aac*/ 	.word	0x0001bca0


	//   ....[66]....
        /*0ab0*/ 	.word	0x0001bf40


	//   ....[67]....
        /*0ab4*/ 	.word	0x0001bf60


	//   ....[68]....
        /*0ab8*/ 	.word	0x0001c8f0


	//   ....[69]....
        /*0abc*/ 	.word	0x0001c940


	//   ....[70]....
        /*0ac0*/ 	.word	0x0001d220


	//   ....[71]....
        /*0ac4*/ 	.word	0x0001d240


	//   ....[72]....
        /*0ac8*/ 	.word	0x0001e520


	//   ....[73]....
        /*0acc*/ 	.word	0x0001e540


	//   ....[74]....
        /*0ad0*/ 	.word	0x0001e780


	//   ....[75]....
        /*0ad4*/ 	.word	0x0001e7a0


	//   ....[76]....
        /*0ad8*/ 	.word	0x0001ea50


	//   ....[77]....
        /*0adc*/ 	.word	0x0001ec60


	//   ....[78]....
        /*0ae0*/ 	.word	0x0001ec90


	//   ....[79]....
        /*0ae4*/ 	.word	0x0001ecc0


	//   ....[80]....
        /*0ae8*/ 	.word	0x0001ecf0


	//   ....[81]....
        /*0aec*/ 	.word	0x0001ed20


	//   ....[82]....
        /*0af0*/ 	.word	0x0001ed50


	//   ....[83]....
        /*0af4*/ 	.word	0x0001eef0


	//   ....[84]....
        /*0af8*/ 	.word	0x0001ef20


	//   ....[85]....
        /*0afc*/ 	.word	0x0001ef50


	//   ....[86]....
        /*0b00*/ 	.word	0x0001ef80


	//   ....[87]....
        /*0b04*/ 	.word	0x0001efb0


	//   ....[88]....
        /*0b08*/ 	.word	0x0001efe0


	//   ....[89]....
        /*0b0c*/ 	.word	0x0001f080


	//   ....[90]....
        /*0b10*/ 	.word	0x0001f0b0


	//   ....[91]....
        /*0b14*/ 	.word	0x0001f0c0


	//   ....[92]....
        /*0b18*/ 	.word	0x0001f0f0


	//   ....[93]....
        /*0b1c*/ 	.word	0x000209f0


	//   ....[94]....
        /*0b20*/ 	.word	0x00023170


	//   ....[95]....
        /*0b24*/ 	.word	0x00023c30


	//   ....[96]....
        /*0b28*/ 	.word	0x00023c40


	//   ....[97]....
        /*0b2c*/ 	.word	0x00023c70


	//   ....[98]....
        /*0b30*/ 	.word	0x00023d50


	//   ....[99]....
        /*0b34*/ 	.word	0x00023d80


	//   ....[100]....
        /*0b38*/ 	.word	0x00023de0


	//   ....[101]....
        /*0b3c*/ 	.word	0x00023df0


	//   ....[102]....
        /*0b40*/ 	.word	0x00023e60


	//   ....[103]....
        /*0b44*/ 	.word	0x000247f0


	//   ....[104]....
        /*0b48*/ 	.word	0x00024800


	//   ....[105]....
        /*0b4c*/ 	.word	0x000248d0


	//   ....[106]....
        /*0b50*/ 	.word	0x000248e0


	//   ....[107]....
        /*0b54*/ 	.word	0x00024b70


	//   ....[108]....
        /*0b58*/ 	.word	0x00024b80


	//   ....[109]....
        /*0b5c*/ 	.word	0x00024ce0


	//   ....[110]....
        /*0b60*/ 	.word	0x00024cf0


	//   ....[111]....
        /*0b64*/ 	.word	0x00028900


	//   ....[112]....
        /*0b68*/ 	.word	0x00028930


	//   ....[113]....
        /*0b6c*/ 	.word	0x00028990


	//   ....[114]....
        /*0b70*/ 	.word	0x000289c0


	//   ....[115]....
        /*0b74*/ 	.word	0x000289f0


	//   ....[116]....
        /*0b78*/ 	.word	0x00028a20


	//   ....[117]....
        /*0b7c*/ 	.word	0x00028a50


	//   ....[118]....
        /*0b80*/ 	.word	0x00028a80


	//   ....[119]....
        /*0b84*/ 	.word	0x00028c40


	//   ....[120]....
        /*0b88*/ 	.word	0x00028c70


	//   ....[121]....
        /*0b8c*/ 	.word	0x00028ca0


	//   ....[122]....
        /*0b90*/ 	.word	0x00028cd0


	//   ....[123]....
        /*0b94*/ 	.word	0x00028d00


	//   ....[124]....
        /*0b98*/ 	.word	0x00028d30


	//   ....[125]....
        /*0b9c*/ 	.word	0x00028e00


	//   ....[126]....
        /*0ba0*/ 	.word	0x00028e20


	//   ....[127]....
        /*0ba4*/ 	.word	0x00028e30


	//   ....[128]....
        /*0ba8*/ 	.word	0x00028eb0


	//   ....[129]....
        /*0bac*/ 	.word	0x000299f0


	//   ....[130]....
        /*0bb0*/ 	.word	0x00029e30


	//   ....[131]....
        /*0bb4*/ 	.word	0x00029ec0


	//   ....[132]....
        /*0bb8*/ 	.word	0x00029f10


	//   ....[133]....
        /*0bbc*/ 	.word	0x00029f60


	//   ....[134]....
        /*0bc0*/ 	.word	0x00029ff0


	//   ....[135]....
        /*0bc4*/ 	.word	0x0002a080


	//   ....[136]....
        /*0bc8*/ 	.word	0x0002a0d0


	//   ....[137]....
        /*0bcc*/ 	.word	0x0002a120


	//   ....[138]....
        /*0bd0*/ 	.word	0x0002a200


	//   ....[139]....
        /*0bd4*/ 	.word	0x0002a290


	//   ....[140]....
        /*0bd8*/ 	.word	0x0002a2e0


	//   ....[141]....
        /*0bdc*/ 	.word	0x0002a330


	//   ....[142]....
        /*0be0*/ 	.word	0x0002a3c0


	//   ....[143]....
        /*0be4*/ 	.word	0x0002a450


	//   ....[144]....
        /*0be8*/ 	.word	0x0002a4a0


	//   ....[145]....
        /*0bec*/ 	.word	0x0002a4f0


	//   ....[146]....
        /*0bf0*/ 	.word	0x0002a8d0


	//   ....[147]....
        /*0bf4*/ 	.word	0x0002abb0


	//   ....[148]....
        /*0bf8*/ 	.word	0x0002ad40


	//   ....[149]....
        /*0bfc*/ 	.word	0x0002ada0


	//   ....[150]....
        /*0c00*/ 	.word	0x0002ae00


	//   ....[151]....
        /*0c04*/ 	.word	0x0002ae50


	//   ....[152]....
        /*0c08*/ 	.word	0x0002afb0


	//   ....[153]....
        /*0c0c*/ 	.word	0x0002b050


	//   ....[154]....
        /*0c10*/ 	.word	0x0002b100


	//   ....[155]....
        /*0c14*/ 	.word	0x0002b1e0


	//   ....[156]....
        /*0c18*/ 	.word	0x0002b3a0


	//   ....[157]....
        /*0c1c*/ 	.word	0x0002b480


	//   ....[158]....
        /*0c20*/ 	.word	0x0002b700


	//   ....[159]....
        /*0c24*/ 	.word	0x0002b810


	//   ....[160]....
        /*0c28*/ 	.word	0x0002b9e0


	//   ....[161]....
        /*0c2c*/ 	.word	0x0002baa0


	//   ....[162]....
        /*0c30*/ 	.word	0x0002bcc0


	//   ....[163]....
        /*0c34*/ 	.word	0x0002bd10


	//   ....[164]....
        /*0c38*/ 	.word	0x0002c040


	//   ....[165]....
        /*0c3c*/ 	.word	0x0002c0e0


	//   ....[166]....
        /*0c40*/ 	.word	0x0002c280


	//   ....[167]....
        /*0c44*/ 	.word	0x0002c300


	//   ....[168]....
        /*0c48*/ 	.word	0x0002c380


	//   ....[169]....
        /*0c4c*/ 	.word	0x0002c400


	//   ....[170]....
        /*0c50*/ 	.word	0x0002c480


	//   ....[171]....
        /*0c54*/ 	.word	0x0002c510


	//   ....[172]....
        /*0c58*/ 	.word	0x0002c5b0


	//   ....[173]....
        /*0c5c*/ 	.word	0x0002c660


	//   ....[174]....
        /*0c60*/ 	.word	0x0002c6e0


	//   ....[175]....
        /*0c64*/ 	.word	0x0002c760


	//   ....[176]....
        /*0c68*/ 	.word	0x0002c7e0


	//   ....[177]....
        /*0c6c*/ 	.word	0x0002c870


	//   ....[178]....
        /*0c70*/ 	.word	0x0002c8f0


	//   ....[179]....
        /*0c74*/ 	.word	0x0002c9a0


	//   ....[180]....
        /*0c78*/ 	.word	0x0002c9f0


	//   ....[181]....
        /*0c7c*/ 	.word	0x0002cab0


	//   ....[182]....
        /*0c80*/ 	.word	0x0002cbe0


	//----- nvinfo : EIATTR_REG_RECONFIG
	.align		4
.L_464:
        /*0c84*/ 	.byte	0x01, 0x54
	.zero		2


	//----- nvinfo : EIATTR_SYSCALL_OFFSETS
	.align		4
        /*0c88*/ 	.byte	0x04, 0x46
        /*0c8a*/ 	.short	(.L_466 - .L_465)


	//   ....[0]....
.L_465:
        /*0c8c*/ 	.word	0x000023e0


	//   ....[1]....
        /*0c90*/ 	.word	0x00002530


	//   ....[2]....
        /*0c94*/ 	.word	0x00007c60


	//   ....[3]....
        /*0c98*/ 	.word	0x00007f80


	//   ....[4]....
        /*0c9c*/ 	.word	0x00022da0


	//   ....[5]....
        /*0ca0*/ 	.word	0x00022ef0


	//   ....[6]....
        /*0ca4*/ 	.word	0x00022fe0


	//   ....[7]....
        /*0ca8*/ 	.word	0x00023820


	//   ....[8]....
        /*0cac*/ 	.word	0x00024170


	//----- nvinfo : EIATTR_MBARRIER_INSTR_OFFSETS
	.align		4
.L_466:
        /*0cb0*/ 	.byte	0x04, 0x39
        /*0cb2*/ 	.short	(.L_468 - .L_467)


	//   ....[0]....
.L_467:
        /*0cb4*/ 	.word	0x000002e0
        /*0cb8*/ 	.word	0x000000ff
        /*0cbc*/ 	.word	0x00038800
        /*0cc0*/ 	.short	0x0100
        /*0cc2*/ 	.byte	0x08
	.zero		1


	//   ....[1]....
        /*0cc4*/ 	.word	0x000002f0
        /*0cc8*/ 	.word	0x000000ff
        /*0ccc*/ 	.word	0x00038810
        /*0cd0*/ 	.short	0x0100
        /*0cd2*/ 	.byte	0x08
	.zero		1


	//   ....[2]....
        /*0cd4*/ 	.word	0x00000300
        /*0cd8*/ 	.word	0x000000ff
        /*0cdc*/ 	.word	0x00038820
        /*0ce0*/ 	.short	0x0100
        /*0ce2*/ 	.byte	0x08
	.zero		1


	//   ....[3]....
        /*0ce4*/ 	.word	0x000003b0
        /*0ce8*/ 	.word	0x000000ff
        /*0cec*/ 	.word	0x00038830
        /*0cf0*/ 	.short	0x0100
        /*0cf2*/ 	.byte	0x06
	.zero		1


	//   ....[4]....
        /*0cf4*/ 	.word	0x000003c0
        /*0cf8*/ 	.word	0x000000ff
        /*0cfc*/ 	.word	0x00038840
        /*0d00*/ 	.short	0x0100
        /*0d02*/ 	.byte	0x06
	.zero		1


	//   ....[5]....
        /*0d04*/ 	.word	0x000003d0
        /*0d08*/ 	.word	0x000000ff
        /*0d0c*/ 	.word	0x00038838
        /*0d10*/ 	.short	0x0100
        /*0d12*/ 	.byte	0x06
	.zero		1


	//   ....[6]....
        /*0d14*/ 	.word	0x000003e0
        /*0d18*/ 	.word	0x000000ff
        /*0d1c*/ 	.word	0x00038848
        /*0d20*/ 	.short	0x0100
        /*0d22*/ 	.byte	0x06
	.zero		1


	//   ....[7]....
        /*0d24*/ 	.word	0x00000510
        /*0d28*/ 	.word	0x000000ff
        /*0d2c*/ 	.word	0x00038850
        /*0d30*/ 	.short	0x0100
        /*0d32*/ 	.byte	0x08
	.zero		1


	//   ....[8]....
        /*0d34*/ 	.word	0x00000520
        /*0d38*/ 	.word	0x000000ff
        /*0d3c*/ 	.word	0x00038860
        /*0d40*/ 	.short	0x0100
        /*0d42*/ 	.byte	0x08
	.zero		1


	//   ....[9]....
        /*0d44*/ 	.word	0x00000530
        /*0d48*/ 	.word	0x000000ff
        /*0d4c*/ 	.word	0x00038858
        /*0d50*/ 	.short	0x0100
        /*0d52*/ 	.byte	0x08
	.zero		1


	//   ....[10]....
        /*0d54*/ 	.word	0x00000540
        /*0d58*/ 	.word	0x000000ff
        /*0d5c*/ 	.word	0x00038868
        /*0d60*/ 	.short	0x0100
        /*0d62*/ 	.byte	0x08
	.zero		1


	//   ....[11]....
        /*0d64*/ 	.word	0x00000630
        /*0d68*/ 	.word	0x000000ff
        /*0d6c*/ 	.word	0x00038870
        /*0d70*/ 	.short	0x0100
        /*0d72*/ 	.byte	0x06
	.zero		1


	//   ....[12]....
        /*0d74*/ 	.word	0x00000640
        /*0d78*/ 	.word	0x000000ff
        /*0d7c*/ 	.word	0x00038880
        /*0d80*/ 	.short	0x0100
        /*0d82*/ 	.byte	0x06
	.zero		1


	//   ....[13]....
        /*0d84*/ 	.word	0x00000650
        /*0d88*/ 	.word	0x000000ff
        /*0d8c*/ 	.word	0x00038878
        /*0d90*/ 	.short	0x0100
        /*0d92*/ 	.byte	0x06
	.zero		1


	//   ....[14]....
        /*0d94*/ 	.word	0x00000660
        /*0d98*/ 	.word	0x000000ff
        /*0d9c*/ 	.word	0x00038888
        /*0da0*/ 	.short	0x0100
        /*0da2*/ 	.byte	0x06
	.zero		1


	//   ....[15]....
        /*0da4*/ 	.word	0x00000790
        /*0da8*/ 	.word	0x000000ff
        /*0dac*/ 	.word	0x00038890
        /*0db0*/ 	.short	0x0100
        /*0db2*/ 	.byte	0x08
	.zero		1


	//   ....[16]....
        /*0db4*/ 	.word	0x000007a0
        /*0db8*/ 	.word	0x000000ff
        /*0dbc*/ 	.word	0x000388a0
        /*0dc0*/ 	.short	0x0100
        /*0dc2*/ 	.byte	0x08
	.zero		1


	//   ....[17]....
        /*0dc4*/ 	.word	0x000007b0
        /*0dc8*/ 	.word	0x000000ff
        /*0dcc*/ 	.word	0x00038898
        /*0dd0*/ 	.short	0x0100
        /*0dd2*/ 	.byte	0x08
	.zero		1


	//   ....[18]....
        /*0dd4*/ 	.word	0x000007c0
        /*0dd8*/ 	.word	0x000000ff
        /*0ddc*/ 	.word	0x000388a8
        /*0de0*/ 	.short	0x0100
        /*0de2*/ 	.byte	0x08
	.zero		1


	//   ....[19]....
        /*0de4*/ 	.word	0x000008f0
        /*0de8*/ 	.word	0x000000ff
        /*0dec*/ 	.word	0x000388b0
        /*0df0*/ 	.short	0x0100
        /*0df2*/ 	.byte	0x08
	.zero		1


	//   ....[20]....
        /*0df4*/ 	.word	0x00000900
        /*0df8*/ 	.word	0x000000ff
        /*0dfc*/ 	.word	0x000388c0
        /*0e00*/ 	.short	0x0100
        /*0e02*/ 	.byte	0x08
	.zero		1


	//   ....[21]....
        /*0e04*/ 	.word	0x00000910
        /*0e08*/ 	.word	0x000000ff
        /*0e0c*/ 	.word	0x000388b8
        /*0e10*/ 	.short	0x0100
        /*0e12*/ 	.byte	0x08
	.zero		1


	//   ....[22]....
        /*0e14*/ 	.word	0x00000920
        /*0e18*/ 	.word	0x000000ff
        /*0e1c*/ 	.word	0x000388c8
        /*0e20*/ 	.short	0x0100
        /*0e22*/ 	.byte	0x08
	.zero		1


	//   ....[23]....
        /*0e24*/ 	.word	0x000030b0
        /*0e28*/ 	.word	0x0000004b
        /*0e2c*/ 	.word	0x00038890
        /*0e30*/ 	.short	0x010a
        /*0e32*/ 	.byte	0x3f
	.zero		1


	//   ....[24]....
        /*0e34*/ 	.word	0x00003a40
        /*0e38*/ 	.word	0x0000004b
        /*0e3c*/ 	.word	0x00038890
        /*0e40*/ 	.short	0x010a
        /*0e42*/ 	.byte	0x3f
	.zero		1


	//   ....[25]....
        /*0e44*/ 	.word	0x000042d0
        /*0e48*/ 	.word	0x0000004b
        /*0e4c*/ 	.word	0x00038890
        /*0e50*/ 	.short	0x010a
        /*0e52*/ 	.byte	0x3f
	.zero		1


	//   ....[26]....
        /*0e54*/ 	.word	0x000044d0
        /*0e58*/ 	.word	0x00000004
        /*0e5c*/ 	.word	0x00000000
        /*0e60*/ 	.short	0x0101
        /*0e62*/ 	.byte	0x3f
	.zero		1


	//   ....[27]....
        /*0e64*/ 	.word	0x00004510
        /*0e68*/ 	.word	0x0000004b
        /*0e6c*/ 	.word	0x000388b0
        /*0e70*/ 	.short	0x010a
        /*0e72*/ 	.byte	0x3f
	.zero		1


	//   ....[28]....
        /*0e74*/ 	.word	0x00004b40
        /*0e78*/ 	.word	0x0000004b
        /*0e7c*/ 	.word	0x00000000
        /*0e80*/ 	.short	0x0101
        /*0e82*/ 	.byte	0x3f
	.zero		1


	//   ....[29]....
        /*0e84*/ 	.word	0x00005b30
        /*0e88*/ 	.word	0x00000003
        /*0e8c*/ 	.word	0x00000000
        /*0e90*/ 	.short	0x0101
        /*0e92*/ 	.byte	0x3f
	.zero		1


	//   ....[30]....
        /*0e94*/ 	.word	0x000066d0
        /*0e98*/ 	.word	0x00000002
        /*0e9c*/ 	.word	0x00000000
        /*0ea0*/ 	.short	0x0101
        /*0ea2*/ 	.byte	0x3f
	.zero		1


	//   ....[31]....
        /*0ea4*/ 	.word	0x00007cf0
        /*0ea8*/ 	.word	0x00000012
        /*0eac*/ 	.word	0x00038800
        /*0eb0*/ 	.short	0x010a
        /*0eb2*/ 	.byte	0x3f
	.zero		1


	//   ....[32]....
        /*0eb4*/ 	.word	0x00007d40
        /*0eb8*/ 	.word	0x00000012
        /*0ebc*/ 	.word	0x00038800
        /*0ec0*/ 	.short	0x010a
        /*0ec2*/ 	.byte	0x3f
	.zero		1


	//   ....[33]....
        /*0ec4*/ 	.word	0x000087f0
        /*0ec8*/ 	.word	0x00000012
        /*0ecc*/ 	.word	0x00038800
        /*0ed0*/ 	.short	0x010a
        /*0ed2*/ 	.byte	0x3f
	.zero		1


	//   ....[34]....
        /*0ed4*/ 	.word	0x00009ba0
        /*0ed8*/ 	.word	0x00000012
        /*0edc*/ 	.word	0x00038800
        /*0ee0*/ 	.short	0x010a
        /*0ee2*/ 	.byte	0x3f
	.zero		1


	//   ....[35]....
        /*0ee4*/ 	.word	0x0000aa20
        /*0ee8*/ 	.word	0x0000000f
        /*0eec*/ 	.word	0x00038830
        /*0ef0*/ 	.short	0x010a
        /*0ef2*/ 	.byte	0x3f
	.zero		1


	//   ....[36]....
        /*0ef4*/ 	.word	0x0000aad0
        /*0ef8*/ 	.word	0x0000000f
        /*0efc*/ 	.word	0x00038830
        /*0f00*/ 	.short	0x010a
        /*0f02*/ 	.byte	0x3f
	.zero		1


	//   ....[37]....
        /*0f04*/ 	.word	0x0000ade0
        /*0f08*/ 	.word	0x00000012
        /*0f0c*/ 	.word	0x00038810
        /*0f10*/ 	.short	0x010a
        /*0f12*/ 	.byte	0x3f
	.zero		1


	//   ....[38]....
        /*0f14*/ 	.word	0x0000ae30
        /*0f18*/ 	.word	0x0000000f
        /*0f1c*/ 	.word	0x00038850
        /*0f20*/ 	.short	0x010a
        /*0f22*/ 	.byte	0x3f
	.zero		1


	//   ....[39]....
        /*0f24*/ 	.word	0x0000aec0
        /*0f28*/ 	.word	0x0000000f
        /*0f2c*/ 	.word	0x00038850
        /*0f30*/ 	.short	0x010a
        /*0f32*/ 	.byte	0x3f
	.zero		1


	//   ....[40]....
        /*0f34*/ 	.word	0x0000c930
        /*0f38*/ 	.word	0x00000000
        /*0f3c*/ 	.word	0x00000000
        /*0f40*/ 	.short	0x0101
        /*0f42*/ 	.byte	0x3f
	.zero		1


	//   ....[41]....
        /*0f44*/ 	.word	0x0000e280
        /*0f48*/ 	.word	0x0000000f
        /*0f4c*/ 	.word	0x00000000
        /*0f50*/ 	.short	0x0101
        /*0f52*/ 	.byte	0x3f
	.zero		1


	//   ....[42]....
        /*0f54*/ 	.word	0x0000e5a0
        /*0f58*/ 	.word	0x000000c9
        /*0f5c*/ 	.word	0x00038830
        /*0f60*/ 	.short	0x010a
        /*0f62*/ 	.byte	0x3f
	.zero		1


	//   ....[43]....
        /*0f64*/ 	.word	0x0000e610
        /*0f68*/ 	.word	0x000000c9
        /*0f6c*/ 	.word	0x00038830
        /*0f70*/ 	.short	0x010a
        /*0f72*/ 	.byte	0x3f
	.zero		1


	//   ....[44]....
        /*0f74*/ 	.word	0x0000e880
        /*0f78*/ 	.word	0x000000c9
        /*0f7c*/ 	.word	0x00038850
        /*0f80*/ 	.short	0x010a
        /*0f82*/ 	.byte	0x3f
	.zero		1


	//   ....[45]....
        /*0f84*/ 	.word	0x0000e8d0
        /*0f88*/ 	.word	0x000000c9
        /*0f8c*/ 	.word	0x00038850
        /*0f90*/ 	.short	0x010a
        /*0f92*/ 	.byte	0x3f
	.zero		1


	//   ....[46]....
        /*0f94*/ 	.word	0x00010220
        /*0f98*/ 	.word	0x0000000e
        /*0f9c*/ 	.word	0x00000000
        /*0fa0*/ 	.short	0x0101
        /*0fa2*/ 	.byte	0x3f
	.zero		1


	//   ....[47]....
        /*0fa4*/ 	.word	0x000121d0
        /*0fa8*/ 	.word	0x000000c9
        /*0fac*/ 	.word	0x00000000
        /*0fb0*/ 	.short	0x0101
        /*0fb2*/ 	.byte	0x3f
	.zero		1


	//   ....[48]....
        /*0fb4*/ 	.word	0x000125d0
        /*0fb8*/ 	.word	0x00000015
        /*0fbc*/ 	.word	0x00038830
        /*0fc0*/ 	.short	0x010a
        /*0fc2*/ 	.byte	0x3f
	.zero		1


	//   ....[49]....
        /*0fc4*/ 	.word	0x00012640
        /*0fc8*/ 	.word	0x00000015
        /*0fcc*/ 	.word	0x00038830
        /*0fd0*/ 	.short	0x010a
        /*0fd2*/ 	.byte	0x3f
	.zero		1


	//   ....[50]....
        /*0fd4*/ 	.word	0x000128b0
        /*0fd8*/ 	.word	0x00000015
        /*0fdc*/ 	.word	0x00038850
        /*0fe0*/ 	.short	0x010a
        /*0fe2*/ 	.byte	0x3f
	.zero		1


	//   ....[51]....
        /*0fe4*/ 	.word	0x00012900
        /*0fe8*/ 	.word	0x00000015
        /*0fec*/ 	.word	0x00038850
        /*0ff0*/ 	.short	0x010a
        /*0ff2*/ 	.byte	0x3f
	.zero		1


	//   ....[52]....
        /*0ff4*/ 	.word	0x00014ae0
        /*0ff8*/ 	.word	0x0000009a
        /*0ffc*/ 	.word	0x00000000
        /*1000*/ 	.short	0x0101
        /*1002*/ 	.byte	0x3f
	.zero		1


	//   ....[53]....
        /*1004*/ 	.word	0x00015720
        /*1008*/ 	.word	0x00000015
        /*100c*/ 	.word	0x00000000
        /*1010*/ 	.short	0x0101
        /*1012*/ 	.byte	0x3f
	.zero		1


	//   ....[54]....
        /*1014*/ 	.word	0x00015850
        /*1018*/ 	.word	0x00000015
        /*101c*/ 	.word	0x00038830
        /*1020*/ 	.short	0x010a
        /*1022*/ 	.byte	0x3f
	.zero		1


	//   ....[55]....
        /*1024*/ 	.word	0x000158c0
        /*1028*/ 	.word	0x00000015
        /*102c*/ 	.word	0x00038830
        /*1030*/ 	.short	0x010a
        /*1032*/ 	.byte	0x3f
	.zero		1


	//   ....[56]....
        /*1034*/ 	.word	0x00015b30
        /*1038*/ 	.word	0x00000015
        /*103c*/ 	.word	0x00038850
        /*1040*/ 	.short	0x010a
        /*1042*/ 	.byte	0x3f
	.zero		1


	//   ....[57]....
        /*1044*/ 	.word	0x00015b80
        /*1048*/ 	.word	0x00000015
        /*104c*/ 	.word	0x00038850
        /*1050*/ 	.short	0x010a
        /*1052*/ 	.byte	0x3f
	.zero		1


	//   ....[58]....
        /*1054*/ 	.word	0x000174a0
        /*1058*/ 	.word	0x00000009
        /*105c*/ 	.word	0x00000000
        /*1060*/ 	.short	0x0101
        /*1062*/ 	.byte	0x3f
	.zero		1


	//   ....[59]....
        /*1064*/ 	.word	0x00019420
        /*1068*/ 	.word	0x00000015
        /*106c*/ 	.word	0x00000000
        /*1070*/ 	.short	0x0101
        /*1072*/ 	.byte	0x3f
	.zero		1


	//   ....[60]....
        /*1074*/ 	.word	0x0001bc90
        /*1078*/ 	.word	0x00000004
        /*107c*/ 	.word	0x00000000
        /*1080*/ 	.short	0x0101
        /*1082*/ 	.byte	0x3f
	.zero		1


	//   ....[61]....
        /*1084*/ 	.word	0x0001c980
        /*1088*/ 	.word	0x00000002
        /*108c*/ 	.word	0x00000000
        /*1090*/ 	.short	0x0101
        /*1092*/ 	.byte	0x3f
	.zero		1


	//   ....[62]....
        /*1094*/ 	.word	0x00020ad0
        /*1098*/ 	.word	0x00000012
        /*109c*/ 	.word	0x00038820
        /*10a0*/ 	.short	0x010a
        /*10a2*/ 	.byte	0x3f
	.zero		1


	//   ....[63]....
        /*10a4*/ 	.word	0x00020ba0
        /*10a8*/ 	.word	0x00000006
        /*10ac*/ 	.word	0x000388a0
        /*10b0*/ 	.short	0x010a
        /*10b2*/ 	.byte	0x3f
	.zero		1


	//   ....[64]....
        /*10b4*/ 	.word	0x00020de0
        /*10b8*/ 	.word	0x00000006
        /*10bc*/ 	.word	0x000388c0
        /*10c0*/ 	.short	0x010a
        /*10c2*/ 	.byte	0x3f
	.zero		1


	//   ....[65]....
        /*10c4*/ 	.word	0x00021840
        /*10c8*/ 	.word	0x00000006
        /*10cc*/ 	.word	0x000388a0
        /*10d0*/ 	.short	0x010a
        /*10d2*/ 	.byte	0x3f
	.zero		1


	//   ....[66]....
        /*10d4*/ 	.word	0x00021a70
        /*10d8*/ 	.word	0x00000006
        /*10dc*/ 	.word	0x000388c0
        /*10e0*/ 	.short	0x010a
        /*10e2*/ 	.byte	0x3f
	.zero		1


	//   ....[67]....
        /*10e4*/ 	.word	0x000233d0
        /*10e8*/ 	.word	0x00000000
        /*10ec*/ 	.word	0x00038840
        /*10f0*/ 	.short	0x010a
        /*10f2*/ 	.byte	0x3f
	.zero		1


	//   ....[68]....
        /*10f4*/ 	.word	0x00023f20
        /*10f8*/ 	.word	0x00000012
        /*10fc*/ 	.word	0x00038800
        /*1100*/ 	.short	0x0107
        /*1102*/ 	.byte	0x3f
	.zero		1


	//   ....[69]....
        /*1104*/ 	.word	0x00023fc0
        /*1108*/ 	.word	0x00000012
        /*110c*/ 	.word	0x00038800
        /*1110*/ 	.short	0x0101
        /*1112*/ 	.byte	0x3f
	.zero		1


	//   ....[70]....
        /*1114*/ 	.word	0x00024ef0
        /*1118*/ 	.word	0x00000012
        /*111c*/ 	.word	0x00038810
        /*1120*/ 	.short	0x0107
        /*1122*/ 	.byte	0x3f
	.zero		1


	//   ....[71]....
        /*1124*/ 	.word	0x00024ff0
        /*1128*/ 	.word	0x00000012
        /*112c*/ 	.word	0x00038810
        /*1130*/ 	.short	0x0101
        /*1132*/ 	.byte	0x3f
	.zero		1


	//   ....[72]....
        /*1134*/ 	.word	0x00025010
        /*1138*/ 	.word	0x00000012
        /*113c*/ 	.word	0x00038820
        /*1140*/ 	.short	0x010a
        /*1142*/ 	.byte	0x3f
	.zero		1


	//   ....[73]....
        /*1144*/ 	.word	0x000250f0
        /*1148*/ 	.word	0x00000000
        /*114c*/ 	.word	0x00038860
        /*1150*/ 	.short	0x010a
        /*1152*/ 	.byte	0x3f
	.zero		1


	//   ....[74]....
        /*1154*/ 	.word	0x00025de0
        /*1158*/ 	.word	0x00000002
        /*115c*/ 	.word	0x00038840
        /*1160*/ 	.short	0x010a
        /*1162*/ 	.byte	0x3f
	.zero		1


	//   ....[75]....
        /*1164*/ 	.word	0x00026040
        /*1168*/ 	.word	0x00000002
        /*116c*/ 	.word	0x00038860
        /*1170*/ 	.short	0x010a
        /*1172*/ 	.byte	0x3f
	.zero		1


	//   ....[76]....
        /*1174*/ 	.word	0x00026bf0
        /*1178*/ 	.word	0x00000003
        /*117c*/ 	.word	0x00038840
        /*1180*/ 	.short	0x010a
        /*1182*/ 	.byte	0x3f
	.zero		1


	//   ....[77]....
        /*1184*/ 	.word	0x00026e40
        /*1188*/ 	.word	0x00000003
        /*118c*/ 	.word	0x00038860
        /*1190*/ 	.short	0x010a
        /*1192*/ 	.byte	0x3f
	.zero		1


	//   ....[78]....
        /*1194*/ 	.word	0x00027980
        /*1198*/ 	.word	0x00000003
        /*119c*/ 	.word	0x00038840
        /*11a0*/ 	.short	0x010a
        /*11a2*/ 	.byte	0x3f
	.zero		1


	//   ....[79]....
        /*11a4*/ 	.word	0x00027be0
        /*11a8*/ 	.word	0x00000003
        /*11ac*/ 	.word	0x00038860
        /*11b0*/ 	.short	0x010a
        /*11b2*/ 	.byte	0x3f
	.zero		1


	//   ....[80]....
        /*11b4*/ 	.word	0x00029970
        /*11b8*/ 	.word	0x00000000
        /*11bc*/ 	.word	0x00038820
        /*11c0*/ 	.short	0x010a
        /*11c2*/ 	.byte	0x3f
	.zero		1


	//   ....[81]....
        /*11c4*/ 	.word	0x00029b20
        /*11c8*/ 	.word	0x00000006
        /*11cc*/ 	.word	0x00000000
        /*11d0*/ 	.short	0x010a
        /*11d2*/ 	.byte	0x3f
	.zero		1


	//   ....[82]....
        /*11d4*/ 	.word	0x00029b90
        /*11d8*/ 	.word	0x00000007
        /*11dc*/ 	.word	0x00000000
        /*11e0*/ 	.short	0x010a
        /*11e2*/ 	.byte	0x3f
	.zero		1


	//   ....[83]....
        /*11e4*/ 	.word	0x00029c00
        /*11e8*/ 	.word	0x00000004
        /*11ec*/ 	.word	0x00000000
        /*11f0*/ 	.short	0x010a
        /*11f2*/ 	.byte	0x3f
	.zero		1


	//   ....[84]....
        /*11f4*/ 	.word	0x00029c30
        /*11f8*/ 	.word	0x00000003
        /*11fc*/ 	.word	0x00000000
        /*1200*/ 	.short	0x010a
        /*1202*/ 	.byte	0x3f
	.zero		1


	//   ....[85]....
        /*1204*/ 	.word	0x00029c90
        /*1208*/ 	.word	0x0000004b
        /*120c*/ 	.word	0x00038890
        /*1210*/ 	.short	0x010a
        /*1212*/ 	.byte	0x3f
	.zero		1


	//   ....[86]....
        /*1214*/ 	.word	0x00029ce0
        /*1218*/ 	.word	0x0000004b
        /*121c*/ 	.word	0x00038890
        /*1220*/ 	.short	0x010a
        /*1222*/ 	.byte	0x3f
	.zero		1


	//   ....[87]....
        /*1224*/ 	.word	0x00029d30
        /*1228*/ 	.word	0x0000004b
        /*122c*/ 	.word	0x00038890
        /*1230*/ 	.short	0x010a
        /*1232*/ 	.byte	0x3f
	.zero		1


	//   ....[88]....
        /*1234*/ 	.word	0x00029d80
        /*1238*/ 	.word	0x0000004b
        /*123c*/ 	.word	0x000388b0
        /*1240*/ 	.short	0x010a
        /*1242*/ 	.byte	0x3f
	.zero		1


	//   ....[89]....
        /*1244*/ 	.word	0x0002a150
        /*1248*/ 	.word	0x00000012
        /*124c*/ 	.word	0x00038800
        /*1250*/ 	.short	0x010a
        /*1252*/ 	.byte	0x3f
	.zero		1


	//   ....[90]....
        /*1254*/ 	.word	0x0002a520
        /*1258*/ 	.word	0x00000012
        /*125c*/ 	.word	0x00038800
        /*1260*/ 	.short	0x010a
        /*1262*/ 	.byte	0x3f
	.zero		1


	//   ....[91]....
        /*1264*/ 	.word	0x0002a570
        /*1268*/ 	.word	0x0000000f
        /*126c*/ 	.word	0x00038830
        /*1270*/ 	.short	0x010a
        /*1272*/ 	.byte	0x3f
	.zero		1


	//   ....[92]....
        /*1274*/ 	.word	0x0002a5c0
        /*1278*/ 	.word	0x00000012
        /*127c*/ 	.word	0x00038810
        /*1280*/ 	.short	0x010a
        /*1282*/ 	.byte	0x3f
	.zero		1


	//   ....[93]....
        /*1284*/ 	.word	0x0002a610
        /*1288*/ 	.word	0x0000000f
        /*128c*/ 	.word	0x00038850
        /*1290*/ 	.short	0x010a
        /*1292*/ 	.byte	0x3f
	.zero		1


	//   ....[94]....
        /*1294*/ 	.word	0x0002a660
        /*1298*/ 	.word	0x000000c9
        /*129c*/ 	.word	0x00038830
        /*12a0*/ 	.short	0x010a
        /*12a2*/ 	.byte	0x3f
	.zero		1


	//   ....[95]....
        /*12a4*/ 	.word	0x0002a6b0
        /*12a8*/ 	.word	0x000000c9
        /*12ac*/ 	.word	0x00038850
        /*12b0*/ 	.short	0x010a
        /*12b2*/ 	.byte	0x3f
	.zero		1


	//   ....[96]....
        /*12b4*/ 	.word	0x0002a700
        /*12b8*/ 	.word	0x00000015
        /*12bc*/ 	.word	0x00038830
        /*12c0*/ 	.short	0x010a
        /*12c2*/ 	.byte	0x3f
	.zero		1


	//   ....[97]....
        /*12c4*/ 	.word	0x0002a750
        /*12c8*/ 	.word	0x00000015
        /*12cc*/ 	.word	0x00038850
        /*12d0*/ 	.short	0x010a
        /*12d2*/ 	.byte	0x3f
	.zero		1


	//   ....[98]....
        /*12d4*/ 	.word	0x0002a7a0
        /*12d8*/ 	.word	0x00000015
        /*12dc*/ 	.word	0x00038830
        /*12e0*/ 	.short	0x010a
        /*12e2*/ 	.byte	0x3f
	.zero		1


	//   ....[99]....
        /*12e4*/ 	.word	0x0002a7f0
        /*12e8*/ 	.word	0x00000015
        /*12ec*/ 	.word	0x00038850
        /*12f0*/ 	.short	0x010a
        /*12f2*/ 	.byte	0x3f
	.zero		1


	//   ....[100]....
        /*12f4*/ 	.word	0x0002a990
        /*12f8*/ 	.word	0x00000012
        /*12fc*/ 	.word	0x00038820
        /*1300*/ 	.short	0x010a
        /*1302*/ 	.byte	0x3f
	.zero		1


	//   ....[101]....
        /*1304*/ 	.word	0x0002a9e0
        /*1308*/ 	.word	0x00000006
        /*130c*/ 	.word	0x000388a0
        /*1310*/ 	.short	0x010a
        /*1312*/ 	.byte	0x3f
	.zero		1


	//   ....[102]....
        /*1314*/ 	.word	0x0002aa30
        /*1318*/ 	.word	0x00000006
        /*131c*/ 	.word	0x000388c0
        /*1320*/ 	.short	0x010a
        /*1322*/ 	.byte	0x3f
	.zero		1


	//   ....[103]....
        /*1324*/ 	.word	0x0002aa80
        /*1328*/ 	.word	0x00000006
        /*132c*/ 	.word	0x000388a0
        /*1330*/ 	.short	0x010a
        /*1332*/ 	.byte	0x3f
	.zero		1


	//   ....[104]....
        /*1334*/ 	.word	0x0002aad0
        /*1338*/ 	.word	0x00000006
        /*133c*/ 	.word	0x000388c0
        /*1340*/ 	.short	0x010a
        /*1342*/ 	.byte	0x3f
	.zero		1


	//   ....[105]....
        /*1344*/ 	.word	0x0002ac70
        /*1348*/ 	.word	0x00000000
        /*134c*/ 	.word	0x00038840
        /*1350*/ 	.short	0x010a
        /*1352*/ 	.byte	0x3f
	.zero		1


	//   ....[106]....
        /*1354*/ 	.word	0x0002bd50
        /*1358*/ 	.word	0x00000012
        /*135c*/ 	.word	0x00038820
        /*1360*/ 	.short	0x010a
        /*1362*/ 	.byte	0x3f
	.zero		1


	//   ....[107]....
        /*1364*/ 	.word	0x0002bda0
        /*1368*/ 	.word	0x00000000
        /*136c*/ 	.word	0x00038860
        /*1370*/ 	.short	0x010a
        /*1372*/ 	.byte	0x3f
	.zero		1


	//   ....[108]....
        /*1374*/ 	.word	0x0002bdf0
        /*1378*/ 	.word	0x00000002
        /*137c*/ 	.word	0x00038840
        /*1380*/ 	.short	0x010a
        /*1382*/ 	.byte	0x3f
	.zero		1


	//   ....[109]....
        /*1384*/ 	.word	0x0002be40
        /*1388*/ 	.word	0x00000002
        /*138c*/ 	.word	0x00038860
        /*1390*/ 	.short	0x010a
        /*1392*/ 	.byte	0x3f
	.zero		1


	//   ....[110]....
        /*1394*/ 	.word	0x0002be90
        /*1398*/ 	.word	0x00000003
        /*139c*/ 	.word	0x00038840
        /*13a0*/ 	.short	0x010a
        /*13a2*/ 	.byte	0x3f
	.zero		1


	//   ....[111]....
        /*13a4*/ 	.word	0x0002bee0
        /*13a8*/ 	.word	0x00000003
        /*13ac*/ 	.word	0x00038860
        /*13b0*/ 	.short	0x010a
        /*13b2*/ 	.byte	0x3f
	.zero		1


	//   ....[112]....
        /*13b4*/ 	.word	0x0002bf30
        /*13b8*/ 	.word	0x00000003
        /*13bc*/ 	.word	0x00038840
        /*13c0*/ 	.short	0x010a
        /*13c2*/ 	.byte	0x3f
	.zero		1


	//   ....[113]....
        /*13c4*/ 	.word	0x0002bf80
        /*13c8*/ 	.word	0x00000003
        /*13cc*/ 	.word	0x00038860
        /*13d0*/ 	.short	0x010a
        /*13d2*/ 	.byte	0x3f
	.zero		1


	//   ....[114]....
        /*13d4*/ 	.word	0x0002cb00
        /*13d8*/ 	.word	0x00000000
        /*13dc*/ 	.word	0x00038820
        /*13e0*/ 	.short	0x010a
        /*13e2*/ 	.byte	0x3f
	.zero		1


	//   ....[115]....
        /*13e4*/ 	.word	0x0002cca0
        /*13e8*/ 	.word	0x00000006
        /*13ec*/ 	.word	0x00000000
        /*13f0*/ 	.short	0x010a
        /*13f2*/ 	.byte	0x3f
	.zero		1


	//   ....[116]....
        /*13f4*/ 	.word	0x0002ccf0
        /*13f8*/ 	.word	0x00000007
        /*13fc*/ 	.word	0x00000000
        /*1400*/ 	.short	0x010a
        /*1402*/ 	.byte	0x3f
	.zero		1


	//   ....[117]....
        /*1404*/ 	.word	0x0002cd40
        /*1408*/ 	.word	0x00000004
        /*140c*/ 	.word	0x00000000
        /*1410*/ 	.short	0x010a
        /*1412*/ 	.byte	0x3f
	.zero		1


	//----- nvinfo : EIATTR_NUM_MBARRIERS
	.align		4
.L_468:
        /*1414*/ 	.byte	0x03, 0x38
        /*1416*/ 	.short	0x0017


	//----- nvinfo : EIATTR_EXIT_INSTR_OFFSETS
	.align		4
        /*1418*/ 	.byte	0x04, 0x1c
        /*141a*/ 	.short	(.L_470 - .L_469)


	//   ....[0]....
.L_469:
        /*141c*/ 	.word	0x00029c80


	//----- nvinfo : EIATTR_MAX_THREADS
	.align		4
.L_470:
        /*1420*/ 	.byte	0x04, 0x05
        /*1422*/ 	.short	(.L_472 - .L_471)
.L_471:
        /*1424*/ 	.word	0x00000180
        /*1428*/ 	.word	0x00000001
        /*142c*/ 	.word	0x00000001


	//----- nvinfo : EIATTR_CRS_STACK_SIZE
	.align		4
.L_472:
        /*1430*/ 	.byte	0x04, 0x1e
        /*1432*/ 	.short	(.L_474 - .L_473)
.L_473:
        /*1434*/ 	.word	0x00000000


	//----- nvinfo : EIATTR_CBANK_PARAM_SIZE
	.align		4
.L_474:
        /*1438*/ 	.byte	0x03, 0x19
        /*143a*/ 	.short	0x0bf0


	//----- nvinfo : EIATTR_PARAM_CBANK
	.align		4
        /*143c*/ 	.byte	0x04, 0x0a
        /*143e*/ 	.short	(.L_476 - .L_475)
	.align		4
.L_475:
        /*1440*/ 	.word	index@(.nv.constant0._ZN7cutlass13device_kernelIN5flash11enable_sm90INS1_16FlashAttnFwdSm90INS1_25CollectiveMainloopFwdSm90ILi2EN4cute5tupleIJNS5_1CILi1EEES8_S8_EEENS6_IJNS7_ILi64EEESA_SA_EEELi512ENS_6half_tEfNS_4arch4Sm90ELb0ELb1ELb0ELb1ELb0ELb1ELb1ELb0ELb0ELb1ELb1ELb0EEENS1_21CollectiveEpilogueFwdINS6_IJSA_NS7_ILi512EEESA_EEES9_SC_SE_Li256ELb1ELb1ELb1ELb0EEENS1_36VarlenDynamicPersistentTileSchedulerILi64ELi64ELi256ELi128ELb1ELb1ELb1ELb1ELb0ELb1EEEEEEEEEvNT_6ParamsE)
        /*1444*/ 	.short	0x0210
        /*1446*/ 	.short	0x0bf0


	//----- nvinfo : EIATTR_SW_WAR
	.align		4
.L_476:
        /*1448*/ 	.byte	0x04, 0x36
        /*144a*/ 	.short	(.L_478 - .L_477)
.L_477:
        /*144c*/ 	.word	0x00000008
.L_478:


//--------------------- .nv.info._ZN7cutlass13device_kernelIN5flash11enable_sm90INS1_16FlashAttnFwdSm90INS1_25CollectiveMainloopFwdSm90ILi2EN4cute5tupleIJNS5_1CILi1EEES8_S8_EEENS6_IJNS7_ILi64EEESA_SA_EEELi512ENS_6half_tEfNS_4arch4Sm90ELb1ELb0ELb0ELb0ELb0ELb0ELb0ELb0ELb0ELb1ELb1ELb0EEENS1_21CollectiveEpilogueFwdINS6_IJSA_NS7_ILi512EEESA_EEES9_SC_SE_Li256ELb0ELb1ELb1ELb0EEENS1_19SingleTileSchedulerILb0ELb1ELb1ELi64EEEEEEEEEvNT_6ParamsE --------------------------
	.section	.nv.info._ZN7cutlass13device_kernelIN5flash11enable_sm90INS1_16FlashAttnFwdSm90INS1_25CollectiveMainloopFwdSm90ILi2EN4cute5tupleIJNS5_1CILi1EEES8_S8_EEENS6_IJNS7_ILi64EEESA_SA_EEELi512ENS_6half_tEfNS_4arch4Sm90ELb1ELb0ELb0ELb0ELb0ELb0ELb0ELb0ELb0ELb1ELb1ELb0EEENS1_21CollectiveEpilogueFwdINS6_IJSA_NS7_ILi512EEESA_EEES9_SC_SE_Li256ELb0ELb1ELb1ELb0EEENS1_19SingleTileSchedulerILb0ELb1ELb1ELi64EEEEEEEEEvNT_6ParamsE,"",@"SHT_CUDA_INFO"
	.sectionflags	@""
	.align	4


	//----- nvinfo : EIATTR_CUDA_API_VERSION
	.align		4
        /*0000*/ 	.byte	0x04, 0x37
        /*0002*/ 	.short	(.L_480 - .L_479)
.L_479:
        /*0004*/ 	.word	0x00000082


	//----- nvinfo : EIATTR_KPARAM_INFO
	.align		4
.L_480:
        /*0008*/ 	.byte	0x04, 0x17
        /*000a*/ 	.short	(.L_482 - .L_481)
.L_481:
        /*000c*/ 	.word	0x00000000
        /*0010*/ 	.short	0x0000
        /*0012*/ 	.short	0x0070
        /*0014*/ 	.byte	0x00, 0xf0, 0x01, 0x28


	//----- nvinfo : EIATTR_SPARSE_MMA_MASK
	.align		4
.L_482:
        /*0018*/ 	.byte	0x03, 0x50
        /*001a*/ 	.short	0x0000


	//----- nvinfo : EIATTR_MAXREG_COUNT
	.align		4
        /*001c*/ 	.byte	0x03, 0x1b
        /*001e*/ 	.short	0x00a8


	//----- nvinfo : EIATTR_NUM_BARRIERS
	.align		4
        /*0020*/ 	.byte	0x02, 0x4c
        /*0022*/ 	.byte	0x10
	.zero		1


	//----- nvinfo : EIATTR_EXTERNS
	.align		4
        /*0024*/ 	.byte	0x04, 0x0f
        /*0026*/ 	.short	(.L_484 - .L_483)


	//   ....[0]....
	.align		4
.L_483:
        /*0028*/ 	.word	index@(__assertfail)


	//----- nvinfo : EIATTR_ANNOTATIONS
	.align		4
.L_484:
        /*002c*/ 	.byte	0x04, 0x55
        /*002e*/ 	.short	(.L_486 - .L_485)


	//   ....[0]....
.L_485:
        /*0030*/ 	.word	0x00000001
        /*0034*/ 	.byte	0x50, 0xc1, 0x00, 0x00, 0x01, 0x00, 0x00, 0x00, 0xd0, 0xc5, 0x00, 0x00, 0x01, 0x00, 0x00, 0x00
        /*0044*/ 	.byte	0x20, 0xc6, 0x00, 0x00, 0x01, 0x00, 0x00, 0x00, 0x00, 0xc8, 0x00, 0x00, 0x01, 0x00, 0x00, 0x00
        /*0054*/ 	.byte	0xf0, 0xc8, 0x00, 0x00, 0x01, 0x00, 0x00, 0x00, 0xf0, 0xd2, 0x00, 0x00, 0x01, 0x00, 0x00, 0x00
        /*0064*/ 	.byte	0xe0, 0xd9, 0x00, 0x00, 0x01, 0x00, 0x00, 0x00, 0x10, 0xdc, 0x00, 0x00, 0x01, 0x00, 0x00, 0x00
        /*0074*/ 	.byte	0x90, 0xe7, 0x00, 0x00, 0x01, 0x00, 0x00, 0x00, 0x60, 0xf3, 0x00, 0x00


	//----- nvinfo : EIATTR_MERCURY_ISA_VERSION
	.align		4
.L_486:
        /*0080*/ 	.byte	0x03, 0x5f
        /*0082*/ 	.short	0x0101


	//----- nvinfo : EIATTR_INT_WARP_WIDE_INSTR_OFFSETS
	.align		4
        /*0084*/ 	.byte	0x04, 0x31
        /*0086*/ 	.short	(.L_488 - .L_487)


	//   ....[0]....
.L_487:
        /*0088*/ 	.word	0x00000130


	//   ....[1]....
        /*008c*/ 	.word	0x00000170


	//   ....[2]....
        /*0090*/ 	.word	0x000001e0


	//----- nvinfo : EIATTR_COOP_GROUP_MASK_REGIDS
	.align		4
.L_488:
        /*0094*/ 	.byte	0x04, 0x29
        /*0096*/ 	.short	(.L_490 - .L_489)


	//   ....[0]....
.L_489:
        /*0098*/ 	.word	0xffffffff


	//   ....[1]....
        /*009c*/ 	.word	0xffffffff


	//   ....[2]....
        /*00a0*/ 	.word	0xffffffff


	//   ....[3]....
        /*00a4*/ 	.word	0xffffffff


	//   ....[4]....
        /*00a8*/ 	.word	0xffffffff


	//   ....[5]....
        /*00ac*/ 	.word	0xffffffff


	//   ....[6]....
        /*00b0*/ 	.word	0xffffffff


	//   ....[7]....
        /*00b4*/ 	.word	0xffffffff


	//   ....[8]....
        /*00b8*/ 	.word	0xffffffff


	//   ....[9]....
        /*00bc*/ 	.word	0xffffffff


	//   ....[10]....
        /*00c0*/ 	.word	0xffffffff


	//   ....[11]....
        /*00c4*/ 	.word	0xffffffff


	//   ....[12]....
        /*00c8*/ 	.word	0xffffffff


	//   ....[13]....
        /*00cc*/ 	.word	0xffffffff


	//   ....[14]....
        /*00d0*/ 	.word	0xffffffff


	//   ....[15]....
        /*00d4*/ 	.word	0xffffffff


	//   ....[16]....
        /*00d8*/ 	.word	0xffffffff


	//   ....[17]....
        /*00dc*/ 	.word	0xffffffff


	//   ....[18]....
        /*00e0*/ 	.word	0xffffffff


	//   ....[19]....
        /*00e4*/ 	.word	0xffffffff


	//   ....[20]....
        /*00e8*/ 	.word	0xffffffff


	//   ....[21]....
        /*00ec*/ 	.word	0xffffffff


	//   ....[22]....
        /*00f0*/ 	.word	0xffffffff


	//   ....[23]....
        /*00f4*/ 	.word	0xffffffff


	//   ....[24]....
        /*00f8*/ 	.word	0xffffffff


	//   ....[25]....
        /*00fc*/ 	.word	0xffffffff


	//   ....[26]....
        /*0100*/ 	.word	0xffffffff


	//   ....[27]....
        /*0104*/ 	.word	0xffffffff


	//   ....[28]....
        /*0108*/ 	.word	0xffffffff


	//   ....[29]....
        /*010c*/ 	.word	0xffffffff


	//   ....[30]....
        /*0110*/ 	.word	0xffffffff


	//   ....[31]....
        /*0114*/ 	.word	0xffffffff


	//   ....[32]....
        /*0118*/ 	.word	0xffffffff


	//   ....[33]....
        /*011c*/ 	.word	0xffffffff


	//   ....[34]....
        /*0120*/ 	.word	0xffffffff


	//   ....[35]....
        /*0124*/ 	.word	0xffffffff


	//   ....[36]....
        /*0128*/ 	.word	0xffffffff


	//   ....[37]....
        /*012c*/ 	.word	0xffffffff


	//   ....[38]....
        /*0130*/ 	.word	0xffffffff


	//   ....[39]....
        /*0134*/ 	.word	0xffffffff


	//   ....[40]....
        /*0138*/ 	.word	0xffffffff


	//   ....[41]....
        /*013c*/ 	.word	0xffffffff


	//   ....[42]....
        /*0140*/ 	.word	0xffffffff


	//   ....[43]....
        /*0144*/ 	.word	0xffffffff


	//   ....[44]....
        /*0148*/ 	.word	0xffffffff


	//   ....[45]....
        /*014c*/ 	.word	0xffffffff


	//   ....[46]....
        /*0150*/ 	.word	0xffffffff


	//   ....[47]....
        /*0154*/ 	.word	0xffffffff


	//   ....[48]....
        /*0158*/ 	.word	0xffffffff


	//   ....[49]....
        /*015c*/ 	.word	0xffffffff


	//   ....[50]....
        /*0160*/ 	.word	0xffffffff


	//   ....[51]....
        /*0164*/ 	.word	0xffffffff


	//   ....[52]....
        /*0168*/ 	.word	0x0500000f


	//   ....[53]....
        /*016c*/ 	.word	0x0500000f


	//   ....[54]....
        /*0170*/ 	.word	0x0500000f


	//   ....[55]....
        /*0174*/ 	.word	0x0500000f


	//   ....[56]....
        /*0178*/ 	.word	0x0500000f


	//   ....[57]....
        /*017c*/ 	.word	0x0500000f


	//   ....[58]....
        /*0180*/ 	.word	0x0500000f


	//   ....[59]....
        /*0184*/ 	.word	0x0500000f


	//   ....[60]....
        /*0188*/ 	.word	0x0500000f


	//   ....[61]....
        /*018c*/ 	.word	0x0500000f


	//----- nvinfo : EIATTR_COOP_GROUP_INSTR_OFFSETS
	.align		4
.L_490:
        /*0190*/ 	.byte	0x04, 0x28
        /*0192*/ 	.short	(.L_492 - .L_491)


	//   ....[0]....
.L_491:
        /*0194*/ 	.word	0x00000060


	//   ....[1]....
        /*0198*/ 	.word	0x00000140


	//   ....[2]....
        /*019c*/ 	.word	0x00000190


	//   ....[3]....
        /*01a0*/ 	.word	0x00000380


	//   ....[4]....
        /*01a4*/ 	.word	0x000004e0


	//   ....[5]....
        /*01a8*/ 	.word	0x00000600


	//   ....[6]....
        /*01ac*/ 	.word	0x00000760


	//   ....[7]....
        /*01b0*/ 	.word	0x000013c0


	//   ....[8]....
        /*01b4*/ 	.word	0x00003530


	//   ....[9]....
        /*01b8*/ 	.word	0x00003c90


	//   ....[10]....
        /*01bc*/ 	.word	0x00003cc0


	//   ....[11]....
        /*01c0*/ 	.word	0x000040e0


	//   ....[12]....
        /*01c4*/ 	.word	0x000041e0


	//   ....[13]....
        /*01c8*/ 	.word	0x00004400


	//   ....[14]....
        /*01cc*/ 	.word	0x00004540


	//   ....[15]....
        /*01d0*/ 	.word	0x00005180


	//   ....[16]....
        /*01d4*/ 	.word	0x00005450


	//   ....[17]....
        /*01d8*/ 	.word	0x00005830


	//   ....[18]....
        /*01dc*/ 	.word	0x00005850


	//   ....[19]....
        /*01e0*/ 	.word	0x00005900


	//   ....[20]....
        /*01e4*/ 	.word	0x00005c00


	//   ....[21]....
        /*01e8*/ 	.word	0x00005d50


	//   ....[22]....
        /*01ec*/ 	.word	0x00006fa0


	//   ....[23]....
        /*01f0*/ 	.word	0x000073b0


	//   ....[24]....
        /*01f4*/ 	.word	0x000073e0


	//   ....[25]....
        /*01f8*/ 	.word	0x00007640


	//   ....[26]....
        /*01fc*/ 	.word	0x000077c0


	//   ....[27]....
        /*0200*/ 	.word	0x00008870


	//   ....[28]....
        /*0204*/ 	.word	0x000088b0


	//   ....[29]....
        /*0208*/ 	.word	0x00008900


	//   ....[30]....
        /*020c*/ 	.word	0x00008930


	//   ....[31]....
        /*0210*/ 	.word	0x00008980


	//   ....[32]....
        /*0214*/ 	.word	0x00009440


	//   ....[33]....
        /*0218*/ 	.word	0x00009900


	//   ....[34]....
        /*021c*/ 	.word	0x00009920


	//   ....[35]....
        /*0220*/ 	.word	0x00009950


	//   ....[36]....
        /*0224*/ 	.word	0x00009960


	//   ....[37]....
        /*0228*/ 	.word	0x00009e10


	//   ....[38]....
        /*022c*/ 	.word	0x00009e30


	//   ....[39]....
        /*0230*/ 	.word	0x0000aa80


	//   ....[40]....
        /*0234*/ 	.word	0x0000aaa0


	//   ....[41]....
        /*0238*/ 	.word	0x0000baf0


	//   ....[42]....
        /*023c*/ 	.word	0x0000c610


	//   ....[43]....
        /*0240*/ 	.word	0x0000cec0


	//   ....[44]....
        /*0244*/ 	.word	0x0000cf00


	//   ....[45]....
        /*0248*/ 	.word	0x0000cf70


	//   ....[46]....
        /*024c*/ 	.word	0x0000cfa0


	//   ....[47]....
        /*0250*/ 	.word	0x0000d000


	//   ....[48]....
        /*0254*/ 	.word	0x0000d030


	//   ....[49]....
        /*0258*/ 	.word	0x0000d050


	//   ....[50]....
        /*025c*/ 	.word	0x0000d090


	//   ....[51]....
        /*0260*/ 	.word	0x0000ff80


	//   ....[52]....
        /*0264*/ 	.word	0x00010570


	//   ....[53]....
        /*0268*/ 	.word	0x000106e0


	//   ....[54]....
        /*026c*/ 	.word	0x00010740


	//   ....[55]....
        /*0270*/ 	.word	0x00010800


	//   ....[56]....
        /*0274*/ 	.word	0x000108c0


	//   ....[57]....
        /*0278*/ 	.word	0x00010940


	//   ....[58]....
        /*027c*/ 	.word	0x000109f0


	//   ....[59]....
        /*0280*/ 	.word	0x00010a70


	//   ....[60]....
        /*0284*/ 	.word	0x00010b00


	//   ....[61]....
        /*0288*/ 	.word	0x00010f10


	//----- nvinfo : EIATTR_REG_RECONFIG
	.align		4
.L_492:
        /*028c*/ 	.byte	0x01, 0x54
	.zero		2


	//----- nvinfo : EIATTR_SYSCALL_OFFSETS
	.align		4
        /*0290*/ 	.byte	0x04, 0x46
        /*0292*/ 	.short	(.L_494 - .L_493)


	//   ....[0]....
.L_493:
        /*0294*/ 	.word	0x00003710


	//   ....[1]....
        /*0298*/ 	.word	0x0000c2d0


	//   ....[2]....
        /*029c*/ 	.word	0x0000c410


	//   ....[3]....
        /*02a0*/ 	.word	0x0000c500


	//   ....[4]....
        /*02a4*/ 	.word	0x0000cb50


	//----- nvinfo : EIATTR_MBARRIER_INSTR_OFFSETS
	.align		4
.L_494:
        /*02a8*/ 	.byte	0x04, 0x39
        /*02aa*/ 	.short	(.L_496 - .L_495)


	//   ....[0]....
.L_495:
        /*02ac*/ 	.word	0x00000270
        /*02b0*/ 	.word	0x000000ff
        /*02b4*/ 	.word	0x00028c00
        /*02b8*/ 	.short	0x0100
        /*02ba*/ 	.byte	0x08
	.zero		1


	//   ....[1]....
        /*02bc*/ 	.word	0x00000280
        /*02c0*/ 	.word	0x000000ff
        /*02c4*/ 	.word	0x00028c20
        /*02c8*/ 	.short	0x0100
        /*02ca*/ 	.byte	0x08
	.zero		1


	//   ....[2]....
        /*02cc*/ 	.word	0x00000330
        /*02d0*/ 	.word	0x000000ff
        /*02d4*/ 	.word	0x00028c30
        /*02d8*/ 	.short	0x0100
        /*02da*/ 	.byte	0x06
	.zero		1


	//   ....[3]....
        /*02dc*/ 	.word	0x00000340
        /*02e0*/ 	.word	0x000000ff
        /*02e4*/ 	.word	0x00028c40
        /*02e8*/ 	.short	0x0100
        /*02ea*/ 	.byte	0x06
	.zero		1


	//   ....[4]....
        /*02ec*/ 	.word	0x00000350
        /*02f0*/ 	.word	0x000000ff
        /*02f4*/ 	.word	0x00028c38
        /*02f8*/ 	.short	0x0100
        /*02fa*/ 	.byte	0x06
	.zero		1


	//   ....[5]....
        /*02fc*/ 	.word	0x00000360
        /*0300*/ 	.word	0x000000ff
        /*0304*/ 	.word	0x00028c48
        /*0308*/ 	.short	0x0100
        /*030a*/ 	.byte	0x06
	.zero		1


	//   ....[6]....
        /*030c*/ 	.word	0x00000490
        /*0310*/ 	.word	0x000000ff
        /*0314*/ 	.word	0x00028c50
        /*0318*/ 	.short	0x0100
        /*031a*/ 	.byte	0x08
	.zero		1


	//   ....[7]....
        /*031c*/ 	.word	0x000004a0
        /*0320*/ 	.word	0x000000ff
        /*0324*/ 	.word	0x00028c60
        /*0328*/ 	.short	0x0100
        /*032a*/ 	.byte	0x08
	.zero		1


	//   ....[8]....
        /*032c*/ 	.word	0x000004b0
        /*0330*/ 	.word	0x000000ff
        /*0334*/ 	.word	0x00028c58
        /*0338*/ 	.short	0x0100
        /*033a*/ 	.byte	0x08
	.zero		1


	//   ....[9]....
        /*033c*/ 	.word	0x000004c0
        /*0340*/ 	.word	0x000000ff
        /*0344*/ 	.word	0x00028c68
        /*0348*/ 	.short	0x0100
        /*034a*/ 	.byte	0x08
	.zero		1


	//   ....[10]....
        /*034c*/ 	.word	0x000005b0
        /*0350*/ 	.word	0x000000ff
        /*0354*/ 	.word	0x00028c70
        /*0358*/ 	.short	0x0100
        /*035a*/ 	.byte	0x06
	.zero		1


	//   ....[11]....
        /*035c*/ 	.word	0x000005c0
        /*0360*/ 	.word	0x000000ff
        /*0364*/ 	.word	0x00028c80
        /*0368*/ 	.short	0x0100
        /*036a*/ 	.byte	0x06
	.zero		1


	//   ....[12]....
        /*036c*/ 	.word	0x000005d0
        /*0370*/ 	.word	0x000000ff
        /*0374*/ 	.word	0x00028c78
        /*0378*/ 	.short	0x0100
        /*037a*/ 	.byte	0x06
	.zero		1


	//   ....[13]....
        /*037c*/ 	.word	0x000005e0
        /*0380*/ 	.word	0x000000ff
        /*0384*/ 	.word	0x00028c88
        /*0388*/ 	.short	0x0100
        /*038a*/ 	.byte	0x06
	.zero		1


	//   ....[14]....
        /*038c*/ 	.word	0x00000710
        /*0390*/ 	.word	0x000000ff
        /*0394*/ 	.word	0x00028c90
        /*0398*/ 	.short	0x0100
        /*039a*/ 	.byte	0x08
	.zero		1


	//   ....[15]....
        /*039c*/ 	.word	0x00000720
        /*03a0*/ 	.word	0x000000ff
        /*03a4*/ 	.word	0x00028ca0
        /*03a8*/ 	.short	0x0100
        /*03aa*/ 	.byte	0x08
	.zero		1


	//   ....[16]....
        /*03ac*/ 	.word	0x00000730
        /*03b0*/ 	.word	0x000000ff
        /*03b4*/ 	.word	0x00028c98
        /*03b8*/ 	.short	0x0100
        /*03ba*/ 	.byte	0x08
	.zero		1


	//   ....[17]....
        /*03bc*/ 	.word	0x00000740
        /*03c0*/ 	.word	0x000000ff
        /*03c4*/ 	.word	0x00028ca8
        /*03c8*/ 	.short	0x0100
        /*03ca*/ 	.byte	0x08
	.zero		1


	//   ....[18]....
        /*03cc*/ 	.word	0x00000870
        /*03d0*/ 	.word	0x000000ff
        /*03d4*/ 	.word	0x00028cb0
        /*03d8*/ 	.short	0x0100
        /*03da*/ 	.byte	0x08
	.zero		1


	//   ....[19]....
        /*03dc*/ 	.word	0x00000880
        /*03e0*/ 	.word	0x000000ff
        /*03e4*/ 	.word	0x00028cc0
        /*03e8*/ 	.short	0x0100
        /*03ea*/ 	.byte	0x08
	.zero		1


	//   ....[20]....
        /*03ec*/ 	.word	0x00000890
        /*03f0*/ 	.word	0x000000ff
        /*03f4*/ 	.word	0x00028cb8
        /*03f8*/ 	.short	0x0100
        /*03fa*/ 	.byte	0x08
	.zero		1


	//   ....[21]....
        /*03fc*/ 	.word	0x000008a0
        /*0400*/ 	.word	0x000000ff
        /*0404*/ 	.word	0x00028cc8
        /*0408*/ 	.short	0x0100
        /*040a*/ 	.byte	0x08
	.zero		1


	//   ....[22]....
        /*040c*/ 	.word	0x00001580
        /*0410*/ 	.word	0x000000ff
        /*0414*/ 	.word	0x00028c50
        /*0418*/ 	.short	0x010a
        /*041a*/ 	.byte	0x05
	.zero		1


	//   ....[23]....
        /*041c*/ 	.word	0x00001870
        /*0420*/ 	.word	0x00000002
        /*0424*/ 	.word	0x00000000
        /*0428*/ 	.short	0x0101
        /*042a*/ 	.byte	0x3f
	.zero		1


	//   ....[24]....
        /*042c*/ 	.word	0x000021c0
        /*0430*/ 	.word	0x000000ff
        /*0434*/ 	.word	0x00028c50
        /*0438*/ 	.short	0x010a
        /*043a*/ 	.byte	0x07
	.zero		1


	//   ....[25]....
        /*043c*/ 	.word	0x00002200
        /*0440*/ 	.word	0x000000ff
        /*0444*/ 	.word	0x00028c50
        /*0448*/ 	.short	0x010a
        /*044a*/ 	.byte	0x07
	.zero		1


	//   ....[26]....
        /*044c*/ 	.word	0x000023d0
        /*0450*/ 	.word	0x00000002
        /*0454*/ 	.word	0x00000000
        /*0458*/ 	.short	0x0101
        /*045a*/ 	.byte	0x3f
	.zero		1


	//   ....[27]....
        /*045c*/ 	.word	0x00003740
        /*0460*/ 	.word	0x000000ff
        /*0464*/ 	.word	0x00028c00
        /*0468*/ 	.short	0x010a
        /*046a*/ 	.byte	0x27
	.zero		1


	//   ....[28]....
        /*046c*/ 	.word	0x000038d0
        /*0470*/ 	.word	0x000000ff
        /*0474*/ 	.word	0x00028c30
        /*0478*/ 	.short	0x010a
        /*047a*/ 	.byte	0x27
	.zero		1


	//   ....[29]....
        /*047c*/ 	.word	0x00003940
        /*0480*/ 	.word	0x000000ff
        /*0484*/ 	.word	0x00028c30
        /*0488*/ 	.short	0x010a
        /*048a*/ 	.byte	0x27
	.zero		1


	//   ....[30]....
        /*048c*/ 	.word	0x00004950
        /*0490*/ 	.word	0x00000005
        /*0494*/ 	.word	0x00000000
        /*0498*/ 	.short	0x0101
        /*049a*/ 	.byte	0x3f
	.zero		1


	//   ....[31]....
        /*049c*/ 	.word	0x00004de0
        /*04a0*/ 	.word	0x000000ff
        /*04a4*/ 	.word	0x00028c50
        /*04a8*/ 	.short	0x010a
        /*04aa*/ 	.byte	0x27
	.zero		1


	//   ....[32]....
        /*04ac*/ 	.word	0x00004e20
        /*04b0*/ 	.word	0x000000ff
        /*04b4*/ 	.word	0x00028c50
        /*04b8*/ 	.short	0x010a
        /*04ba*/ 	.byte	0x27
	.zero		1


	//   ....[33]....
        /*04bc*/ 	.word	0x000051a0
        /*04c0*/ 	.word	0x0000000e
        /*04c4*/ 	.word	0x00000000
        /*04c8*/ 	.short	0x0101
        /*04ca*/ 	.byte	0x3f
	.zero		1


	//   ....[34]....
        /*04cc*/ 	.word	0x000052d0
        /*04d0*/ 	.word	0x000000ff
        /*04d4*/ 	.word	0x00028c30
        /*04d8*/ 	.short	0x010a
        /*04da*/ 	.byte	0x1b
	.zero		1


	//   ....[35]....
        /*04dc*/ 	.word	0x00005310
        /*04e0*/ 	.word	0x000000ff
        /*04e4*/ 	.word	0x00028c30
        /*04e8*/ 	.short	0x010a
        /*04ea*/ 	.byte	0x1b
	.zero		1


	//   ....[36]....
        /*04ec*/ 	.word	0x00005f90
        /*04f0*/ 	.word	0x0000000f
        /*04f4*/ 	.word	0x00000000
        /*04f8*/ 	.short	0x0101
        /*04fa*/ 	.byte	0x3f
	.zero		1


	//   ....[37]....
        /*04fc*/ 	.word	0x00006cd0
        /*0500*/ 	.word	0x000000ff
        /*0504*/ 	.word	0x00028c50
        /*0508*/ 	.short	0x010a
        /*050a*/ 	.byte	0x1b
	.zero		1


	//   ....[38]....
        /*050c*/ 	.word	0x00006d10
        /*0510*/ 	.word	0x000000ff
        /*0514*/ 	.word	0x00028c50
        /*0518*/ 	.short	0x010a
        /*051a*/ 	.byte	0x1b
	.zero		1


	//   ....[39]....
        /*051c*/ 	.word	0x00006fc0
        /*0520*/ 	.word	0x000000a8
        /*0524*/ 	.word	0x00000000
        /*0528*/ 	.short	0x0101
        /*052a*/ 	.byte	0x3f
	.zero		1


	//   ....[40]....
        /*052c*/ 	.word	0x000070f0
        /*0530*/ 	.word	0x000000ff
        /*0534*/ 	.word	0x00028c30
        /*0538*/ 	.short	0x010a
        /*053a*/ 	.byte	0x19
	.zero		1


	//   ....[41]....
        /*053c*/ 	.word	0x00007130
        /*0540*/ 	.word	0x000000ff
        /*0544*/ 	.word	0x00028c30
        /*0548*/ 	.short	0x010a
        /*054a*/ 	.byte	0x19
	.zero		1


	//   ....[42]....
        /*054c*/ 	.word	0x00007ad0
        /*0550*/ 	.word	0x0000009a
        /*0554*/ 	.word	0x00000000
        /*0558*/ 	.short	0x0101
        /*055a*/ 	.byte	0x3f
	.zero		1


	//   ....[43]....
        /*055c*/ 	.word	0x000085a0
        /*0560*/ 	.word	0x000000ff
        /*0564*/ 	.word	0x00028c50
        /*0568*/ 	.short	0x010a
        /*056a*/ 	.byte	0x19
	.zero		1


	//   ....[44]....
        /*056c*/ 	.word	0x000085e0
        /*0570*/ 	.word	0x000000ff
        /*0574*/ 	.word	0x00028c50
        /*0578*/ 	.short	0x010a
        /*057a*/ 	.byte	0x19
	.zero		1


	//   ....[45]....
        /*057c*/ 	.word	0x00008890
        /*0580*/ 	.word	0x0000000b
        /*0584*/ 	.word	0x00000000
        /*0588*/ 	.short	0x0101
        /*058a*/ 	.byte	0x3f
	.zero		1


	//   ....[46]....
        /*058c*/ 	.word	0x00009400
        /*0590*/ 	.word	0x000000ff
        /*0594*/ 	.word	0x00000000
        /*0598*/ 	.short	0x0101
        /*059a*/ 	.byte	0x04
	.zero		1


	//   ....[47]....
        /*059c*/ 	.word	0x0000c840
        /*05a0*/ 	.word	0x000000ff
        /*05a4*/ 	.word	0x00028c40
        /*05a8*/ 	.short	0x010a
        /*05aa*/ 	.byte	0x26
	.zero		1


	//   ....[48]....
        /*05ac*/ 	.word	0x0000d160
        /*05b0*/ 	.word	0x000000ff
        /*05b4*/ 	.word	0x00028c00
        /*05b8*/ 	.short	0x0107
        /*05ba*/ 	.byte	0x26
	.zero		1


	//   ....[49]....
        /*05bc*/ 	.word	0x0000d1a0
        /*05c0*/ 	.word	0x000000ff
        /*05c4*/ 	.word	0x00028c00
        /*05c8*/ 	.short	0x0101
        /*05ca*/ 	.byte	0x26
	.zero		1


	//   ....[50]....
        /*05cc*/ 	.word	0x0000d1b0
        /*05d0*/ 	.word	0x000000ff
        /*05d4*/ 	.word	0x00028c20
        /*05d8*/ 	.short	0x010a
        /*05da*/ 	.byte	0x26
	.zero		1


	//   ....[51]....
        /*05dc*/ 	.word	0x0000d210
        /*05e0*/ 	.word	0x000000ff
        /*05e4*/ 	.word	0x00028c60
        /*05e8*/ 	.short	0x010a
        /*05ea*/ 	.byte	0x26
	.zero		1


	//   ....[52]....
        /*05ec*/ 	.word	0x0000ddd0
        /*05f0*/ 	.word	0x000000ff
        /*05f4*/ 	.word	0x00028c48
        /*05f8*/ 	.short	0x010a
        /*05fa*/ 	.byte	0x26
	.zero		1


	//   ....[53]....
        /*05fc*/ 	.word	0x0000dfa0
        /*0600*/ 	.word	0x000000ff
        /*0604*/ 	.word	0x00028c68
        /*0608*/ 	.short	0x010a
        /*060a*/ 	.byte	0x26
	.zero		1


	//   ....[54]....
        /*060c*/ 	.word	0x0000e950
        /*0610*/ 	.word	0x000000ff
        /*0614*/ 	.word	0x00028c40
        /*0618*/ 	.short	0x010a
        /*061a*/ 	.byte	0x26
	.zero		1


	//   ....[55]....
        /*061c*/ 	.word	0x0000eb30
        /*0620*/ 	.word	0x000000ff
        /*0624*/ 	.word	0x00028c60
        /*0628*/ 	.short	0x010a
        /*062a*/ 	.byte	0x26
	.zero		1


	//   ....[56]....
        /*062c*/ 	.word	0x0000f510
        /*0630*/ 	.word	0x000000ff
        /*0634*/ 	.word	0x00028c48
        /*0638*/ 	.short	0x010a
        /*063a*/ 	.byte	0x26
	.zero		1


	//   ....[57]....
        /*063c*/ 	.word	0x0000f6f0
        /*0640*/ 	.word	0x000000ff
        /*0644*/ 	.word	0x00028c68
        /*0648*/ 	.short	0x010a
        /*064a*/ 	.byte	0x26
	.zero		1


	//   ....[58]....
        /*064c*/ 	.word	0x0000ff10
        /*0650*/ 	.word	0x00000002
        /*0654*/ 	.word	0x00028c20
        /*0658*/ 	.short	0x010a
        /*065a*/ 	.byte	0x3f
	.zero		1


	//   ....[59]....
        /*065c*/ 	.word	0x00010090
        /*0660*/ 	.word	0x00000007
        /*0664*/ 	.word	0x00000000
        /*0668*/ 	.short	0x010a
        /*066a*/ 	.byte	0x3f
	.zero		1


	//   ....[60]....
        /*066c*/ 	.word	0x00010100
        /*0670*/ 	.word	0x00000005
        /*0674*/ 	.word	0x00000000
        /*0678*/ 	.short	0x010a
        /*067a*/ 	.byte	0x3f
	.zero		1


	//   ....[61]....
        /*067c*/ 	.word	0x00010160
        /*0680*/ 	.word	0x00000005
        /*0684*/ 	.word	0x00000000
        /*0688*/ 	.short	0x010a
        /*068a*/ 	.byte	0x3f
	.zero		1


	//   ....[62]....
        /*068c*/ 	.word	0x00010190
        /*0690*/ 	.word	0x00000003
        /*0694*/ 	.word	0x00000000
        /*0698*/ 	.short	0x010a
        /*069a*/ 	.byte	0x3f
	.zero		1


	//   ....[63]....
        /*069c*/ 	.word	0x00010200
        /*06a0*/ 	.word	0x00000005
        /*06a4*/ 	.word	0x00028c50
        /*06a8*/ 	.short	0x010a
        /*06aa*/ 	.byte	0x3f
	.zero		1


	//   ....[64]....
        /*06ac*/ 	.word	0x00010260
        /*06b0*/ 	.word	0x00000005
        /*06b4*/ 	.word	0x00028c50
        /*06b8*/ 	.short	0x010a
        /*06ba*/ 	.byte	0x3f
	.zero		1


	//   ....[65]....
        /*06bc*/ 	.word	0x000102c0
        /*06c0*/ 	.word	0x00000006
        /*06c4*/ 	.word	0x00028c00
        /*06c8*/ 	.short	0x010a
        /*06ca*/ 	.byte	0x3f
	.zero		1


	//   ....[66]....
        /*06cc*/ 	.word	0x00010320
        /*06d0*/ 	.word	0x00000000
        /*06d4*/ 	.word	0x00028c30
        /*06d8*/ 	.short	0x010a
        /*06da*/ 	.byte	0x3f
	.zero		1


	//   ....[67]....
        /*06dc*/ 	.word	0x00010370
        /*06e0*/ 	.word	0x0000000e
        /*06e4*/ 	.word	0x00028c50
        /*06e8*/ 	.short	0x010a
        /*06ea*/ 	.byte	0x3f
	.zero		1


	//   ....[68]....
        /*06ec*/ 	.word	0x000103d0
        /*06f0*/ 	.word	0x00000000
        /*06f4*/ 	.word	0x00028c30
        /*06f8*/ 	.short	0x010a
        /*06fa*/ 	.byte	0x3f
	.zero		1


	//   ....[69]....
        /*06fc*/ 	.word	0x00010420
        /*0700*/ 	.word	0x000000a8
        /*0704*/ 	.word	0x00028c50
        /*0708*/ 	.short	0x010a
        /*070a*/ 	.byte	0x3f
	.zero		1


	//   ....[70]....
        /*070c*/ 	.word	0x00010480
        /*0710*/ 	.word	0x00000000
        /*0714*/ 	.word	0x00028c30
        /*0718*/ 	.short	0x010a
        /*071a*/ 	.byte	0x3f
	.zero		1


	//   ....[71]....
        /*071c*/ 	.word	0x000104d0
        /*0720*/ 	.word	0x000000b4
        /*0724*/ 	.word	0x00028c50
        /*0728*/ 	.short	0x010a
        /*072a*/ 	.byte	0x3f
	.zero		1


	//   ....[72]....
        /*072c*/ 	.word	0x00010630
        /*0730*/ 	.word	0x00000003
        /*0734*/ 	.word	0x00028c40
        /*0738*/ 	.short	0x010a
        /*073a*/ 	.byte	0x3f
	.zero		1


	//   ....[73]....
        /*073c*/ 	.word	0x00010b40
        /*0740*/ 	.word	0x00000003
        /*0744*/ 	.word	0x00028c20
        /*0748*/ 	.short	0x010a
        /*074a*/ 	.byte	0x3f
	.zero		1


	//   ....[74]....
        /*074c*/ 	.word	0x00010ba0
        /*0750*/ 	.word	0x00000003
        /*0754*/ 	.word	0x00028c60
        /*0758*/ 	.short	0x010a
        /*075a*/ 	.byte	0x3f
	.zero		1


	//   ....[75]....
        /*075c*/ 	.word	0x00010c00
        /*0760*/ 	.word	0x00000003
        /*0764*/ 	.word	0x00028c48
        /*0768*/ 	.short	0x010a
        /*076a*/ 	.byte	0x3f
	.zero		1


	//   ....[76]....
        /*076c*/ 	.word	0x00010c60
        /*0770*/ 	.word	0x00000003
        /*0774*/ 	.word	0x00028c68
        /*0778*/ 	.short	0x010a
        /*077a*/ 	.byte	0x3f
	.zero		1


	//   ....[77]....
        /*077c*/ 	.word	0x00010cc0
        /*0780*/ 	.word	0x00000003
        /*0784*/ 	.word	0x00028c40
        /*0788*/ 	.short	0x010a
        /*078a*/ 	.byte	0x3f
	.zero		1


	//   ....[78]....
        /*078c*/ 	.word	0x00010d20
        /*0790*/ 	.word	0x00000003
        /*0794*/ 	.word	0x00028c60
        /*0798*/ 	.short	0x010a
        /*079a*/ 	.byte	0x3f
	.zero		1


	//   ....[79]....
        /*079c*/ 	.word	0x00010d80
        /*07a0*/ 	.word	0x00000003
        /*07a4*/ 	.word	0x00028c48
        /*07a8*/ 	.short	0x010a
        /*07aa*/ 	.byte	0x3f
	.zero		1


	//   ....[80]....
        /*07ac*/ 	.word	0x00010de0
        /*07b0*/ 	.word	0x00000003
        /*07b4*/ 	.word	0x00028c68
        /*07b8*/ 	.short	0x010a
        /*07ba*/ 	.byte	0x3f
	.zero		1


	//   ....[81]....
        /*07bc*/ 	.word	0x00010e30
        /*07c0*/ 	.word	0x00000002
        /*07c4*/ 	.word	0x00028c20
        /*07c8*/ 	.short	0x010a
        /*07ca*/ 	.byte	0x3f
	.zero		1


	//   ....[82]....
        /*07cc*/ 	.word	0x00010fd0
        /*07d0*/ 	.word	0x00000007
        /*07d4*/ 	.word	0x00000000
        /*07d8*/ 	.short	0x010a
        /*07da*/ 	.byte	0x3f
	.zero		1


	//   ....[83]....
        /*07dc*/ 	.word	0x00011020
        /*07e0*/ 	.word	0x00000005
        /*07e4*/ 	.word	0x00000000
        /*07e8*/ 	.short	0x010a
        /*07ea*/ 	.byte	0x3f
	.zero		1


	//   ....[84]....
        /*07ec*/ 	.word	0x00011070
        /*07f0*/ 	.word	0x00000005
        /*07f4*/ 	.word	0x00000000
        /*07f8*/ 	.short	0x010a
        /*07fa*/ 	.byte	0x3f
	.zero		1


	//----- nvinfo : EIATTR_NUM_MBARRIERS
	.align		4
.L_496:
        /*07fc*/ 	.byte	0x03, 0x38
        /*07fe*/ 	.short	0x0016


	//----- nvinfo : EIATTR_EXIT_INSTR_OFFSETS
	.align		4
        /*0800*/ 	.byte	0x04, 0x1c
        /*0802*/ 	.short	(.L_498 - .L_497)


	//   ....[0]....
.L_497:
        /*0804*/ 	.word	0x000101e0


	//----- nvinfo : EIATTR_MAX_THREADS
	.align		4
.L_498:
        /*0808*/ 	.byte	0x04, 0x05
        /*080a*/ 	.short	(.L_500 - .L_499)
.L_499:
        /*080c*/ 	.word	0x00000180
        /*0810*/ 	.word	0x00000001
        /*0814*/ 	.word	0x00000001


	//----- nvinfo : EIATTR_CRS_STACK_SIZE
	.align		4
.L_500:
        /*0818*/ 	.byte	0x04, 0x1e
        /*081a*/ 	.short	(.L_502 - .L_501)
.L_501:
        /*081c*/ 	.word	0x00000000


	//----- nvinfo : EIATTR_CBANK_PARAM_SIZE
	.align		4
.L_502:
        /*0820*/ 	.byte	0x03, 0x19
        /*0822*/ 	.short	0x0a70


	//----- nvinfo : EIATTR_PARAM_CBANK
	.align		4
        /*0824*/ 	.byte	0x04, 0x0a
        /*0826*/ 	.short	(.L_504 - .L_503)
	.align		4
.L_503:
        /*0828*/ 	.word	index@(.nv.constant0._ZN7cutlass13device_kernelIN5flash11enable_sm90INS1_16FlashAttnFwdSm90INS1_25CollectiveMainloopFwdSm90ILi2EN4cute5tupleIJNS5_1CILi1EEES8_S8_EEENS6_IJNS7_ILi64EEESA_SA_EEELi512ENS_6half_tEfNS_4arch4Sm90ELb1ELb0ELb0ELb0ELb0ELb0ELb0ELb0ELb0ELb1ELb1ELb0EEENS1_21CollectiveEpilogueFwdINS6_IJSA_NS7_ILi512EEESA_EEES9_SC_SE_Li256ELb0ELb1ELb1ELb0EEENS1_19SingleTileSchedulerILb0ELb1ELb1ELi64EEEEEEEEEvNT_6ParamsE)
        /*082c*/ 	.short	0x0210
        /*082e*/ 	.short	0x0a70


	//----- nvinfo : EIATTR_SW_WAR
	.align		4
.L_504:
        /*0830*/ 	.byte	0x04, 0x36
        /*0832*/ 	.short	(.L_506 - .L_505)
.L_505:
        /*0834*/ 	.word	0x00000008
.L_506:


//--------------------- .nv.info._ZN7cutlass13device_kernelIN5flash11enable_sm90INS1_16FlashAttnFwdSm90INS1_25CollectiveMainloopFwdSm90ILi2EN4cute5tupleIJNS5_1CILi1EEES8_S8_EEENS6_IJNS7_ILi64EEESA_SA_EEELi512ENS_6half_tEfNS_4arch4Sm90ELb1ELb0ELb0ELb0ELb0ELb0ELb1ELb0ELb0ELb1ELb1ELb0EEENS1_21CollectiveEpilogueFwdINS6_IJSA_NS7_ILi512EEESA_EEES9_SC_SE_Li256ELb0ELb1ELb1ELb0EEENS1_19SingleTileSchedulerILb0ELb1ELb1ELi64EEEEEEEEEvNT_6ParamsE --------------------------
	.section	.nv.info._ZN7cutlass13device_kernelIN5flash11enable_sm90INS1_16FlashAttnFwdSm90INS1_25CollectiveMainloopFwdSm90ILi2EN4cute5tupleIJNS5_1CILi1EEES8_S8_EEENS6_IJNS7_ILi64EEESA_SA_EEELi512ENS_6half_tEfNS_4arch4Sm90ELb1ELb0ELb0ELb0ELb0ELb0ELb1ELb0ELb0ELb1ELb1ELb0EEENS1_21CollectiveEpilogueFwdINS6_IJSA_NS7_ILi512EEESA_EEES9_SC_SE_Li256ELb0ELb1ELb1ELb0EEENS1_19SingleTileSchedulerILb0ELb1ELb1ELi64EEEEEEEEEvNT_6ParamsE,"",@"SHT_CUDA_INFO"
	.sectionflags	@""
	.align	4


	//----- nvinfo : EIATTR_CUDA_API_VERSION
	.align		4
        /*0000*/ 	.byte	0x04, 0x37
        /*0002*/ 	.short	(.L_508 - .L_507)
.L_507:
        /*0004*/ 	.word	0x00000082


	//----- nvinfo : EIATTR_KPARAM_INFO
	.align		4
.L_508:
        /*0008*/ 	.byte	0x04, 0x17
        /*000a*/ 	.short	(.L_510 - .L_509)
.L_509:
        /*000c*/ 	.word	0x00000000
        /*0010*/ 	.short	0x0000
        /*0012*/ 	.short	0x0070
        /*0014*/ 	.byte	0x00, 0xf0, 0x01, 0x2c


	//----- nvinfo : EIATTR_SPARSE_MMA_MASK
	.align		4
.L_510:
        /*0018*/ 	.byte	0x03, 0x50
        /*001a*/ 	.short	0x0000


	//----- nvinfo : EIATTR_MAXREG_COUNT
	.align		4
        /*001c*/ 	.byte	0x03, 0x1b
        /*001e*/ 	.short	0x00a8


	//----- nvinfo : EIATTR_NUM_BARRIERS
	.align		4
        /*0020*/ 	.byte	0x02, 0x4c
        /*0022*/ 	.byte	0x10
	.zero		1


	//----- nvinfo : EIATTR_EXTERNS
	.align		4
        /*0024*/ 	.byte	0x04, 0x0f
        /*0026*/ 	.short	(.L_512 - .L_511)


	//   ....[0]....
	.align		4
.L_511:
        /*0028*/ 	.word	index@(__assertfail)


	//----- nvinfo : EIATTR_ANNOTATIONS
	.align		4
.L_512:
        /*002c*/ 	.byte	0x04, 0x55
        /*002e*/ 	.short	(.L_514 - .L_513)


	//   ....[0]....
.L_513:
        /* <DEDUP_REMOVED lines=18> */


	//----- nvinfo : EIATTR_MERCURY_ISA_VERSION
	.align		4
.L_514:
        /*0138*/ 	.byte	0x03, 0x5f
        /*013a*/ 	.short	0x0101


	//----- nvinfo : EIATTR_INT_WARP_WIDE_INSTR_OFFSETS
	.align		4
        /*013c*/ 	.byte	0x04, 0x31
        /*013e*/ 	.short	(.L_516 - .L_515)


	//   ....[0]....
.L_515:
        /*0140*/ 	.word	0x00000130


	//   ....[1]....
        /*0144*/ 	.word	0x00000170


	//   ....[2]....
        /*0148*/ 	.word	0x000001e0


	//   ....[3]....
        /*014c*/ 	.word	0x000001f0


	//----- nvinfo : EIATTR_COOP_GROUP_MASK_REGIDS
	.align		4
.L_516:
        /*0150*/ 	.byte	0x04, 0x29
        /*0152*/ 	.short	(.L_518 - .L_517)


	//   ....[0]....
.L_517:
        /*0154*/ 	.word	0xffffffff


	//   ....[1]....
        /*0158*/ 	.word	0xffffffff


	//   ....[2]....
        /*015c*/ 	.word	0xffffffff


	//   ....[3]....
        /*0160*/ 	.word	0xffffffff


	//   ....[4]....
        /*0164*/ 	.word	0xffffffff


	//   ....[5]....
        /*0168*/ 	.word	0xffffffff


	//   ....[6]....
        /*016c*/ 	.word	0xffffffff


	//   ....[7]....
        /*0170*/ 	.word	0xffffffff


	//   ....[8]....
        /*0174*/ 	.word	0xffffffff


	//   ....[9]....
        /*0178*/ 	.word	0xffffffff


	//   ....[10]....
        /*017c*/ 	.word	0xffffffff


	//   ....[11]....
        /*0180*/ 	.word	0xffffffff


	//   ....[12]....
        /*0184*/ 	.word	0xffffffff


	//   ....[13]....
        /*0188*/ 	.word	0xffffffff


	//   ....[14]....
        /*018c*/ 	.word	0xffffffff


	//   ....[15]....
        /*0190*/ 	.word	0xffffffff


	//   ....[16]....
        /*0194*/ 	.word	0xffffffff


	//   ....[17]....
        /*0198*/ 	.word	0xffffffff


	//   ....[18]....
        /*019c*/ 	.word	0xffffffff


	//   ....[19]....
        /*01a0*/ 	.word	0xffffffff


	//   ....[20]....
        /*01a4*/ 	.word	0xffffffff


	//   ....[21]....
        /*01a8*/ 	.word	0xffffffff


	//   ....[22]....
        /*01ac*/ 	.word	0xffffffff


	//   ....[23]....
        /*01b0*/ 	.word	0xffffffff


	//   ....[24]....
        /*01b4*/ 	.word	0xffffffff


	//   ....[25]....
        /*01b8*/ 	.word	0xffffffff


	//   ....[26]....
        /*01bc*/ 	.word	0xffffffff


	//   ....[27]....
        /*01c0*/ 	.word	0xffffffff


	//   ....[28]....
        /*01c4*/ 	.word	0xffffffff


	//   ....[29]....
        /*01c8*/ 	.word	0xffffffff


	//   ....[30]....
        /*01cc*/ 	.word	0xffffffff


	//   ....[31]....
        /*01d0*/ 	.word	0xffffffff


	//   ....[32]....
        /*01d4*/ 	.word	0xffffffff


	//   ....[33]....
        /*01d8*/ 	.word	0xffffffff


	//   ....[34]....
        /*01dc*/ 	.word	0xffffffff


	//   ....[35]....
        /*01e0*/ 	.word	0xffffffff


	//   ....[36]....
        /*01e4*/ 	.word	0xffffffff


	//   ....[37]....
        /*01e8*/ 	.word	0xffffffff


	//   ....[38]....
        /*01ec*/ 	.word	0xffffffff


	//   ....[39]....
        /*01f0*/ 	.word	0xffffffff


	//   ....[40]....
        /*01f4*/ 	.word	0xffffffff


	//   ....[41]....
        /*01f8*/ 	.word	0xffffffff


	//   ....[42]....
        /*01fc*/ 	.word	0xffffffff


	//   ....[43]....
        /*0200*/ 	.word	0xffffffff


	//   ....[44]....
        /*0204*/ 	.word	0xffffffff


	//   ....[45]....
        /*0208*/ 	.word	0xffffffff


	//   ....[46]....
        /*020c*/ 	.word	0xffffffff


	//   ....[47]....
        /*0210*/ 	.word	0xffffffff


	//   ....[48]....
        /*0214*/ 	.word	0xffffffff


	//   ....[49]....
        /*0218*/ 	.word	0xffffffff


	//   ....[50]....
        /*021c*/ 	.word	0xffffffff


	//   ....[51]....
        /*0220*/ 	.word	0xffffffff


	//   ....[52]....
        /*0224*/ 	.word	0xffffffff


	//   ....[53]....
        /*0228*/ 	.word	0xffffffff


	//   ....[54]....
        /*022c*/ 	.word	0xffffffff


	//   ....[55]....
        /*0230*/ 	.word	0xffffffff


	//   ....[56]....
        /*0234*/ 	.word	0xffffffff


	//   ....[57]....
        /*0238*/ 	.word	0xffffffff


	//   ....[58]....
        /*023c*/ 	.word	0xffffffff


	//   ....[59]....
        /*0240*/ 	.word	0xffffffff


	//   ....[60]....
        /*0244*/ 	.word	0xffffffff


	//   ....[61]....
        /*0248*/ 	.word	0xffffffff


	//   ....[62]....
        /*024c*/ 	.word	0xffffffff


	//   ....[63]....
        /*0250*/ 	.word	0x0500000f


	//   ....[64]....
        /*0254*/ 	.word	0x0500000f


	//   ....[65]....
        /*0258*/ 	.word	0x0500000f


	//   ....[66]....
        /*025c*/ 	.word	0x0500000f


	//   ....[67]....
        /*0260*/ 	.word	0x0500000f


	//   ....[68]....
        /*0264*/ 	.word	0x0500000f


	//   ....[69]....
        /*0268*/ 	.word	0x0500000f


	//   ....[70]....
        /*026c*/ 	.word	0x0500000f


	//   ....[71]....
        /*0270*/ 	.word	0x0500000f


	//   ....[72]....
        /*0274*/ 	.word	0x0500000f


	//   ....[73]....
        /*0278*/ 	.word	0x0500000f


	//   ....[74]....
        /*027c*/ 	.word	0x0500000f


	//   ....[75]....
        /*0280*/ 	.word	0x0500000f


	//   ....[76]....
        /*0284*/ 	.word	0x0500000f


	//   ....[77]....
        /*0288*/ 	.word	0x0500000f


	//   ....[78]....
        /*028c*/ 	.word	0x0500000f


	//   ....[79]....
        /*0290*/ 	.word	0x0500000f


	//   ....[80]....
        /*0294*/ 	.word	0x0500000f


	//----- nvinfo : EIATTR_COOP_GROUP_INSTR_OFFSETS
	.align		4
.L_518:
        /*0298*/ 	.byte	0x04, 0x28
        /*029a*/ 	.short	(.L_520 - .L_519)


	//   ....[0]....
.L_519:
        /*029c*/ 	.word	0x00000070


	//   ....[1]....
        /*02a0*/ 	.word	0x00000140


	//   ....[2]....
        /*02a4*/ 	.word	0x00000190


	//   ....[3]....
        /*02a8*/ 	.word	0x000003a0


	//   ....[4]....
        /*02ac*/ 	.word	0x00000500


	//   ....[5]....
        /*02b0*/ 	.word	0x00000620


	//   ....[6]....
        /*02b4*/ 	.word	0x00000780


	//   ....[7]....
        /*02b8*/ 	.word	0x000014c0


	//   ....[8]....
        /*02bc*/ 	.word	0x00003420


	//   ....[9]....
        /*02c0*/ 	.word	0x00004550


	//   ....[10]....
        /*02c4*/ 	.word	0x00005430


	//   ....[11]....
        /*02c8*/ 	.word	0x00005440


	//   ....[12]....
        /*02cc*/ 	.word	0x00005800


	//   ....[13]....
        /*02d0*/ 	.word	0x00005900


	//   ....[14]....
        /*02d4*/ 	.word	0x00005c00


	//   ....[15]....
        /*02d8*/ 	.word	0x00005c90


	//   ....[16]....
        /*02dc*/ 	.word	0x00006770


	//   ....[17]....
        /*02e0*/ 	.word	0x00007140


	//   ....[18]....
        /*02e4*/ 	.word	0x00007f60


	//   ....[19]....
        /*02e8*/ 	.word	0x000082e0


	//   ....[20]....
        /*02ec*/ 	.word	0x00008310


	//   ....[21]....
        /*02f0*/ 	.word	0x00008390


	//   ....[22]....
        /*02f4*/ 	.word	0x00008790


	//   ....[23]....
        /*02f8*/ 	.word	0x00008800


	//   ....[24]....
        /*02fc*/ 	.word	0x000099a0


	//   ....[25]....
        /*0300*/ 	.word	0x0000a220


	//   ....[26]....
        /*0304*/ 	.word	0x0000b100


	//   ....[27]....
        /*0308*/ 	.word	0x0000b130


	//   ....[28]....
        /*030c*/ 	.word	0x0000b420


	//   ....[29]....
        /*0310*/ 	.word	0x0000b5f0


	//   ....[30]....
        /*0314*/ 	.word	0x0000c500


	//   ....[31]....
        /*0318*/ 	.word	0x0000c540


	//   ....[32]....
        /*031c*/ 	.word	0x0000c5a0


	//   ....[33]....
        /*0320*/ 	.word	0x0000c5d0


	//   ....[34]....
        /*0324*/ 	.word	0x0000c5f0


	//   ....[35]....
        /*0328*/ 	.word	0x0000d090


	//   ....[36]....
        /*032c*/ 	.word	0x0000d5c0


	//   ....[37]....
        /*0330*/ 	.word	0x0000d5f0


	//   ....[38]....
        /*0334*/ 	.word	0x0000d610


	//   ....[39]....
        /*0338*/ 	.word	0x0000d620


	//   ....[40]....
        /*033c*/ 	.word	0x0000dac0


	//   ....[41]....
        /*0340*/ 	.word	0x0000daf0


	//   ....[42]....
        /*0344*/ 	.word	0x0000e760


	//   ....[43]....
        /*0348*/ 	.word	0x0000e780


	//   ....[44]....
        /*034c*/ 	.word	0x0000f810


	//   ....[45]....
        /*0350*/ 	.word	0x000103c0


	//   ....[46]....
        /*0354*/ 	.word	0x00010d30


	//   ....[47]....
        /*0358*/ 	.word	0x00010dd0


	//   ....[48]....
        /*035c*/ 	.word	0x00010e20


	//   ....[49]....
        /*0360*/ 	.word	0x00010e50


	//   ....[50]....
        /*0364*/ 	.word	0x00010e80


	//   ....[51]....
        /*0368*/ 	.word	0x00010ed0


	//   ....[52]....
        /*036c*/ 	.word	0x00010f00


	//   ....[53]....
        /*0370*/ 	.word	0x00010f10


	//   ....[54]....
        /*0374*/ 	.word	0x00011880


	//   ....[55]....
        /*0378*/ 	.word	0x000118a0


	//   ....[56]....
        /*037c*/ 	.word	0x000118c0


	//   ....[57]....
        /*0380*/ 	.word	0x000119e0


	//   ....[58]....
        /*0384*/ 	.word	0x00011b90


	//   ....[59]....
        /*0388*/ 	.word	0x00011bc0


	//   ....[60]....
        /*038c*/ 	.word	0x00011d10


	//   ....[61]....
        /*0390*/ 	.word	0x00011d20


	//   ....[62]....
        /*0394*/ 	.word	0x00014de0


	//   ....[63]....
        /*0398*/ 	.word	0x00015340


	//   ....[64]....
        /*039c*/ 	.word	0x000154c0


	//   ....[65]....
        /*03a0*/ 	.word	0x00015530


	//   ....[66]....
        /*03a4*/ 	.word	0x00015640


	//   ....[67]....
        /*03a8*/ 	.word	0x000156f0


	//   ....[68]....
        /*03ac*/ 	.word	0x000157e0


	//   ....[69]....
        /*03b0*/ 	.word	0x00015840


	//   ....[70]....
        /*03b4*/ 	.word	0x00015930


	//   ....[71]....
        /*03b8*/ 	.word	0x00015980


	//   ....[72]....
        /*03bc*/ 	.word	0x00015a10


	//   ....[73]....
        /*03c0*/ 	.word	0x00015b30


	//   ....[74]....
        /*03c4*/ 	.word	0x00015e40


	//   ....[75]....
        /*03c8*/ 	.word	0x00015e90


	//   ....[76]....
        /*03cc*/ 	.word	0x00016080


	//   ....[77]....
        /*03d0*/ 	.word	0x000160d0


	//   ....[78]....
        /*03d4*/ 	.word	0x00016300


	//   ....[79]....
        /*03d8*/ 	.word	0x00016350


	//   ....[80]....
        /*03dc*/ 	.word	0x00016760


	//----- nvinfo : EIATTR_REG_RECONFIG
	.align		4
.L_520:
        /*03e0*/ 	.byte	0x01, 0x54
	.zero		2


	//----- nvinfo : EIATTR_SYSCALL_OFFSETS
	.align		4
        /*03e4*/ 	.byte	0x04, 0x46
        /*03e6*/ 	.short	(.L_522 - .L_521)


	//   ....[0]....
.L_521:
        /*03e8*/ 	.word	0x000035e0


	//   ....[1]....
        /*03ec*/ 	.word	0x00010000


	//   ....[2]....
        /*03f0*/ 	.word	0x00010140


	//   ....[3]....
        /*03f4*/ 	.word	0x00010230


	//   ....[4]....
        /*03f8*/ 	.word	0x00010950


	//   ....[5]....
        /*03fc*/ 	.word	0x00011250


	//----- nvinfo : EIATTR_MBARRIER_INSTR_OFFSETS
	.align		4
.L_522:
        /*0400*/ 	.byte	0x04, 0x39
        /*0402*/ 	.short	(.L_524 - .L_523)


	//   ....[0]....
.L_523:
        /*0404*/ 	.word	0x00000280
        /*0408*/ 	.word	0x000000ff
        /*040c*/ 	.word	0x00038800
        /*0410*/ 	.short	0x0100
        /*0412*/ 	.byte	0x08
	.zero		1


	//   ....[1]....
        /*0414*/ 	.word	0x00000290
        /*0418*/ 	.word	0x000000ff
        /*041c*/ 	.word	0x00038810
        /*0420*/ 	.short	0x0100
        /*0422*/ 	.byte	0x08
	.zero		1


	//   ....[2]....
        /*0424*/ 	.word	0x000002a0
        /*0428*/ 	.word	0x000000ff
        /*042c*/ 	.word	0x00038820
        /*0430*/ 	.short	0x0100
        /*0432*/ 	.byte	0x08
	.zero		1


	//   ....[3]....
        /*0434*/ 	.word	0x00000350
        /*0438*/ 	.word	0x000000ff
        /*043c*/ 	.word	0x00038830
        /*0440*/ 	.short	0x0100
        /*0442*/ 	.byte	0x06
	.zero		1


	//   ....[4]....
        /*0444*/ 	.word	0x00000360
        /*0448*/ 	.word	0x000000ff
        /*044c*/ 	.word	0x00038840
        /*0450*/ 	.short	0x0100
        /*0452*/ 	.byte	0x06
	.zero		1


	//   ....[5]....
        /*0454*/ 	.word	0x00000370
        /*0458*/ 	.word	0x000000ff
        /*045c*/ 	.word	0x00038838
        /*0460*/ 	.short	0x0100
        /*0462*/ 	.byte	0x06
	.zero		1


	//   ....[6]....
        /*0464*/ 	.word	0x00000380
        /*0468*/ 	.word	0x000000ff
        /*046c*/ 	.word	0x00038848
        /*0470*/ 	.short	0x0100
        /*0472*/ 	.byte	0x06
	.zero		1


	//   ....[7]....
        /*0474*/ 	.word	0x000004b0
        /*0478*/ 	.word	0x000000ff
        /*047c*/ 	.word	0x00038850
        /*0480*/ 	.short	0x0100
        /*0482*/ 	.byte	0x08
	.zero		1


	//   ....[8]....
        /*0484*/ 	.word	0x000004c0
        /*0488*/ 	.word	0x000000ff
        /*048c*/ 	.word	0x00038860
        /*0490*/ 	.short	0x0100
        /*0492*/ 	.byte	0x08
	.zero		1


	//   ....[9]....
        /*0494*/ 	.word	0x000004d0
        /*0498*/ 	.word	0x000000ff
        /*049c*/ 	.word	0x00038858
        /*04a0*/ 	.short	0x0100
        /*04a2*/ 	.byte	0x08
	.zero		1


	//   ....[10]....
        /*04a4*/ 	.word	0x000004e0
        /*04a8*/ 	.word	0x000000ff
        /*04ac*/ 	.word	0x00038868
        /*04b0*/ 	.short	0x0100
        /*04b2*/ 	.byte	0x08
	.zero		1


	//   ....[11]....
        /*04b4*/ 	.word	0x000005d0
        /*04b8*/ 	.word	0x000000ff
        /*04bc*/ 	.word	0x00038870
        /*04c0*/ 	.short	0x0100
        /*04c2*/ 	.byte	0x06
	.zero		1


	//   ....[12]....
        /*04c4*/ 	.word	0x000005e0
        /*04c8*/ 	.word	0x000000ff
        /*04cc*/ 	.word	0x00038880
        /*04d0*/ 	.short	0x0100
        /*04d2*/ 	.byte	0x06
	.zero		1


	//   ....[13]....
        /*04d4*/ 	.word	0x000005f0
        /*04d8*/ 	.word	0x000000ff
        /*04dc*/ 	.word	0x00038878
        /*04e0*/ 	.short	0x0100
        /*04e2*/ 	.byte	0x06
	.zero		1


	//   ....[14]....
        /*04e4*/ 	.word	0x00000600
        /*04e8*/ 	.word	0x000000ff
        /*04ec*/ 	.word	0x00038888
        /*04f0*/ 	.short	0x0100
        /*04f2*/ 	.byte	0x06
	.zero		1


	//   ....[15]....
        /*04f4*/ 	.word	0x00000730
        /*04f8*/ 	.word	0x000000ff
        /*04fc*/ 	.word	0x00038890
        /*0500*/ 	.short	0x0100
        /*0502*/ 	.byte	0x08
	.zero		1


	//   ....[16]....
        /*0504*/ 	.word	0x00000740
        /*0508*/ 	.word	0x000000ff
        /*050c*/ 	.word	0x000388a0
        /*0510*/ 	.short	0x0100
        /*0512*/ 	.byte	0x08
	.zero		1


	//   ....[17]....
        /*0514*/ 	.word	0x00000750
        /*0518*/ 	.word	0x000000ff
        /*051c*/ 	.word	0x00038898
        /*0520*/ 	.short	0x0100
        /*0522*/ 	.byte	0x08
	.zero		1


	//   ....[18]....
        /*0524*/ 	.word	0x00000760
        /*0528*/ 	.word	0x000000ff
        /*052c*/ 	.word	0x000388a8
        /*0530*/ 	.short	0x0100
        /*0532*/ 	.byte	0x08
	.zero		1


	//   ....[19]....
        /*0534*/ 	.word	0x00000890
        /*0538*/ 	.word	0x000000ff
        /*053c*/ 	.word	0x000388b0
        /*0540*/ 	.short	0x0100
        /*0542*/ 	.byte	0x08
	.zero		1


	//   ....[20]....
        /*0544*/ 	.word	0x000008a0
        /*0548*/ 	.word	0x000000ff
        /*054c*/ 	.word	0x000388c0
        /*0550*/ 	.short	0x0100
        /*0552*/ 	.byte	0x08
	.zero		1


	//   ....[21]....
        /*0554*/ 	.word	0x000008b0
        /*0558*/ 	.word	0x000000ff
        /*055c*/ 	.word	0x000388b8
        /*0560*/ 	.short	0x0100
        /*0562*/ 	.byte	0x08
	.zero		1


	//   ....[22]....
        /*0564*/ 	.word	0x000008c0
        /*0568*/ 	.word	0x000000ff
        /*056c*/ 	.word	0x000388c8
        /*0570*/ 	.short	0x0100
        /*0572*/ 	.byte	0x08
	.zero		1


	//   ....[23]....
        /*0574*/ 	.word	0x00001860
        /*0578*/ 	.word	0x00000008
        /*057c*/ 	.word	0x00000000
        /*0580*/ 	.short	0x0101
        /*0582*/ 	.byte	0x3f
	.zero		1


	//   ....[24]....
        /*0584*/ 	.word	0x00002300
        /*0588*/ 	.word	0x00000004
        /*058c*/ 	.word	0x00000000
        /*0590*/ 	.short	0x0101
        /*0592*/ 	.byte	0x3f
	.zero		1


	//   ....[25]....
        /*0594*/ 	.word	0x00003610
        /*0598*/ 	.word	0x000000c4
        /*059c*/ 	.word	0x00038800
        /*05a0*/ 	.short	0x010a
        /*05a2*/ 	.byte	0x3f
	.zero		1


	//   ....[26]....
        /*05a4*/ 	.word	0x000037c0
        /*05a8*/ 	.word	0x000000c4
        /*05ac*/ 	.word	0x00038830
        /*05b0*/ 	.short	0x010a
        /*05b2*/ 	.byte	0x3f
	.zero		1


	//   ....[27]....
        /*05b4*/ 	.word	0x00003800
        /*05b8*/ 	.word	0x000000c4
        /*05bc*/ 	.word	0x00038830
        /*05c0*/ 	.short	0x010a
        /*05c2*/ 	.byte	0x3f
	.zero		1


	//   ....[28]....
        /*05c4*/ 	.word	0x00003c10
        /*05c8*/ 	.word	0x000000c4
        /*05cc*/ 	.word	0x00038810
        /*05d0*/ 	.short	0x010a
        /*05d2*/ 	.byte	0x3f
	.zero		1


	//   ....[29]....
        /*05d4*/ 	.word	0x00003c50
        /*05d8*/ 	.word	0x000000c4
        /*05dc*/ 	.word	0x00038850
        /*05e0*/ 	.short	0x010a
        /*05e2*/ 	.byte	0x3f
	.zero		1


	//   ....[30]....
        /*05e4*/ 	.word	0x00003d10
        /*05e8*/ 	.word	0x000000c4
        /*05ec*/ 	.word	0x00038850
        /*05f0*/ 	.short	0x010a
        /*05f2*/ 	.byte	0x3f
	.zero		1


	//   ....[31]....
        /*05f4*/ 	.word	0x000060b0
        /*05f8*/ 	.word	0x00000018
        /*05fc*/ 	.word	0x00000000
        /*0600*/ 	.short	0x0101
        /*0602*/ 	.byte	0x3f
	.zero		1


	//   ....[32]....
        /*0604*/ 	.word	0x00006790
        /*0608*/ 	.word	0x00000015
        /*060c*/ 	.word	0x00000000
        /*0610*/ 	.short	0x0101
        /*0612*/ 	.byte	0x3f
	.zero		1


	//   ....[33]....
        /*0614*/ 	.word	0x000068c0
        /*0618*/ 	.word	0x000000c6
        /*061c*/ 	.word	0x00038830
        /*0620*/ 	.short	0x010a
        /*0622*/ 	.byte	0x3f
	.zero		1


	//   ....[34]....
        /*0624*/ 	.word	0x00006910
        /*0628*/ 	.word	0x000000c6
        /*062c*/ 	.word	0x00038830
        /*0630*/ 	.short	0x010a
        /*0632*/ 	.byte	0x3f
	.zero		1


	//   ....[35]....
        /*0634*/ 	.word	0x00006c40
        /*0638*/ 	.word	0x000000c6
        /*063c*/ 	.word	0x00038850
        /*0640*/ 	.short	0x010a
        /*0642*/ 	.byte	0x3f
	.zero		1


	//   ....[36]....
        /*0644*/ 	.word	0x00006c80
        /*0648*/ 	.word	0x000000c6
        /*064c*/ 	.word	0x00038850
        /*0650*/ 	.short	0x010a
        /*0652*/ 	.byte	0x3f
	.zero		1


	//   ....[37]....
        /*0654*/ 	.word	0x00008a50
        /*0658*/ 	.word	0x00000099
        /*065c*/ 	.word	0x00000000
        /*0660*/ 	.short	0x0101
        /*0662*/ 	.byte	0x3f
	.zero		1


	//   ....[38]....
        /*0664*/ 	.word	0x000099c0
        /*0668*/ 	.word	0x000000c6
        /*066c*/ 	.word	0x00000000
        /*0670*/ 	.short	0x0101
        /*0672*/ 	.byte	0x3f
	.zero		1


	//   ....[39]....
        /*0674*/ 	.word	0x00009b10
        /*0678*/ 	.word	0x000000ba
        /*067c*/ 	.word	0x00038830
        /*0680*/ 	.short	0x010a
        /*0682*/ 	.byte	0x3f
	.zero		1


	//   ....[40]....
        /*0684*/ 	.word	0x00009b60
        /*0688*/ 	.word	0x000000ba
        /*068c*/ 	.word	0x00038830
        /*0690*/ 	.short	0x010a
        /*0692*/ 	.byte	0x3f
	.zero		1


	//   ....[41]....
        /*0694*/ 	.word	0x00009d90
        /*0698*/ 	.word	0x000000ba
        /*069c*/ 	.word	0x00038850
        /*06a0*/ 	.short	0x010a
        /*06a2*/ 	.byte	0x3f
	.zero		1


	//   ....[42]....
        /*06a4*/ 	.word	0x00009dd0
        /*06a8*/ 	.word	0x000000ba
        /*06ac*/ 	.word	0x00038850
        /*06b0*/ 	.short	0x010a
        /*06b2*/ 	.byte	0x3f
	.zero		1


	//   ....[43]....
        /*06b4*/ 	.word	0x0000b960
        /*06b8*/ 	.word	0x00000099
        /*06bc*/ 	.word	0x00000000
        /*06c0*/ 	.short	0x0101
        /*06c2*/ 	.byte	0x3f
	.zero		1


	//   ....[44]....
        /*06c4*/ 	.word	0x0000c520
        /*06c8*/ 	.word	0x000000ba
        /*06cc*/ 	.word	0x00000000
        /*06d0*/ 	.short	0x0101
        /*06d2*/ 	.byte	0x3f
	.zero		1


	//   ....[45]....
        /*06d4*/ 	.word	0x0000d0b0
        /*06d8*/ 	.word	0x000000ff
        /*06dc*/ 	.word	0x00000000
        /*06e0*/ 	.short	0x0101
        /*06e2*/ 	.byte	0x04
	.zero		1


	//   ....[46]....
        /*06e4*/ 	.word	0x00010610
        /*06e8*/ 	.word	0x000000ff
        /*06ec*/ 	.word	0x00038840
        /*06f0*/ 	.short	0x010a
        /*06f2*/ 	.byte	0x26
	.zero		1


	//   ....[47]....
        /*06f4*/ 	.word	0x00011060
        /*06f8*/ 	.word	0x000000ff
        /*06fc*/ 	.word	0x00038800
        /*0700*/ 	.short	0x0107
        /*0702*/ 	.byte	0x26
	.zero		1


	//   ....[48]....
        /*0704*/ 	.word	0x000110e0
        /*0708*/ 	.word	0x000000ff
        /*070c*/ 	.word	0x00038800
        /*0710*/ 	.short	0x0101
        /*0712*/ 	.byte	0x26
	.zero		1


	//   ....[49]....
        /*0714*/ 	.word	0x00011fb0
        /*0718*/ 	.word	0x000000ff
        /*071c*/ 	.word	0x00038810
        /*0720*/ 	.short	0x0107
        /*0722*/ 	.byte	0x26
	.zero		1


	//   ....[50]....
        /*0724*/ 	.word	0x00012010
        /*0728*/ 	.word	0x000000ff
        /*072c*/ 	.word	0x00038810
        /*0730*/ 	.short	0x0101
        /*0732*/ 	.byte	0x26
	.zero		1


	//   ....[51]....
        /*0734*/ 	.word	0x00012020
        /*0738*/ 	.word	0x000000ff
        /*073c*/ 	.word	0x00038820
        /*0740*/ 	.short	0x010a
        /*0742*/ 	.byte	0x26
	.zero		1


	//   ....[52]....
        /*0744*/ 	.word	0x00012080
        /*0748*/ 	.word	0x000000ff
        /*074c*/ 	.word	0x00038860
        /*0750*/ 	.short	0x010a
        /*0752*/ 	.byte	0x26
	.zero		1


	//   ....[53]....
        /*0754*/ 	.word	0x00012c40
        /*0758*/ 	.word	0x000000ff
        /*075c*/ 	.word	0x00038848
        /*0760*/ 	.short	0x010a
        /*0762*/ 	.byte	0x26
	.zero		1


	//   ....[54]....
        /*0764*/ 	.word	0x00012e10
        /*0768*/ 	.word	0x000000ff
        /*076c*/ 	.word	0x00038868
        /*0770*/ 	.short	0x010a
        /*0772*/ 	.byte	0x26
	.zero		1


	//   ....[55]....
        /*0774*/ 	.word	0x000137c0
        /*0778*/ 	.word	0x000000ff
        /*077c*/ 	.word	0x00038840
        /*0780*/ 	.short	0x010a
        /*0782*/ 	.byte	0x26
	.zero		1


	//   ....[56]....
        /*0784*/ 	.word	0x000139a0
        /*0788*/ 	.word	0x000000ff
        /*078c*/ 	.word	0x00038860
        /*0790*/ 	.short	0x010a
        /*0792*/ 	.byte	0x26
	.zero		1


	//   ....[57]....
        /*0794*/ 	.word	0x00014370
        /*0798*/ 	.word	0x000000ff
        /*079c*/ 	.word	0x00038848
        /*07a0*/ 	.short	0x010a
        /*07a2*/ 	.byte	0x26
	.zero		1


	//   ....[58]....
        /*07a4*/ 	.word	0x00014550
        /*07a8*/ 	.word	0x000000ff
        /*07ac*/ 	.word	0x00038868
        /*07b0*/ 	.short	0x010a
        /*07b2*/ 	.byte	0x26
	.zero		1


	//   ....[59]....
        /*07b4*/ 	.word	0x00014d70
        /*07b8*/ 	.word	0x00000002
        /*07bc*/ 	.word	0x00038820
        /*07c0*/ 	.short	0x010a
        /*07c2*/ 	.byte	0x3f
	.zero		1


	//   ....[60]....
        /*07c4*/ 	.word	0x00014f10
        /*07c8*/ 	.word	0x00000007
        /*07cc*/ 	.word	0x00000000
        /*07d0*/ 	.short	0x010a
        /*07d2*/ 	.byte	0x3f
	.zero		1


	//   ....[61]....
        /*07d4*/ 	.word	0x00014f80
        /*07d8*/ 	.word	0x00000005
        /*07dc*/ 	.word	0x00000000
        /*07e0*/ 	.short	0x010a
        /*07e2*/ 	.byte	0x3f
	.zero		1


	//   ....[62]....
        /*07e4*/ 	.word	0x00014fe0
        /*07e8*/ 	.word	0x00000005
        /*07ec*/ 	.word	0x00000000
        /*07f0*/ 	.short	0x010a
        /*07f2*/ 	.byte	0x3f
	.zero		1


	//   ....[63]....
        /*07f4*/ 	.word	0x00015010
        /*07f8*/ 	.word	0x00000003
        /*07fc*/ 	.word	0x00000000
        /*0800*/ 	.short	0x010a
        /*0802*/ 	.byte	0x3f
	.zero		1


	//   ....[64]....
        /*0804*/ 	.word	0x00015070
        /*0808*/ 	.word	0x000000c4
        /*080c*/ 	.word	0x00038800
        /*0810*/ 	.short	0x010a
        /*0812*/ 	.byte	0x3f
	.zero		1


	//   ....[65]....
        /*0814*/ 	.word	0x000150c0
        /*0818*/ 	.word	0x000000c4
        /*081c*/ 	.word	0x00038830
        /*0820*/ 	.short	0x010a
        /*0822*/ 	.byte	0x3f
	.zero		1


	//   ....[66]....
        /*0824*/ 	.word	0x00015110
        /*0828*/ 	.word	0x000000c4
        /*082c*/ 	.word	0x00038810
        /*0830*/ 	.short	0x010a
        /*0832*/ 	.byte	0x3f
	.zero		1


	//   ....[67]....
        /*0834*/ 	.word	0x00015160
        /*0838*/ 	.word	0x000000c4
        /*083c*/ 	.word	0x00038850
        /*0840*/ 	.short	0x010a
        /*0842*/ 	.byte	0x3f
	.zero		1


	//   ....[68]....
        /*0844*/ 	.word	0x000151b0
        /*0848*/ 	.word	0x000000c6
        /*084c*/ 	.word	0x00038830
        /*0850*/ 	.short	0x010a
        /*0852*/ 	.byte	0x3f
	.zero		1


	//   ....[69]....
        /*0854*/ 	.word	0x00015200
        /*0858*/ 	.word	0x000000c6
        /*085c*/ 	.word	0x00038850
        /*0860*/ 	.short	0x010a
        /*0862*/ 	.byte	0x3f
	.zero		1


	//   ....[70]....
        /*0864*/ 	.word	0x00015250
        /*0868*/ 	.word	0x000000ba
        /*086c*/ 	.word	0x00038830
        /*0870*/ 	.short	0x010a
        /*0872*/ 	.byte	0x3f
	.zero		1


	//   ....[71]....
        /*0874*/ 	.word	0x000152a0
        /*0878*/ 	.word	0x000000ba
        /*087c*/ 	.word	0x00038850
        /*0880*/ 	.short	0x010a
        /*0882*/ 	.byte	0x3f
	.zero		1


	//   ....[72]....
        /*0884*/ 	.word	0x00015400
        /*0888*/ 	.word	0x00000003
        /*088c*/ 	.word	0x00038840
        /*0890*/ 	.short	0x010a
        /*0892*/ 	.byte	0x3f
	.zero		1


	//   ....[73]....
        /*0894*/ 	.word	0x00016390
        /*0898*/ 	.word	0x00000003
        /*089c*/ 	.word	0x00038820
        /*08a0*/ 	.short	0x010a
        /*08a2*/ 	.byte	0x3f
	.zero		1


	//   ....[74]....
        /*08a4*/ 	.word	0x000163f0
        /*08a8*/ 	.word	0x00000003
        /*08ac*/ 	.word	0x00038860
        /*08b0*/ 	.short	0x010a
        /*08b2*/ 	.byte	0x3f
	.zero		1


	//   ....[75]....
        /*08b4*/ 	.word	0x00016450
        /*08b8*/ 	.word	0x00000003
        /*08bc*/ 	.word	0x00038848
        /*08c0*/ 	.short	0x010a
        /*08c2*/ 	.byte	0x3f
	.zero		1


	//   ....[76]....
        /*08c4*/ 	.word	0x000164b0
        /*08c8*/ 	.word	0x00000003
        /*08cc*/ 	.word	0x00038868
        /*08d0*/ 	.short	0x010a
        /*08d2*/ 	.byte	0x3f
	.zero		1


	//   ....[77]....
        /*08d4*/ 	.word	0x00016510
        /*08d8*/ 	.word	0x00000003
        /*08dc*/ 	.word	0x00038840
        /*08e0*/ 	.short	0x010a
        /*08e2*/ 	.byte	0x3f
	.zero		1


	//   ....[78]....
        /*08e4*/ 	.word	0x00016570
        /*08e8*/ 	.word	0x00000003
        /*08ec*/ 	.word	0x00038860
        /*08f0*/ 	.short	0x010a
        /*08f2*/ 	.byte	0x3f
	.zero		1


	//   ....[79]....
        /*08f4*/ 	.word	0x000165d0
        /*08f8*/ 	.word	0x00000003
        /*08fc*/ 	.word	0x00038848
        /*0900*/ 	.short	0x010a
        /*0902*/ 	.byte	0x3f
	.zero		1


	//   ....[80]....
        /*0904*/ 	.word	0x00016630
        /*0908*/ 	.word	0x00000003
        /*090c*/ 	.word	0x00038868
        /*0910*/ 	.short	0x010a
        /*0912*/ 	.byte	0x3f
	.zero		1


	//   ....[81]....
        /*0914*/ 	.word	0x00016680
        /*0918*/ 	.word	0x00000002
        /*091c*/ 	.word	0x00038820
        /*0920*/ 	.short	0x010a
        /*0922*/ 	.byte	0x3f
	.zero		1


	//   ....[82]....
        /*0924*/ 	.word	0x00016820
        /*0928*/ 	.word	0x00000007
        /*092c*/ 	.word	0x00000000
        /*0930*/ 	.short	0x010a
        /*0932*/ 	.byte	0x3f
	.zero		1


	//   ....[83]....
        /*0934*/ 	.word	0x00016870
        /*0938*/ 	.word	0x00000005
        /*093c*/ 	.word	0x00000000
        /*0940*/ 	.short	0x010a
        /*0942*/ 	.byte	0x3f
	.zero		1


	//   ....[84]....
        /*0944*/ 	.word	0x000168c0
        /*0948*/ 	.word	0x00000005
        /*094c*/ 	.word	0x00000000
        /*0950*/ 	.short	0x010a
        /*0952*/ 	.byte	0x3f
	.zero		1


	//----- nvinfo : EIATTR_NUM_MBARRIERS
	.align		4
.L_524:
        /*0954*/ 	.byte	0x03, 0x38
        /*0956*/ 	.short	0x0017


	//----- nvinfo : EIATTR_EXIT_INSTR_OFFSETS
	.align		4
        /*0958*/ 	.byte	0x04, 0x1c
        /*095a*/ 	.short	(.L_526 - .L_525)


	//   ....[0]....
.L_525:
        /*095c*/ 	.word	0x00015060


	//----- nvinfo : EIATTR_MAX_THREADS
	.align		4
.L_526:
        /*0960*/ 	.byte	0x04, 0x05
        /*0962*/ 	.short	(.L_528 - .L_527)
.L_527:
        /*0964*/ 	.word	0x00000180
        /*0968*/ 	.word	0x00000001
        /*096c*/ 	.word	0x00000001


	//----- nvinfo : EIATTR_CRS_STACK_SIZE
	.align		4
.L_528:
        /*0970*/ 	.byte	0x04, 0x1e
        /*0972*/ 	.short	(.L_530 - .L_529)
.L_529:
        /*0974*/ 	.word	0x00000000


	//----- nvinfo : EIATTR_CBANK_PARAM_SIZE
	.align		4
.L_530:
        /*0978*/ 	.byte	0x03, 0x19
        /*097a*/ 	.short	0x0b70


	//----- nvinfo : EIATTR_PARAM_CBANK
	.align		4
        /*097c*/ 	.byte	0x04, 0x0a
        /*097e*/ 	.short	(.L_532 - .L_531)
	.align		4
.L_531:
        /*0980*/ 	.word	index@(.nv.constant0._ZN7cutlass13device_kernelIN5flash11enable_sm90INS1_16FlashAttnFwdSm90INS1_25CollectiveMainloopFwdSm90ILi2EN4cute5tupleIJNS5_1CILi1EEES8_S8_EEENS6_IJNS7_ILi64EEESA_SA_EEELi512ENS_6half_tEfNS_4arch4Sm90ELb1ELb0ELb0ELb0ELb0ELb0ELb1ELb0ELb0ELb1ELb1ELb0EEENS1_21CollectiveEpilogueFwdINS6_IJSA_NS7_ILi512EEESA_EEES9_SC_SE_Li256ELb0ELb1ELb1ELb0EEENS1_19SingleTileSchedulerILb0ELb1ELb1ELi64EEEEEEEEEvNT_6ParamsE)
        /*0984*/ 	.short	0x0210
        /*0986*/ 	.short	0x0b70


	//----- nvinfo : EIATTR_SW_WAR
	.align		4
.L_532:
        /*0988*/ 	.byte	0x04, 0x36
        /*098a*/ 	.short	(.L_534 - .L_533)
.L_533:
        /*098c*/ 	.word	0x00000008
.L_534:


//--------------------- .nv.info._ZN7cutlass13device_kernelIN5flash11enable_sm90INS1_16FlashAttnFwdSm90INS1_25CollectiveMainloopFwdSm90ILi2EN4cute5tupleIJNS5_1CILi1EEES8_S8_EEENS6_IJNS7_ILi64EEESA_SA_EEELi512ENS_6half_tEfNS_4arch4Sm90ELb1ELb0ELb0ELb1ELb0ELb0ELb0ELb0ELb0ELb1ELb1ELb0EEENS1_21CollectiveEpilogueFwdINS6_IJSA_NS7_ILi512EEESA_EEES9_SC_SE_Li256ELb1ELb1ELb1ELb0EEENS1_36VarlenDynamicPersistentTileSchedulerILi64ELi64ELi256ELi128ELb1ELb1ELb1ELb1ELb1ELb1EEEEEEEEEvNT_6ParamsE --------------------------
	.section	.nv.info._ZN7cutlass13device_kernelIN5flash11enable_sm90INS1_16FlashAttnFwdSm90INS1_25CollectiveMainloopFwdSm90ILi2EN4cute5tupleIJNS5_1CILi1EEES8_S8_EEENS6_IJNS7_ILi64EEESA_SA_EEELi512ENS_6half_tEfNS_4arch4Sm90ELb1ELb0ELb0ELb1ELb0ELb0ELb0ELb0ELb0ELb1ELb1ELb0EEENS1_21CollectiveEpilogueFwdINS6_IJSA_NS7_ILi512EEESA_EEES9_SC_SE_Li256ELb1ELb1ELb1ELb0EEENS1_36VarlenDynamicPersistentTileSchedulerILi64ELi64ELi256ELi128ELb1ELb1ELb1ELb1ELb1ELb1EEEEEEEEEvNT_6ParamsE,"",@"SHT_CUDA_INFO"
	.sectionflags	@""
	.align	4


	//----- nvinfo : EIATTR_CUDA_API_VERSION
	.align		4
        /*0000*/ 	.byte	0x04, 0x37
        /*0002*/ 	.short	(.L_536 - .L_535)
.L_535:
        /*0004*/ 	.word	0x00000082


	//----- nvinfo : EIATTR_KPARAM_INFO
	.align		4
.L_536:
        /*0008*/ 	.byte	0x04, 0x17
        /*000a*/ 	.short	(.L_538 - .L_537)
.L_537:
        /*000c*/ 	.word	0x00000000
        /*0010*/ 	.short	0x0000
        /*0012*/ 	.short	0x0070
        /*0014*/ 	.byte	0x00, 0xf0, 0x01, 0x2a


	//----- nvinfo : EIATTR_SPARSE_MMA_MASK
	.align		4
.L_538:
        /*0018*/ 	.byte	0x03, 0x50
        /*001a*/ 	.short	0x0000


	//----- nvinfo : EIATTR_MAXREG_COUNT
	.align		4
        /*001c*/ 	.byte	0x03, 0x1b
        /*001e*/ 	.short	0x00a8


	//----- nvinfo : EIATTR_NUM_BARRIERS
	.align		4
        /*0020*/ 	.byte	0x02, 0x4c
        /*0022*/ 	.byte	0x10
	.zero		1


	//----- nvinfo : EIATTR_EXTERNS
	.align		4
        /*0024*/ 	.byte	0x04, 0x0f
        /*0026*/ 	.short	(.L_540 - .L_539)


	//   ....[0]....
	.align		4
.L_539:
        /*0028*/ 	.word	index@(__assertfail)


	//----- nvinfo : EIATTR_ANNOTATIONS
	.align		4
.L_540:
        /*002c*/ 	.byte	0x04, 0x55
        /*002e*/ 	.short	(.L_542 - .L_541)


	//   ....[0]....
.L_541:
        /* <DEDUP_REMOVED lines=72> */


	//----- nvinfo : EIATTR_MERCURY_ISA_VERSION
	.align		4
.L_542:
        /*04a0*/ 	.byte	0x03, 0x5f
        /*04a2*/ 	.short	0x0101


	//----- nvinfo : EIATTR_UNUSED_LOAD_BYTE_OFFSET
	.align		4
        /*04a4*/ 	.byte	0x04, 0x44
        /*04a6*/ 	.short	(.L_544 - .L_543)


	//   ....[0]....
.L_543:
        /*04a8*/ 	.word	0x00000a10
        /*04ac*/ 	.word	0x0000fff0


	//   ....[1]....
        /*04b0*/ 	.word	0x00009e60
        /*04b4*/ 	.word	0x0000fff0


	//----- nvinfo : EIATTR_INT_WARP_WIDE_INSTR_OFFSETS
	.align		4
.L_544:
        /*04b8*/ 	.byte	0x04, 0x31
        /*04ba*/ 	.short	(.L_546 - .L_545)


	//   ....[0]....
.L_545:
        /*04bc*/ 	.word	0x00000130


	//   ....[1]....
        /*04c0*/ 	.word	0x00000170


	//   ....[2]....
        /*04c4*/ 	.word	0x000001e0


	//   ....[3]....
        /*04c8*/ 	.word	0x00010330


	//   ....[4]....
        /*04cc*/ 	.word	0x000103c0


	//   ....[5]....
        /*04d0*/ 	.word	0x00014cf0


	//   ....[6]....
        /*04d4*/ 	.word	0x00014d80


	//----- nvinfo : EIATTR_COOP_GROUP_MASK_REGIDS
	.align		4
.L_546:
        /*04d8*/ 	.byte	0x04, 0x29
        /*04da*/ 	.short	(.L_548 - .L_547)


	//   ....[0]....
.L_547:
        /*04dc*/ 	.word	0xffffffff


	//   ....[1]....
        /*04e0*/ 	.word	0xffffffff


	//   ....[2]....
        /*04e4*/ 	.word	0xffffffff


	//   ....[3]....
        /*04e8*/ 	.word	0xffffffff


	//   ....[4]....
        /*04ec*/ 	.word	0xffffffff


	//   ....[5]....
        /*04f0*/ 	.word	0xffffffff


	//   ....[6]....
        /*04f4*/ 	.word	0xffffffff


	//   ....[7]....
        /*04f8*/ 	.word	0xffffffff


	//   ....[8]....
        /*04fc*/ 	.word	0xffffffff


	//   ....[9]....
        /*0500*/ 	.word	0xffffffff


	//   ....[10]....
        /*0504*/ 	.word	0xffffffff


	//   ....[11]....
        /*0508*/ 	.word	0xffffffff


	//   ....[12]....
        /*050c*/ 	.word	0xffffffff


	//   ....[13]....
        /*0510*/ 	.word	0xffffffff


	//   ....[14]....
        /*0514*/ 	.word	0xffffffff


	//   ....[15]....
        /*0518*/ 	.word	0xffffffff


	//   ....[16]....
        /*051c*/ 	.word	0xffffffff


	//   ....[17]....
        /*0520*/ 	.word	0xffffffff


	//   ....[18]....
        /*0524*/ 	.word	0xffffffff


	//   ....[19]....
        /*0528*/ 	.word	0xffffffff


	//   ....[20]....
        /*052c*/ 	.word	0xffffffff


	//   ....[21]....
        /*0530*/ 	.word	0xffffffff


	//   ....[22]....
        /*0534*/ 	.word	0xffffffff


	//   ....[23]....
        /*0538*/ 	.word	0xffffffff


	//   ....[24]....
        /*053c*/ 	.word	0xffffffff


	//   ....[25]....
        /*0540*/ 	.word	0xffffffff


	//   ....[26]....
        /*0544*/ 	.word	0xffffffff


	//   ....[27]....
        /*0548*/ 	.word	0xffffffff


	//   ....[28]....
        /*054c*/ 	.word	0xffffffff


	//   ....[29]....
        /*0550*/ 	.word	0xffffffff


	//   ....[30]....
        /*0554*/ 	.word	0xffffffff


	//   ....[31]....
        /*0558*/ 	.word	0xffffffff


	//   ....[32]....
        /*055c*/ 	.word	0xffffffff


	//   ....[33]....
        /*0560*/ 	.word	0xffffffff


	//   ....[34]....
        /*0564*/ 	.word	0xffffffff


	//   ....[35]....
        /*0568*/ 	.word	0xffffffff


	//   ....[36]....
        /*056c*/ 	.word	0xffffffff


	//   ....[37]....
        /*0570*/ 	.word	0xffffffff


	//   ....[38]....
        /*0574*/ 	.word	0xffffffff


	//   ....[39]....
        /*0578*/ 	.word	0xffffffff


	//   ....[40]....
        /*057c*/ 	.word	0xffffffff


	//   ....[41]....
        /*0580*/ 	.word	0xffffffff


	//   ....[42]....
        /*0584*/ 	.word	0xffffffff


	//   ....[43]....
        /*0588*/ 	.word	0xffffffff


	//   ....[44]....
        /*058c*/ 	.word	0xffffffff


	//   ....[45]....
        /*0590*/ 	.word	0xffffffff


	//   ....[46]....
        /*0594*/ 	.word	0xffffffff


	//   ....[47]....
        /*0598*/ 	.word	0xffffffff


	//   ....[48]....
        /*059c*/ 	.word	0xffffffff


	//   ....[49]....
        /*05a0*/ 	.word	0xffffffff


	//   ....[50]....
        /*05a4*/ 	.word	0xffffffff


	//   ....[51]....
        /*05a8*/ 	.word	0xffffffff


	//   ....[52]....
        /*05ac*/ 	.word	0xffffffff


	//   ....[53]....
        /*05b0*/ 	.word	0xffffffff


	//   ....[54]....
        /*05b4*/ 	.word	0xffffffff


	//   ....[55]....
        /*05b8*/ 	.word	0xffffffff


	//   ....[56]....
        /*05bc*/ 	.word	0xffffffff


	//   ....[57]....
        /*05c0*/ 	.word	0xffffffff


	//   ....[58]....
        /*05c4*/ 	.word	0xffffffff


	//   ....[59]....
        /*05c8*/ 	.word	0xffffffff


	//   ....[60]....
        /*05cc*/ 	.word	0xffffffff


	//   ....[61]....
        /*05d0*/ 	.word	0xffffffff


	//   ....[62]....
        /*05d4*/ 	.word	0xffffffff


	//   ....[63]....
        /*05d8*/ 	.word	0xffffffff


	//   ....[64]....
        /*05dc*/ 	.word	0xffffffff


	//   ....[65]....
        /*05e0*/ 	.word	0xffffffff


	//   ....[66]....
        /*05e4*/ 	.word	0xffffffff


	//   ....[67]....
        /*05e8*/ 	.word	0xffffffff


	//   ....[68]....
        /*05ec*/ 	.word	0xffffffff


	//   ....[69]....
        /*05f0*/ 	.word	0xffffffff


	//   ....[70]....
        /*05f4*/ 	.word	0xffffffff


	//   ....[71]....
        /*05f8*/ 	.word	0xffffffff


	//   ....[72]....
        /*05fc*/ 	.word	0xffffffff


	//   ....[73]....
        /*0600*/ 	.word	0xffffffff


	//   ....[74]....
        /*0604*/ 	.word	0xffffffff


	//   ....[75]....
        /*0608*/ 	.word	0xffffffff


	//   ....[76]....
        /*060c*/ 	.word	0xffffffff


	//   ....[77]....
        /*0610*/ 	.word	0xffffffff


	//   ....[78]....
        /*0614*/ 	.word	0xffffffff


	//   ....[79]....
        /*0618*/ 	.word	0xffffffff


	//   ....[80]....
        /*061c*/ 	.word	0xffffffff


	//   ....[81]....
        /*0620*/ 	.word	0xffffffff


	//   ....[82]....
        /*0624*/ 	.word	0xffffffff


	//   ....[83]....
        /*0628*/ 	.word	0xffffffff


	//   ....[84]....
        /*062c*/ 	.word	0xffffffff


	//   ....[85]....
        /*0630*/ 	.word	0xffffffff


	//   ....[86]....
        /*0634*/ 	.word	0xffffffff


	//   ....[87]....
        /*0638*/ 	.word	0xffffffff


	//   ....[88]....
        /*063c*/ 	.word	0xffffffff


	//   ....[89]....
        /*0640*/ 	.word	0xffffffff


	//   ....[90]....
        /*0644*/ 	.word	0xffffffff


	//   ....[91]....
        /*0648*/ 	.word	0xffffffff


	//   ....[92]....
        /*064c*/ 	.word	0xffffffff


	//   ....[93]....
        /*0650*/ 	.word	0xffffffff


	//   ....[94]....
        /*0654*/ 	.word	0x0500000f


	//   ....[95]....
        /*0658*/ 	.word	0x0500000f


	//   ....[96]....
        /*065c*/ 	.word	0x0500000f


	//   ....[97]....
        /*0660*/ 	.word	0x0500000f


	//   ....[98]....
        /*0664*/ 	.word	0x0500000f


	//   ....[99]....
        /*0668*/ 	.word	0x0500000f


	//   ....[100]....
        /*066c*/ 	.word	0x0500000f


	//   ....[101]....
        /*0670*/ 	.word	0x0500000f


	//   ....[102]....
        /*0674*/ 	.word	0x0500000f


	//   ....[103]....
        /*0678*/ 	.word	0x0500000f


	//   ....[104]....
        /*067c*/ 	.word	0x0500000f


	//   ....[105]....
        /*0680*/ 	.word	0x0500000f


	//   ....[106]....
        /*0684*/ 	.word	0x0500000f


	//   ....[107]....
        /*0688*/ 	.word	0x0500000f


	//   ....[108]....
        /*068c*/ 	.word	0x0500000f


	//   ....[109]....
        /*0690*/ 	.word	0x0500000f


	//   ....[110]....
        /*0694*/ 	.word	0x0500000f


	//   ....[111]....
        /*0698*/ 	.word	0x0500000f


	//   ....[112]....
        /*069c*/ 	.word	0x0500000f


	//   ....[113]....
        /*06a0*/ 	.word	0x0500000f


	//   ....[114]....
        /*06a4*/ 	.word	0x0500000f


	//   ....[115]....
        /*06a8*/ 	.word	0x0500000f


	//   ....[116]....
        /*06ac*/ 	.word	0x0500000f


	//   ....[117]....
        /*06b0*/ 	.word	0x0500000f


	//   ....[118]....
        /*06b4*/ 	.word	0x0500000f


	//   ....[119]....
        /*06b8*/ 	.word	0x0500000f


	//   ....[120]....
        /*06bc*/ 	.word	0x0500000f


	//   ....[121]....
        /*06c0*/ 	.word	0x0500000f


	//----- nvinfo : EIATTR_COOP_GROUP_INSTR_OFFSETS
	.align		4
.L_548:
        /*06c4*/ 	.byte	0x04, 0x28
        /*06c6*/ 	.short	(.L_550 - .L_549)


	//   ....[0]....
.L_549:
        /*06c8*/ 	.word	0x00000060


	//   ....[1]....
        /*06cc*/ 	.word	0x00000140


	//   ....[2]....
        /*06d0*/ 	.word	0x00000190


	//   ....[3]....
        /*06d4*/ 	.word	0x00000380


	//   ....[4]....
        /*06d8*/ 	.word	0x000004e0


	//   ....[5]....
        /*06dc*/ 	.word	0x00000600


	//   ....[6]....
        /*06e0*/ 	.word	0x00000760


	//   ....[7]....
        /*06e4*/ 	.word	0x00002170


	//   ....[8]....
        /*06e8*/ 	.word	0x00004220


	//   ....[9]....
        /*06ec*/ 	.word	0x00004860


	//   ....[10]....
        /*06f0*/ 	.word	0x00004890


	//   ....[11]....
        /*06f4*/ 	.word	0x00004c90


	//   ....[12]....
        /*06f8*/ 	.word	0x00004de0


	//   ....[13]....
        /*06fc*/ 	.word	0x00004fb0


	//   ....[14]....
        /*0700*/ 	.word	0x00005100


	//   ....[15]....
        /*0704*/ 	.word	0x00005af0


	//   ....[16]....
        /*0708*/ 	.word	0x00005de0


	//   ....[17]....
        /*070c*/ 	.word	0x00005e00


	//   ....[18]....
        /*0710*/ 	.word	0x00006300


	//   ....[19]....
        /*0714*/ 	.word	0x00006400


	//   ....[20]....
        /*0718*/ 	.word	0x00006b30


	//   ....[21]....
        /*071c*/ 	.word	0x00006d00


	//   ....[22]....
        /*0720*/ 	.word	0x00007a40


	//   ....[23]....
        /*0724*/ 	.word	0x00007e60


	//   ....[24]....
        /*0728*/ 	.word	0x00007e80


	//   ....[25]....
        /*072c*/ 	.word	0x000086b0


	//   ....[26]....
        /*0730*/ 	.word	0x00008750


	//   ....[27]....
        /*0734*/ 	.word	0x00009320


	//   ....[28]....
        /*0738*/ 	.word	0x00009360


	//   ....[29]....
        /*073c*/ 	.word	0x000093d0


	//   ....[30]....
        /*0740*/ 	.word	0x00009400


	//   ....[31]....
        /*0744*/ 	.word	0x00009430


	//   ....[32]....
        /*0748*/ 	.word	0x0000ac40


	//   ....[33]....
        /*074c*/ 	.word	0x0000b030


	//   ....[34]....
        /*0750*/ 	.word	0x0000b040


	//   ....[35]....
        /*0754*/ 	.word	0x0000b050


	//   ....[36]....
        /*0758*/ 	.word	0x0000b080


	//   ....[37]....
        /*075c*/ 	.word	0x0000bca0


	//   ....[38]....
        /*0760*/ 	.word	0x0000bcc0


	//   ....[39]....
        /*0764*/ 	.word	0x0000bf70


	//   ....[40]....
        /*0768*/ 	.word	0x0000bf90


	//   ....[41]....
        /*076c*/ 	.word	0x0000c6c0


	//   ....[42]....
        /*0770*/ 	.word	0x0000c6f0


	//   ....[43]....
        /*0774*/ 	.word	0x0000cf50


	//   ....[44]....
        /*0778*/ 	.word	0x0000cf70


	//   ....[45]....
        /*077c*/ 	.word	0x0000e2e0


	//   ....[46]....
        /*0780*/ 	.word	0x0000e320


	//   ....[47]....
        /*0784*/ 	.word	0x0000e560


	//   ....[48]....
        /*0788*/ 	.word	0x0000e580


	//   ....[49]....
        /*078c*/ 	.word	0x0000e840


	//   ....[50]....
        /*0790*/ 	.word	0x0000ea50


	//   ....[51]....
        /*0794*/ 	.word	0x0000ea80


	//   ....[52]....
        /*0798*/ 	.word	0x0000eab0


	//   ....[53]....
        /*079c*/ 	.word	0x0000eae0


	//   ....[54]....
        /*07a0*/ 	.word	0x0000eb10


	//   ....[55]....
        /*07a4*/ 	.word	0x0000eb40


	//   ....[56]....
        /*07a8*/ 	.word	0x0000ece0


	//   ....[57]....
        /*07ac*/ 	.word	0x0000ed10


	//   ....[58]....
        /*07b0*/ 	.word	0x0000ed40


	//   ....[59]....
        /*07b4*/ 	.word	0x0000ed70


	//   ....[60]....
        /*07b8*/ 	.word	0x0000eda0


	//   ....[61]....
        /*07bc*/ 	.word	0x0000edd0


	//   ....[62]....
        /*07c0*/ 	.word	0x0000ee70


	//   ....[63]....
        /*07c4*/ 	.word	0x0000eea0


	//   ....[64]....
        /*07c8*/ 	.word	0x0000eeb0


	//   ....[65]....
        /*07cc*/ 	.word	0x0000eee0


	//   ....[66]....
        /*07d0*/ 	.word	0x00010910


	//   ....[67]....
        /*07d4*/ 	.word	0x00011400


	//   ....[68]....
        /*07d8*/ 	.word	0x00011410


	//   ....[69]....
        /*07dc*/ 	.word	0x000114b0


	//   ....[70]....
        /*07e0*/ 	.word	0x000114c0


	//   ....[71]....
        /*07e4*/ 	.word	0x00011540


	//   ....[72]....
        /*07e8*/ 	.word	0x00011550


	//   ....[73]....
        /*07ec*/ 	.word	0x000115a0


	//   ....[74]....
        /*07f0*/ 	.word	0x000115c0


	//   ....[75]....
        /*07f4*/ 	.word	0x00015010


	//   ....[76]....
        /*07f8*/ 	.word	0x00015040


	//   ....[77]....
        /*07fc*/ 	.word	0x000150a0


	//   ....[78]....
        /*0800*/ 	.word	0x000150d0


	//   ....[79]....
        /*0804*/ 	.word	0x00015100


	//   ....[80]....
        /*0808*/ 	.word	0x00015130


	//   ....[81]....
        /*080c*/ 	.word	0x00015160


	//   ....[82]....
        /*0810*/ 	.word	0x00015190


	//   ....[83]....
        /*0814*/ 	.word	0x00015350


	//   ....[84]....
        /*0818*/ 	.word	0x00015380


	//   ....[85]....
        /*081c*/ 	.word	0x000153b0


	//   ....[86]....
        /*0820*/ 	.word	0x000153e0


	//   ....[87]....
        /*0824*/ 	.word	0x00015410


	//   ....[88]....
        /*0828*/ 	.word	0x00015440


	//   ....[89]....
        /*082c*/ 	.word	0x00015510


	//   ....[90]....
        /*0830*/ 	.word	0x00015530


	//   ....[91]....
        /*0834*/ 	.word	0x00015540


	//   ....[92]....
        /*0838*/ 	.word	0x000155c0


	//   ....[93]....
        /*083c*/ 	.word	0x000160f0


	//   ....[94]....
        /*0840*/ 	.word	0x00016750


	//   ....[95]....
        /*0844*/ 	.word	0x00016930


	//   ....[96]....
        /*0848*/ 	.word	0x00016980


	//   ....[97]....
        /*084c*/ 	.word	0x000169e0


	//   ....[98]....
        /*0850*/ 	.word	0x00016ad0


	//   ....[99]....
        /*0854*/ 	.word	0x00016b30


	//   ....[100]....
        /*0858*/ 	.word	0x00016c20


	//   ....[101]....
        /*085c*/ 	.word	0x00016c80


	//   ....[102]....
        /*0860*/ 	.word	0x00016d50


	//   ....[103]....
        /*0864*/ 	.word	0x00017080


	//   ....[104]....
        /*0868*/ 	.word	0x00017120


	//   ....[105]....
        /*086c*/ 	.word	0x000172c0


	//   ....[106]....
        /*0870*/ 	.word	0x00017330


	//   ....[107]....
        /*0874*/ 	.word	0x000173a0


	//   ....[108]....
        /*0878*/ 	.word	0x00017410


	//   ....[109]....
        /*087c*/ 	.word	0x00017480


	//   ....[110]....
        /*0880*/ 	.word	0x00017500


	//   ....[111]....
        /*0884*/ 	.word	0x00017590


	//   ....[112]....
        /*0888*/ 	.word	0x00017630


	//   ....[113]....
        /*088c*/ 	.word	0x000176a0


	//   ....[114]....
        /*0890*/ 	.word	0x00017710


	//   ....[115]....
        /*0894*/ 	.word	0x00017780


	//   ....[116]....
        /*0898*/ 	.word	0x00017800


	//   ....[117]....
        /*089c*/ 	.word	0x00017870


	//   ....[118]....
        /*08a0*/ 	.word	0x00017920


	//   ....[119]....
        /*08a4*/ 	.word	0x00017970


	//   ....[120]....
        /*08a8*/ 	.word	0x00017a20


	//   ....[121]....
        /*08ac*/ 	.word	0x00017b50


	//----- nvinfo : EIATTR_REG_RECONFIG
	.align		4
.L_550:
        /*08b0*/ 	.byte	0x01, 0x54
	.zero		2


	//----- nvinfo : EIATTR_SYSCALL_OFFSETS
	.align		4
        /*08b4*/ 	.byte	0x04, 0x46
        /*08b6*/ 	.short	(.L_552 - .L_551)


	//   ....[0]....
.L_551:
        /*08b8*/ 	.word	0x000043f0


	//   ....[1]....
        /*08bc*/ 	.word	0x00010530


	//   ....[2]....
        /*08c0*/ 	.word	0x00010680


	//   ....[3]....
        /*08c4*/ 	.word	0x00010780


	//   ....[4]....
        /*08c8*/ 	.word	0x00011020


	//----- nvinfo : EIATTR_MBARRIER_INSTR_OFFSETS
	.align		4
.L_552:
        /*08cc*/ 	.byte	0x04, 0x39
        /*08ce*/ 	.short	(.L_554 - .L_553)


	//   ....[0]....
.L_553:
        /*08d0*/ 	.word	0x00000270
        /*08d4*/ 	.word	0x000000ff
        /*08d8*/ 	.word	0x00028c00
        /*08dc*/ 	.short	0x0100
        /*08de*/ 	.byte	0x08
	.zero		1


	//   ....[1]....
        /*08e0*/ 	.word	0x00000280
        /*08e4*/ 	.word	0x000000ff
        /*08e8*/ 	.word	0x00028c20
        /*08ec*/ 	.short	0x0100
        /*08ee*/ 	.byte	0x08
	.zero		1


	//   ....[2]....
        /*08f0*/ 	.word	0x00000330
        /*08f4*/ 	.word	0x000000ff
        /*08f8*/ 	.word	0x00028c30
        /*08fc*/ 	.short	0x0100
        /*08fe*/ 	.byte	0x06
	.zero		1


	//   ....[3]....
        /*0900*/ 	.word	0x00000340
        /*0904*/ 	.word	0x000000ff
        /*0908*/ 	.word	0x00028c40
        /*090c*/ 	.short	0x0100
        /*090e*/ 	.byte	0x06
	.zero		1


	//   ....[4]....
        /*0910*/ 	.word	0x00000350
        /*0914*/ 	.word	0x000000ff
        /*0918*/ 	.word	0x00028c38
        /*091c*/ 	.short	0x0100
        /*091e*/ 	.byte	0x06
	.zero		1


	//   ....[5]....
        /*0920*/ 	.word	0x00000360
        /*0924*/ 	.word	0x000000ff
        /*0928*/ 	.word	0x00028c48
        /*092c*/ 	.short	0x0100
        /*092e*/ 	.byte	0x06
	.zero		1


	//   ....[6]....
        /*0930*/ 	.word	0x00000490
        /*0934*/ 	.word	0x000000ff
        /*0938*/ 	.word	0x00028c50
        /*093c*/ 	.short	0x0100
        /*093e*/ 	.byte	0x08
	.zero		1


	//   ....[7]....
        /*0940*/ 	.word	0x000004a0
        /*0944*/ 	.word	0x000000ff
        /*0948*/ 	.word	0x00028c60
        /*094c*/ 	.short	0x0100
        /*094e*/ 	.byte	0x08
	.zero		1


	//   ....[8]....
        /*0950*/ 	.word	0x000004b0
        /*0954*/ 	.word	0x000000ff
        /*0958*/ 	.word	0x00028c58
        /*095c*/ 	.short	0x0100
        /*095e*/ 	.byte	0x08
	.zero		1


	//   ....[9]....
        /*0960*/ 	.word	0x000004c0
        /*0964*/ 	.word	0x000000ff
        /*0968*/ 	.word	0x00028c68
        /*096c*/ 	.short	0x0100
        /*096e*/ 	.byte	0x08
	.zero		1


	//   ....[10]....
        /*0970*/ 	.word	0x000005b0
        /*0974*/ 	.word	0x000000ff
        /*0978*/ 	.word	0x00028c70
        /*097c*/ 	.short	0x0100
        /*097e*/ 	.byte	0x06
	.zero		1


	//   ....[11]....
        /*0980*/ 	.word	0x000005c0
        /*0984*/ 	.word	0x000000ff
        /*0988*/ 	.word	0x00028c80
        /*098c*/ 	.short	0x0100
        /*098e*/ 	.byte	0x06
	.zero		1


	//   ....[12]....
        /*0990*/ 	.word	0x000005d0
        /*0994*/ 	.word	0x000000ff
        /*0998*/ 	.word	0x00028c78
        /*099c*/ 	.short	0x0100
        /*099e*/ 	.byte	0x06
	.zero		1


	//   ....[13]....
        /*09a0*/ 	.word	0x000005e0
        /*09a4*/ 	.word	0x000000ff
        /*09a8*/ 	.word	0x00028c88
        /*09ac*/ 	.short	0x0100
        /*09ae*/ 	.byte	0x06
	.zero		1


	//   ....[14]....
        /*09b0*/ 	.word	0x00000710
        /*09b4*/ 	.word	0x000000ff
        /*09b8*/ 	.word	0x00028c90
        /*09bc*/ 	.short	0x0100
        /*09be*/ 	.byte	0x08
	.zero		1


	//   ....[15]....
        /*09c0*/ 	.word	0x00000720
        /*09c4*/ 	.word	0x000000ff
        /*09c8*/ 	.word	0x00028ca0
        /*09cc*/ 	.short	0x0100
        /*09ce*/ 	.byte	0x08
	.zero		1


	//   ....[16]....
        /*09d0*/ 	.word	0x00000730
        /*09d4*/ 	.word	0x000000ff
        /*09d8*/ 	.word	0x00028c98
        /*09dc*/ 	.short	0x0100
        /*09de*/ 	.byte	0x08
	.zero		1


	//   ....[17]....
        /*09e0*/ 	.word	0x00000740
        /*09e4*/ 	.word	0x000000ff
        /*09e8*/ 	.word	0x00028ca8
        /*09ec*/ 	.short	0x0100
        /*09ee*/ 	.byte	0x08
	.zero		1


	//   ....[18]....
        /*09f0*/ 	.word	0x00000870
        /*09f4*/ 	.word	0x000000ff
        /*09f8*/ 	.word	0x00028cb0
        /*09fc*/ 	.short	0x0100
        /*09fe*/ 	.byte	0x08
	.zero		1


	//   ....[19]....
        /*0a00*/ 	.word	0x00000880
        /*0a04*/ 	.word	0x000000ff
        /*0a08*/ 	.word	0x00028cc0
        /*0a0c*/ 	.short	0x0100
        /*0a0e*/ 	.byte	0x08
	.zero		1


	//   ....[20]....
        /*0a10*/ 	.word	0x00000890
        /*0a14*/ 	.word	0x000000ff
        /*0a18*/ 	.word	0x00028cb8
        /*0a1c*/ 	.short	0x0100
        /*0a1e*/ 	.byte	0x08
	.zero		1


	//   ....[21]....
        /*0a20*/ 	.word	0x000008a0
        /*0a24*/ 	.word	0x000000ff
        /*0a28*/ 	.word	0x00028cc8
        /*0a2c*/ 	.short	0x0100
        /*0a2e*/ 	.byte	0x08
	.zero		1


	//   ....[22]....
        /*0a30*/ 	.word	0x000022b0
        /*0a34*/ 	.word	0x000000ff
        /*0a38*/ 	.word	0x00028c50
        /*0a3c*/ 	.short	0x010a
        /*0a3e*/ 	.byte	0x17
	.zero		1


	//   ....[23]....
        /*0a40*/ 	.word	0x00002580
        /*0a44*/ 	.word	0x00000000
        /*0a48*/ 	.word	0x00000000
        /*0a4c*/ 	.short	0x0101
        /*0a4e*/ 	.byte	0x3f
	.zero		1


	//   ....[24]....
        /*0a50*/ 	.word	0x00002ee0
        /*0a54*/ 	.word	0x000000ff
        /*0a58*/ 	.word	0x00028c50
        /*0a5c*/ 	.short	0x010a
        /*0a5e*/ 	.byte	0x17
	.zero		1


	//   ....[25]....
        /*0a60*/ 	.word	0x00002f20
        /*0a64*/ 	.word	0x000000ff
        /*0a68*/ 	.word	0x00028c50
        /*0a6c*/ 	.short	0x010a
        /*0a6e*/ 	.byte	0x17
	.zero		1


	//   ....[26]....
        /*0a70*/ 	.word	0x00003100
        /*0a74*/ 	.word	0x00000000
        /*0a78*/ 	.word	0x00000000
        /*0a7c*/ 	.short	0x0101
        /*0a7e*/ 	.byte	0x3f
	.zero		1


	//   ....[27]....
        /*0a80*/ 	.word	0x000044a0
        /*0a84*/ 	.word	0x000000ff
        /*0a88*/ 	.word	0x00028c00
        /*0a8c*/ 	.short	0x010a
        /*0a8e*/ 	.byte	0x2e
	.zero		1


	//   ....[28]....
        /*0a90*/ 	.word	0x00004520
        /*0a94*/ 	.word	0x00000007
        /*0a98*/ 	.word	0x00028c30
        /*0a9c*/ 	.short	0x010a
        /*0a9e*/ 	.byte	0x3f
	.zero		1


	//   ....[29]....
        /*0aa0*/ 	.word	0x00004560
        /*0aa4*/ 	.word	0x00000007
        /*0aa8*/ 	.word	0x00028c30
        /*0aac*/ 	.short	0x010a
        /*0aae*/ 	.byte	0x3f
	.zero		1


	//   ....[30]....
        /*0ab0*/ 	.word	0x000052d0
        /*0ab4*/ 	.word	0x00000004
        /*0ab8*/ 	.word	0x00000000
        /*0abc*/ 	.short	0x0101
        /*0abe*/ 	.byte	0x3f
	.zero		1


	//   ....[31]....
        /*0ac0*/ 	.word	0x000057b0
        /*0ac4*/ 	.word	0x00000007
        /*0ac8*/ 	.word	0x00028c50
        /*0acc*/ 	.short	0x010a
        /*0ace*/ 	.byte	0x3f
	.zero		1


	//   ....[32]....
        /*0ad0*/ 	.word	0x000057f0
        /*0ad4*/ 	.word	0x00000007
        /*0ad8*/ 	.word	0x00028c50
        /*0adc*/ 	.short	0x010a
        /*0ade*/ 	.byte	0x3f
	.zero		1


	//   ....[33]....
        /*0ae0*/ 	.word	0x00005b10
        /*0ae4*/ 	.word	0x00000007
        /*0ae8*/ 	.word	0x00000000
        /*0aec*/ 	.short	0x0101
        /*0aee*/ 	.byte	0x3f
	.zero		1


	//   ....[34]....
        /*0af0*/ 	.word	0x00005c10
        /*0af4*/ 	.word	0x000000ff
        /*0af8*/ 	.word	0x00028c30
        /*0afc*/ 	.short	0x010a
        /*0afe*/ 	.byte	0x18
	.zero		1


	//   ....[35]....
        /*0b00*/ 	.word	0x00005c60
        /*0b04*/ 	.word	0x000000ff
        /*0b08*/ 	.word	0x00028c30
        /*0b0c*/ 	.short	0x010a
        /*0b0e*/ 	.byte	0x18
	.zero		1


	//   ....[36]....
        /*0b10*/ 	.word	0x00006740
        /*0b14*/ 	.word	0x00000000
        /*0b18*/ 	.word	0x00000000
        /*0b1c*/ 	.short	0x0101
        /*0b1e*/ 	.byte	0x3f
	.zero		1


	//   ....[37]....
        /*0b20*/ 	.word	0x00007780
        /*0b24*/ 	.word	0x000000ff
        /*0b28*/ 	.word	0x00028c50
        /*0b2c*/ 	.short	0x010a
        /*0b2e*/ 	.byte	0x18
	.zero		1


	//   ....[38]....
        /*0b30*/ 	.word	0x000077c0
        /*0b34*/ 	.word	0x000000ff
        /*0b38*/ 	.word	0x00028c50
        /*0b3c*/ 	.short	0x010a
        /*0b3e*/ 	.byte	0x18
	.zero		1


	//   ....[39]....
        /*0b40*/ 	.word	0x00007a60
        /*0b44*/ 	.word	0x0000000a
        /*0b48*/ 	.word	0x00000000
        /*0b4c*/ 	.short	0x0101
        /*0b4e*/ 	.byte	0x3f
	.zero		1


	//   ....[40]....
        /*0b50*/ 	.word	0x00007b90
        /*0b54*/ 	.word	0x000000ff
        /*0b58*/ 	.word	0x00028c30
        /*0b5c*/ 	.short	0x010a
        /*0b5e*/ 	.byte	0x17
	.zero		1


	//   ....[41]....
        /*0b60*/ 	.word	0x00007bd0
        /*0b64*/ 	.word	0x000000ff
        /*0b68*/ 	.word	0x00028c30
        /*0b6c*/ 	.short	0x010a
        /*0b6e*/ 	.byte	0x17
	.zero		1


	//   ....[42]....
        /*0b70*/ 	.word	0x00008940
        /*0b74*/ 	.word	0x0000000b
        /*0b78*/ 	.word	0x00000000
        /*0b7c*/ 	.short	0x0101
        /*0b7e*/ 	.byte	0x3f
	.zero		1


	//   ....[43]....
        /*0b80*/ 	.word	0x00009060
        /*0b84*/ 	.word	0x000000ff
        /*0b88*/ 	.word	0x00028c50
        /*0b8c*/ 	.short	0x010a
        /*0b8e*/ 	.byte	0x17
	.zero		1


	//   ....[44]....
        /*0b90*/ 	.word	0x000090a0
        /*0b94*/ 	.word	0x000000ff
        /*0b98*/ 	.word	0x00028c50
        /*0b9c*/ 	.short	0x010a
        /*0b9e*/ 	.byte	0x17
	.zero		1


	//   ....[45]....
        /*0ba0*/ 	.word	0x00009340
        /*0ba4*/ 	.word	0x0000000a
        /*0ba8*/ 	.word	0x00000000
        /*0bac*/ 	.short	0x0101
        /*0bae*/ 	.byte	0x3f
	.zero		1


	//   ....[46]....
        /*0bb0*/ 	.word	0x0000bcb0
        /*0bb4*/ 	.word	0x000000ff
        /*0bb8*/ 	.word	0x00000000
        /*0bbc*/ 	.short	0x0101
        /*0bbe*/ 	.byte	0x04
	.zero		1


	//   ....[47]....
        /*0bc0*/ 	.word	0x0000c5d0
        /*0bc4*/ 	.word	0x000000ff
        /*0bc8*/ 	.word	0x00000000
        /*0bcc*/ 	.short	0x0101
        /*0bce*/ 	.byte	0x04
	.zero		1


	//   ....[48]....
        /*0bd0*/ 	.word	0x00010b70
        /*0bd4*/ 	.word	0x00000000
        /*0bd8*/ 	.word	0x00028c40
        /*0bdc*/ 	.short	0x010a
        /*0bde*/ 	.byte	0x3f
	.zero		1


	//   ....[49]....
        /*0be0*/ 	.word	0x00011660
        /*0be4*/ 	.word	0x00000013
        /*0be8*/ 	.word	0x00028c00
        /*0bec*/ 	.short	0x0107
        /*0bee*/ 	.byte	0x3f
	.zero		1


	//   ....[50]....
        /*0bf0*/ 	.word	0x00011750
        /*0bf4*/ 	.word	0x00000013
        /*0bf8*/ 	.word	0x00028c00
        /*0bfc*/ 	.short	0x0101
        /*0bfe*/ 	.byte	0x3f
	.zero		1


	//   ....[51]....
        /*0c00*/ 	.word	0x00011770
        /*0c04*/ 	.word	0x00000013
        /*0c08*/ 	.word	0x00028c20
        /*0c0c*/ 	.short	0x010a
        /*0c0e*/ 	.byte	0x3f
	.zero		1


	//   ....[52]....
        /*0c10*/ 	.word	0x00011850
        /*0c14*/ 	.word	0x00000000
        /*0c18*/ 	.word	0x00028c60
        /*0c1c*/ 	.short	0x010a
        /*0c1e*/ 	.byte	0x3f
	.zero		1


	//   ....[53]....
        /*0c20*/ 	.word	0x000124e0
        /*0c24*/ 	.word	0x00000003
        /*0c28*/ 	.word	0x00028c40
        /*0c2c*/ 	.short	0x010a
        /*0c2e*/ 	.byte	0x3f
	.zero		1


	//   ....[54]....
        /*0c30*/ 	.word	0x00012740
        /*0c34*/ 	.word	0x00000003
        /*0c38*/ 	.word	0x00028c60
        /*0c3c*/ 	.short	0x010a
        /*0c3e*/ 	.byte	0x3f
	.zero		1


	//   ....[55]....
        /*0c40*/ 	.word	0x00013300
        /*0c44*/ 	.word	0x00000004
        /*0c48*/ 	.word	0x00028c40
        /*0c4c*/ 	.short	0x010a
        /*0c4e*/ 	.byte	0x3f
	.zero		1


	//   ....[56]....
        /*0c50*/ 	.word	0x00013550
        /*0c54*/ 	.word	0x00000004
        /*0c58*/ 	.word	0x00028c60
        /*0c5c*/ 	.short	0x010a
        /*0c5e*/ 	.byte	0x3f
	.zero		1


	//   ....[57]....
        /*0c60*/ 	.word	0x00014090
        /*0c64*/ 	.word	0x00000004
        /*0c68*/ 	.word	0x00028c40
        /*0c6c*/ 	.short	0x010a
        /*0c6e*/ 	.byte	0x3f
	.zero		1


	//   ....[58]....
        /*0c70*/ 	.word	0x000142f0
        /*0c74*/ 	.word	0x00000004
        /*0c78*/ 	.word	0x00028c60
        /*0c7c*/ 	.short	0x010a
        /*0c7e*/ 	.byte	0x3f
	.zero		1


	//   ....[59]....
        /*0c80*/ 	.word	0x00016070
        /*0c84*/ 	.word	0x00000000
        /*0c88*/ 	.word	0x00028c20
        /*0c8c*/ 	.short	0x010a
        /*0c8e*/ 	.byte	0x3f
	.zero		1


	//   ....[60]....
        /*0c90*/ 	.word	0x00016230
        /*0c94*/ 	.word	0x00000006
        /*0c98*/ 	.word	0x00000000
        /*0c9c*/ 	.short	0x010a
        /*0c9e*/ 	.byte	0x3f
	.zero		1


	//   ....[61]....
        /*0ca0*/ 	.word	0x000162a0
        /*0ca4*/ 	.word	0x00000007
        /*0ca8*/ 	.word	0x00000000
        /*0cac*/ 	.short	0x010a
        /*0cae*/ 	.byte	0x3f
	.zero		1


	//   ....[62]....
        /*0cb0*/ 	.word	0x00016310
        /*0cb4*/ 	.word	0x00000004
        /*0cb8*/ 	.word	0x00000000
        /*0cbc*/ 	.short	0x010a
        /*0cbe*/ 	.byte	0x3f
	.zero		1


	//   ....[63]....
        /*0cc0*/ 	.word	0x00016340
        /*0cc4*/ 	.word	0x00000003
        /*0cc8*/ 	.word	0x00000000
        /*0ccc*/ 	.short	0x010a
        /*0cce*/ 	.byte	0x3f
	.zero		1


	//   ....[64]....
        /*0cd0*/ 	.word	0x000163b0
        /*0cd4*/ 	.word	0x00000003
        /*0cd8*/ 	.word	0x00028c50
        /*0cdc*/ 	.short	0x010a
        /*0cde*/ 	.byte	0x3f
	.zero		1


	//   ....[65]....
        /*0ce0*/ 	.word	0x00016410
        /*0ce4*/ 	.word	0x00000003
        /*0ce8*/ 	.word	0x00028c50
        /*0cec*/ 	.short	0x010a
        /*0cee*/ 	.byte	0x3f
	.zero		1


	//   ....[66]....
        /*0cf0*/ 	.word	0x00016470
        /*0cf4*/ 	.word	0x00000003
        /*0cf8*/ 	.word	0x00028c00
        /*0cfc*/ 	.short	0x010a
        /*0cfe*/ 	.byte	0x3f
	.zero		1


	//   ....[67]....
        /*0d00*/ 	.word	0x000164c0
        /*0d04*/ 	.word	0x00000007
        /*0d08*/ 	.word	0x00028c30
        /*0d0c*/ 	.short	0x010a
        /*0d0e*/ 	.byte	0x3f
	.zero		1


	//   ....[68]....
        /*0d10*/ 	.word	0x00016510
        /*0d14*/ 	.word	0x00000007
        /*0d18*/ 	.word	0x00028c50
        /*0d1c*/ 	.short	0x010a
        /*0d1e*/ 	.byte	0x3f
	.zero		1


	//   ....[69]....
        /*0d20*/ 	.word	0x00016570
        /*0d24*/ 	.word	0x00000000
        /*0d28*/ 	.word	0x00028c30
        /*0d2c*/ 	.short	0x010a
        /*0d2e*/ 	.byte	0x3f
	.zero		1


	//   ....[70]....
        /*0d30*/ 	.word	0x000165c0
        /*0d34*/ 	.word	0x0000000a
        /*0d38*/ 	.word	0x00028c50
        /*0d3c*/ 	.short	0x010a
        /*0d3e*/ 	.byte	0x3f
	.zero		1


	//   ....[71]....
        /*0d40*/ 	.word	0x00016620
        /*0d44*/ 	.word	0x00000000
        /*0d48*/ 	.word	0x00028c30
        /*0d4c*/ 	.short	0x010a
        /*0d4e*/ 	.byte	0x3f
	.zero		1


	//   ....[72]....
        /*0d50*/ 	.word	0x00016670
        /*0d54*/ 	.word	0x0000000a
        /*0d58*/ 	.word	0x00028c50
        /*0d5c*/ 	.short	0x010a
        /*0d5e*/ 	.byte	0x3f
	.zero		1


	//   ....[73]....
        /*0d60*/ 	.word	0x00016810
        /*0d64*/ 	.word	0x00000000
        /*0d68*/ 	.word	0x00028c40
        /*0d6c*/ 	.short	0x010a
        /*0d6e*/ 	.byte	0x3f
	.zero		1


	//   ....[74]....
        /*0d70*/ 	.word	0x00016d90
        /*0d74*/ 	.word	0x00000013
        /*0d78*/ 	.word	0x00028c20
        /*0d7c*/ 	.short	0x010a
        /*0d7e*/ 	.byte	0x3f
	.zero		1


	//   ....[75]....
        /*0d80*/ 	.word	0x00016de0
        /*0d84*/ 	.word	0x00000000
        /*0d88*/ 	.word	0x00028c60
        /*0d8c*/ 	.short	0x010a
        /*0d8e*/ 	.byte	0x3f
	.zero		1


	//   ....[76]....
        /*0d90*/ 	.word	0x00016e30
        /*0d94*/ 	.word	0x00000003
        /*0d98*/ 	.word	0x00028c40
        /*0d9c*/ 	.short	0x010a
        /*0d9e*/ 	.byte	0x3f
	.zero		1


	//   ....[77]....
        /*0da0*/ 	.word	0x00016e80
        /*0da4*/ 	.word	0x00000003
        /*0da8*/ 	.word	0x00028c60
        /*0dac*/ 	.short	0x010a
        /*0dae*/ 	.byte	0x3f
	.zero		1


	//   ....[78]....
        /*0db0*/ 	.word	0x00016ed0
        /*0db4*/ 	.word	0x00000004
        /*0db8*/ 	.word	0x00028c40
        /*0dbc*/ 	.short	0x010a
        /*0dbe*/ 	.byte	0x3f
	.zero		1


	//   ....[79]....
        /*0dc0*/ 	.word	0x00016f20
        /*0dc4*/ 	.word	0x00000004
        /*0dc8*/ 	.word	0x00028c60
        /*0dcc*/ 	.short	0x010a
        /*0dce*/ 	.byte	0x3f
	.zero		1


	//   ....[80]....
        /*0dd0*/ 	.word	0x00016f70
        /*0dd4*/ 	.word	0x00000004
        /*0dd8*/ 	.word	0x00028c40
        /*0ddc*/ 	.short	0x010a
        /*0dde*/ 	.byte	0x3f
	.zero		1


	//   ....[81]....
        /*0de0*/ 	.word	0x00016fc0
        /*0de4*/ 	.word	0x00000004
        /*0de8*/ 	.word	0x00028c60
        /*0dec*/ 	.short	0x010a
        /*0dee*/ 	.byte	0x3f
	.zero		1


	//   ....[82]....
        /*0df0*/ 	.word	0x00017a70
        /*0df4*/ 	.word	0x00000000
        /*0df8*/ 	.word	0x00028c20
        /*0dfc*/ 	.short	0x010a
        /*0dfe*/ 	.byte	0x3f
	.zero		1


	//   ....[83]....
        /*0e00*/ 	.word	0x00017c10
        /*0e04*/ 	.word	0x00000006
        /*0e08*/ 	.word	0x00000000
        /*0e0c*/ 	.short	0x010a
        /*0e0e*/ 	.byte	0x3f
	.zero		1


	//   ....[84]....
        /*0e10*/ 	.word	0x00017c60
        /*0e14*/ 	.word	0x00000007
        /*0e18*/ 	.word	0x00000000
        /*0e1c*/ 	.short	0x010a
        /*0e1e*/ 	.byte	0x3f
	.zero		1


	//   ....[85]....
        /*0e20*/ 	.word	0x00017cb0
        /*0e24*/ 	.word	0x00000004
        /*0e28*/ 	.word	0x00000000
        /*0e2c*/ 	.short	0x010a
        /*0e2e*/ 	.byte	0x3f
	.zero		1


	//----- nvinfo : EIATTR_NUM_MBARRIERS
	.align		4
.L_554:
        /*0e30*/ 	.byte	0x03, 0x38
        /*0e32*/ 	.short	0x0016


	//----- nvinfo : EIATTR_EXIT_INSTR_OFFSETS
	.align		4
        /*0e34*/ 	.byte	0x04, 0x1c
        /*0e36*/ 	.short	(.L_556 - .L_555)


	//   ....[0]....
.L_555:
        /*0e38*/ 	.word	0x00000a40


	//   ....[1]....
        /*0e3c*/ 	.word	0x0000e7e0


	//   ....[2]....
        /*0e40*/ 	.word	0x00016390


	//----- nvinfo : EIATTR_MAX_THREADS
	.align		4
.L_556:
        /*0e44*/ 	.byte	0x04, 0x05
        /*0e46*/ 	.short	(.L_558 - .L_557)
.L_557:
        /*0e48*/ 	.word	0x00000180
        /*0e4c*/ 	.word	0x00000001
        /*0e50*/ 	.word	0x00000001


	//----- nvinfo : EIATTR_CRS_STACK_SIZE
	.align		4
.L_558:
        /*0e54*/ 	.byte	0x04, 0x1e
        /*0e56*/ 	.short	(.L_560 - .L_559)
.L_559:
        /*0e58*/ 	.word	0x00000000


	//----- nvinfo : EIATTR_CBANK_PARAM_SIZE
	.align		4
.L_560:
        /*0e5c*/ 	.byte	0x03, 0x19
        /*0e5e*/ 	.short	0x0af0


	//----- nvinfo : EIATTR_PARAM_CBANK
	.align		4
        /*0e60*/ 	.byte	0x04, 0x0a
        /*0e62*/ 	.short	(.L_562 - .L_561)
	.align		4
.L_561:
        /*0e64*/ 	.word	index@(.nv.constant0._ZN7cutlass13device_kernelIN5flash11enable_sm90INS1_16FlashAttnFwdSm90INS1_25CollectiveMainloopFwdSm90ILi2EN4cute5tupleIJNS5_1CILi1EEES8_S8_EEENS6_IJNS7_ILi64EEESA_SA_EEELi512ENS_6half_tEfNS_4arch4Sm90ELb1ELb0ELb0ELb1ELb0ELb0ELb0ELb0ELb0ELb1ELb1ELb0EEENS1_21CollectiveEpilogueFwdINS6_IJSA_NS7_ILi512EEESA_EEES9_SC_SE_Li256ELb1ELb1ELb1ELb0EEENS1_36VarlenDynamicPersistentTileSchedulerILi64ELi64ELi256ELi128ELb1ELb1ELb1ELb1ELb1ELb1EEEEEEEEEvNT_6ParamsE)
        /*0e68*/ 	.short	0x0210
        /*0e6a*/ 	.short	0x0af0


	//----- nvinfo : EIATTR_SW_WAR
	.align		4
.L_562:
        /*0e6c*/ 	.byte	0x04, 0x36
        /*0e6e*/ 	.short	(.L_564 - .L_563)
.L_563:
        /*0e70*/ 	.word	0x00000008
.L_564:


//--------------------- .nv.info._ZN7cutlass13device_kernelIN5flash11enable_sm90INS1_16FlashAttnFwdSm90INS1_25CollectiveMainloopFwdSm90ILi2EN4cute5tupleIJNS5_1CILi1EEES8_S8_EEENS6_IJNS7_ILi64EEESA_SA_EEELi512ENS_6half_tEfNS_4arch4Sm90ELb1ELb0ELb0ELb1ELb0ELb1ELb0ELb0ELb0ELb1ELb1ELb0EEENS1_21CollectiveEpilogueFwdINS6_IJSA_NS7_ILi512EEESA_EEES9_SC_SE_Li256ELb1ELb1ELb1ELb0EEENS1_36VarlenDynamicPersistentTileSchedulerILi64ELi64ELi256ELi128ELb1ELb1ELb1ELb1ELb1ELb1EEEEEEEEEvNT_6ParamsE --------------------------
	.section	.nv.info._ZN7cutlass13device_kernelIN5flash11enable_sm90INS1_16FlashAttnFwdSm90INS1_25CollectiveMainloopFwdSm90ILi2EN4cute5tupleIJNS5_1CILi1EEES8_S8_EEENS6_IJNS7_ILi64EEESA_SA_EEELi512ENS_6half_tEfNS_4arch4Sm90ELb1ELb0ELb0ELb1ELb0ELb1ELb0ELb0ELb0ELb1ELb1ELb0EEENS1_21CollectiveEpilogueFwdINS6_IJSA_NS7_ILi512EEESA_EEES9_SC_SE_Li256ELb1ELb1ELb1ELb0EEENS1_36VarlenDynamicPersistentTileSchedulerILi64ELi64ELi256ELi128ELb1ELb1ELb1ELb1ELb1ELb1EEEEEEEEEvNT_6ParamsE,"",@"SHT_CUDA_INFO"
	.sectionflags	@""
	.align	4


	//----- nvinfo : EIATTR_CUDA_API_VERSION
	.align		4
        /*0000*/ 	.byte	0x04, 0x37
        /*0002*/ 	.short	(.L_566 - .L_565)
.L_565:
        /*0004*/ 	.word	0x00000082


	//----- nvinfo : EIATTR_KPARAM_INFO
	.align		4
.L_566:
        /*0008*/ 	.byte	0x04, 0x17
        /*000a*/ 	.short	(.L_568 - .L_567)
.L_567:
        /*000c*/ 	.word	0x00000000
        /*0010*/ 	.short	0x0000
        /*0012*/ 	.short	0x0070
        /*0014*/ 	.byte	0x00, 0xf0, 0x01, 0x2a


	//----- nvinfo : EIATTR_SPARSE_MMA_MASK
	.align		4
.L_568:
        /*0018*/ 	.byte	0x03, 0x50
        /*001a*/ 	.short	0x0000


	//----- nvinfo : EIATTR_MAXREG_COUNT
	.align		4
        /*001c*/ 	.byte	0x03, 0x1b
        /*001e*/ 	.short	0x00a8


	//----- nvinfo : EIATTR_NUM_BARRIERS
	.align		4
        /*0020*/ 	.byte	0x02, 0x4c
        /*0022*/ 	.byte	0x10
	.zero		1


	//----- nvinfo : EIATTR_EXTERNS
	.align		4
        /*0024*/ 	.byte	0x04, 0x0f
        /*0026*/ 	.short	(.L_570 - .L_569)


	//   ....[0]....
	.align		4
.L_569:
        /*0028*/ 	.word	index@(__assertfail)


	//----- nvinfo : EIATTR_ANNOTATIONS
	.align		4
.L_570:
        /*002c*/ 	.byte	0x04, 0x55
        /*002e*/ 	.short	(.L_572 - .L_571)


	//   ....[0]....
.L_571:
        /* <DEDUP_REMOVED lines=88> */


	//----- nvinfo : EIATTR_MERCURY_ISA_VERSION
	.align		4
.L_572:
        /*05a0*/ 	.byte	0x03, 0x5f
        /*05a2*/ 	.short	0x0101


	//----- nvinfo : EIATTR_UNUSED_LOAD_BYTE_OFFSET
	.align		4
        /*05a4*/ 	.byte	0x04, 0x44
        /*05a6*/ 	.short	(.L_574 - .L_573)


	//   ....[0]....
.L_573:
        /*05a8*/ 	.word	0x00000a80
        /*05ac*/ 	.word	0x0000fff0


	//   ....[1]....
        /*05b0*/ 	.word	0x0000fec0
        /*05b4*/ 	.word	0x0000fff0


	//----- nvinfo : EIATTR_INT_WARP_WIDE_INSTR_OFFSETS
	.align		4
.L_574:
        /*05b8*/ 	.byte	0x04, 0x31
        /*05ba*/ 	.short	(.L_576 - .L_575)


	//   ....[0]....
.L_575:
        /*05bc*/ 	.word	0x00000190


	//   ....[1]....
        /*05c0*/ 	.word	0x000001d0


	//   ....[2]....
        /*05c4*/ 	.word	0x00000240


	//   ....[3]....
        /*05c8*/ 	.word	0x00018320


	//   ....[4]....
        /*05cc*/ 	.word	0x000183b0


	//   ....[5]....
        /*05d0*/ 	.word	0x0001cce0


	//   ....[6]....
        /*05d4*/ 	.word	0x0001cd70


	//----- nvinfo : EIATTR_COOP_GROUP_MASK_REGIDS
	.align		4
.L_576:
        /*05d8*/ 	.byte	0x04, 0x29
        /*05da*/ 	.short	(.L_578 - .L_577)


	//   ....[0]....
.L_577:
        /*05dc*/ 	.word	0xffffffff


	//   ....[1]....
        /*05e0*/ 	.word	0xffffffff


	//   ....[2]....
        /*05e4*/ 	.word	0xffffffff


	//   ....[3]....
        /*05e8*/ 	.word	0xffffffff


	//   ....[4]....
        /*05ec*/ 	.word	0xffffffff


	//   ....[5]....
        /*05f0*/ 	.word	0xffffffff


	//   ....[6]....
        /*05f4*/ 	.word	0xffffffff


	//   ....[7]....
        /*05f8*/ 	.word	0xffffffff


	//   ....[8]....
        /*05fc*/ 	.word	0xffffffff


	//   ....[9]....
        /*0600*/ 	.word	0xffffffff


	//   ....[10]....
        /*0604*/ 	.word	0xffffffff


	//   ....[11]....
        /*0608*/ 	.word	0xffffffff


	//   ....[12]....
        /*060c*/ 	.word	0xffffffff


	//   ....[13]....
        /*0610*/ 	.word	0xffffffff


	//   ....[14]....
        /*0614*/ 	.word	0xffffffff


	//   ....[15]....
        /*0618*/ 	.word	0xffffffff


	//   ....[16]....
        /*061c*/ 	.word	0xffffffff


	//   ....[17]....
        /*0620*/ 	.word	0xffffffff


	//   ....[18]....
        /*0624*/ 	.word	0xffffffff


	//   ....[19]....
        /*0628*/ 	.word	0xffffffff


	//   ....[20]....
        /*062c*/ 	.word	0xffffffff


	//   ....[21]....
        /*0630*/ 	.word	0xffffffff


	//   ....[22]....
        /*0634*/ 	.word	0xffffffff


	//   ....[23]....
        /*0638*/ 	.word	0xffffffff


	//   ....[24]....
        /*063c*/ 	.word	0xffffffff


	//   ....[25]....
        /*0640*/ 	.word	0xffffffff


	//   ....[26]....
        /*0644*/ 	.word	0xffffffff


	//   ....[27]....
        /*0648*/ 	.word	0xffffffff


	//   ....[28]....
        /*064c*/ 	.word	0xffffffff


	//   ....[29]....
        /*0650*/ 	.word	0xffffffff


	//   ....[30]....
        /*0654*/ 	.word	0xffffffff


	//   ....[31]....
        /*0658*/ 	.word	0xffffffff


	//   ....[32]....
        /*065c*/ 	.word	0xffffffff


	//   ....[33]....
        /*0660*/ 	.word	0xffffffff


	//   ....[34]....
        /*0664*/ 	.word	0xffffffff


	//   ....[35]....
        /*0668*/ 	.word	0xffffffff


	//   ....[36]....
        /*066c*/ 	.word	0xffffffff


	//   ....[37]....
        /*0670*/ 	.word	0xffffffff


	//   ....[38]....
        /*0674*/ 	.word	0xffffffff


	//   ....[39]....
        /*0678*/ 	.word	0xffffffff


	//   ....[40]....
        /*067c*/ 	.word	0xffffffff


	//   ....[41]....
        /*0680*/ 	.word	0xffffffff


	//   ....[42]....
        /*0684*/ 	.word	0xffffffff


	//   ....[43]....
        /*0688*/ 	.word	0xffffffff


	//   ....[44]....
        /*068c*/ 	.word	0xffffffff


	//   ....[45]....
        /*0690*/ 	.word	0xffffffff


	//   ....[46]....
        /*0694*/ 	.word	0xffffffff


	//   ....[47]....
        /*0698*/ 	.word	0xffffffff


	//   ....[48]....
        /*069c*/ 	.word	0xffffffff


	//   ....[49]....
        /*06a0*/ 	.word	0xffffffff


	//   ....[50]....
        /*06a4*/ 	.word	0xffffffff


	//   ....[51]....
        /*06a8*/ 	.word	0xffffffff


	//   ....[52]....
        /*06ac*/ 	.word	0xffffffff


	//   ....[53]....
        /*06b0*/ 	.word	0xffffffff


	//   ....[54]....
        /*06b4*/ 	.word	0xffffffff


	//   ....[55]....
        /*06b8*/ 	.word	0xffffffff


	//   ....[56]....
        /*06bc*/ 	.word	0xffffffff


	//   ....[57]....
        /*06c0*/ 	.word	0xffffffff


	//   ....[58]....
        /*06c4*/ 	.word	0xffffffff


	//   ....[59]....
        /*06c8*/ 	.word	0xffffffff


	//   ....[60]....
        /*06cc*/ 	.word	0xffffffff


	//   ....[61]....
        /*06d0*/ 	.word	0xffffffff


	//   ....[62]....
        /*06d4*/ 	.word	0xffffffff


	//   ....[63]....
        /*06d8*/ 	.word	0xffffffff


	//   ....[64]....
        /*06dc*/ 	.word	0xffffffff


	//   ....[65]....
        /*06e0*/ 	.word	0xffffffff


	//   ....[66]....
        /*06e4*/ 	.word	0xffffffff


	//   ....[67]....
        /*06e8*/ 	.word	0xffffffff


	//   ....[68]....
        /*06ec*/ 	.word	0xffffffff


	//   ....[69]....
        /*06f0*/ 	.word	0xffffffff


	//   ....[70]....
        /*06f4*/ 	.word	0xffffffff


	//   ....[71]....
        /*06f8*/ 	.word	0xffffffff


	//   ....[72]....
        /*06fc*/ 	.word	0xffffffff


	//   ....[73]....
        /*0700*/ 	.word	0xffffffff


	//   ....[74]....
        /*0704*/ 	.word	0xffffffff


	//   ....[75]....
        /*0708*/ 	.word	0xffffffff


	//   ....[76]....
        /*070c*/ 	.word	0xffffffff


	//   ....[77]....
        /*0710*/ 	.word	0xffffffff


	//   ....[78]....
        /*0714*/ 	.word	0xffffffff


	//   ....[79]....
        /*0718*/ 	.word	0xffffffff


	//   ....[80]....
        /*071c*/ 	.word	0xffffffff


	//   ....[81]....
        /*0720*/ 	.word	0xffffffff


	//   ....[82]....
        /*0724*/ 	.word	0xffffffff


	//   ....[83]....
        /*0728*/ 	.word	0xffffffff


	//   ....[84]....
        /*072c*/ 	.word	0xffffffff


	//   ....[85]....
        /*0730*/ 	.word	0xffffffff


	//   ....[86]....
        /*0734*/ 	.word	0xffffffff


	//   ....[87]....
        /*0738*/ 	.word	0xffffffff


	//   ....[88]....
        /*073c*/ 	.word	0xffffffff


	//   ....[89]....
        /*0740*/ 	.word	0xffffffff


	//   ....[90]....
        /*0744*/ 	.word	0xffffffff


	//   ....[91]....
        /*0748*/ 	.word	0xffffffff


	//   ....[92]....
        /*074c*/ 	.word	0xffffffff


	//   ....[93]....
        /*0750*/ 	.word	0xffffffff


	//   ....[94]....
        /*0754*/ 	.word	0xffffffff


	//   ....[95]....
        /*0758*/ 	.word	0xffffffff


	//   ....[96]....
        /*075c*/ 	.word	0xffffffff


	//   ....[97]....
        /*0760*/ 	.word	0xffffffff


	//   ....[98]....
        /*0764*/ 	.word	0xffffffff


	//   ....[99]....
        /*0768*/ 	.word	0xffffffff


	//   ....[100]....
        /*076c*/ 	.word	0xffffffff


	//   ....[101]....
        /*0770*/ 	.word	0xffffffff


	//   ....[102]....
        /*0774*/ 	.word	0xffffffff


	//   ....[103]....
        /*0778*/ 	.word	0xffffffff


	//   ....[104]....
        /*077c*/ 	.word	0xffffffff


	//   ....[105]....
        /*0780*/ 	.word	0xffffffff


	//   ....[106]....
        /*0784*/ 	.word	0xffffffff


	//   ....[107]....
        /*0788*/ 	.word	0xffffffff


	//   ....[108]....
        /*078c*/ 	.word	0xffffffff


	//   ....[109]....
        /*0790*/ 	.word	0xffffffff


	//   ....[110]....
        /*0794*/ 	.word	0xffffffff


	//   ....[111]....
        /*0798*/ 	.word	0x0500000f


	//   ....[112]....
        /*079c*/ 	.word	0x0500000f


	//   ....[113]....
        /*07a0*/ 	.word	0x0500000f


	//   ....[114]....
        /*07a4*/ 	.word	0x0500000f


	//   ....[115]....
        /*07a8*/ 	.word	0x0500000f


	//   ....[116]....
        /*07ac*/ 	.word	0x0500000f


	//   ....[117]....
        /*07b0*/ 	.word	0x0500000f


	//   ....[118]....
        /*07b4*/ 	.word	0x0500000f


	//   ....[119]....
        /*07b8*/ 	.word	0x0500000f


	//   ....[120]....
        /*07bc*/ 	.word	0x0500000f


	//   ....[121]....
        /*07c0*/ 	.word	0x0500000f


	//   ....[122]....
        /*07c4*/ 	.word	0x0500000f


	//   ....[123]....
        /*07c8*/ 	.word	0x0500000f


	//   ....[124]....
        /*07cc*/ 	.word	0x0500000f


	//   ....[125]....
        /*07d0*/ 	.word	0x0500000f


	//   ....[126]....
        /*07d4*/ 	.word	0x0500000f


	//   ....[127]....
        /*07d8*/ 	.word	0x0500000f


	//   ....[128]....
        /*07dc*/ 	.word	0x0500000f


	//   ....[129]....
        /*07e0*/ 	.word	0x0500000f


	//   ....[130]....
        /*07e4*/ 	.word	0x0500000f


	//   ....[131]....
        /*07e8*/ 	.word	0x0500000f


	//   ....[132]....
        /*07ec*/ 	.word	0x0500000f


	//   ....[133]....
        /*07f0*/ 	.word	0x0500000f


	//   ....[134]....
        /*07f4*/ 	.word	0x0500000f


	//   ....[135]....
        /*07f8*/ 	.word	0x0500000f


	//   ....[136]....
        /*07fc*/ 	.word	0x0500000f


	//   ....[137]....
        /*0800*/ 	.word	0x0500000f


	//   ....[138]....
        /*0804*/ 	.word	0x0500000f


	//   ....[139]....
        /*0808*/ 	.word	0x0500000f


	//   ....[140]....
        /*080c*/ 	.word	0x0500000f


	//   ....[141]....
        /*0810*/ 	.word	0x0500000f


	//   ....[142]....
        /*0814*/ 	.word	0x0500000f


	//   ....[143]....
        /*0818*/ 	.word	0x0500000f


	//   ....[144]....
        /*081c*/ 	.word	0x0500000f


	//   ....[145]....
        /*0820*/ 	.word	0x0500000f


	//   ....[146]....
        /*0824*/ 	.word	0x0500000f


	//   ....[147]....
        /*0828*/ 	.word	0x0500000f


	//   ....[148]....
        /*082c*/ 	.word	0x0500000f


	//   ....[149]....
        /*0830*/ 	.word	0x0500000f


	//   ....[150]....
        /*0834*/ 	.word	0x0500000f


	//   ....[151]....
        /*0838*/ 	.word	0x0500000f


	//   ....[152]....
        /*083c*/ 	.word	0x0500000f


	//   ....[153]....
        /*0840*/ 	.word	0x0500000f


	//   ....[154]....
        /*0844*/ 	.word	0x0500000f


	//   ....[155]....
        /*0848*/ 	.word	0x0500000f


	//----- nvinfo : EIATTR_COOP_GROUP_INSTR_OFFSETS
	.align		4
.L_578:
        /*084c*/ 	.byte	0x04, 0x28
        /*084e*/ 	.short	(.L_580 - .L_579)


	//   ....[0]....
.L_579:
        /*0850*/ 	.word	0x00000060


	//   ....[1]....
        /*0854*/ 	.word	0x000001a0


	//   ....[2]....
        /*0858*/ 	.word	0x000001f0


	//   ....[3]....
        /*085c*/ 	.word	0x000003e0


	//   ....[4]....
        /*0860*/ 	.word	0x00000540


	//   ....[5]....
        /*0864*/ 	.word	0x00000660


	//   ....[6]....
        /*0868*/ 	.word	0x000007c0


	//   ....[7]....
        /*086c*/ 	.word	0x00005050


	//   ....[8]....
        /*0870*/ 	.word	0x00007220


	//   ....[9]....
        /*0874*/ 	.word	0x00007990


	//   ....[10]....
        /*0878*/ 	.word	0x000079a0


	//   ....[11]....
        /*087c*/ 	.word	0x000079b0


	//   ....[12]....
        /*0880*/ 	.word	0x000079c0


	//   ....[13]....
        /*0884*/ 	.word	0x00007cc0


	//   ....[14]....
        /*0888*/ 	.word	0x00007cd0


	//   ....[15]....
        /*088c*/ 	.word	0x00007ce0


	//   ....[16]....
        /*0890*/ 	.word	0x00007cf0


	//   ....[17]....
        /*0894*/ 	.word	0x00008ed0


	//   ....[18]....
        /*0898*/ 	.word	0x00008ee0


	//   ....[19]....
        /*089c*/ 	.word	0x00008ef0


	//   ....[20]....
        /*08a0*/ 	.word	0x00008f00


	//   ....[21]....
        /*08a4*/ 	.word	0x00009120


	//   ....[22]....
        /*08a8*/ 	.word	0x00009130


	//   ....[23]....
        /*08ac*/ 	.word	0x00009140


	//   ....[24]....
        /*08b0*/ 	.word	0x00009150


	//   ....[25]....
        /*08b4*/ 	.word	0x0000a5c0


	//   ....[26]....
        /*08b8*/ 	.word	0x0000a5e0


	//   ....[27]....
        /*08bc*/ 	.word	0x0000a9c0


	//   ....[28]....
        /*08c0*/ 	.word	0x0000aa70


	//   ....[29]....
        /*08c4*/ 	.word	0x0000adc0


	//   ....[30]....
        /*08c8*/ 	.word	0x0000ae80


	//   ....[31]....
        /*08cc*/ 	.word	0x0000b8c0


	//   ....[32]....
        /*08d0*/ 	.word	0x0000baf0


	//   ....[33]....
        /*08d4*/ 	.word	0x0000bb30


	//   ....[34]....
        /*08d8*/ 	.word	0x0000c2d0


	//   ....[35]....
        /*08dc*/ 	.word	0x0000c3b0


	//   ....[36]....
        /*08e0*/ 	.word	0x0000c9e0


	//   ....[37]....
        /*08e4*/ 	.word	0x0000cbb0


	//   ....[38]....
        /*08e8*/ 	.word	0x0000d950


	//   ....[39]....
        /*08ec*/ 	.word	0x0000de70


	//   ....[40]....
        /*08f0*/ 	.word	0x0000dea0


	//   ....[41]....
        /*08f4*/ 	.word	0x0000e5c0


	//   ....[42]....
        /*08f8*/ 	.word	0x0000e630


	//   ....[43]....
        /*08fc*/ 	.word	0x0000f390


	//   ....[44]....
        /*0900*/ 	.word	0x0000f3e0


	//   ....[45]....
        /*0904*/ 	.word	0x0000f440


	//   ....[46]....
        /*0908*/ 	.word	0x0000f590


	//   ....[47]....
        /*090c*/ 	.word	0x0000f760


	//   ....[48]....
        /*0910*/ 	.word	0x00010bd0


	//   ....[49]....
        /*0914*/ 	.word	0x00010f50


	//   ....[50]....
        /*0918*/ 	.word	0x00010f60


	//   ....[51]....
        /*091c*/ 	.word	0x00010f70


	//   ....[52]....
        /*0920*/ 	.word	0x00010f80


	//   ....[53]....
        /*0924*/ 	.word	0x00011be0


	//   ....[54]....
        /*0928*/ 	.word	0x00011c20


	//   ....[55]....
        /*092c*/ 	.word	0x00011eb0


	//   ....[56]....
        /*0930*/ 	.word	0x00011ed0


	//   ....[57]....
        /*0934*/ 	.word	0x00012710


	//   ....[58]....
        /*0938*/ 	.word	0x00012760


	//   ....[59]....
        /*093c*/ 	.word	0x000130b0


	//   ....[60]....
        /*0940*/ 	.word	0x000130d0


	//   ....[61]....
        /*0944*/ 	.word	0x000143a0


	//   ....[62]....
        /*0948*/ 	.word	0x000143c0


	//   ....[63]....
        /*094c*/ 	.word	0x000145f0


	//   ....[64]....
        /*0950*/ 	.word	0x00014610


	//   ....[65]....
        /*0954*/ 	.word	0x000148c0


	//   ....[66]....
        /*0958*/ 	.word	0x00014ad0


	//   ....[67]....
        /*095c*/ 	.word	0x00014b00


	//   ....[68]....
        /*0960*/ 	.word	0x00014b30


	//   ....[69]....
        /*0964*/ 	.word	0x00014b60


	//   ....[70]....
        /*0968*/ 	.word	0x00014b90


	//   ....[71]....
        /*096c*/ 	.word	0x00014bc0


	//   ....[72]....
        /*0970*/ 	.word	0x00014d60


	//   ....[73]....
        /*0974*/ 	.word	0x00014d90


	//   ....[74]....
        /*0978*/ 	.word	0x00014dc0


	//   ....[75]....
        /*097c*/ 	.word	0x00014df0


	//   ....[76]....
        /*0980*/ 	.word	0x00014e20


	//   ....[77]....
        /*0984*/ 	.word	0x00014e50


	//   ....[78]....
        /*0988*/ 	.word	0x00014ef0


	//   ....[79]....
        /*098c*/ 	.word	0x00014f20


	//   ....[80]....
        /*0990*/ 	.word	0x00014f30


	//   ....[81]....
        /*0994*/ 	.word	0x00014f60


	//   ....[82]....
        /*0998*/ 	.word	0x000164f0


	//   ....[83]....
        /*099c*/ 	.word	0x00018900


	//   ....[84]....
        /*09a0*/ 	.word	0x000193f0


	//   ....[85]....
        /*09a4*/ 	.word	0x00019400


	//   ....[86]....
        /*09a8*/ 	.word	0x000194a0


	//   ....[87]....
        /*09ac*/ 	.word	0x000194b0


	//   ....[88]....
        /*09b0*/ 	.word	0x00019530


	//   ....[89]....
        /*09b4*/ 	.word	0x00019540


	//   ....[90]....
        /*09b8*/ 	.word	0x00019590


	//   ....[91]....
        /*09bc*/ 	.word	0x000195b0


	//   ....[92]....
        /*09c0*/ 	.word	0x0001d000


	//   ....[93]....
        /*09c4*/ 	.word	0x0001d080


	//   ....[94]....
        /*09c8*/ 	.word	0x0001d0b0


	//   ....[95]....
        /*09cc*/ 	.word	0x0001d0c0


	//   ....[96]....
        /*09d0*/ 	.word	0x0001d0f0


	//   ....[97]....
        /*09d4*/ 	.word	0x0001d120


	//   ....[98]....
        /*09d8*/ 	.word	0x0001d150


	//   ....[99]....
        /*09dc*/ 	.word	0x0001d180


	//   ....[100]....
        /*09e0*/ 	.word	0x0001d340


	//   ....[101]....
        /*09e4*/ 	.word	0x0001d370


	//   ....[102]....
        /*09e8*/ 	.word	0x0001d3a0


	//   ....[103]....
        /*09ec*/ 	.word	0x0001d3d0


	//   ....[104]....
        /*09f0*/ 	.word	0x0001d400


	//   ....[105]....
        /*09f4*/ 	.word	0x0001d430


	//   ....[106]....
        /*09f8*/ 	.word	0x0001d500


	//   ....[107]....
        /*09fc*/ 	.word	0x0001d520


	//   ....[108]....
        /*0a00*/ 	.word	0x0001d530


	//   ....[109]....
        /*0a04*/ 	.word	0x0001d5b0


	//   ....[110]....
        /*0a08*/ 	.word	0x0001e0e0


	//   ....[111]....
        /*0a0c*/ 	.word	0x0001e5c0


	//   ....[112]....
        /*0a10*/ 	.word	0x0001e650


	//   ....[113]....
        /*0a14*/ 	.word	0x0001e6a0


	//   ....[114]....
        /*0a18*/ 	.word	0x0001e6f0


	//   ....[115]....
        /*0a1c*/ 	.word	0x0001e790


	//   ....[116]....
        /*0a20*/ 	.word	0x0001e820


	//   ....[117]....
        /*0a24*/ 	.word	0x0001e870


	//   ....[118]....
        /*0a28*/ 	.word	0x0001e8c0


	//   ....[119]....
        /*0a2c*/ 	.word	0x0001e9b0


	//   ....[120]....
        /*0a30*/ 	.word	0x0001ea40


	//   ....[121]....
        /*0a34*/ 	.word	0x0001ea90


	//   ....[122]....
        /*0a38*/ 	.word	0x0001eae0


	//   ....[123]....
        /*0a3c*/ 	.word	0x0001eb80


	//   ....[124]....
        /*0a40*/ 	.word	0x0001ec10


	//   ....[125]....
        /*0a44*/ 	.word	0x0001ec60


	//   ....[126]....
        /*0a48*/ 	.word	0x0001ecb0


	//   ....[127]....
        /*0a4c*/ 	.word	0x0001efc0


	//   ....[128]....
        /*0a50*/ 	.word	0x0001f2a0


	//   ....[129]....
        /*0a54*/ 	.word	0x0001f480


	//   ....[130]....
        /*0a58*/ 	.word	0x0001f4d0


	//   ....[131]....
        /*0a5c*/ 	.word	0x0001f530


	//   ....[132]....
        /*0a60*/ 	.word	0x0001f620


	//   ....[133]....
        /*0a64*/ 	.word	0x0001f680


	//   ....[134]....
        /*0a68*/ 	.word	0x0001f770


	//   ....[135]....
        /*0a6c*/ 	.word	0x0001f7d0


	//   ....[136]....
        /*0a70*/ 	.word	0x0001f8a0


	//   ....[137]....
        /*0a74*/ 	.word	0x0001fbd0


	//   ....[138]....
        /*0a78*/ 	.word	0x0001fc70


	//   ....[139]....
        /*0a7c*/ 	.word	0x0001fe10


	//   ....[140]....
        /*0a80*/ 	.word	0x0001fe90


	//   ....[141]....
        /*0a84*/ 	.word	0x0001ff10


	//   ....[142]....
        /*0a88*/ 	.word	0x0001ff90


	//   ....[143]....
        /*0a8c*/ 	.word	0x00020010


	//   ....[144]....
        /*0a90*/ 	.word	0x000200a0


	//   ....[145]....
        /*0a94*/ 	.word	0x00020140


	//   ....[146]....
        /*0a98*/ 	.word	0x000201f0


	//   ....[147]....
        /*0a9c*/ 	.word	0x00020270


	//   ....[148]....
        /*0aa0*/ 	.word	0x000202f0


	//   ....[149]....
        /*0aa4*/ 	.word	0x00020370


	//   ....[150]....
        /*0aa8*/ 	.word	0x00020400


	//   ....[151]....
        /*0aac*/ 	.word	0x00020480


	//   ....[152]....
        /*0ab0*/ 	.word	0x00020530


	//   ....[153]....
        /*0ab4*/ 	.word	0x00020580


	//   ....[154]....
        /*0ab8*/ 	.word	0x00020640


	//   ....[155]....
        /*0abc*/ 	.word	0x00020770


	//----- nvinfo : EIATTR_REG_RECONFIG
	.align		4
.L_580:
        /*0ac0*/ 	.byte	0x01, 0x54
	.zero		2


	//----- nvinfo : EIATTR_SYSCALL_OFFSETS
	.align		4
        /*0ac4*/ 	.byte	0x04, 0x46
        /*0ac6*/ 	.short	(.L_582 - .L_581)


	//   ....[0]....
.L_581:
        /*0ac8*/ 	.word	0x000020a0


	//   ....[1]....
        /*0acc*/ 	.word	0x000021f0


	//   ....[2]....
        /*0ad0*/ 	.word	0x000073c0


	//   ....[3]....
        /*0ad4*/ 	.word	0x000076e0


	//   ....[4]....
        /*0ad8*/ 	.word	0x00018520


	//   ....[5]....
        /*0adc*/ 	.word	0x00018670


	//   ....[6]....
        /*0ae0*/ 	.word	0x00018770


	//   ....[7]....
        /*0ae4*/ 	.word	0x00019010


	//----- nvinfo : EIATTR_MBARRIER_INSTR_OFFSETS
	.align		4
.L_582:
        /*0ae8*/ 	.byte	0x04, 0x39
        /*0aea*/ 	.short	(.L_584 - .L_583)


	//   ....[0]....
.L_583:
        /*0aec*/ 	.word	0x000002d0
        /*0af0*/ 	.word	0x000000ff
        /*0af4*/ 	.word	0x00028c00
        /*0af8*/ 	.short	0x0100
        /*0afa*/ 	.byte	0x08
	.zero		1


	//   ....[1]....
        /*0afc*/ 	.word	0x000002e0
        /*0b00*/ 	.word	0x000000ff
        /*0b04*/ 	.word	0x00028c20
        /*0b08*/ 	.short	0x0100
        /*0b0a*/ 	.byte	0x08
	.zero		1


	//   ....[2]....
        /*0b0c*/ 	.word	0x00000390
        /*0b10*/ 	.word	0x000000ff
        /*0b14*/ 	.word	0x00028c30
        /*0b18*/ 	.short	0x0100
        /*0b1a*/ 	.byte	0x06
	.zero		1


	//   ....[3]....
        /*0b1c*/ 	.word	0x000003a0
        /*0b20*/ 	.word	0x000000ff
        /*0b24*/ 	.word	0x00028c40
        /*0b28*/ 	.short	0x0100
        /*0b2a*/ 	.byte	0x06
	.zero		1


	//   ....[4]....
        /*0b2c*/ 	.word	0x000003b0
        /*0b30*/ 	.word	0x000000ff
        /*0b34*/ 	.word	0x00028c38
        /*0b38*/ 	.short	0x0100
        /*0b3a*/ 	.byte	0x06
	.zero		1


	//   ....[5]....
        /*0b3c*/ 	.word	0x000003c0
        /*0b40*/ 	.word	0x000000ff
        /*0b44*/ 	.word	0x00028c48
        /*0b48*/ 	.short	0x0100
        /*0b4a*/ 	.byte	0x06
	.zero		1


	//   ....[6]....
        /*0b4c*/ 	.word	0x000004f0
        /*0b50*/ 	.word	0x000000ff
        /*0b54*/ 	.word	0x00028c50
        /*0b58*/ 	.short	0x0100
        /*0b5a*/ 	.byte	0x08
	.zero		1


	//   ....[7]....
        /*0b5c*/ 	.word	0x00000500
        /*0b60*/ 	.word	0x000000ff
        /*0b64*/ 	.word	0x00028c60
        /*0b68*/ 	.short	0x0100
        /*0b6a*/ 	.byte	0x08
	.zero		1


	//   ....[8]....
        /*0b6c*/ 	.word	0x00000510
        /*0b70*/ 	.word	0x000000ff
        /*0b74*/ 	.word	0x00028c58
        /*0b78*/ 	.short	0x0100
        /*0b7a*/ 	.byte	0x08
	.zero		1


	//   ....[9]....
        /*0b7c*/ 	.word	0x00000520
        /*0b80*/ 	.word	0x000000ff
        /*0b84*/ 	.word	0x00028c68
        /*0b88*/ 	.short	0x0100
        /*0b8a*/ 	.byte	0x08
	.zero		1


	//   ....[10]....
        /*0b8c*/ 	.word	0x00000610
        /*0b90*/ 	.word	0x000000ff
        /*0b94*/ 	.word	0x00028c70
        /*0b98*/ 	.short	0x0100
        /*0b9a*/ 	.byte	0x06
	.zero		1


	//   ....[11]....
        /*0b9c*/ 	.word	0x00000620
        /*0ba0*/ 	.word	0x000000ff
        /*0ba4*/ 	.word	0x00028c80
        /*0ba8*/ 	.short	0x0100
        /*0baa*/ 	.byte	0x06
	.zero		1


	//   ....[12]....
        /*0bac*/ 	.word	0x00000630
        /*0bb0*/ 	.word	0x000000ff
        /*0bb4*/ 	.word	0x00028c78
        /*0bb8*/ 	.short	0x0100
        /*0bba*/ 	.byte	0x06
	.zero		1


	//   ....[13]....
        /*0bbc*/ 	.word	0x00000640
        /*0bc0*/ 	.word	0x000000ff
        /*0bc4*/ 	.word	0x00028c88
        /*0bc8*/ 	.short	0x0100
        /*0bca*/ 	.byte	0x06
	.zero		1


	//   ....[14]....
        /*0bcc*/ 	.word	0x00000770
        /*0bd0*/ 	.word	0x000000ff
        /*0bd4*/ 	.word	0x00028c90
        /*0bd8*/ 	.short	0x0100
        /*0bda*/ 	.byte	0x08
	.zero		1


	//   ....[15]....
        /*0bdc*/ 	.word	0x00000780
        /*0be0*/ 	.word	0x000000ff
        /*0be4*/ 	.word	0x00028ca0
        /*0be8*/ 	.short	0x0100
        /*0bea*/ 	.byte	0x08
	.zero		1


	//   ....[16]....
        /*0bec*/ 	.word	0x00000790
        /*0bf0*/ 	.word	0x000000ff
        /*0bf4*/ 	.word	0x00028c98
        /*0bf8*/ 	.short	0x0100
        /*0bfa*/ 	.byte	0x08
	.zero		1


	//   ....[17]....
        /*0bfc*/ 	.word	0x000007a0
        /*0c00*/ 	.word	0x000000ff
        /*0c04*/ 	.word	0x00028ca8
        /*0c08*/ 	.short	0x0100
        /*0c0a*/ 	.byte	0x08
	.zero		1


	//   ....[18]....
        /*0c0c*/ 	.word	0x000008d0
        /*0c10*/ 	.word	0x000000ff
        /*0c14*/ 	.word	0x00028cb0
        /*0c18*/ 	.short	0x0100
        /*0c1a*/ 	.byte	0x08
	.zero		1


	//   ....[19]....
        /*0c1c*/ 	.word	0x000008e0
        /*0c20*/ 	.word	0x000000ff
        /*0c24*/ 	.word	0x00028cc0
        /*0c28*/ 	.short	0x0100
        /*0c2a*/ 	.byte	0x08
	.zero		1


	//   ....[20]....
        /*0c2c*/ 	.word	0x000008f0
        /*0c30*/ 	.word	0x000000ff
        /*0c34*/ 	.word	0x00028cb8
        /*0c38*/ 	.short	0x0100
        /*0c3a*/ 	.byte	0x08
	.zero		1


	//   ....[21]....
        /*0c3c*/ 	.word	0x00000900
        /*0c40*/ 	.word	0x000000ff
        /*0c44*/ 	.word	0x00028cc8
        /*0c48*/ 	.short	0x0100
        /*0c4a*/ 	.byte	0x08
	.zero		1


	//   ....[22]....
        /*0c4c*/ 	.word	0x00002d70
        /*0c50*/ 	.word	0x0000004b
        /*0c54*/ 	.word	0x00028c90
        /*0c58*/ 	.short	0x010a
        /*0c5a*/ 	.byte	0x3f
	.zero		1


	//   ....[23]....
        /*0c5c*/ 	.word	0x00003700
        /*0c60*/ 	.word	0x0000004b
        /*0c64*/ 	.word	0x00028c90
        /*0c68*/ 	.short	0x010a
        /*0c6a*/ 	.byte	0x3f
	.zero		1


	//   ....[24]....
        /*0c6c*/ 	.word	0x00003f90
        /*0c70*/ 	.word	0x0000004b
        /*0c74*/ 	.word	0x00028c90
        /*0c78*/ 	.short	0x010a
        /*0c7a*/ 	.byte	0x3f
	.zero		1


	//   ....[25]....
        /*0c7c*/ 	.word	0x00004190
        /*0c80*/ 	.word	0x00000004
        /*0c84*/ 	.word	0x00000000
        /*0c88*/ 	.short	0x0101
        /*0c8a*/ 	.byte	0x3f
	.zero		1


	//   ....[26]....
        /*0c8c*/ 	.word	0x000041d0
        /*0c90*/ 	.word	0x0000004b
        /*0c94*/ 	.word	0x00028cb0
        /*0c98*/ 	.short	0x010a
        /*0c9a*/ 	.byte	0x3f
	.zero		1


	//   ....[27]....
        /*0c9c*/ 	.word	0x00004800
        /*0ca0*/ 	.word	0x0000004b
        /*0ca4*/ 	.word	0x00000000
        /*0ca8*/ 	.short	0x0101
        /*0caa*/ 	.byte	0x3f
	.zero		1


	//   ....[28]....
        /*0cac*/ 	.word	0x00005170
        /*0cb0*/ 	.word	0x00000005
        /*0cb4*/ 	.word	0x00028c50
        /*0cb8*/ 	.short	0x010a
        /*0cba*/ 	.byte	0x3f
	.zero		1


	//   ....[29]....
        /*0cbc*/ 	.word	0x00005530
        /*0cc0*/ 	.word	0x00000005
        /*0cc4*/ 	.word	0x00000000
        /*0cc8*/ 	.short	0x0101
        /*0cca*/ 	.byte	0x3f
	.zero		1


	//   ....[30]....
        /*0ccc*/ 	.word	0x00005e70
        /*0cd0*/ 	.word	0x00000015
        /*0cd4*/ 	.word	0x00028c50
        /*0cd8*/ 	.short	0x010a
        /*0cda*/ 	.byte	0x3f
	.zero		1


	//   ....[31]....
        /*0cdc*/ 	.word	0x00005ec0
        /*0ce0*/ 	.word	0x00000015
        /*0ce4*/ 	.word	0x00028c50
        /*0ce8*/ 	.short	0x010a
        /*0cea*/ 	.byte	0x3f
	.zero		1


	//   ....[32]....
        /*0cec*/ 	.word	0x00006190
        /*0cf0*/ 	.word	0x00000015
        /*0cf4*/ 	.word	0x00000000
        /*0cf8*/ 	.short	0x0101
        /*0cfa*/ 	.byte	0x3f
	.zero		1


	//   ....[33]....
        /*0cfc*/ 	.word	0x00007450
        /*0d00*/ 	.word	0x00000002
        /*0d04*/ 	.word	0x00028c00
        /*0d08*/ 	.short	0x010a
        /*0d0a*/ 	.byte	0x3f
	.zero		1


	//   ....[34]....
        /*0d0c*/ 	.word	0x000074a0
        /*0d10*/ 	.word	0x00000002
        /*0d14*/ 	.word	0x00028c00
        /*0d18*/ 	.short	0x010a
        /*0d1a*/ 	.byte	0x3f
	.zero		1


	//   ....[35]....
        /*0d1c*/ 	.word	0x00007f40
        /*0d20*/ 	.word	0x00000002
        /*0d24*/ 	.word	0x00028c00
        /*0d28*/ 	.short	0x010a
        /*0d2a*/ 	.byte	0x3f
	.zero		1


	//   ....[36]....
        /*0d2c*/ 	.word	0x00009300
        /*0d30*/ 	.word	0x00000002
        /*0d34*/ 	.word	0x00028c00
        /*0d38*/ 	.short	0x010a
        /*0d3a*/ 	.byte	0x3f
	.zero		1


	//   ....[37]....
        /*0d3c*/ 	.word	0x0000a190
        /*0d40*/ 	.word	0x00000015
        /*0d44*/ 	.word	0x00028c30
        /*0d48*/ 	.short	0x010a
        /*0d4a*/ 	.byte	0x3f
	.zero		1


	//   ....[38]....
        /*0d4c*/ 	.word	0x0000a230
        /*0d50*/ 	.word	0x00000015
        /*0d54*/ 	.word	0x00028c30
        /*0d58*/ 	.short	0x010a
        /*0d5a*/ 	.byte	0x3f
	.zero		1


	//   ....[39]....
        /*0d5c*/ 	.word	0x0000b100
        /*0d60*/ 	.word	0x0000001d
        /*0d64*/ 	.word	0x00000000
        /*0d68*/ 	.short	0x0101
        /*0d6a*/ 	.byte	0x3f
	.zero		1


	//   ....[40]....
        /*0d6c*/ 	.word	0x0000b4e0
        /*0d70*/ 	.word	0x00000015
        /*0d74*/ 	.word	0x00028c50
        /*0d78*/ 	.short	0x010a
        /*0d7a*/ 	.byte	0x3f
	.zero		1


	//   ....[41]....
        /*0d7c*/ 	.word	0x0000b590
        /*0d80*/ 	.word	0x00000015
        /*0d84*/ 	.word	0x00028c50
        /*0d88*/ 	.short	0x010a
        /*0d8a*/ 	.byte	0x3f
	.zero		1


	//   ....[42]....
        /*0d8c*/ 	.word	0x0000b8e0
        /*0d90*/ 	.word	0x00000015
        /*0d94*/ 	.word	0x00000000
        /*0d98*/ 	.short	0x0101
        /*0d9a*/ 	.byte	0x3f
	.zero		1


	//   ....[43]....
        /*0d9c*/ 	.word	0x0000ba00
        /*0da0*/ 	.word	0x000000d7
        /*0da4*/ 	.word	0x00028c30
        /*0da8*/ 	.short	0x010a
        /*0daa*/ 	.byte	0x3f
	.zero		1


	//   ....[44]....
        /*0dac*/ 	.word	0x0000bac0
        /*0db0*/ 	.word	0x000000d7
        /*0db4*/ 	.word	0x00028c30
        /*0db8*/ 	.short	0x010a
        /*0dba*/ 	.byte	0x3f
	.zero		1


	//   ....[45]....
        /*0dbc*/ 	.word	0x0000c5a0
        /*0dc0*/ 	.word	0x0000009a
        /*0dc4*/ 	.word	0x00000000
        /*0dc8*/ 	.short	0x0101
        /*0dca*/ 	.byte	0x3f
	.zero		1


	//   ....[46]....
        /*0dcc*/ 	.word	0x0000d620
        /*0dd0*/ 	.word	0x000000d7
        /*0dd4*/ 	.word	0x00028c50
        /*0dd8*/ 	.short	0x010a
        /*0dda*/ 	.byte	0x3f
	.zero		1


	//   ....[47]....
        /*0ddc*/ 	.word	0x0000d670
        /*0de0*/ 	.word	0x000000d7
        /*0de4*/ 	.word	0x00028c50
        /*0de8*/ 	.short	0x010a
        /*0dea*/ 	.byte	0x3f
	.zero		1


	//   ....[48]....
        /*0dec*/ 	.word	0x0000d970
        /*0df0*/ 	.word	0x000000d7
        /*0df4*/ 	.word	0x00000000
        /*0df8*/ 	.short	0x0101
        /*0dfa*/ 	.byte	0x3f
	.zero		1


	//   ....[49]....
        /*0dfc*/ 	.word	0x0000daa0
        /*0e00*/ 	.word	0x00000015
        /*0e04*/ 	.word	0x00028c30
        /*0e08*/ 	.short	0x010a
        /*0e0a*/ 	.byte	0x3f
	.zero		1


	//   ....[50]....
        /*0e0c*/ 	.word	0x0000db10
        /*0e10*/ 	.word	0x00000015
        /*0e14*/ 	.word	0x00028c30
        /*0e18*/ 	.short	0x010a
        /*0e1a*/ 	.byte	0x3f
	.zero		1


	//   ....[51]....
        /*0e1c*/ 	.word	0x0000e020
        /*0e20*/ 	.word	0x0000000e
        /*0e24*/ 	.word	0x00000000
        /*0e28*/ 	.short	0x0101
        /*0e2a*/ 	.byte	0x3f
	.zero		1


	//   ....[52]....
        /*0e2c*/ 	.word	0x0000f060
        /*0e30*/ 	.word	0x00000015
        /*0e34*/ 	.word	0x00028c50
        /*0e38*/ 	.short	0x010a
        /*0e3a*/ 	.byte	0x3f
	.zero		1


	//   ....[53]....
        /*0e3c*/ 	.word	0x0000f0b0
        /*0e40*/ 	.word	0x00000015
        /*0e44*/ 	.word	0x00028c50
        /*0e48*/ 	.short	0x010a
        /*0e4a*/ 	.byte	0x3f
	.zero		1


	//   ....[54]....
        /*0e4c*/ 	.word	0x0000f3b0
        /*0e50*/ 	.word	0x00000015
        /*0e54*/ 	.word	0x00000000
        /*0e58*/ 	.short	0x0101
        /*0e5a*/ 	.byte	0x3f
	.zero		1


	//   ....[55]....
        /*0e5c*/ 	.word	0x00011bd0
        /*0e60*/ 	.word	0x00000004
        /*0e64*/ 	.word	0x00000000
        /*0e68*/ 	.short	0x0101
        /*0e6a*/ 	.byte	0x3f
	.zero		1


	//   ....[56]....
        /*0e6c*/ 	.word	0x000127a0
        /*0e70*/ 	.word	0x00000008
        /*0e74*/ 	.word	0x00000000
        /*0e78*/ 	.short	0x0101
        /*0e7a*/ 	.byte	0x3f
	.zero		1


	//   ....[57]....
        /*0e7c*/ 	.word	0x000165d0
        /*0e80*/ 	.word	0x00000012
        /*0e84*/ 	.word	0x00028c20
        /*0e88*/ 	.short	0x010a
        /*0e8a*/ 	.byte	0x3f
	.zero		1


	//   ....[58]....
        /*0e8c*/ 	.word	0x000166a0
        /*0e90*/ 	.word	0x00000005
        /*0e94*/ 	.word	0x00028ca0
        /*0e98*/ 	.short	0x010a
        /*0e9a*/ 	.byte	0x3f
	.zero		1


	//   ....[59]....
        /*0e9c*/ 	.word	0x000168e0
        /*0ea0*/ 	.word	0x00000005
        /*0ea4*/ 	.word	0x00028cc0
        /*0ea8*/ 	.short	0x010a
        /*0eaa*/ 	.byte	0x3f
	.zero		1


	//   ....[60]....
        /*0eac*/ 	.word	0x00017340
        /*0eb0*/ 	.word	0x00000005
        /*0eb4*/ 	.word	0x00028ca0
        /*0eb8*/ 	.short	0x010a
        /*0eba*/ 	.byte	0x3f
	.zero		1


	//   ....[61]....
        /*0ebc*/ 	.word	0x00017570
        /*0ec0*/ 	.word	0x00000005
        /*0ec4*/ 	.word	0x00028cc0
        /*0ec8*/ 	.short	0x010a
        /*0eca*/ 	.byte	0x3f
	.zero		1


	//   ....[62]....
        /*0ecc*/ 	.word	0x00018b60
        /*0ed0*/ 	.word	0x00000000
        /*0ed4*/ 	.word	0x00028c40
        /*0ed8*/ 	.short	0x010a
        /*0eda*/ 	.byte	0x3f
	.zero		1


	//   ....[63]....
        /*0edc*/ 	.word	0x00019650
        /*0ee0*/ 	.word	0x00000012
        /*0ee4*/ 	.word	0x00028c00
        /*0ee8*/ 	.short	0x0107
        /*0eea*/ 	.byte	0x3f
	.zero		1


	//   ....[64]....
        /*0eec*/ 	.word	0x00019740
        /*0ef0*/ 	.word	0x00000012
        /*0ef4*/ 	.word	0x00028c00
        /*0ef8*/ 	.short	0x0101
        /*0efa*/ 	.byte	0x3f
	.zero		1


	//   ....[65]....
        /*0efc*/ 	.word	0x00019760
        /*0f00*/ 	.word	0x00000012
        /*0f04*/ 	.word	0x00028c20
        /*0f08*/ 	.short	0x010a
        /*0f0a*/ 	.byte	0x3f
	.zero		1


	//   ....[66]....
        /*0f0c*/ 	.word	0x00019840
        /*0f10*/ 	.word	0x00000000
        /*0f14*/ 	.word	0x00028c60
        /*0f18*/ 	.short	0x010a
        /*0f1a*/ 	.byte	0x3f
	.zero		1


	//   ....[67]....
        /*0f1c*/ 	.word	0x0001a4d0
        /*0f20*/ 	.word	0x00000002
        /*0f24*/ 	.word	0x00028c40
        /*0f28*/ 	.short	0x010a
        /*0f2a*/ 	.byte	0x3f
	.zero		1


	//   ....[68]....
        /*0f2c*/ 	.word	0x0001a730
        /*0f30*/ 	.word	0x00000002
        /*0f34*/ 	.word	0x00028c60
        /*0f38*/ 	.short	0x010a
        /*0f3a*/ 	.byte	0x3f
	.zero		1


	//   ....[69]....
        /*0f3c*/ 	.word	0x0001b2f0
        /*0f40*/ 	.word	0x00000002
        /*0f44*/ 	.word	0x00028c40
        /*0f48*/ 	.short	0x010a
        /*0f4a*/ 	.byte	0x3f
	.zero		1


	//   ....[70]....
        /*0f4c*/ 	.word	0x0001b540
        /*0f50*/ 	.word	0x00000002
        /*0f54*/ 	.word	0x00028c60
        /*0f58*/ 	.short	0x010a
        /*0f5a*/ 	.byte	0x3f
	.zero		1


	//   ....[71]....
        /*0f5c*/ 	.word	0x0001c080
        /*0f60*/ 	.word	0x00000003
        /*0f64*/ 	.word	0x00028c40
        /*0f68*/ 	.short	0x010a
        /*0f6a*/ 	.byte	0x3f
	.zero		1


	//   ....[72]....
        /*0f6c*/ 	.word	0x0001c2e0
        /*0f70*/ 	.word	0x00000003
        /*0f74*/ 	.word	0x00028c60
        /*0f78*/ 	.short	0x010a
        /*0f7a*/ 	.byte	0x3f
	.zero		1


	//   ....[73]....
        /*0f7c*/ 	.word	0x0001e060
        /*0f80*/ 	.word	0x00000000
        /*0f84*/ 	.word	0x00028c20
        /*0f88*/ 	.short	0x010a
        /*0f8a*/ 	.byte	0x3f
	.zero		1


	//   ....[74]....
        /*0f8c*/ 	.word	0x0001e210
        /*0f90*/ 	.word	0x00000006
        /*0f94*/ 	.word	0x00000000
        /*0f98*/ 	.short	0x010a
        /*0f9a*/ 	.byte	0x3f
	.zero		1


	//   ....[75]....
        /*0f9c*/ 	.word	0x0001e280
        /*0fa0*/ 	.word	0x00000007
        /*0fa4*/ 	.word	0x00000000
        /*0fa8*/ 	.short	0x010a
        /*0faa*/ 	.byte	0x3f
	.zero		1


	//   ....[76]....
        /*0fac*/ 	.word	0x0001e2f0
        /*0fb0*/ 	.word	0x00000004
        /*0fb4*/ 	.word	0x00000000
        /*0fb8*/ 	.short	0x010a
        /*0fba*/ 	.byte	0x3f
	.zero		1


	//   ....[77]....
        /*0fbc*/ 	.word	0x0001e320
        /*0fc0*/ 	.word	0x00000003
        /*0fc4*/ 	.word	0x00000000
        /*0fc8*/ 	.short	0x010a
        /*0fca*/ 	.byte	0x3f
	.zero		1


	//   ....[78]....
        /*0fcc*/ 	.word	0x0001e380
        /*0fd0*/ 	.word	0x0000004b
        /*0fd4*/ 	.word	0x00028c90
        /*0fd8*/ 	.short	0x010a
        /*0fda*/ 	.byte	0x3f
	.zero		1


	//   ....[79]....
        /*0fdc*/ 	.word	0x0001e3d0
        /*0fe0*/ 	.word	0x0000004b
        /*0fe4*/ 	.word	0x00028c90
        /*0fe8*/ 	.short	0x010a
        /*0fea*/ 	.byte	0x3f
	.zero		1


	//   ....[80]....
        /*0fec*/ 	.word	0x0001e420
        /*0ff0*/ 	.word	0x0000004b
        /*0ff4*/ 	.word	0x00028c90
        /*0ff8*/ 	.short	0x010a
        /*0ffa*/ 	.byte	0x3f
	.zero		1


	//   ....[81]....
        /*0ffc*/ 	.word	0x0001e470
        /*1000*/ 	.word	0x0000004b
        /*1004*/ 	.word	0x00028cb0
        /*1008*/ 	.short	0x010a
        /*100a*/ 	.byte	0x3f
	.zero		1


	//   ....[82]....
        /*100c*/ 	.word	0x0001e4c0
        /*1010*/ 	.word	0x00000005
        /*1014*/ 	.word	0x00028c50
        /*1018*/ 	.short	0x010a
        /*101a*/ 	.byte	0x3f
	.zero		1


	//   ....[83]....
        /*101c*/ 	.word	0x0001e510
        /*1020*/ 	.word	0x00000015
        /*1024*/ 	.word	0x00028c50
        /*1028*/ 	.short	0x010a
        /*102a*/ 	.byte	0x3f
	.zero		1


	//   ....[84]....
        /*102c*/ 	.word	0x0001e900
        /*1030*/ 	.word	0x00000002
        /*1034*/ 	.word	0x00028c00
        /*1038*/ 	.short	0x010a
        /*103a*/ 	.byte	0x3f
	.zero		1


	//   ....[85]....
        /*103c*/ 	.word	0x0001ed00
        /*1040*/ 	.word	0x00000002
        /*1044*/ 	.word	0x00028c00
        /*1048*/ 	.short	0x010a
        /*104a*/ 	.byte	0x3f
	.zero		1


	//   ....[86]....
        /*104c*/ 	.word	0x0001ed50
        /*1050*/ 	.word	0x00000015
        /*1054*/ 	.word	0x00028c30
        /*1058*/ 	.short	0x010a
        /*105a*/ 	.byte	0x3f
	.zero		1


	//   ....[87]....
        /*105c*/ 	.word	0x0001eda0
        /*1060*/ 	.word	0x00000015
        /*1064*/ 	.word	0x00028c50
        /*1068*/ 	.short	0x010a
        /*106a*/ 	.byte	0x3f
	.zero		1


	//   ....[88]....
        /*106c*/ 	.word	0x0001edf0
        /*1070*/ 	.word	0x000000d7
        /*1074*/ 	.word	0x00028c30
        /*1078*/ 	.short	0x010a
        /*107a*/ 	.byte	0x3f
	.zero		1


	//   ....[89]....
        /*107c*/ 	.word	0x0001ee40
        /*1080*/ 	.word	0x000000d7
        /*1084*/ 	.word	0x00028c50
        /*1088*/ 	.short	0x010a
        /*108a*/ 	.byte	0x3f
	.zero		1


	//   ....[90]....
        /*108c*/ 	.word	0x0001ee90
        /*1090*/ 	.word	0x00000015
        /*1094*/ 	.word	0x00028c30
        /*1098*/ 	.short	0x010a
        /*109a*/ 	.byte	0x3f
	.zero		1


	//   ....[91]....
        /*109c*/ 	.word	0x0001eee0
        /*10a0*/ 	.word	0x00000015
        /*10a4*/ 	.word	0x00028c50
        /*10a8*/ 	.short	0x010a
        /*10aa*/ 	.byte	0x3f
	.zero		1


	//   ....[92]....
        /*10ac*/ 	.word	0x0001f080
        /*10b0*/ 	.word	0x00000012
        /*10b4*/ 	.word	0x00028c20
        /*10b8*/ 	.short	0x010a
        /*10ba*/ 	.byte	0x3f
	.zero		1


	//   ....[93]....
        /*10bc*/ 	.word	0x0001f0d0
        /*10c0*/ 	.word	0x00000005
        /*10c4*/ 	.word	0x00028ca0
        /*10c8*/ 	.short	0x010a
        /*10ca*/ 	.byte	0x3f
	.zero		1


	//   ....[94]....
        /*10cc*/ 	.word	0x0001f120
        /*10d0*/ 	.word	0x00000005
        /*10d4*/ 	.word	0x00028cc0
        /*10d8*/ 	.short	0x010a
        /*10da*/ 	.byte	0x3f
	.zero		1


	//   ....[95]....
        /*10dc*/ 	.word	0x0001f170
        /*10e0*/ 	.word	0x00000005
        /*10e4*/ 	.word	0x00028ca0
        /*10e8*/ 	.short	0x010a
        /*10ea*/ 	.byte	0x3f
	.zero		1


	//   ....[96]....
        /*10ec*/ 	.word	0x0001f1c0
        /*10f0*/ 	.word	0x00000005
        /*10f4*/ 	.word	0x00028cc0
        /*10f8*/ 	.short	0x010a
        /*10fa*/ 	.byte	0x3f
	.zero		1


	//   ....[97]....
        /*10fc*/ 	.word	0x0001f360
        /*1100*/ 	.word	0x00000000
        /*1104*/ 	.word	0x00028c40
        /*1108*/ 	.short	0x010a
        /*110a*/ 	.byte	0x3f
	.zero		1


	//   ....[98]....
        /*110c*/ 	.word	0x0001f8e0
        /*1110*/ 	.word	0x00000012
        /*1114*/ 	.word	0x00028c20
        /*1118*/ 	.short	0x010a
        /*111a*/ 	.byte	0x3f
	.zero		1


	//   ....[99]....
        /*111c*/ 	.word	0x0001f930
        /*1120*/ 	.word	0x00000000
        /*1124*/ 	.word	0x00028c60
        /*1128*/ 	.short	0x010a
        /*112a*/ 	.byte	0x3f
	.zero		1


	//   ....[100]....
        /*112c*/ 	.word	0x0001f980
        /*1130*/ 	.word	0x00000002
        /*1134*/ 	.word	0x00028c40
        /*1138*/ 	.short	0x010a
        /*113a*/ 	.byte	0x3f
	.zero		1


	//   ....[101]....
        /*113c*/ 	.word	0x0001f9d0
        /*1140*/ 	.word	0x00000002
        /*1144*/ 	.word	0x00028c60
        /*1148*/ 	.short	0x010a
        /*114a*/ 	.byte	0x3f
	.zero		1


	//   ....[102]....
        /*114c*/ 	.word	0x0001fa20
        /*1150*/ 	.word	0x00000002
        /*1154*/ 	.word	0x00028c40
        /*1158*/ 	.short	0x010a
        /*115a*/ 	.byte	0x3f
	.zero		1


	//   ....[103]....
        /*115c*/ 	.word	0x0001fa70
        /*1160*/ 	.word	0x00000002
        /*1164*/ 	.word	0x00028c60
        /*1168*/ 	.short	0x010a
        /*116a*/ 	.byte	0x3f
	.zero		1


	//   ....[104]....
        /*116c*/ 	.word	0x0001fac0
        /*1170*/ 	.word	0x00000003
        /*1174*/ 	.word	0x00028c40
        /*1178*/ 	.short	0x010a
        /*117a*/ 	.byte	0x3f
	.zero		1


	//   ....[105]....
        /*117c*/ 	.word	0x0001fb10
        /*1180*/ 	.word	0x00000003
        /*1184*/ 	.word	0x00028c60
        /*1188*/ 	.short	0x010a
        /*118a*/ 	.byte	0x3f
	.zero		1


	//   ....[106]....
        /*118c*/ 	.word	0x00020690
        /*1190*/ 	.word	0x00000000
        /*1194*/ 	.word	0x00028c20
        /*1198*/ 	.short	0x010a
        /*119a*/ 	.byte	0x3f
	.zero		1


	//   ....[107]....
        /*119c*/ 	.word	0x00020830
        /*11a0*/ 	.word	0x00000006
        /*11a4*/ 	.word	0x00000000
        /*11a8*/ 	.short	0x010a
        /*11aa*/ 	.byte	0x3f
	.zero		1


	//   ....[108]....
        /*11ac*/ 	.word	0x00020880
        /*11b0*/ 	.word	0x00000007
        /*11b4*/ 	.word	0x00000000
        /*11b8*/ 	.short	0x010a
        /*11ba*/ 	.byte	0x3f
	.zero		1


	//   ....[109]....
        /*11bc*/ 	.word	0x000208d0
        /*11c0*/ 	.word	0x00000004
        /*11c4*/ 	.word	0x00000000
        /*11c8*/ 	.short	0x010a
        /*11ca*/ 	.byte	0x3f
	.zero		1


	//----- nvinfo : EIATTR_NUM_MBARRIERS
	.align		4
.L_584:
        /*11cc*/ 	.byte	0x03, 0x38
        /*11ce*/ 	.short	0x0016


	//----- nvinfo : EIATTR_EXIT_INSTR_OFFSETS
	.align		4
        /*11d0*/ 	.byte	0x04, 0x1c
        /*11d2*/ 	.short	(.L_586 - .L_585)


	//   ....[0]....
.L_585:
        /*11d4*/ 	.word	0x0001e370


	//----- nvinfo : EIATTR_MAX_THREADS
	.align		4
.L_586:
        /*11d8*/ 	.byte	0x04, 0x05
        /*11da*/ 	.short	(.L_588 - .L_587)
.L_587:
        /*11dc*/ 	.word	0x00000180
        /*11e0*/ 	.word	0x00000001
        /*11e4*/ 	.word	0x00000001


	//----- nvinfo : EIATTR_CRS_STACK_SIZE
	.align		4
.L_588:
        /*11e8*/ 	.byte	0x04, 0x1e
        /*11ea*/ 	.short	(.L_590 - .L_589)
.L_589:
        /*11ec*/ 	.word	0x00000000


	//----- nvinfo : EIATTR_CBANK_PARAM_SIZE
	.align		4
.L_590:
        /*11f0*/ 	.byte	0x03, 0x19
        /*11f2*/ 	.short	0x0af0


	//----- nvinfo : EIATTR_PARAM_CBANK
	.align		4
        /*11f4*/ 	.byte	0x04, 0x0a
        /*11f6*/ 	.short	(.L_592 - .L_591)
	.align		4
.L_591:
        /*11f8*/ 	.word	index@(.nv.constant0._ZN7cutlass13device_kernelIN5flash11enable_sm90INS1_16FlashAttnFwdSm90INS1_25CollectiveMainloopFwdSm90ILi2EN4cute5tupleIJNS5_1CILi1EEES8_S8_EEENS6_IJNS7_ILi64EEESA_SA_EEELi512ENS_6half_tEfNS_4arch4Sm90ELb1ELb0ELb0ELb1ELb0ELb1ELb0ELb0ELb0ELb1ELb1ELb0EEENS1_21CollectiveEpilogueFwdINS6_IJSA_NS7_ILi512EEESA_EEES9_SC_SE_Li256ELb1ELb1ELb1ELb0EEENS1_36VarlenDynamicPersistentTileSchedulerILi64ELi64ELi256ELi128ELb1ELb1ELb1ELb1ELb1ELb1EEEEEEEEEvNT_6ParamsE)
        /*11fc*/ 	.short	0x0210
        /*11fe*/ 	.short	0x0af0


	//----- nvinfo : EIATTR_SW_WAR
	.align		4
.L_592:
        /*1200*/ 	.byte	0x04, 0x36
        /*1202*/ 	.short	(.L_594 - .L_593)
.L_593:
        /*1204*/ 	.word	0x00000008
.L_594:


//--------------------- .nv.info._ZN7cutlass13device_kernelIN5flash11enable_sm90INS1_16FlashAttnFwdSm90INS1_25CollectiveMainloopFwdSm90ILi2EN4cute5tupleIJNS5_1CILi1EEES8_S8_EEENS6_IJNS7_ILi64EEESA_SA_EEELi512ENS_6half_tEfNS_4arch4Sm90ELb1ELb0ELb0ELb1ELb0ELb0ELb1ELb0ELb0ELb1ELb1ELb0EEENS1_21CollectiveEpilogueFwdINS6_IJSA_NS7_ILi512EEESA_EEES9_SC_SE_Li256ELb1ELb1ELb1ELb0EEENS1_36VarlenDynamicPersistentTileSchedulerILi64ELi64ELi256ELi128ELb1ELb1ELb1ELb1ELb1ELb1EEEEEEEEEvNT_6ParamsE --------------------------
	.section	.nv.info._ZN7cutlass13device_kernelIN5flash11enable_sm90INS1_16FlashAttnFwdSm90INS1_25CollectiveMainloopFwdSm90ILi2EN4cute5tupleIJNS5_1CILi1EEES8_S8_EEENS6_IJNS7_ILi64EEESA_SA_EEELi512ENS_6half_tEfNS_4arch4Sm90ELb1ELb0ELb0ELb1ELb0ELb0ELb1ELb0ELb0ELb1ELb1ELb0EEENS1_21CollectiveEpilogueFwdINS6_IJSA_NS7_ILi512EEESA_EEES9_SC_SE_Li256ELb1ELb1ELb1ELb0EEENS1_36VarlenDynamicPersistentTileSchedulerILi64ELi64ELi256ELi128ELb1ELb1ELb1ELb1ELb1ELb1EEEEEEEEEvNT_6ParamsE,"",@"SHT_CUDA_INFO"
	.sectionflags	@""
	.align	4


	//----- nvinfo : EIATTR_CUDA_API_VERSION
	.align		4
        /*0000*/ 	.byte	0x04, 0x37
        /*0002*/ 	.short	(.L_596 - .L_595)
.L_595:
        /*0004*/ 	.word	0x00000082


	//----- nvinfo : EIATTR_KPARAM_INFO
	.align		4
.L_596:
        /*0008*/ 	.byte	0x04, 0x17
        /*000a*/ 	.short	(.L_598 - .L_597)
.L_597:
        /*000c*/ 	.word	0x00000000
        /*0010*/ 	.short	0x0000
        /*0012*/ 	.short	0x0070
        /*0014*/ 	.byte	0x00, 0xf0, 0x01, 0x2e


	//----- nvinfo : EIATTR_SPARSE_MMA_MASK
	.align		4
.L_598:
        /*0018*/ 	.byte	0x03, 0x50
        /*001a*/ 	.short	0x0000


	//----- nvinfo : EIATTR_MAXREG_COUNT
	.align		4
        /*001c*/ 	.byte	0x03, 0x1b
        /*001e*/ 	.short	0x00a8


	//----- nvinfo : EIATTR_NUM_BARRIERS
	.align		4
        /*0020*/ 	.byte	0x02, 0x4c
        /*0022*/ 	.byte	0x10
	.zero		1


	//----- nvinfo : EIATTR_EXTERNS
	.align		4
        /*0024*/ 	.byte	0x04, 0x0f
        /*0026*/ 	.short	(.L_600 - .L_599)


	//   ....[0]....
	.align		4
.L_599:
        /*0028*/ 	.word	index@(__assertfail)


	//----- nvinfo : EIATTR_ANNOTATIONS
	.align		4
.L_600:
        /*002c*/ 	.byte	0x04, 0x55
        /*002e*/ 	.short	(.L_602 - .L_601)


	//   ....[0]....
.L_601:
        /* <DEDUP_REMOVED lines=88> */


	//----- nvinfo : EIATTR_MERCURY_ISA_VERSION
	.align		4
.L_602:
        /*0598*/ 	.byte	0x03, 0x5f
        /*059a*/ 	.short	0x0101


	//----- nvinfo : EIATTR_UNUSED_LOAD_BYTE_OFFSET
	.align		4
        /*059c*/ 	.byte	0x04, 0x44
        /*059e*/ 	.short	(.L_604 - .L_603)


	//   ....[0]....
.L_603:
        /*05a0*/ 	.word	0x00000a40
        /*05a4*/ 	.word	0x0000fff0


	//   ....[1]....
        /*05a8*/ 	.word	0x0000d7d0
        /*05ac*/ 	.word	0x0000fff0


	//----- nvinfo : EIATTR_INT_WARP_WIDE_INSTR_OFFSETS
	.align		4
.L_604:
        /*05b0*/ 	.byte	0x04, 0x31
        /*05b2*/ 	.short	(.L_606 - .L_605)


	//   ....[0]....
.L_605:
        /*05b4*/ 	.word	0x00000130


	//   ....[1]....
        /*05b8*/ 	.word	0x00000170


	//   ....[2]....
        /*05bc*/ 	.word	0x000001e0


	//   ....[3]....
        /*05c0*/ 	.word	0x000001f0


	//   ....[4]....
        /*05c4*/ 	.word	0x00013bc0


	//   ....[5]....
        /*05c8*/ 	.word	0x00013c20


	//   ....[6]....
        /*05cc*/ 	.word	0x000195b0


	//   ....[7]....
        /*05d0*/ 	.word	0x00019640


	//----- nvinfo : EIATTR_COOP_GROUP_MASK_REGIDS
	.align		4
.L_606:
        /*05d4*/ 	.byte	0x04, 0x29
        /*05d6*/ 	.short	(.L_608 - .L_607)


	//   ....[0]....
.L_607:
        /*05d8*/ 	.word	0xffffffff


	//   ....[1]....
        /*05dc*/ 	.word	0xffffffff


	//   ....[2]....
        /*05e0*/ 	.word	0xffffffff


	//   ....[3]....
        /*05e4*/ 	.word	0xffffffff


	//   ....[4]....
        /*05e8*/ 	.word	0xffffffff


	//   ....[5]....
        /*05ec*/ 	.word	0xffffffff


	//   ....[6]....
        /*05f0*/ 	.word	0xffffffff


	//   ....[7]....
        /*05f4*/ 	.word	0xffffffff


	//   ....[8]....
        /*05f8*/ 	.word	0xffffffff


	//   ....[9]....
        /*05fc*/ 	.word	0xffffffff


	//   ....[10]....
        /*0600*/ 	.word	0xffffffff


	//   ....[11]....
        /*0604*/ 	.word	0xffffffff


	//   ....[12]....
        /*0608*/ 	.word	0xffffffff


	//   ....[13]....
        /*060c*/ 	.word	0xffffffff


	//   ....[14]....
        /*0610*/ 	.word	0xffffffff


	//   ....[15]....
        /*0614*/ 	.word	0xffffffff


	//   ....[16]....
        /*0618*/ 	.word	0xffffffff


	//   ....[17]....
        /*061c*/ 	.word	0xffffffff


	//   ....[18]....
        /*0620*/ 	.word	0xffffffff


	//   ....[19]....
        /*0624*/ 	.word	0xffffffff


	//   ....[20]....
        /*0628*/ 	.word	0xffffffff


	//   ....[21]....
        /*062c*/ 	.word	0xffffffff


	//   ....[22]....
        /*0630*/ 	.word	0xffffffff


	//   ....[23]....
        /*0634*/ 	.word	0xffffffff


	//   ....[24]....
        /*0638*/ 	.word	0xffffffff


	//   ....[25]....
        /*063c*/ 	.word	0xffffffff


	//   ....[26]....
        /*0640*/ 	.word	0xffffffff


	//   ....[27]....
        /*0644*/ 	.word	0xffffffff


	//   ....[28]....
        /*0648*/ 	.word	0xffffffff


	//   ....[29]....
        /*064c*/ 	.word	0xffffffff


	//   ....[30]....
        /*0650*/ 	.word	0xffffffff


	//   ....[31]....
        /*0654*/ 	.word	0xffffffff


	//   ....[32]....
        /*0658*/ 	.word	0xffffffff


	//   ....[33]....
        /*065c*/ 	.word	0xffffffff


	//   ....[34]....
        /*0660*/ 	.word	0xffffffff


	//   ....[35]....
        /*0664*/ 	.word	0xffffffff


	//   ....[36]....
        /*0668*/ 	.word	0xffffffff


	//   ....[37]....
        /*066c*/ 	.word	0xffffffff


	//   ....[38]....
        /*0670*/ 	.word	0xffffffff


	//   ....[39]....
        /*0674*/ 	.word	0xffffffff


	//   ....[40]....
        /*0678*/ 	.word	0xffffffff


	//   ....[41]....
        /*067c*/ 	.word	0xffffffff


	//   ....[42]....
        /*0680*/ 	.word	0xffffffff


	//   ....[43]....
        /*0684*/ 	.word	0xffffffff


	//   ....[44]....
        /*0688*/ 	.word	0xffffffff


	//   ....[45]....
        /*068c*/ 	.word	0xffffffff


	//   ....[46]....
        /*0690*/ 	.word	0xffffffff


	//   ....[47]....
        /*0694*/ 	.word	0xffffffff


	//   ....[48]....
        /*0698*/ 	.word	0xffffffff


	//   ....[49]....
        /*069c*/ 	.word	0xffffffff


	//   ....[50]....
        /*06a0*/ 	.word	0xffffffff


	//   ....[51]....
        /*06a4*/ 	.word	0xffffffff


	//   ....[52]....
        /*06a8*/ 	.word	0xffffffff


	//   ....[53]....
        /*06ac*/ 	.word	0xffffffff


	//   ....[54]....
        /*06b0*/ 	.word	0xffffffff


	//   ....[55]....
        /*06b4*/ 	.word	0xffffffff


	//   ....[56]....
        /*06b8*/ 	.word	0xffffffff


	//   ....[57]....
        /*06bc*/ 	.word	0xffffffff


	//   ....[58]....
        /*06c0*/ 	.word	0xffffffff


	//   ....[59]....
        /*06c4*/ 	.word	0xffffffff


	//   ....[60]....
        /*06c8*/ 	.word	0xffffffff


	//   ....[61]....
        /*06cc*/ 	.word	0xffffffff


	//   ....[62]....
        /*06d0*/ 	.word	0xffffffff


	//   ....[63]....
        /*06d4*/ 	.word	0xffffffff


	//   ....[64]....
        /*06d8*/ 	.word	0xffffffff


	//   ....[65]....
        /*06dc*/ 	.word	0xffffffff


	//   ....[66]....
        /*06e0*/ 	.word	0xffffffff


	//   ....[67]....
        /*06e4*/ 	.word	0xffffffff


	//   ....[68]....
        /*06e8*/ 	.word	0xffffffff


	//   ....[69]....
        /*06ec*/ 	.word	0xffffffff


	//   ....[70]....
        /*06f0*/ 	.word	0xffffffff


	//   ....[71]....
        /*06f4*/ 	.word	0xffffffff


	//   ....[72]....
        /*06f8*/ 	.word	0xffffffff


	//   ....[73]....
        /*06fc*/ 	.word	0xffffffff


	//   ....[74]....
        /*0700*/ 	.word	0xffffffff


	//   ....[75]....
        /*0704*/ 	.word	0xffffffff


	//   ....[76]....
        /*0708*/ 	.word	0xffffffff


	//   ....[77]....
        /*070c*/ 	.word	0xffffffff


	//   ....[78]....
        /*0710*/ 	.word	0xffffffff


	//   ....[79]....
        /*0714*/ 	.word	0xffffffff


	//   ....[80]....
        /*0718*/ 	.word	0xffffffff


	//   ....[81]....
        /*071c*/ 	.word	0xffffffff


	//   ....[82]....
        /*0720*/ 	.word	0xffffffff


	//   ....[83]....
        /*0724*/ 	.word	0xffffffff


	//   ....[84]....
        /*0728*/ 	.word	0xffffffff


	//   ....[85]....
        /*072c*/ 	.word	0xffffffff


	//   ....[86]....
        /*0730*/ 	.word	0xffffffff


	//   ....[87]....
        /*0734*/ 	.word	0xffffffff


	//   ....[88]....
        /*0738*/ 	.word	0xffffffff


	//   ....[89]....
        /*073c*/ 	.word	0xffffffff


	//   ....[90]....
        /*0740*/ 	.word	0xffffffff


	//   ....[91]....
        /*0744*/ 	.word	0xffffffff


	//   ....[92]....
        /*0748*/ 	.word	0xffffffff


	//   ....[93]....
        /*074c*/ 	.word	0xffffffff


	//   ....[94]....
        /*0750*/ 	.word	0xffffffff


	//   ....[95]....
        /*0754*/ 	.word	0xffffffff


	//   ....[96]....
        /*0758*/ 	.word	0xffffffff


	//   ....[97]....
        /*075c*/ 	.word	0xffffffff


	//   ....[98]....
        /*0760*/ 	.word	0xffffffff


	//   ....[99]....
        /*0764*/ 	.word	0xffffffff


	//   ....[100]....
        /*0768*/ 	.word	0xffffffff


	//   ....[101]....
        /*076c*/ 	.word	0xffffffff


	//   ....[102]....
        /*0770*/ 	.word	0xffffffff


	//   ....[103]....
        /*0774*/ 	.word	0xffffffff


	//   ....[104]....
        /*0778*/ 	.word	0xffffffff


	//   ....[105]....
        /*077c*/ 	.word	0x0500000f


	//   ....[106]....
        /*0780*/ 	.word	0x0500000f


	//   ....[107]....
        /*0784*/ 	.word	0x0500000f


	//   ....[108]....
        /*0788*/ 	.word	0x0500000f


	//   ....[109]....
        /*078c*/ 	.word	0x0500000f


	//   ....[110]....
        /*0790*/ 	.word	0x0500000f


	//   ....[111]....
        /*0794*/ 	.word	0x0500000f


	//   ....[112]....
        /*0798*/ 	.word	0x0500000f


	//   ....[113]....
        /*079c*/ 	.word	0x0500000f


	//   ....[114]....
        /*07a0*/ 	.word	0x0500000f


	//   ....[115]....
        /*07a4*/ 	.word	0x0500000f


	//   ....[116]....
        /*07a8*/ 	.word	0x0500000f


	//   ....[117]....
        /*07ac*/ 	.word	0x0500000f


	//   ....[118]....
        /*07b0*/ 	.word	0x0500000f


	//   ....[119]....
        /*07b4*/ 	.word	0x0500000f


	//   ....[120]....
        /*07b8*/ 	.word	0x0500000f


	//   ....[121]....
        /*07bc*/ 	.word	0x0500000f


	//   ....[122]....
        /*07c0*/ 	.word	0x0500000f


	//   ....[123]....
        /*07c4*/ 	.word	0x0500000f


	//   ....[124]....
        /*07c8*/ 	.word	0x0500000f


	//   ....[125]....
        /*07cc*/ 	.word	0x0500000f


	//   ....[126]....
        /*07d0*/ 	.word	0x0500000f


	//   ....[127]....
        /*07d4*/ 	.word	0x0500000f


	//   ....[128]....
        /*07d8*/ 	.word	0x0500000f


	//   ....[129]....
        /*07dc*/ 	.word	0x0500000f


	//   ....[130]....
        /*07e0*/ 	.word	0x0500000f


	//   ....[131]....
        /*07e4*/ 	.word	0x0500000f


	//   ....[132]....
        /*07e8*/ 	.word	0x0500000f


	//   ....[133]....
        /*07ec*/ 	.word	0x0500000f


	//   ....[134]....
        /*07f0*/ 	.word	0x0500000f


	//   ....[135]....
        /*07f4*/ 	.word	0x0500000f


	//   ....[136]....
        /*07f8*/ 	.word	0x0500000f


	//   ....[137]....
        /*07fc*/ 	.word	0x0500000f


	//   ....[138]....
        /*0800*/ 	.word	0x0500000f


	//   ....[139]....
        /*0804*/ 	.word	0x0500000f


	//   ....[140]....
        /*0808*/ 	.word	0x0500000f


	//----- nvinfo : EIATTR_COOP_GROUP_INSTR_OFFSETS
	.align		4
.L_608:
        /*080c*/ 	.byte	0x04, 0x28
        /*080e*/ 	.short	(.L_610 - .L_609)


	//   ....[0]....
.L_609:
        /*0810*/ 	.word	0x00000070


	//   ....[1]....
        /*0814*/ 	.word	0x00000140


	//   ....[2]....
        /*0818*/ 	.word	0x00000190


	//   ....[3]....
        /*081c*/ 	.word	0x000003a0


	//   ....[4]....
        /*0820*/ 	.word	0x00000500


	//   ....[5]....
        /*0824*/ 	.word	0x00000620


	//   ....[6]....
        /*0828*/ 	.word	0x00000780


	//   ....[7]....
        /*082c*/ 	.word	0x00001f80


	//   ....[8]....
        /*0830*/ 	.word	0x00003f60


	//   ....[9]....
        /*0834*/ 	.word	0x00004f70


	//   ....[10]....
        /*0838*/ 	.word	0x00005b70


	//   ....[11]....
        /*083c*/ 	.word	0x00005ba0


	//   ....[12]....
        /*0840*/ 	.word	0x00005f60


	//   ....[13]....
        /*0844*/ 	.word	0x000060b0


	//   ....[14]....
        /*0848*/ 	.word	0x00006280


	//   ....[15]....
        /*084c*/ 	.word	0x000063d0


	//   ....[16]....
        /*0850*/ 	.word	0x00006d30


	//   ....[17]....
        /*0854*/ 	.word	0x000079b0


	//   ....[18]....
        /*0858*/ 	.word	0x00008550


	//   ....[19]....
        /*085c*/ 	.word	0x000088a0


	//   ....[20]....
        /*0860*/ 	.word	0x000088d0


	//   ....[21]....
        /*0864*/ 	.word	0x00008b60


	//   ....[22]....
        /*0868*/ 	.word	0x00008c50


	//   ....[23]....
        /*086c*/ 	.word	0x00008d90


	//   ....[24]....
        /*0870*/ 	.word	0x00009f60


	//   ....[25]....
        /*0874*/ 	.word	0x0000abf0


	//   ....[26]....
        /*0878*/ 	.word	0x0000b880


	//   ....[27]....
        /*087c*/ 	.word	0x0000b8b0


	//   ....[28]....
        /*0880*/ 	.word	0x0000bb40


	//   ....[29]....
        /*0884*/ 	.word	0x0000bd10


	//   ....[30]....
        /*0888*/ 	.word	0x0000cc90


	//   ....[31]....
        /*088c*/ 	.word	0x0000ccd0


	//   ....[32]....
        /*0890*/ 	.word	0x0000cd30


	//   ....[33]....
        /*0894*/ 	.word	0x0000cd60


	//   ....[34]....
        /*0898*/ 	.word	0x0000cd90


	//   ....[35]....
        /*089c*/ 	.word	0x0000e530


	//   ....[36]....
        /*08a0*/ 	.word	0x0000e8a0


	//   ....[37]....
        /*08a4*/ 	.word	0x0000e8b0


	//   ....[38]....
        /*08a8*/ 	.word	0x0000e8c0


	//   ....[39]....
        /*08ac*/ 	.word	0x0000e8f0


	//   ....[40]....
        /*08b0*/ 	.word	0x0000f540


	//   ....[41]....
        /*08b4*/ 	.word	0x0000f580


	//   ....[42]....
        /*08b8*/ 	.word	0x0000f830


	//   ....[43]....
        /*08bc*/ 	.word	0x0000f850


	//   ....[44]....
        /*08c0*/ 	.word	0x0000ff30


	//   ....[45]....
        /*08c4*/ 	.word	0x0000ff60


	//   ....[46]....
        /*08c8*/ 	.word	0x000107f0


	//   ....[47]....
        /*08cc*/ 	.word	0x00010810


	//   ....[48]....
        /*08d0*/ 	.word	0x00011af0


	//   ....[49]....
        /*08d4*/ 	.word	0x00011b30


	//   ....[50]....
        /*08d8*/ 	.word	0x00011d70


	//   ....[51]....
        /*08dc*/ 	.word	0x00011d90


	//   ....[52]....
        /*08e0*/ 	.word	0x00012050


	//   ....[53]....
        /*08e4*/ 	.word	0x00012260


	//   ....[54]....
        /*08e8*/ 	.word	0x00012290


	//   ....[55]....
        /*08ec*/ 	.word	0x000122c0


	//   ....[56]....
        /*08f0*/ 	.word	0x000122f0


	//   ....[57]....
        /*08f4*/ 	.word	0x00012320


	//   ....[58]....
        /*08f8*/ 	.word	0x00012350


	//   ....[59]....
        /*08fc*/ 	.word	0x000124f0


	//   ....[60]....
        /*0900*/ 	.word	0x00012520


	//   ....[61]....
        /*0904*/ 	.word	0x00012550


	//   ....[62]....
        /*0908*/ 	.word	0x00012580


	//   ....[63]....
        /*090c*/ 	.word	0x000125b0


	//   ....[64]....
        /*0910*/ 	.word	0x000125e0


	//   ....[65]....
        /*0914*/ 	.word	0x00012680


	//   ....[66]....
        /*0918*/ 	.word	0x000126b0


	//   ....[67]....
        /*091c*/ 	.word	0x000126c0


	//   ....[68]....
        /*0920*/ 	.word	0x000126f0


	//   ....[69]....
        /*0924*/ 	.word	0x000141a0


	//   ....[70]....
        /*0928*/ 	.word	0x00014c30


	//   ....[71]....
        /*092c*/ 	.word	0x00014c60


	//   ....[72]....
        /*0930*/ 	.word	0x00014c80


	//   ....[73]....
        /*0934*/ 	.word	0x00014d30


	//   ....[74]....
        /*0938*/ 	.word	0x00014dc0


	//   ....[75]....
        /*093c*/ 	.word	0x00014de0


	//   ....[76]....
        /*0940*/ 	.word	0x00014e70


	//   ....[77]....
        /*0944*/ 	.word	0x00014e80


	//   ....[78]....
        /*0948*/ 	.word	0x00015810


	//   ....[79]....
        /*094c*/ 	.word	0x000158a0


	//   ....[80]....
        /*0950*/ 	.word	0x000158f0


	//   ....[81]....
        /*0954*/ 	.word	0x00015a20


	//   ....[82]....
        /*0958*/ 	.word	0x00015b90


	//   ....[83]....
        /*095c*/ 	.word	0x00015ba0


	//   ....[84]....
        /*0960*/ 	.word	0x00015d00


	//   ....[85]....
        /*0964*/ 	.word	0x00015d10


	//   ....[86]....
        /*0968*/ 	.word	0x000198c0


	//   ....[87]....
        /*096c*/ 	.word	0x000198f0


	//   ....[88]....
        /*0970*/ 	.word	0x00019950


	//   ....[89]....
        /*0974*/ 	.word	0x00019980


	//   ....[90]....
        /*0978*/ 	.word	0x000199b0


	//   ....[91]....
        /*097c*/ 	.word	0x000199e0


	//   ....[92]....
        /*0980*/ 	.word	0x00019a10


	//   ....[93]....
        /*0984*/ 	.word	0x00019a40


	//   ....[94]....
        /*0988*/ 	.word	0x00019c00


	//   ....[95]....
        /*098c*/ 	.word	0x00019c30


	//   ....[96]....
        /*0990*/ 	.word	0x00019c60


	//   ....[97]....
        /*0994*/ 	.word	0x00019c90


	//   ....[98]....
        /*0998*/ 	.word	0x00019cc0


	//   ....[99]....
        /*099c*/ 	.word	0x00019cf0


	//   ....[100]....
        /*09a0*/ 	.word	0x00019dc0


	//   ....[101]....
        /*09a4*/ 	.word	0x00019de0


	//   ....[102]....
        /*09a8*/ 	.word	0x00019df0


	//   ....[103]....
        /*09ac*/ 	.word	0x00019e70


	//   ....[104]....
        /*09b0*/ 	.word	0x0001a9b0


	//   ....[105]....
        /*09b4*/ 	.word	0x0001af70


	//   ....[106]....
        /*09b8*/ 	.word	0x0001b0f0


	//   ....[107]....
        /*09bc*/ 	.word	0x0001b150


	//   ....[108]....
        /*09c0*/ 	.word	0x0001b1e0


	//   ....[109]....
        /*09c4*/ 	.word	0x0001b230


	//   ....[110]....
        /*09c8*/ 	.word	0x0001b390


	//   ....[111]....
        /*09cc*/ 	.word	0x0001b430


	//   ....[112]....
        /*09d0*/ 	.word	0x0001b4e0


	//   ....[113]....
        /*09d4*/ 	.word	0x0001b5c0


	//   ....[114]....
        /*09d8*/ 	.word	0x0001b780


	//   ....[115]....
        /*09dc*/ 	.word	0x0001b860


	//   ....[116]....
        /*09e0*/ 	.word	0x0001baf0


	//   ....[117]....
        /*09e4*/ 	.word	0x0001bbf0


	//   ....[118]....
        /*09e8*/ 	.word	0x0001bdc0


	//   ....[119]....
        /*09ec*/ 	.word	0x0001be80


	//   ....[120]....
        /*09f0*/ 	.word	0x0001c0a0


	//   ....[121]....
        /*09f4*/ 	.word	0x0001c0f0


	//   ....[122]....
        /*09f8*/ 	.word	0x0001c420


	//   ....[123]....
        /*09fc*/ 	.word	0x0001c4c0


	//   ....[124]....
        /*0a00*/ 	.word	0x0001c650


	//   ....[125]....
        /*0a04*/ 	.word	0x0001c6d0


	//   ....[126]....
        /*0a08*/ 	.word	0x0001c750


	//   ....[127]....
        /*0a0c*/ 	.word	0x0001c7d0


	//   ....[128]....
        /*0a10*/ 	.word	0x0001c850


	//   ....[129]....
        /*0a14*/ 	.word	0x0001c8e0


	//   ....[130]....
        /*0a18*/ 	.word	0x0001c980


	//   ....[131]....
        /*0a1c*/ 	.word	0x0001ca30


	//   ....[132]....
        /*0a20*/ 	.word	0x0001cab0


	//   ....[133]....
        /*0a24*/ 	.word	0x0001cb30


	//   ....[134]....
        /*0a28*/ 	.word	0x0001cbb0


	//   ....[135]....
        /*0a2c*/ 	.word	0x0001cc40


	//   ....[136]....
        /*0a30*/ 	.word	0x0001ccc0


	//   ....[137]....
        /*0a34*/ 	.word	0x0001cd70


	//   ....[138]....
        /*0a38*/ 	.word	0x0001cdc0


	//   ....[139]....
        /*0a3c*/ 	.word	0x0001ce80


	//   ....[140]....
        /*0a40*/ 	.word	0x0001cfb0


	//----- nvinfo : EIATTR_REG_RECONFIG
	.align		4
.L_610:
        /*0a44*/ 	.byte	0x01, 0x54
	.zero		2


	//----- nvinfo : EIATTR_SYSCALL_OFFSETS
	.align		4
        /*0a48*/ 	.byte	0x04, 0x46
        /*0a4a*/ 	.short	(.L_612 - .L_611)


	//   ....[0]....
.L_611:
        /*0a4c*/ 	.word	0x00004110


	//   ....[1]....
        /*0a50*/ 	.word	0x00013dc0


	//   ....[2]....
        /*0a54*/ 	.word	0x00013f10


	//   ....[3]....
        /*0a58*/ 	.word	0x00014010


	//   ....[4]....
        /*0a5c*/ 	.word	0x00014850


	//   ....[5]....
        /*0a60*/ 	.word	0x00015190


	//----- nvinfo : EIATTR_MBARRIER_INSTR_OFFSETS
	.align		4
.L_612:
        /*0a64*/ 	.byte	0x04, 0x39
        /*0a66*/ 	.short	(.L_614 - .L_613)


	//   ....[0]....
.L_613:
        /*0a68*/ 	.word	0x00000280
        /*0a6c*/ 	.word	0x000000ff
        /*0a70*/ 	.word	0x00038800
        /*0a74*/ 	.short	0x0100
        /*0a76*/ 	.byte	0x08
	.zero		1


	//   ....[1]....
        /*0a78*/ 	.word	0x00000290
        /*0a7c*/ 	.word	0x000000ff
        /*0a80*/ 	.word	0x00038810
        /*0a84*/ 	.short	0x0100
        /*0a86*/ 	.byte	0x08
	.zero		1


	//   ....[2]....
        /*0a88*/ 	.word	0x000002a0
        /*0a8c*/ 	.word	0x000000ff
        /*0a90*/ 	.word	0x00038820
        /*0a94*/ 	.short	0x0100
        /*0a96*/ 	.byte	0x08
	.zero		1


	//   ....[3]....
        /*0a98*/ 	.word	0x00000350
        /*0a9c*/ 	.word	0x000000ff
        /*0aa0*/ 	.word	0x00038830
        /*0aa4*/ 	.short	0x0100
        /*0aa6*/ 	.byte	0x06
	.zero		1


	//   ....[4]....
        /*0aa8*/ 	.word	0x00000360
        /*0aac*/ 	.word	0x000000ff
        /*0ab0*/ 	.word	0x00038840
        /*0ab4*/ 	.short	0x0100
        /*0ab6*/ 	.byte	0x06
	.zero		1


	//   ....[5]....
        /*0ab8*/ 	.word	0x00000370
        /*0abc*/ 	.word	0x000000ff
        /*0ac0*/ 	.word	0x00038838
        /*0ac4*/ 	.short	0x0100
        /*0ac6*/ 	.byte	0x06
	.zero		1


	//   ....[6]....
        /*0ac8*/ 	.word	0x00000380
        /*0acc*/ 	.word	0x000000ff
        /*0ad0*/ 	.word	0x00038848
        /*0ad4*/ 	.short	0x0100
        /*0ad6*/ 	.byte	0x06
	.zero		1


	//   ....[7]....
        /*0ad8*/ 	.word	0x000004b0
        /*0adc*/ 	.word	0x000000ff
        /*0ae0*/ 	.word	0x00038850
        /*0ae4*/ 	.short	0x0100
        /*0ae6*/ 	.byte	0x08
	.zero		1


	//   ....[8]....
        /*0ae8*/ 	.word	0x000004c0
        /*0aec*/ 	.word	0x000000ff
        /*0af0*/ 	.word	0x00038860
        /*0af4*/ 	.short	0x0100
        /*0af6*/ 	.byte	0x08
	.zero		1


	//   ....[9]....
        /*0af8*/ 	.word	0x000004d0
        /*0afc*/ 	.word	0x000000ff
        /*0b00*/ 	.word	0x00038858
        /*0b04*/ 	.short	0x0100
        /*0b06*/ 	.byte	0x08
	.zero		1


	//   ....[10]....
        /*0b08*/ 	.word	0x000004e0
        /*0b0c*/ 	.word	0x000000ff
        /*0b10*/ 	.word	0x00038868
        /*0b14*/ 	.short	0x0100
        /*0b16*/ 	.byte	0x08
	.zero		1


	//   ....[11]....
        /*0b18*/ 	.word	0x000005d0
        /*0b1c*/ 	.word	0x000000ff
        /*0b20*/ 	.word	0x00038870
        /*0b24*/ 	.short	0x0100
        /*0b26*/ 	.byte	0x06
	.zero		1


	//   ....[12]....
        /*0b28*/ 	.word	0x000005e0
        /*0b2c*/ 	.word	0x000000ff
        /*0b30*/ 	.word	0x00038880
        /*0b34*/ 	.short	0x0100
        /*0b36*/ 	.byte	0x06
	.zero		1


	//   ....[13]....
        /*0b38*/ 	.word	0x000005f0
        /*0b3c*/ 	.word	0x000000ff
        /*0b40*/ 	.word	0x00038878
        /*0b44*/ 	.short	0x0100
        /*0b46*/ 	.byte	0x06
	.zero		1


	//   ....[14]....
        /*0b48*/ 	.word	0x00000600
        /*0b4c*/ 	.word	0x000000ff
        /*0b50*/ 	.word	0x00038888
        /*0b54*/ 	.short	0x0100
        /*0b56*/ 	.byte	0x06
	.zero		1


	//   ....[15]....
        /*0b58*/ 	.word	0x00000730
        /*0b5c*/ 	.word	0x000000ff
        /*0b60*/ 	.word	0x00038890
        /*0b64*/ 	.short	0x0100
        /*0b66*/ 	.byte	0x08
	.zero		1


	//   ....[16]....
        /*0b68*/ 	.word	0x00000740
        /*0b6c*/ 	.word	0x000000ff
        /*0b70*/ 	.word	0x000388a0
        /*0b74*/ 	.short	0x0100
        /*0b76*/ 	.byte	0x08
	.zero		1


	//   ....[17]....
        /*0b78*/ 	.word	0x00000750
        /*0b7c*/ 	.word	0x000000ff
        /*0b80*/ 	.word	0x00038898
        /*0b84*/ 	.short	0x0100
        /*0b86*/ 	.byte	0x08
	.zero		1


	//   ....[18]....
        /*0b88*/ 	.word	0x00000760
        /*0b8c*/ 	.word	0x000000ff
        /*0b90*/ 	.word	0x000388a8
        /*0b94*/ 	.short	0x0100
        /*0b96*/ 	.byte	0x08
	.zero		1


	//   ....[19]....
        /*0b98*/ 	.word	0x00000890
        /*0b9c*/ 	.word	0x000000ff
        /*0ba0*/ 	.word	0x000388b0
        /*0ba4*/ 	.short	0x0100
        /*0ba6*/ 	.byte	0x08
	.zero		1


	//   ....[20]....
        /*0ba8*/ 	.word	0x000008a0
        /*0bac*/ 	.word	0x000000ff
        /*0bb0*/ 	.word	0x000388c0
        /*0bb4*/ 	.short	0x0100
        /*0bb6*/ 	.byte	0x08
	.zero		1


	//   ....[21]....
        /*0bb8*/ 	.word	0x000008b0
        /*0bbc*/ 	.word	0x000000ff
        /*0bc0*/ 	.word	0x000388b8
        /*0bc4*/ 	.short	0x0100
        /*0bc6*/ 	.byte	0x08
	.zero		1


	//   ....[22]....
        /*0bc8*/ 	.word	0x000008c0
        /*0bcc*/ 	.word	0x000000ff
        /*0bd0*/ 	.word	0x000388c8
        /*0bd4*/ 	.short	0x0100
        /*0bd6*/ 	.byte	0x08
	.zero		1


	//   ....[23]....
        /*0bd8*/ 	.word	0x00002350
        /*0bdc*/ 	.word	0x00000004
        /*0be0*/ 	.word	0x00000000
        /*0be4*/ 	.short	0x0101
        /*0be6*/ 	.byte	0x3f
	.zero		1


	//   ....[24]....
        /*0be8*/ 	.word	0x00002e40
        /*0bec*/ 	.word	0x00000004
        /*0bf0*/ 	.word	0x00000000
        /*0bf4*/ 	.short	0x0101
        /*0bf6*/ 	.byte	0x3f
	.zero		1


	//   ....[25]....
        /*0bf8*/ 	.word	0x000041c0
        /*0bfc*/ 	.word	0x00000010
        /*0c00*/ 	.word	0x00038800
        /*0c04*/ 	.short	0x010a
        /*0c06*/ 	.byte	0x3f
	.zero		1


	//   ....[26]....
        /*0c08*/ 	.word	0x00004230
        /*0c0c*/ 	.word	0x00000009
        /*0c10*/ 	.word	0x00038830
        /*0c14*/ 	.short	0x010a
        /*0c16*/ 	.byte	0x3f
	.zero		1


	//   ....[27]....
        /*0c18*/ 	.word	0x000042a0
        /*0c1c*/ 	.word	0x00000009
        /*0c20*/ 	.word	0x00038830
        /*0c24*/ 	.short	0x010a
        /*0c26*/ 	.byte	0x3f
	.zero		1


	//   ....[28]....
        /*0c28*/ 	.word	0x00004520
        /*0c2c*/ 	.word	0x00000010
        /*0c30*/ 	.word	0x00038810
        /*0c34*/ 	.short	0x010a
        /*0c36*/ 	.byte	0x3f
	.zero		1


	//   ....[29]....
        /*0c38*/ 	.word	0x00004560
        /*0c3c*/ 	.word	0x00000009
        /*0c40*/ 	.word	0x00038850
        /*0c44*/ 	.short	0x010a
        /*0c46*/ 	.byte	0x3f
	.zero		1


	//   ....[30]....
        /*0c48*/ 	.word	0x00004630
        /*0c4c*/ 	.word	0x00000009
        /*0c50*/ 	.word	0x00038850
        /*0c54*/ 	.short	0x010a
        /*0c56*/ 	.byte	0x3f
	.zero		1


	//   ....[31]....
        /*0c58*/ 	.word	0x00006610
        /*0c5c*/ 	.word	0x00000007
        /*0c60*/ 	.word	0x00000000
        /*0c64*/ 	.short	0x0101
        /*0c66*/ 	.byte	0x3f
	.zero		1


	//   ....[32]....
        /*0c68*/ 	.word	0x00006d50
        /*0c6c*/ 	.word	0x00000009
        /*0c70*/ 	.word	0x00000000
        /*0c74*/ 	.short	0x0101
        /*0c76*/ 	.byte	0x3f
	.zero		1


	//   ....[33]....
        /*0c78*/ 	.word	0x00006e60
        /*0c7c*/ 	.word	0x00000009
        /*0c80*/ 	.word	0x00038830
        /*0c84*/ 	.short	0x010a
        /*0c86*/ 	.byte	0x3f
	.zero		1


	//   ....[34]....
        /*0c88*/ 	.word	0x00006eb0
        /*0c8c*/ 	.word	0x00000009
        /*0c90*/ 	.word	0x00038830
        /*0c94*/ 	.short	0x010a
        /*0c96*/ 	.byte	0x3f
	.zero		1


	//   ....[35]....
        /*0c98*/ 	.word	0x00007030
        /*0c9c*/ 	.word	0x00000009
        /*0ca0*/ 	.word	0x00038850
        /*0ca4*/ 	.short	0x010a
        /*0ca6*/ 	.byte	0x3f
	.zero		1


	//   ....[36]....
        /*0ca8*/ 	.word	0x00007070
        /*0cac*/ 	.word	0x00000009
        /*0cb0*/ 	.word	0x00038850
        /*0cb4*/ 	.short	0x010a
        /*0cb6*/ 	.byte	0x3f
	.zero		1


	//   ....[37]....
        /*0cb8*/ 	.word	0x00008fa0
        /*0cbc*/ 	.word	0x0000000b
        /*0cc0*/ 	.word	0x00000000
        /*0cc4*/ 	.short	0x0101
        /*0cc6*/ 	.byte	0x3f
	.zero		1


	//   ....[38]....
        /*0cc8*/ 	.word	0x00009f80
        /*0ccc*/ 	.word	0x00000009
        /*0cd0*/ 	.word	0x00000000
        /*0cd4*/ 	.short	0x0101
        /*0cd6*/ 	.byte	0x3f
	.zero		1


	//   ....[39]....
        /*0cd8*/ 	.word	0x0000a0c0
        /*0cdc*/ 	.word	0x00000009
        /*0ce0*/ 	.word	0x00038830
        /*0ce4*/ 	.short	0x010a
        /*0ce6*/ 	.byte	0x3f
	.zero		1


	//   ....[40]....
        /*0ce8*/ 	.word	0x0000a110
        /*0cec*/ 	.word	0x00000009
        /*0cf0*/ 	.word	0x00038830
        /*0cf4*/ 	.short	0x010a
        /*0cf6*/ 	.byte	0x3f
	.zero		1


	//   ....[41]....
        /*0cf8*/ 	.word	0x0000a290
        /*0cfc*/ 	.word	0x00000009
        /*0d00*/ 	.word	0x00038850
        /*0d04*/ 	.short	0x010a
        /*0d06*/ 	.byte	0x3f
	.zero		1


	//   ....[42]....
        /*0d08*/ 	.word	0x0000a2d0
        /*0d0c*/ 	.word	0x00000009
        /*0d10*/ 	.word	0x00038850
        /*0d14*/ 	.short	0x010a
        /*0d16*/ 	.byte	0x3f
	.zero		1


	//   ....[43]....
        /*0d18*/ 	.word	0x0000c020
        /*0d1c*/ 	.word	0x000000a3
        /*0d20*/ 	.word	0x00000000
        /*0d24*/ 	.short	0x0101
        /*0d26*/ 	.byte	0x3f
	.zero		1


	//   ....[44]....
        /*0d28*/ 	.word	0x0000ccb0
        /*0d2c*/ 	.word	0x00000009
        /*0d30*/ 	.word	0x00000000
        /*0d34*/ 	.short	0x0101
        /*0d36*/ 	.byte	0x3f
	.zero		1


	//   ....[45]....
        /*0d38*/ 	.word	0x0000f570
        /*0d3c*/ 	.word	0x00000008
        /*0d40*/ 	.word	0x00000000
        /*0d44*/ 	.short	0x0101
        /*0d46*/ 	.byte	0x3f
	.zero		1


	//   ....[46]....
        /*0d48*/ 	.word	0x0000fe60
        /*0d4c*/ 	.word	0x00000008
        /*0d50*/ 	.word	0x00000000
        /*0d54*/ 	.short	0x0101
        /*0d56*/ 	.byte	0x3f
	.zero		1


	//   ....[47]....
        /*0d58*/ 	.word	0x00014400
        /*0d5c*/ 	.word	0x00000000
        /*0d60*/ 	.word	0x00038840
        /*0d64*/ 	.short	0x010a
        /*0d66*/ 	.byte	0x3f
	.zero		1


	//   ....[48]....
        /*0d68*/ 	.word	0x00014f40
        /*0d6c*/ 	.word	0x00000012
        /*0d70*/ 	.word	0x00038800
        /*0d74*/ 	.short	0x0107
        /*0d76*/ 	.byte	0x3f
	.zero		1


	//   ....[49]....
        /*0d78*/ 	.word	0x00014fe0
        /*0d7c*/ 	.word	0x00000012
        /*0d80*/ 	.word	0x00038800
        /*0d84*/ 	.short	0x0101
        /*0d86*/ 	.byte	0x3f
	.zero		1


	//   ....[50]....
        /*0d88*/ 	.word	0x00015f10
        /*0d8c*/ 	.word	0x00000012
        /*0d90*/ 	.word	0x00038810
        /*0d94*/ 	.short	0x0107
        /*0d96*/ 	.byte	0x3f
	.zero		1


	//   ....[51]....
        /*0d98*/ 	.word	0x00016010
        /*0d9c*/ 	.word	0x00000012
        /*0da0*/ 	.word	0x00038810
        /*0da4*/ 	.short	0x0101
        /*0da6*/ 	.byte	0x3f
	.zero		1


	//   ....[52]....
        /*0da8*/ 	.word	0x00016030
        /*0dac*/ 	.word	0x00000012
        /*0db0*/ 	.word	0x00038820
        /*0db4*/ 	.short	0x010a
        /*0db6*/ 	.byte	0x3f
	.zero		1


	//   ....[53]....
        /*0db8*/ 	.word	0x00016110
        /*0dbc*/ 	.word	0x00000000
        /*0dc0*/ 	.word	0x00038860
        /*0dc4*/ 	.short	0x010a
        /*0dc6*/ 	.byte	0x3f
	.zero		1


	//   ....[54]....
        /*0dc8*/ 	.word	0x00016da0
        /*0dcc*/ 	.word	0x00000003
        /*0dd0*/ 	.word	0x00038840
        /*0dd4*/ 	.short	0x010a
        /*0dd6*/ 	.byte	0x3f
	.zero		1


	//   ....[55]....
        /*0dd8*/ 	.word	0x00017000
        /*0ddc*/ 	.word	0x00000003
        /*0de0*/ 	.word	0x00038860
        /*0de4*/ 	.short	0x010a
        /*0de6*/ 	.byte	0x3f
	.zero		1


	//   ....[56]....
        /*0de8*/ 	.word	0x00017bc0
        /*0dec*/ 	.word	0x00000004
        /*0df0*/ 	.word	0x00038840
        /*0df4*/ 	.short	0x010a
        /*0df6*/ 	.byte	0x3f
	.zero		1


	//   ....[57]....
        /*0df8*/ 	.word	0x00017e10
        /*0dfc*/ 	.word	0x00000004
        /*0e00*/ 	.word	0x00038860
        /*0e04*/ 	.short	0x010a
        /*0e06*/ 	.byte	0x3f
	.zero		1


	//   ....[58]....
        /*0e08*/ 	.word	0x00018950
        /*0e0c*/ 	.word	0x00000004
        /*0e10*/ 	.word	0x00038840
        /*0e14*/ 	.short	0x010a
        /*0e16*/ 	.byte	0x3f
	.zero		1


	//   ....[59]....
        /*0e18*/ 	.word	0x00018bb0
        /*0e1c*/ 	.word	0x00000004
        /*0e20*/ 	.word	0x00038860
        /*0e24*/ 	.short	0x010a
        /*0e26*/ 	.byte	0x3f
	.zero		1


	//   ....[60]....
        /*0e28*/ 	.word	0x0001a930
        /*0e2c*/ 	.word	0x00000000
        /*0e30*/ 	.word	0x00038820
        /*0e34*/ 	.short	0x010a
        /*0e36*/ 	.byte	0x3f
	.zero		1


	//   ....[61]....
        /*0e38*/ 	.word	0x0001aaf0
        /*0e3c*/ 	.word	0x00000006
        /*0e40*/ 	.word	0x00000000
        /*0e44*/ 	.short	0x010a
        /*0e46*/ 	.byte	0x3f
	.zero		1


	//   ....[62]....
        /*0e48*/ 	.word	0x0001ab60
        /*0e4c*/ 	.word	0x00000007
        /*0e50*/ 	.word	0x00000000
        /*0e54*/ 	.short	0x010a
        /*0e56*/ 	.byte	0x3f
	.zero		1


	//   ....[63]....
        /*0e58*/ 	.word	0x0001abd0
        /*0e5c*/ 	.word	0x00000004
        /*0e60*/ 	.word	0x00000000
        /*0e64*/ 	.short	0x010a
        /*0e66*/ 	.byte	0x3f
	.zero		1


	//   ....[64]....
        /*0e68*/ 	.word	0x0001ac00
        /*0e6c*/ 	.word	0x00000003
        /*0e70*/ 	.word	0x00000000
        /*0e74*/ 	.short	0x010a
        /*0e76*/ 	.byte	0x3f
	.zero		1


	//   ....[65]....
        /*0e78*/ 	.word	0x0001ac60
        /*0e7c*/ 	.word	0x00000010
        /*0e80*/ 	.word	0x00038800
        /*0e84*/ 	.short	0x010a
        /*0e86*/ 	.byte	0x3f
	.zero		1


	//   ....[66]....
        /*0e88*/ 	.word	0x0001acb0
        /*0e8c*/ 	.word	0x00000009
        /*0e90*/ 	.word	0x00038830
        /*0e94*/ 	.short	0x010a
        /*0e96*/ 	.byte	0x3f
	.zero		1


	//   ....[67]....
        /*0e98*/ 	.word	0x0001ad00
        /*0e9c*/ 	.word	0x00000010
        /*0ea0*/ 	.word	0x00038810
        /*0ea4*/ 	.short	0x010a
        /*0ea6*/ 	.byte	0x3f
	.zero		1


	//   ....[68]....
        /*0ea8*/ 	.word	0x0001ad50
        /*0eac*/ 	.word	0x00000009
        /*0eb0*/ 	.word	0x00038850
        /*0eb4*/ 	.short	0x010a
        /*0eb6*/ 	.byte	0x3f
	.zero		1


	//   ....[69]....
        /*0eb8*/ 	.word	0x0001ada0
        /*0ebc*/ 	.word	0x00000009
        /*0ec0*/ 	.word	0x00038830
        /*0ec4*/ 	.short	0x010a
        /*0ec6*/ 	.byte	0x3f
	.zero		1


	//   ....[70]....
        /*0ec8*/ 	.word	0x0001adf0
        /*0ecc*/ 	.word	0x00000009
        /*0ed0*/ 	.word	0x00038850
        /*0ed4*/ 	.short	0x010a
        /*0ed6*/ 	.byte	0x3f
	.zero		1


	//   ....[71]....
        /*0ed8*/ 	.word	0x0001ae40
        /*0edc*/ 	.word	0x00000009
        /*0ee0*/ 	.word	0x00038830
        /*0ee4*/ 	.short	0x010a
        /*0ee6*/ 	.byte	0x3f
	.zero		1


	//   ....[72]....
        /*0ee8*/ 	.word	0x0001ae90
        /*0eec*/ 	.word	0x00000009
        /*0ef0*/ 	.word	0x00038850
        /*0ef4*/ 	.short	0x010a
        /*0ef6*/ 	.byte	0x3f
	.zero		1


	//   ....[73]....
        /*0ef8*/ 	.word	0x0001b030
        /*0efc*/ 	.word	0x00000000
        /*0f00*/ 	.word	0x00038840
        /*0f04*/ 	.short	0x010a
        /*0f06*/ 	.byte	0x3f
	.zero		1


	//   ....[74]....
        /*0f08*/ 	.word	0x0001c130
        /*0f0c*/ 	.word	0x00000012
        /*0f10*/ 	.word	0x00038820
        /*0f14*/ 	.short	0x010a
        /*0f16*/ 	.byte	0x3f
	.zero		1


	//   ....[75]....
        /*0f18*/ 	.word	0x0001c180
        /*0f1c*/ 	.word	0x00000000
        /*0f20*/ 	.word	0x00038860
        /*0f24*/ 	.short	0x010a
        /*0f26*/ 	.byte	0x3f
	.zero		1


	//   ....[76]....
        /*0f28*/ 	.word	0x0001c1d0
        /*0f2c*/ 	.word	0x00000003
        /*0f30*/ 	.word	0x00038840
        /*0f34*/ 	.short	0x010a
        /*0f36*/ 	.byte	0x3f
	.zero		1


	//   ....[77]....
        /*0f38*/ 	.word	0x0001c220
        /*0f3c*/ 	.word	0x00000003
        /*0f40*/ 	.word	0x00038860
        /*0f44*/ 	.short	0x010a
        /*0f46*/ 	.byte	0x3f
	.zero		1


	//   ....[78]....
        /*0f48*/ 	.word	0x0001c270
        /*0f4c*/ 	.word	0x00000004
        /*0f50*/ 	.word	0x00038840
        /*0f54*/ 	.short	0x010a
        /*0f56*/ 	.byte	0x3f
	.zero		1


	//   ....[79]....
        /*0f58*/ 	.word	0x0001c2c0
        /*0f5c*/ 	.word	0x00000004
        /*0f60*/ 	.word	0x00038860
        /*0f64*/ 	.short	0x010a
        /*0f66*/ 	.byte	0x3f
	.zero		1


	//   ....[80]....
        /*0f68*/ 	.word	0x0001c310
        /*0f6c*/ 	.word	0x00000004
        /*0f70*/ 	.word	0x00038840
        /*0f74*/ 	.short	0x010a
        /*0f76*/ 	.byte	0x3f
	.zero		1


	//   ....[81]....
        /*0f78*/ 	.word	0x0001c360
        /*0f7c*/ 	.word	0x00000004
        /*0f80*/ 	.word	0x00038860
        /*0f84*/ 	.short	0x010a
        /*0f86*/ 	.byte	0x3f
	.zero		1


	//   ....[82]....
        /*0f88*/ 	.word	0x0001ced0
        /*0f8c*/ 	.word	0x00000000
        /*0f90*/ 	.word	0x00038820
        /*0f94*/ 	.short	0x010a
        /*0f96*/ 	.byte	0x3f
	.zero		1


	//   ....[83]....
        /*0f98*/ 	.word	0x0001d070
        /*0f9c*/ 	.word	0x00000006
        /*0fa0*/ 	.word	0x00000000
        /*0fa4*/ 	.short	0x010a
        /*0fa6*/ 	.byte	0x3f
	.zero		1


	//   ....[84]....
        /*0fa8*/ 	.word	0x0001d0c0
        /*0fac*/ 	.word	0x00000007
        /*0fb0*/ 	.word	0x00000000
        /*0fb4*/ 	.short	0x010a
        /*0fb6*/ 	.byte	0x3f
	.zero		1


	//   ....[85]....
        /*0fb8*/ 	.word	0x0001d110
        /*0fbc*/ 	.word	0x00000004
        /*0fc0*/ 	.word	0x00000000
        /*0fc4*/ 	.short	0x010a
        /*0fc6*/ 	.byte	0x3f
	.zero		1


	//----- nvinfo : EIATTR_NUM_MBARRIERS
	.align		4
.L_614:
        /*0fc8*/ 	.byte	0x03, 0x38
        /*0fca*/ 	.short	0x0017


	//----- nvinfo : EIATTR_EXIT_INSTR_OFFSETS
	.align		4
        /*0fcc*/ 	.byte	0x04, 0x1c
        /*0fce*/ 	.short	(.L_616 - .L_615)


	//   ....[0]....
.L_615:
        /*0fd0*/ 	.word	0x00000a70


	//   ....[1]....
        /*0fd4*/ 	.word	0x00011ff0


	//   ....[2]....
        /*0fd8*/ 	.word	0x0001ac50


	//----- nvinfo : EIATTR_MAX_THREADS
	.align		4
.L_616:
        /*0fdc*/ 	.byte	0x04, 0x05
        /*0fde*/ 	.short	(.L_618 - .L_617)
.L_617:
        /*0fe0*/ 	.word	0x00000180
        /*0fe4*/ 	.word	0x00000001
        /*0fe8*/ 	.word	0x00000001


	//----- nvinfo : EIATTR_CRS_STACK_SIZE
	.align		4
.L_618:
        /*0fec*/ 	.byte	0x04, 0x1e
        /*0fee*/ 	.short	(.L_620 - .L_619)
.L_619:
        /*0ff0*/ 	.word	0x00000000


	//----- nvinfo : EIATTR_CBANK_PARAM_SIZE
	.align		4
.L_620:
        /*0ff4*/ 	.byte	0x03, 0x19
        /*0ff6*/ 	.short	0x0bf0


	//----- nvinfo : EIATTR_PARAM_CBANK
	.align		4
        /*0ff8*/ 	.byte	0x04, 0x0a
        /*0ffa*/ 	.short	(.L_622 - .L_621)
	.align		4
.L_621:
        /*0ffc*/ 	.word	index@(.nv.constant0._ZN7cutlass13device_kernelIN5flash11enable_sm90INS1_16FlashAttnFwdSm90INS1_25CollectiveMainloopFwdSm90ILi2EN4cute5tupleIJNS5_1CILi1EEES8_S8_EEENS6_IJNS7_ILi64EEESA_SA_EEELi512ENS_6half_tEfNS_4arch4Sm90ELb1ELb0ELb0ELb1ELb0ELb0ELb1ELb0ELb0ELb1ELb1ELb0EEENS1_21CollectiveEpilogueFwdINS6_IJSA_NS7_ILi512EEESA_EEES9_SC_SE_Li256ELb1ELb1ELb1ELb0EEENS1_36VarlenDynamicPersistentTileSchedulerILi64ELi64ELi256ELi128ELb1ELb1ELb1ELb1ELb1ELb1EEEEEEEEEvNT_6ParamsE)
        /*1000*/ 	.short	0x0210
        /*1002*/ 	.short	0x0bf0


	//----- nvinfo : EIATTR_SW_WAR
	.align		4
.L_622:
        /*1004*/ 	.byte	0x04, 0x36
        /*1006*/ 	.short	(.L_624 - .L_623)
.L_623:
        /*1008*/ 	.word	0x00000008
.L_624:


//--------------------- .nv.info._ZN7cutlass13device_kernelIN5flash11enable_sm90INS1_16FlashAttnFwdSm90INS1_25CollectiveMainloopFwdSm90ILi2EN4cute5tupleIJNS5_1CILi1EEES8_S8_EEENS6_IJNS7_ILi64EEESA_SA_EEELi512ENS_6half_tEfNS_4arch4Sm90ELb1ELb0ELb0ELb1ELb0ELb1ELb1ELb0ELb0ELb1ELb1ELb0EEENS1_21CollectiveEpilogueFwdINS6_IJSA_NS7_ILi512EEESA_EEES9_SC_SE_Li256ELb1ELb1ELb1ELb0EEENS1_36VarlenDynamicPersistentTileSchedulerILi64ELi64ELi256ELi128ELb1ELb1ELb1ELb1ELb1ELb1EEEEEEEEEvNT_6ParamsE --------------------------
	.section	.nv.info._ZN7cutlass13device_kernelIN5flash11enable_sm90INS1_16FlashAttnFwdSm90INS1_25CollectiveMainloopFwdSm90ILi2EN4cute5tupleIJNS5_1CILi1EEES8_S8_EEENS6_IJNS7_ILi64EEESA_SA_EEELi512ENS_6half_tEfNS_4arch4Sm90ELb1ELb0ELb0ELb1ELb0ELb1ELb1ELb0ELb0ELb1ELb1ELb0EEENS1_21CollectiveEpilogueFwdINS6_IJSA_NS7_ILi512EEESA_EEES9_SC_SE_Li256ELb1ELb1ELb1ELb0EEENS1_36VarlenDynamicPersistentTileSchedulerILi64ELi64ELi256ELi128ELb1ELb1ELb1ELb1ELb1ELb1EEEEEEEEEvNT_6ParamsE,"",@"SHT_CUDA_INFO"
	.sectionflags	@""
	.align	4


	//----- nvinfo : EIATTR_CUDA_API_VERSION
	.align		4
        /*0000*/ 	.byte	0x04, 0x37
        /*0002*/ 	.short	(.L_626 - .L_625)
.L_625:
        /*0004*/ 	.word	0x00000082


	//----- nvinfo : EIATTR_KPARAM_INFO
	.align		4
.L_626:
        /*0008*/ 	.byte	0x04, 0x17
        /*000a*/ 	.short	(.L_628 - .L_627)
.L_627:
        /*000c*/ 	.word	0x00000000
        /*0010*/ 	.short	0x0000
        /*0012*/ 	.short	0x0070
        /*0014*/ 	.byte	0x00, 0xf0, 0x01, 0x2e


	//----- nvinfo : EIATTR_SPARSE_MMA_MASK
	.align		4
.L_628:
        /*0018*/ 	.byte	0x03, 0x50
        /*001a*/ 	.short	0x0000


	//----- nvinfo : EIATTR_MAXREG_COUNT
	.align		4
        /*001c*/ 	.byte	0x03, 0x1b
        /*001e*/ 	.short	0x00a8


	//----- nvinfo : EIATTR_NUM_BARRIERS
	.align		4
        /*0020*/ 	.byte	0x02, 0x4c
        /*0022*/ 	.byte	0x10
	.zero		1


	//----- nvinfo : EIATTR_EXTERNS
	.align		4
        /*0024*/ 	.byte	0x04, 0x0f
        /*0026*/ 	.short	(.L_630 - .L_629)


	//   ....[0]....
	.align		4
.L_629:
        /*0028*/ 	.word	index@(__assertfail)


	//----- nvinfo : EIATTR_ANNOTATIONS
	.align		4
.L_630:
        /*002c*/ 	.byte	0x04, 0x55
        /*002e*/ 	.short	(.L_632 - .L_631)


	//   ....[0]....
.L_631:
        /* <DEDUP_REMOVED lines=104> */


	//----- nvinfo : EIATTR_MERCURY_ISA_VERSION
	.align		4
.L_632:
        /*0698*/ 	.byte	0x03, 0x5f
        /*069a*/ 	.short	0x0101


	//----- nvinfo : EIATTR_UNUSED_LOAD_BYTE_OFFSET
	.align		4
        /*069c*/ 	.byte	0x04, 0x44
        /*069e*/ 	.short	(.L_634 - .L_633)


	//   ....[0]....
.L_633:
        /*06a0*/ 	.word	0x00000ab0
        /*06a4*/ 	.word	0x0000fff0


	//   ....[1]....
        /*06a8*/ 	.word	0x00014680
        /*06ac*/ 	.word	0x0000fff0


	//----- nvinfo : EIATTR_INT_WARP_WIDE_INSTR_OFFSETS
	.align		4
.L_634:
        /*06b0*/ 	.byte	0x04, 0x31
        /*06b2*/ 	.short	(.L_636 - .L_635)


	//   ....[0]....
.L_635:
        /*06b4*/ 	.word	0x00000190


	//   ....[1]....
        /*06b8*/ 	.word	0x000001d0


	//   ....[2]....
        /*06bc*/ 	.word	0x00000240


	//   ....[3]....
        /*06c0*/ 	.word	0x00000250


	//   ....[4]....
        /*06c4*/ 	.word	0x0001cc40


	//   ....[5]....
        /*06c8*/ 	.word	0x0001cca0


	//   ....[6]....
        /*06cc*/ 	.word	0x00022630


	//   ....[7]....
        /*06d0*/ 	.word	0x00022690


	//----- nvinfo : EIATTR_COOP_GROUP_MASK_REGIDS
	.align		4
.L_636:
        /*06d4*/ 	.byte	0x04, 0x29
        /*06d6*/ 	.short	(.L_638 - .L_637)


	//   ....[0]....
.L_637:
        /*06d8*/ 	.word	0xffffffff


	//   ....[1]....
        /*06dc*/ 	.word	0xffffffff


	//   ....[2]....
        /*06e0*/ 	.word	0xffffffff


	//   ....[3]....
        /*06e4*/ 	.word	0xffffffff


	//   ....[4]....
        /*06e8*/ 	.word	0xffffffff


	//   ....[5]....
        /*06ec*/ 	.word	0xffffffff


	//   ....[6]....
        /*06f0*/ 	.word	0xffffffff


	//   ....[7]....
        /*06f4*/ 	.word	0xffffffff


	//   ....[8]....
        /*06f8*/ 	.word	0xffffffff


	//   ....[9]....
        /*06fc*/ 	.word	0xffffffff


	//   ....[10]....
        /*0700*/ 	.word	0xffffffff


	//   ....[11]....
        /*0704*/ 	.word	0xffffffff


	//   ....[12]....
        /*0708*/ 	.word	0xffffffff


	//   ....[13]....
        /*070c*/ 	.word	0xffffffff


	//   ....[14]....
        /*0710*/ 	.word	0xffffffff


	//   ....[15]....
        /*0714*/ 	.word	0xffffffff


	//   ....[16]....
        /*0718*/ 	.word	0xffffffff


	//   ....[17]....
        /*071c*/ 	.word	0xffffffff


	//   ....[18]....
        /*0720*/ 	.word	0xffffffff


	//   ....[19]....
        /*0724*/ 	.word	0xffffffff


	//   ....[20]....
        /*0728*/ 	.word	0xffffffff


	//   ....[21]....
        /*072c*/ 	.word	0xffffffff


	//   ....[22]....
        /*0730*/ 	.word	0xffffffff


	//   ....[23]....
        /*0734*/ 	.word	0xffffffff


	//   ....[24]....
        /*0738*/ 	.word	0xffffffff


	//   ....[25]....
        /*073c*/ 	.word	0xffffffff


	//   ....[26]....
        /*0740*/ 	.word	0xffffffff


	//   ....[27]....
        /*0744*/ 	.word	0xffffffff


	//   ....[28]....
        /*0748*/ 	.word	0xffffffff


	//   ....[29]....
        /*074c*/ 	.word	0xffffffff


	//   ....[30]....
        /*0750*/ 	.word	0xffffffff


	//   ....[31]....
        /*0754*/ 	.word	0xffffffff


	//   ....[32]....
        /*0758*/ 	.word	0xffffffff


	//   ....[33]....
        /*075c*/ 	.word	0xffffffff


	//   ....[34]....
        /*0760*/ 	.word	0xffffffff


	//   ....[35]....
        /*0764*/ 	.word	0xffffffff


	//   ....[36]....
        /*0768*/ 	.word	0xffffffff


	//   ....[37]....
        /*076c*/ 	.word	0xffffffff


	//   ....[38]....
        /*0770*/ 	.word	0xffffffff


	//   ....[39]....
        /*0774*/ 	.word	0xffffffff


	//   ....[40]....
        /*0778*/ 	.word	0xffffffff


	//   ....[41]....
        /*077c*/ 	.word	0xffffffff


	//   ....[42]....
        /*0780*/ 	.word	0xffffffff


	//   ....[43]....
        /*0784*/ 	.word	0xffffffff


	//   ....[44]....
        /*0788*/ 	.word	0xffffffff


	//   ....[45]....
        /*078c*/ 	.word	0xffffffff


	//   ....[46]....
        /*0790*/ 	.word	0xffffffff


	//   ....[47]....
        /*0794*/ 	.word	0xffffffff


	//   ....[48]....
        /*0798*/ 	.word	0xffffffff


	//   ....[49]....
        /*079c*/ 	.word	0xffffffff


	//   ....[50]....
        /*07a0*/ 	.word	0xffffffff


	//   ....[51]....
        /*07a4*/ 	.word	0xffffffff


	//   ....[52]....
        /*07a8*/ 	.word	0xffffffff


	//   ....[53]....
        /*07ac*/ 	.word	0xffffffff


	//   ....[54]....
        /*07b0*/ 	.word	0xffffffff


	//   ....[55]....
        /*07b4*/ 	.word	0xffffffff


	//   ....[56]....
        /*07b8*/ 	.word	0xffffffff


	//   ....[57]....
        /*07bc*/ 	.word	0xffffffff


	//   ....[58]....
        /*07c0*/ 	.word	0xffffffff


	//   ....[59]....
        /*07c4*/ 	.word	0xffffffff


	//   ....[60]....
        /*07c8*/ 	.word	0xffffffff


	//   ....[61]....
        /*07cc*/ 	.word	0xffffffff


	//   ....[62]....
        /*07d0*/ 	.word	0xffffffff


	//   ....[63]....
        /*07d4*/ 	.word	0xffffffff


	//   ....[64]....
        /*07d8*/ 	.word	0xffffffff


	//   ....[65]....
        /*07dc*/ 	.word	0xffffffff


	//   ....[66]....
        /*07e0*/ 	.word	0xffffffff


	//   ....[67]....
        /*07e4*/ 	.word	0xffffffff


	//   ....[68]....
        /*07e8*/ 	.word	0xffffffff


	//   ....[69]....
        /*07ec*/ 	.word	0xffffffff


	//   ....[70]....
        /*07f0*/ 	.word	0xffffffff


	//   ....[71]....
        /*07f4*/ 	.word	0xffffffff


	//   ....[72]....
        /*07f8*/ 	.word	0xffffffff


	//   ....[73]....
        /*07fc*/ 	.word	0xffffffff


	//   ....[74]....
        /*0800*/ 	.word	0xffffffff


	//   ....[75]....
        /*0804*/ 	.word	0xffffffff


	//   ....[76]....
        /*0808*/ 	.word	0xffffffff


	//   ....[77]....
        /*080c*/ 	.word	0xffffffff


	//   ....[78]....
        /*0810*/ 	.word	0xffffffff


	//   ....[79]....
        /*0814*/ 	.word	0xffffffff


	//   ....[80]....
        /*0818*/ 	.word	0xffffffff


	//   ....[81]....
        /*081c*/ 	.word	0xffffffff


	//   ....[82]....
        /*0820*/ 	.word	0xffffffff


	//   ....[83]....
        /*0824*/ 	.word	0xffffffff


	//   ....[84]....
        /*0828*/ 	.word	0xffffffff


	//   ....[85]....
        /*082c*/ 	.word	0xffffffff


	//   ....[86]....
        /*0830*/ 	.word	0xffffffff


	//   ....[87]....
        /*0834*/ 	.word	0xffffffff


	//   ....[88]....
        /*0838*/ 	.word	0xffffffff


	//   ....[89]....
        /*083c*/ 	.word	0xffffffff


	//   ....[90]....
        /*0840*/ 	.word	0xffffffff


	//   ....[91]....
        /*0844*/ 	.word	0xffffffff


	//   ....[92]....
        /*0848*/ 	.word	0xffffffff


	//   ....[93]....
        /*084c*/ 	.word	0xffffffff


	//   ....[94]....
        /*0850*/ 	.word	0xffffffff


	//   ....[95]....
        /*0854*/ 	.word	0xffffffff


	//   ....[96]....
        /*0858*/ 	.word	0xffffffff


	//   ....[97]....
        /*085c*/ 	.word	0xffffffff


	//   ....[98]....
        /*0860*/ 	.word	0xffffffff


	//   ....[99]....
        /*0864*/ 	.word	0xffffffff


	//   ....[100]....
        /*0868*/ 	.word	0xffffffff


	//   ....[101]....
        /*086c*/ 	.word	0xffffffff


	//   ....[102]....
        /*0870*/ 	.word	0xffffffff


	//   ....[103]....
        /*0874*/ 	.word	0xffffffff


	//   ....[104]....
        /*0878*/ 	.word	0xffffffff


	//   ....[105]....
        /*087c*/ 	.word	0xffffffff


	//   ....[106]....
        /*0880*/ 	.word	0xffffffff


	//   ....[107]....
        /*0884*/ 	.word	0xffffffff


	//   ....[108]....
        /*0888*/ 	.word	0xffffffff


	//   ....[109]....
        /*088c*/ 	.word	0xffffffff


	//   ....[110]....
        /*0890*/ 	.word	0xffffffff


	//   ....[111]....
        /*0894*/ 	.word	0xffffffff


	//   ....[112]....
        /*0898*/ 	.word	0xffffffff


	//   ....[113]....
        /*089c*/ 	.word	0xffffffff


	//   ....[114]....
        /*08a0*/ 	.word	0xffffffff


	//   ....[115]....
        /*08a4*/ 	.word	0xffffffff


	//   ....[116]....
        /*08a8*/ 	.word	0xffffffff


	//   ....[117]....
        /*08ac*/ 	.word	0xffffffff


	//   ....[118]....
        /*08b0*/ 	.word	0xffffffff


	//   ....[119]....
        /*08b4*/ 	.word	0xffffffff


	//   ....[120]....
        /*08b8*/ 	.word	0xffffffff


	//   ....[121]....
        /*08bc*/ 	.word	0xffffffff


	//   ....[122]....
        /*08c0*/ 	.word	0x0500000f


	//   ....[123]....
        /*08c4*/ 	.word	0x0500000f


	//   ....[124]....
        /*08c8*/ 	.word	0x0500000f


	//   ....[125]....
        /*08cc*/ 	.word	0x0500000f


	//   ....[126]....
        /*08d0*/ 	.word	0x0500000f


	//   ....[127]....
        /*08d4*/ 	.word	0x0500000f


	//   ....[128]....
        /*08d8*/ 	.word	0x0500000f


	//   ....[129]....
        /*08dc*/ 	.word	0x0500000f


	//   ....[130]....
        /*08e0*/ 	.word	0x0500000f


	//   ....[131]....
        /*08e4*/ 	.word	0x0500000f


	//   ....[132]....
        /*08e8*/ 	.word	0x0500000f


	//   ....[133]....
        /*08ec*/ 	.word	0x0500000f


	//   ....[134]....
        /*08f0*/ 	.word	0x0500000f


	//   ....[135]....
        /*08f4*/ 	.word	0x0500000f


	//   ....[136]....
        /*08f8*/ 	.word	0x0500000f


	//   ....[137]....
        /*08fc*/ 	.word	0x0500000f


	//   ....[138]....
        /*0900*/ 	.word	0x0500000f


	//   ....[139]....
        /*0904*/ 	.word	0x0500000f


	//   ....[140]....
        /*0908*/ 	.word	0x0500000f


	//   ....[141]....
        /*090c*/ 	.word	0x0500000f


	//   ....[142]....
        /*0910*/ 	.word	0x0500000f


	//   ....[143]....
        /*0914*/ 	.word	0x0500000f


	//   ....[144]....
        /*0918*/ 	.word	0x0500000f


	//   ....[145]....
        /*091c*/ 	.word	0x0500000f


	//   ....[146]....
        /*0920*/ 	.word	0x0500000f


	//   ....[147]....
        /*0924*/ 	.word	0x0500000f


	//   ....[148]....
        /*0928*/ 	.word	0x0500000f


	//   ....[149]....
        /*092c*/ 	.word	0x0500000f


	//   ....[150]....
        /*0930*/ 	.word	0x0500000f


	//   ....[151]....
        /*0934*/ 	.word	0x0500000f


	//   ....[152]....
        /*0938*/ 	.word	0x0500000f


	//   ....[153]....
        /*093c*/ 	.word	0x0500000f


	//   ....[154]....
        /*0940*/ 	.word	0x0500000f


	//   ....[155]....
        /*0944*/ 	.word	0x0500000f


	//   ....[156]....
        /*0948*/ 	.word	0x0500000f


	//   ....[157]....
        /*094c*/ 	.word	0x0500000f


	//   ....[158]....
        /*0950*/ 	.word	0x0500000f


	//   ....[159]....
        /*0954*/ 	.word	0x0500000f


	//   ....[160]....
        /*0958*/ 	.word	0x0500000f


	//   ....[161]....
        /*095c*/ 	.word	0x0500000f


	//   ....[162]....
        /*0960*/ 	.word	0x0500000f


	//   ....[163]....
        /*0964*/ 	.word	0x0500000f


	//   ....[164]....
        /*0968*/ 	.word	0x0500000f


	//   ....[165]....
        /*096c*/ 	.word	0x0500000f


	//   ....[166]....
        /*0970*/ 	.word	0x0500000f


	//   ....[167]....
        /*0974*/ 	.word	0x0500000f


	//   ....[168]....
        /*0978*/ 	.word	0x0500000f


	//   ....[169]....
        /*097c*/ 	.word	0x0500000f


	//   ....[170]....
        /*0980*/ 	.word	0x0500000f


	//   ....[171]....
        /*0984*/ 	.word	0x0500000f


	//   ....[172]....
        /*0988*/ 	.word	0x0500000f


	//   ....[173]....
        /*098c*/ 	.word	0x0500000f


	//   ....[174]....
        /*0990*/ 	.word	0x0500000f


	//----- nvinfo : EIATTR_COOP_GROUP_INSTR_OFFSETS
	.align		4
.L_638:
        /*0994*/ 	.byte	0x04, 0x28
        /*0996*/ 	.short	(.L_640 - .L_639)


	//   ....[0]....
.L_639:
        /*0998*/ 	.word	0x00000070


	//   ....[1]....
        /*099c*/ 	.word	0x000001a0


	//   ....[2]....
        /*09a0*/ 	.word	0x000001f0


	//   ....[3]....
        /*09a4*/ 	.word	0x00000400


	//   ....[4]....
        /*09a8*/ 	.word	0x00000560


	//   ....[5]....
        /*09ac*/ 	.word	0x00000680


	//   ....[6]....
        /*09b0*/ 	.word	0x000007e0


	//   ....[7]....
        /*09b4*/ 	.word	0x000051a0


	//   ....[8]....
        /*09b8*/ 	.word	0x00007100


	//   ....[9]....
        /*09bc*/ 	.word	0x00007870


	//   ....[10]....
        /*09c0*/ 	.word	0x00007880


	//   ....[11]....
        /*09c4*/ 	.word	0x00007890


	//   ....[12]....
        /*09c8*/ 	.word	0x000078a0


	//   ....[13]....
        /*09cc*/ 	.word	0x00007ba0


	//   ....[14]....
        /*09d0*/ 	.word	0x00007bb0


	//   ....[15]....
        /*09d4*/ 	.word	0x00007bc0


	//   ....[16]....
        /*09d8*/ 	.word	0x00007bd0


	//   ....[17]....
        /*09dc*/ 	.word	0x00008db0


	//   ....[18]....
        /*09e0*/ 	.word	0x00008dc0


	//   ....[19]....
        /*09e4*/ 	.word	0x00008dd0


	//   ....[20]....
        /*09e8*/ 	.word	0x00008de0


	//   ....[21]....
        /*09ec*/ 	.word	0x00009000


	//   ....[22]....
        /*09f0*/ 	.word	0x00009010


	//   ....[23]....
        /*09f4*/ 	.word	0x00009020


	//   ....[24]....
        /*09f8*/ 	.word	0x00009030


	//   ....[25]....
        /*09fc*/ 	.word	0x0000a7b0


	//   ....[26]....
        /*0a00*/ 	.word	0x0000bef0


	//   ....[27]....
        /*0a04*/ 	.word	0x0000bf10


	//   ....[28]....
        /*0a08*/ 	.word	0x0000c2e0


	//   ....[29]....
        /*0a0c*/ 	.word	0x0000c380


	//   ....[30]....
        /*0a10*/ 	.word	0x0000c720


	//   ....[31]....
        /*0a14*/ 	.word	0x0000c7a0


	//   ....[32]....
        /*0a18*/ 	.word	0x0000d0c0


	//   ....[33]....
        /*0a1c*/ 	.word	0x0000d6b0


	//   ....[34]....
        /*0a20*/ 	.word	0x0000edf0


	//   ....[35]....
        /*0a24*/ 	.word	0x0000f090


	//   ....[36]....
        /*0a28*/ 	.word	0x0000f1a0


	//   ....[37]....
        /*0a2c*/ 	.word	0x0000f440


	//   ....[38]....
        /*0a30*/ 	.word	0x0000f4e0


	//   ....[39]....
        /*0a34*/ 	.word	0x0000f600


	//   ....[40]....
        /*0a38*/ 	.word	0x00010880


	//   ....[41]....
        /*0a3c*/ 	.word	0x00010ed0


	//   ....[42]....
        /*0a40*/ 	.word	0x000127f0


	//   ....[43]....
        /*0a44*/ 	.word	0x00012800


	//   ....[44]....
        /*0a48*/ 	.word	0x00012820


	//   ....[45]....
        /*0a4c*/ 	.word	0x000129a0


	//   ....[46]....
        /*0a50*/ 	.word	0x00013b50


	//   ....[47]....
        /*0a54*/ 	.word	0x00013ba0


	//   ....[48]....
        /*0a58*/ 	.word	0x00013c00


	//   ....[49]....
        /*0a5c*/ 	.word	0x00013d50


	//   ....[50]....
        /*0a60*/ 	.word	0x00013f20


	//   ....[51]....
        /*0a64*/ 	.word	0x00015390


	//   ....[52]....
        /*0a68*/ 	.word	0x00015710


	//   ....[53]....
        /*0a6c*/ 	.word	0x00015720


	//   ....[54]....
        /*0a70*/ 	.word	0x00015730


	//   ....[55]....
        /*0a74*/ 	.word	0x00015740


	//   ....[56]....
        /*0a78*/ 	.word	0x000163a0


	//   ....[57]....
        /*0a7c*/ 	.word	0x000163e0


	//   ....[58]....
        /*0a80*/ 	.word	0x00016670


	//   ....[59]....
        /*0a84*/ 	.word	0x00016690


	//   ....[60]....
        /*0a88*/ 	.word	0x00016ec0


	//   ....[61]....
        /*0a8c*/ 	.word	0x00016f00


	//   ....[62]....
        /*0a90*/ 	.word	0x00017950


	//   ....[63]....
        /*0a94*/ 	.word	0x00017970


	//   ....[64]....
        /*0a98*/ 	.word	0x00018c40


	//   ....[65]....
        /*0a9c*/ 	.word	0x00018c60


	//   ....[66]....
        /*0aa0*/ 	.word	0x00018e90


	//   ....[67]....
        /*0aa4*/ 	.word	0x00018eb0


	//   ....[68]....
        /*0aa8*/ 	.word	0x00019160


	//   ....[69]....
        /*0aac*/ 	.word	0x00019370


	//   ....[70]....
        /*0ab0*/ 	.word	0x000193a0


	//   ....[71]....
        /*0ab4*/ 	.word	0x000193d0


	//   ....[72]....
        /*0ab8*/ 	.word	0x00019400


	//   ....[73]....
        /*0abc*/ 	.word	0x00019430


	//   ....[74]....
        /*0ac0*/ 	.word	0x00019460


	//   ....[75]....
        /*0ac4*/ 	.word	0x00019600


	//   ....[76]....
        /*0ac8*/ 	.word	0x00019630


	//   ....[77]....
        /*0acc*/ 	.word	0x00019660


	//   ....[78]....
        /*0ad0*/ 	.word	0x00019690


	//   ....[79]....
        /*0ad4*/ 	.word	0x000196c0


	//   ....[80]....
        /*0ad8*/ 	.word	0x000196f0


	//   ....[81]....
        /*0adc*/ 	.word	0x00019790


	//   ....[82]....
        /*0ae0*/ 	.word	0x000197c0


	//   ....[83]....
        /*0ae4*/ 	.word	0x000197d0


	//   ....[84]....
        /*0ae8*/ 	.word	0x00019800


	//   ....[85]....
        /*0aec*/ 	.word	0x0001ae10


	//   ....[86]....
        /*0af0*/ 	.word	0x0001d220


	//   ....[87]....
        /*0af4*/ 	.word	0x0001dcb0


	//   ....[88]....
        /*0af8*/ 	.word	0x0001dce0


	//   ....[89]....
        /*0afc*/ 	.word	0x0001dd00


	//   ....[90]....
        /*0b00*/ 	.word	0x0001ddb0


	//   ....[91]....
        /*0b04*/ 	.word	0x0001de40


	//   ....[92]....
        /*0b08*/ 	.word	0x0001de60


	//   ....[93]....
        /*0b0c*/ 	.word	0x0001def0


	//   ....[94]....
        /*0b10*/ 	.word	0x0001df00


	//   ....[95]....
        /*0b14*/ 	.word	0x0001e890


	//   ....[96]....
        /*0b18*/ 	.word	0x0001e8a0


	//   ....[97]....
        /*0b1c*/ 	.word	0x0001e970


	//   ....[98]....
        /*0b20*/ 	.word	0x0001e980


	//   ....[99]....
        /*0b24*/ 	.word	0x0001ec10


	//   ....[100]....
        /*0b28*/ 	.word	0x0001ec20


	//   ....[101]....
        /*0b2c*/ 	.word	0x0001ed80


	//   ....[102]....
        /*0b30*/ 	.word	0x0001ed90


	//   ....[103]....
        /*0b34*/ 	.word	0x00022950


	//   ....[104]....
        /*0b38*/ 	.word	0x00022980


	//   ....[105]....
        /*0b3c*/ 	.word	0x000229e0


	//   ....[106]....
        /*0b40*/ 	.word	0x00022a10


	//   ....[107]....
        /*0b44*/ 	.word	0x00022a40


	//   ....[108]....
        /*0b48*/ 	.word	0x00022a70


	//   ....[109]....
        /*0b4c*/ 	.word	0x00022aa0


	//   ....[110]....
        /*0b50*/ 	.word	0x00022ad0


	//   ....[111]....
        /*0b54*/ 	.word	0x00022c90


	//   ....[112]....
        /*0b58*/ 	.word	0x00022cc0


	//   ....[113]....
        /*0b5c*/ 	.word	0x00022cf0


	//   ....[114]....
        /*0b60*/ 	.word	0x00022d20


	//   ....[115]....
        /*0b64*/ 	.word	0x00022d50


	//   ....[116]....
        /*0b68*/ 	.word	0x00022d80


	//   ....[117]....
        /*0b6c*/ 	.word	0x00022e50


	//   ....[118]....
        /*0b70*/ 	.word	0x00022e70


	//   ....[119]....
        /*0b74*/ 	.word	0x00022e80


	//   ....[120]....
        /*0b78*/ 	.word	0x00022f00


	//   ....[121]....
        /*0b7c*/ 	.word	0x00023a40


	//   ....[122]....
        /*0b80*/ 	.word	0x00023e80


	//   ....[123]....
        /*0b84*/ 	.word	0x00023f10


	//   ....[124]....
        /*0b88*/ 	.word	0x00023f60


	//   ....[125]....
        /*0b8c*/ 	.word	0x00023fb0


	//   ....[126]....
        /*0b90*/ 	.word	0x00024050


	//   ....[127]....
        /*0b94*/ 	.word	0x000240e0


	//   ....[128]....
        /*0b98*/ 	.word	0x00024130


	//   ....[129]....
        /*0b9c*/ 	.word	0x00024180


	//   ....[130]....
        /*0ba0*/ 	.word	0x00024270


	//   ....[131]....
        /*0ba4*/ 	.word	0x00024300


	//   ....[132]....
        /*0ba8*/ 	.word	0x00024350


	//   ....[133]....
        /*0bac*/ 	.word	0x000243a0


	//   ....[134]....
        /*0bb0*/ 	.word	0x00024440


	//   ....[135]....
        /*0bb4*/ 	.word	0x000244d0


	//   ....[136]....
        /*0bb8*/ 	.word	0x00024520


	//   ....[137]....
        /*0bbc*/ 	.word	0x00024570


	//   ....[138]....
        /*0bc0*/ 	.word	0x000248d0


	//   ....[139]....
        /*0bc4*/ 	.word	0x00024bb0


	//   ....[140]....
        /*0bc8*/ 	.word	0x00024d30


	//   ....[141]....
        /*0bcc*/ 	.word	0x00024d90


	//   ....[142]....
        /*0bd0*/ 	.word	0x00024e20


	//   ....[143]....
        /*0bd4*/ 	.word	0x00024e70


	//   ....[144]....
        /*0bd8*/ 	.word	0x00024fd0


	//   ....[145]....
        /*0bdc*/ 	.word	0x00025070


	//   ....[146]....
        /*0be0*/ 	.word	0x00025120


	//   ....[147]....
        /*0be4*/ 	.word	0x00025200


	//   ....[148]....
        /*0be8*/ 	.word	0x000253c0


	//   ....[149]....
        /*0bec*/ 	.word	0x000254a0


	//   ....[150]....
        /*0bf0*/ 	.word	0x00025720


	//   ....[151]....
        /*0bf4*/ 	.word	0x00025830


	//   ....[152]....
        /*0bf8*/ 	.word	0x00025a00


	//   ....[153]....
        /*0bfc*/ 	.word	0x00025ac0


	//   ....[154]....
        /*0c00*/ 	.word	0x00025ce0


	//   ....[155]....
        /*0c04*/ 	.word	0x00025d30


	//   ....[156]....
        /*0c08*/ 	.word	0x00026060


	//   ....[157]....
        /*0c0c*/ 	.word	0x00026100


	//   ....[158]....
        /*0c10*/ 	.word	0x000262a0


	//   ....[159]....
        /*0c14*/ 	.word	0x00026320


	//   ....[160]....
        /*0c18*/ 	.word	0x000263a0


	//   ....[161]....
        /*0c1c*/ 	.word	0x00026420


	//   ....[162]....
        /*0c20*/ 	.word	0x000264a0


	//   ....[163]....
        /*0c24*/ 	.word	0x00026530


	//   ....[164]....
        /*0c28*/ 	.word	0x000265d0


	//   ....[165]....
        /*0c2c*/ 	.word	0x00026680


	//   ....[166]....
        /*0c30*/ 	.word	0x00026700


	//   ....[167]....
        /*0c34*/ 	.word	0x00026780


	//   ....[168]....
        /*0c38*/ 	.word	0x00026800


	//   ....[169]....
        /*0c3c*/ 	.word	0x00026890


	//   ....[170]....
        /*0c40*/ 	.word	0x00026910


	//   ....[171]....
        /*0c44*/ 	.word	0x000269c0


	//   ....[172]....
        /*0c48*/ 	.word	0x00026a10


	//   ....[173]....
        /*0c4c*/ 	.word	0x00026ad0


	//   ....[174]....
        /*0c50*/ 	.word	0x00026c00


	//----- nvinfo : EIATTR_REG_RECONFIG
	.align		4
.L_640:
        /*0c54*/ 	.byte	0x01, 0x54
	.zero		2


	//----- nvinfo : EIATTR_SYSCALL_OFFSETS
	.align		4
        /*0c58*/ 	.byte	0x04, 0x46
        /*0c5a*/ 	.short	(.L_642 - .L_641)


	//   ....[0]....
.L_641:
        /*0c5c*/ 	.word	0x000020d0


	//   ....[1]....
        /*0c60*/ 	.word	0x00002220


	//   ....[2]....
        /*0c64*/ 	.word	0x000072a0


	//   ....[3]....
        /*0c68*/ 	.word	0x000075c0


	//   ....[4]....
        /*0c6c*/ 	.word	0x0001ce40


	//   ....[5]....
        /*0c70*/ 	.word	0x0001cf90


	//   ....[6]....
        /*0c74*/ 	.word	0x0001d090


	//   ....[7]....
        /*0c78*/ 	.word	0x0001d8d0


	//   ....[8]....
        /*0c7c*/ 	.word	0x0001e210


	//----- nvinfo : EIATTR_MBARRIER_INSTR_OFFSETS
	.align		4
.L_642:
        /*0c80*/ 	.byte	0x04, 0x39
        /*0c82*/ 	.short	(.L_644 - .L_643)


	//   ....[0]....
.L_643:
        /*0c84*/ 	.word	0x000002e0
        /*0c88*/ 	.word	0x000000ff
        /*0c8c*/ 	.word	0x00038800
        /*0c90*/ 	.short	0x0100
        /*0c92*/ 	.byte	0x08
	.zero		1


	//   ....[1]....
        /*0c94*/ 	.word	0x000002f0
        /*0c98*/ 	.word	0x000000ff
        /*0c9c*/ 	.word	0x00038810
        /*0ca0*/ 	.short	0x0100
        /*0ca2*/ 	.byte	0x08
	.zero		1


	//   ....[2]....
        /*0ca4*/ 	.word	0x00000300
        /*0ca8*/ 	.word	0x000000ff
        /*0cac*/ 	.word	0x00038820
        /*0cb0*/ 	.short	0x0100
        /*0cb2*/ 	.byte	0x08
	.zero		1


	//   ....[3]....
        /*0cb4*/ 	.word	0x000003b0
        /*0cb8*/ 	.word	0x000000ff
        /*0cbc*/ 	.word	0x00038830
        /*0cc0*/ 	.short	0x0100
        /*0cc2*/ 	.byte	0x06
	.zero		1


	//   ....[4]....
        /*0cc4*/ 	.word	0x000003c0
        /*0cc8*/ 	.word	0x000000ff
        /*0ccc*/ 	.word	0x00038840
        /*0cd0*/ 	.short	0x0100
        /*0cd2*/ 	.byte	0x06
	.zero		1


	//   ....[5]....
        /*0cd4*/ 	.word	0x000003d0
        /*0cd8*/ 	.word	0x000000ff
        /*0cdc*/ 	.word	0x00038838
        /*0ce0*/ 	.short	0x0100
        /*0ce2*/ 	.byte	0x06
	.zero		1


	//   ....[6]....
        /*0ce4*/ 	.word	0x000003e0
        /*0ce8*/ 	.word	0x000000ff
        /*0cec*/ 	.word	0x00038848
        /*0cf0*/ 	.short	0x0100
        /*0cf2*/ 	.byte	0x06
	.zero		1


	//   ....[7]....
        /*0cf4*/ 	.word	0x00000510
        /*0cf8*/ 	.word	0x000000ff
        /*0cfc*/ 	.word	0x00038850
        /*0d00*/ 	.short	0x0100
        /*0d02*/ 	.byte	0x08
	.zero		1


	//   ....[8]....
        /*0d04*/ 	.word	0x00000520
        /*0d08*/ 	.word	0x000000ff
        /*0d0c*/ 	.word	0x00038860
        /*0d10*/ 	.short	0x0100
        /*0d12*/ 	.byte	0x08
	.zero		1


	//   ....[9]....
        /*0d14*/ 	.word	0x00000530
        /*0d18*/ 	.word	0x000000ff
        /*0d1c*/ 	.word	0x00038858
        /*0d20*/ 	.short	0x0100
        /*0d22*/ 	.byte	0x08
	.zero		1


	//   ....[10]....
        /*0d24*/ 	.word	0x00000540
        /*0d28*/ 	.word	0x000000ff
        /*0d2c*/ 	.word	0x00038868
        /*0d30*/ 	.short	0x0100
        /*0d32*/ 	.byte	0x08
	.zero		1


	//   ....[11]....
        /*0d34*/ 	.word	0x00000630
        /*0d38*/ 	.word	0x000000ff
        /*0d3c*/ 	.word	0x00038870
        /*0d40*/ 	.short	0x0100
        /*0d42*/ 	.byte	0x06
	.zero		1


	//   ....[12]....
        /*0d44*/ 	.word	0x00000640
        /*0d48*/ 	.word	0x000000ff
        /*0d4c*/ 	.word	0x00038880
        /*0d50*/ 	.short	0x0100
        /*0d52*/ 	.byte	0x06
	.zero		1


	//   ....[13]....
        /*0d54*/ 	.word	0x00000650
        /*0d58*/ 	.word	0x000000ff
        /*0d5c*/ 	.word	0x00038878
        /*0d60*/ 	.short	0x0100
        /*0d62*/ 	.byte	0x06
	.zero		1


	//   ....[14]....
        /*0d64*/ 	.word	0x00000660
        /*0d68*/ 	.word	0x000000ff
        /*0d6c*/ 	.word	0x00038888
        /*0d70*/ 	.short	0x0100
        /*0d72*/ 	.byte	0x06
	.zero		1


	//   ....[15]....
        /*0d74*/ 	.word	0x00000790
        /*0d78*/ 	.word	0x000000ff
        /*0d7c*/ 	.word	0x00038890
        /*0d80*/ 	.short	0x0100
        /*0d82*/ 	.byte	0x08
	.zero		1


	//   ....[16]....
        /*0d84*/ 	.word	0x000007a0
        /*0d88*/ 	.word	0x000000ff
        /*0d8c*/ 	.word	0x000388a0
        /*0d90*/ 	.short	0x0100
        /*0d92*/ 	.byte	0x08
	.zero		1


	//   ....[17]....
        /*0d94*/ 	.word	0x000007b0
        /*0d98*/ 	.word	0x000000ff
        /*0d9c*/ 	.word	0x00038898
        /*0da0*/ 	.short	0x0100
        /*0da2*/ 	.byte	0x08
	.zero		1


	//   ....[18]....
        /*0da4*/ 	.word	0x000007c0
        /*0da8*/ 	.word	0x000000ff
        /*0dac*/ 	.word	0x000388a8
        /*0db0*/ 	.short	0x0100
        /*0db2*/ 	.byte	0x08
	.zero		1


	//   ....[19]....
        /*0db4*/ 	.word	0x000008f0
        /*0db8*/ 	.word	0x000000ff
        /*0dbc*/ 	.word	0x000388b0
        /*0dc0*/ 	.short	0x0100
        /*0dc2*/ 	.byte	0x08
	.zero		1


	//   ....[20]....
        /*0dc4*/ 	.word	0x00000900
        /*0dc8*/ 	.word	0x000000ff
        /*0dcc*/ 	.word	0x000388c0
        /*0dd0*/ 	.short	0x0100
        /*0dd2*/ 	.byte	0x08
	.zero		1


	//   ....[21]....
        /*0dd4*/ 	.word	0x00000910
        /*0dd8*/ 	.word	0x000000ff
        /*0ddc*/ 	.word	0x000388b8
        /*0de0*/ 	.short	0x0100
        /*0de2*/ 	.byte	0x08
	.zero		1


	//   ....[22]....
        /*0de4*/ 	.word	0x00000920
        /*0de8*/ 	.word	0x000000ff
        /*0dec*/ 	.word	0x000388c8
        /*0df0*/ 	.short	0x0100
        /*0df2*/ 	.byte	0x08
	.zero		1


	//   ....[23]....
        /*0df4*/ 	.word	0x00002db0
        /*0df8*/ 	.word	0x0000004b
        /*0dfc*/ 	.word	0x00038890
        /*0e00*/ 	.short	0x010a
        /*0e02*/ 	.byte	0x3f
	.zero		1


	//   ....[24]....
        /*0e04*/ 	.word	0x00003740
        /*0e08*/ 	.word	0x0000004b
        /*0e0c*/ 	.word	0x00038890
        /*0e10*/ 	.short	0x010a
        /*0e12*/ 	.byte	0x3f
	.zero		1


	//   ....[25]....
        /*0e14*/ 	.word	0x00003fd0
        /*0e18*/ 	.word	0x0000004b
        /*0e1c*/ 	.word	0x00038890
        /*0e20*/ 	.short	0x010a
        /*0e22*/ 	.byte	0x3f
	.zero		1


	//   ....[26]....
        /*0e24*/ 	.word	0x000041d0
        /*0e28*/ 	.word	0x00000004
        /*0e2c*/ 	.word	0x00000000
        /*0e30*/ 	.short	0x0101
        /*0e32*/ 	.byte	0x3f
	.zero		1


	//   ....[27]....
        /*0e34*/ 	.word	0x00004210
        /*0e38*/ 	.word	0x0000004b
        /*0e3c*/ 	.word	0x000388b0
        /*0e40*/ 	.short	0x010a
        /*0e42*/ 	.byte	0x3f
	.zero		1


	//   ....[28]....
        /*0e44*/ 	.word	0x00004840
        /*0e48*/ 	.word	0x0000004b
        /*0e4c*/ 	.word	0x00000000
        /*0e50*/ 	.short	0x0101
        /*0e52*/ 	.byte	0x3f
	.zero		1


	//   ....[29]....
        /*0e54*/ 	.word	0x000054d0
        /*0e58*/ 	.word	0x00000005
        /*0e5c*/ 	.word	0x00000000
        /*0e60*/ 	.short	0x0101
        /*0e62*/ 	.byte	0x3f
	.zero		1


	//   ....[30]....
        /*0e64*/ 	.word	0x00006070
        /*0e68*/ 	.word	0x00000004
        /*0e6c*/ 	.word	0x00000000
        /*0e70*/ 	.short	0x0101
        /*0e72*/ 	.byte	0x3f
	.zero		1


	//   ....[31]....
        /*0e74*/ 	.word	0x00007330
        /*0e78*/ 	.word	0x00000002
        /*0e7c*/ 	.word	0x00038800
        /*0e80*/ 	.short	0x010a
        /*0e82*/ 	.byte	0x3f
	.zero		1


	//   ....[32]....
        /*0e84*/ 	.word	0x00007380
        /*0e88*/ 	.word	0x00000002
        /*0e8c*/ 	.word	0x00038800
        /*0e90*/ 	.short	0x010a
        /*0e92*/ 	.byte	0x3f
	.zero		1


	//   ....[33]....
        /*0e94*/ 	.word	0x00007e20
        /*0e98*/ 	.word	0x00000002
        /*0e9c*/ 	.word	0x00038800
        /*0ea0*/ 	.short	0x010a
        /*0ea2*/ 	.byte	0x3f
	.zero		1


	//   ....[34]....
        /*0ea4*/ 	.word	0x000091e0
        /*0ea8*/ 	.word	0x00000002
        /*0eac*/ 	.word	0x00038800
        /*0eb0*/ 	.short	0x010a
        /*0eb2*/ 	.byte	0x3f
	.zero		1


	//   ....[35]....
        /*0eb4*/ 	.word	0x0000a070
        /*0eb8*/ 	.word	0x000000a9
        /*0ebc*/ 	.word	0x00038830
        /*0ec0*/ 	.short	0x010a
        /*0ec2*/ 	.byte	0x3f
	.zero		1


	//   ....[36]....
        /*0ec4*/ 	.word	0x0000a120
        /*0ec8*/ 	.word	0x000000a9
        /*0ecc*/ 	.word	0x00038830
        /*0ed0*/ 	.short	0x010a
        /*0ed2*/ 	.byte	0x3f
	.zero		1


	//   ....[37]....
        /*0ed4*/ 	.word	0x0000a430
        /*0ed8*/ 	.word	0x00000002
        /*0edc*/ 	.word	0x00038810
        /*0ee0*/ 	.short	0x010a
        /*0ee2*/ 	.byte	0x3f
	.zero		1


	//   ....[38]....
        /*0ee4*/ 	.word	0x0000a480
        /*0ee8*/ 	.word	0x000000a9
        /*0eec*/ 	.word	0x00038850
        /*0ef0*/ 	.short	0x010a
        /*0ef2*/ 	.byte	0x3f
	.zero		1


	//   ....[39]....
        /*0ef4*/ 	.word	0x0000a530
        /*0ef8*/ 	.word	0x000000a9
        /*0efc*/ 	.word	0x00038850
        /*0f00*/ 	.short	0x010a
        /*0f02*/ 	.byte	0x3f
	.zero		1


	//   ....[40]....
        /*0f04*/ 	.word	0x0000c9b0
        /*0f08*/ 	.word	0x0000000e
        /*0f0c*/ 	.word	0x00000000
        /*0f10*/ 	.short	0x0101
        /*0f12*/ 	.byte	0x3f
	.zero		1


	//   ....[41]....
        /*0f14*/ 	.word	0x0000d0e0
        /*0f18*/ 	.word	0x000000a9
        /*0f1c*/ 	.word	0x00000000
        /*0f20*/ 	.short	0x0101
        /*0f22*/ 	.byte	0x3f
	.zero		1


	//   ....[42]....
        /*0f24*/ 	.word	0x0000d1e0
        /*0f28*/ 	.word	0x000000c5
        /*0f2c*/ 	.word	0x00038830
        /*0f30*/ 	.short	0x010a
        /*0f32*/ 	.byte	0x3f
	.zero		1


	//   ....[43]....
        /*0f34*/ 	.word	0x0000d250
        /*0f38*/ 	.word	0x000000c5
        /*0f3c*/ 	.word	0x00038830
        /*0f40*/ 	.short	0x010a
        /*0f42*/ 	.byte	0x3f
	.zero		1


	//   ....[44]....
        /*0f44*/ 	.word	0x0000d4c0
        /*0f48*/ 	.word	0x000000c5
        /*0f4c*/ 	.word	0x00038850
        /*0f50*/ 	.short	0x010a
        /*0f52*/ 	.byte	0x3f
	.zero		1


	//   ....[45]....
        /*0f54*/ 	.word	0x0000d510
        /*0f58*/ 	.word	0x000000c5
        /*0f5c*/ 	.word	0x00038850
        /*0f60*/ 	.short	0x010a
        /*0f62*/ 	.byte	0x3f
	.zero		1


	//   ....[46]....
        /*0f64*/ 	.word	0x0000f850
        /*0f68*/ 	.word	0x000000a6
        /*0f6c*/ 	.word	0x00000000
        /*0f70*/ 	.short	0x0101
        /*0f72*/ 	.byte	0x3f
	.zero		1


	//   ....[47]....
        /*0f74*/ 	.word	0x000108a0
        /*0f78*/ 	.word	0x000000c5
        /*0f7c*/ 	.word	0x00000000
        /*0f80*/ 	.short	0x0101
        /*0f82*/ 	.byte	0x3f
	.zero		1


	//   ....[48]....
        /*0f84*/ 	.word	0x000109e0
        /*0f88*/ 	.word	0x000000c1
        /*0f8c*/ 	.word	0x00038830
        /*0f90*/ 	.short	0x010a
        /*0f92*/ 	.byte	0x3f
	.zero		1


	//   ....[49]....
        /*0f94*/ 	.word	0x00010a50
        /*0f98*/ 	.word	0x000000c1
        /*0f9c*/ 	.word	0x00038830
        /*0fa0*/ 	.short	0x010a
        /*0fa2*/ 	.byte	0x3f
	.zero		1


	//   ....[50]....
        /*0fa4*/ 	.word	0x00010cc0
        /*0fa8*/ 	.word	0x000000c1
        /*0fac*/ 	.word	0x00038850
        /*0fb0*/ 	.short	0x010a
        /*0fb2*/ 	.byte	0x3f
	.zero		1


	//   ....[51]....
        /*0fb4*/ 	.word	0x00010d10
        /*0fb8*/ 	.word	0x000000c1
        /*0fbc*/ 	.word	0x00038850
        /*0fc0*/ 	.short	0x010a
        /*0fc2*/ 	.byte	0x3f
	.zero		1


	//   ....[52]....
        /*0fc4*/ 	.word	0x00012cc0
        /*0fc8*/ 	.word	0x000000a2
        /*0fcc*/ 	.word	0x00000000
        /*0fd0*/ 	.short	0x0101
        /*0fd2*/ 	.byte	0x3f
	.zero		1


	//   ....[53]....
        /*0fd4*/ 	.word	0x00013b70
        /*0fd8*/ 	.word	0x000000c1
        /*0fdc*/ 	.word	0x00000000
        /*0fe0*/ 	.short	0x0101
        /*0fe2*/ 	.byte	0x3f
	.zero		1


	//   ....[54]....
        /*0fe4*/ 	.word	0x00016390
        /*0fe8*/ 	.word	0x00000004
        /*0fec*/ 	.word	0x00000000
        /*0ff0*/ 	.short	0x0101
        /*0ff2*/ 	.byte	0x3f
	.zero		1


	//   ....[55]....
        /*0ff4*/ 	.word	0x00016f20
        /*0ff8*/ 	.word	0x00000008
        /*0ffc*/ 	.word	0x00000000
        /*1000*/ 	.short	0x0101
        /*1002*/ 	.byte	0x3f
	.zero		1


	//   ....[56]....
        /*1004*/ 	.word	0x0001aef0
        /*1008*/ 	.word	0x00000012
        /*100c*/ 	.word	0x00038820
        /*1010*/ 	.short	0x010a
        /*1012*/ 	.byte	0x3f
	.zero		1


	//   ....[57]....
        /*1014*/ 	.word	0x0001afc0
        /*1018*/ 	.word	0x00000004
        /*101c*/ 	.word	0x000388a0
        /*1020*/ 	.short	0x010a
        /*1022*/ 	.byte	0x3f
	.zero		1


	//   ....[58]....
        /*1024*/ 	.word	0x0001b200
        /*1028*/ 	.word	0x00000004
        /*102c*/ 	.word	0x000388c0
        /*1030*/ 	.short	0x010a
        /*1032*/ 	.byte	0x3f
	.zero		1


	//   ....[59]....
        /*1034*/ 	.word	0x0001bc60
        /*1038*/ 	.word	0x00000004
        /*103c*/ 	.word	0x000388a0
        /*1040*/ 	.short	0x010a
        /*1042*/ 	.byte	0x3f
	.zero		1


	//   ....[60]....
        /*1044*/ 	.word	0x0001be90
        /*1048*/ 	.word	0x00000004
        /*104c*/ 	.word	0x000388c0
        /*1050*/ 	.short	0x010a
        /*1052*/ 	.byte	0x3f
	.zero		1


	//   ....[61]....
        /*1054*/ 	.word	0x0001d480
        /*1058*/ 	.word	0x00000000
        /*105c*/ 	.word	0x00038840
        /*1060*/ 	.short	0x010a
        /*1062*/ 	.byte	0x3f
	.zero		1


	//   ....[62]....
        /*1064*/ 	.word	0x0001dfc0
        /*1068*/ 	.word	0x00000012
        /*106c*/ 	.word	0x00038800
        /*1070*/ 	.short	0x0107
        /*1072*/ 	.byte	0x3f
	.zero		1


	//   ....[63]....
        /*1074*/ 	.word	0x0001e060
        /*1078*/ 	.word	0x00000012
        /*107c*/ 	.word	0x00038800
        /*1080*/ 	.short	0x0101
        /*1082*/ 	.byte	0x3f
	.zero		1


	//   ....[64]....
        /*1084*/ 	.word	0x0001ef90
        /*1088*/ 	.word	0x00000012
        /*108c*/ 	.word	0x00038810
        /*1090*/ 	.short	0x0107
        /*1092*/ 	.byte	0x3f
	.zero		1


	//   ....[65]....
        /*1094*/ 	.word	0x0001f090
        /*1098*/ 	.word	0x00000012
        /*109c*/ 	.word	0x00038810
        /*10a0*/ 	.short	0x0101
        /*10a2*/ 	.byte	0x3f
	.zero		1


	//   ....[66]....
        /*10a4*/ 	.word	0x0001f0b0
        /*10a8*/ 	.word	0x00000012
        /*10ac*/ 	.word	0x00038820
        /*10b0*/ 	.short	0x010a
        /*10b2*/ 	.byte	0x3f
	.zero		1


	//   ....[67]....
        /*10b4*/ 	.word	0x0001f190
        /*10b8*/ 	.word	0x00000000
        /*10bc*/ 	.word	0x00038860
        /*10c0*/ 	.short	0x010a
        /*10c2*/ 	.byte	0x3f
	.zero		1


	//   ....[68]....
        /*10c4*/ 	.word	0x0001fe20
        /*10c8*/ 	.word	0x00000002
        /*10cc*/ 	.word	0x00038840
        /*10d0*/ 	.short	0x010a
        /*10d2*/ 	.byte	0x3f
	.zero		1


	//   ....[69]....
        /*10d4*/ 	.word	0x00020080
        /*10d8*/ 	.word	0x00000002
        /*10dc*/ 	.word	0x00038860
        /*10e0*/ 	.short	0x010a
        /*10e2*/ 	.byte	0x3f
	.zero		1


	//   ....[70]....
        /*10e4*/ 	.word	0x00020c40
        /*10e8*/ 	.word	0x00000003
        /*10ec*/ 	.word	0x00038840
        /*10f0*/ 	.short	0x010a
        /*10f2*/ 	.byte	0x3f
	.zero		1


	//   ....[71]....
        /*10f4*/ 	.word	0x00020e90
        /*10f8*/ 	.word	0x00000003
        /*10fc*/ 	.word	0x00038860
        /*1100*/ 	.short	0x010a
        /*1102*/ 	.byte	0x3f
	.zero		1


	//   ....[72]....
        /*1104*/ 	.word	0x000219d0
        /*1108*/ 	.word	0x00000003
        /*110c*/ 	.word	0x00038840
        /*1110*/ 	.short	0x010a
        /*1112*/ 	.byte	0x3f
	.zero		1


	//   ....[73]....
        /*1114*/ 	.word	0x00021c30
        /*1118*/ 	.word	0x00000003
        /*111c*/ 	.word	0x00038860
        /*1120*/ 	.short	0x010a
        /*1122*/ 	.byte	0x3f
	.zero		1


	//   ....[74]....
        /*1124*/ 	.word	0x000239c0
        /*1128*/ 	.word	0x00000000
        /*112c*/ 	.word	0x00038820
        /*1130*/ 	.short	0x010a
        /*1132*/ 	.byte	0x3f
	.zero		1


	//   ....[75]....
        /*1134*/ 	.word	0x00023b70
        /*1138*/ 	.word	0x00000006
        /*113c*/ 	.word	0x00000000
        /*1140*/ 	.short	0x010a
        /*1142*/ 	.byte	0x3f
	.zero		1


	//   ....[76]....
        /*1144*/ 	.word	0x00023be0
        /*1148*/ 	.word	0x00000007
        /*114c*/ 	.word	0x00000000
        /*1150*/ 	.short	0x010a
        /*1152*/ 	.byte	0x3f
	.zero		1


	//   ....[77]....
        /*1154*/ 	.word	0x00023c50
        /*1158*/ 	.word	0x00000004
        /*115c*/ 	.word	0x00000000
        /*1160*/ 	.short	0x010a
        /*1162*/ 	.byte	0x3f
	.zero		1


	//   ....[78]....
        /*1164*/ 	.word	0x00023c80
        /*1168*/ 	.word	0x00000003
        /*116c*/ 	.word	0x00000000
        /*1170*/ 	.short	0x010a
        /*1172*/ 	.byte	0x3f
	.zero		1


	//   ....[79]....
        /*1174*/ 	.word	0x00023ce0
        /*1178*/ 	.word	0x0000004b
        /*117c*/ 	.word	0x00038890
        /*1180*/ 	.short	0x010a
        /*1182*/ 	.byte	0x3f
	.zero		1


	//   ....[80]....
        /*1184*/ 	.word	0x00023d30
        /*1188*/ 	.word	0x0000004b
        /*118c*/ 	.word	0x00038890
        /*1190*/ 	.short	0x010a
        /*1192*/ 	.byte	0x3f
	.zero		1


	//   ....[81]....
        /*1194*/ 	.word	0x00023d80
        /*1198*/ 	.word	0x0000004b
        /*119c*/ 	.word	0x00038890
        /*11a0*/ 	.short	0x010a
        /*11a2*/ 	.byte	0x3f
	.zero		1


	//   ....[82]....
        /*11a4*/ 	.word	0x00023dd0
        /*11a8*/ 	.word	0x0000004b
        /*11ac*/ 	.word	0x000388b0
        /*11b0*/ 	.short	0x010a
        /*11b2*/ 	.byte	0x3f
	.zero		1


	//   ....[83]....
        /*11b4*/ 	.word	0x000241c0
        /*11b8*/ 	.word	0x00000002
        /*11bc*/ 	.word	0x00038800
        /*11c0*/ 	.short	0x010a
        /*11c2*/ 	.byte	0x3f
	.zero		1


	//   ....[84]....
        /*11c4*/ 	.word	0x000245c0
        /*11c8*/ 	.word	0x00000002
        /*11cc*/ 	.word	0x00038800
        /*11d0*/ 	.short	0x010a
        /*11d2*/ 	.byte	0x3f
	.zero		1


	//   ....[85]....
        /*11d4*/ 	.word	0x00024610
        /*11d8*/ 	.word	0x000000a9
        /*11dc*/ 	.word	0x00038830
        /*11e0*/ 	.short	0x010a
        /*11e2*/ 	.byte	0x3f
	.zero		1


	//   ....[86]....
        /*11e4*/ 	.word	0x00024660
        /*11e8*/ 	.word	0x00000002
        /*11ec*/ 	.word	0x00038810
        /*11f0*/ 	.short	0x010a
        /*11f2*/ 	.byte	0x3f
	.zero		1


	//   ....[87]....
        /*11f4*/ 	.word	0x000246b0
        /*11f8*/ 	.word	0x000000a9
        /*11fc*/ 	.word	0x00038850
        /*1200*/ 	.short	0x010a
        /*1202*/ 	.byte	0x3f
	.zero		1


	//   ....[88]....
        /*1204*/ 	.word	0x00024700
        /*1208*/ 	.word	0x000000c5
        /*120c*/ 	.word	0x00038830
        /*1210*/ 	.short	0x010a
        /*1212*/ 	.byte	0x3f
	.zero		1


	//   ....[89]....
        /*1214*/ 	.word	0x00024750
        /*1218*/ 	.word	0x000000c5
        /*121c*/ 	.word	0x00038850
        /*1220*/ 	.short	0x010a
        /*1222*/ 	.byte	0x3f
	.zero		1


	//   ....[90]....
        /*1224*/ 	.word	0x000247a0
        /*1228*/ 	.word	0x000000c1
        /*122c*/ 	.word	0x00038830
        /*1230*/ 	.short	0x010a
        /*1232*/ 	.byte	0x3f
	.zero		1


	//   ....[91]....
        /*1234*/ 	.word	0x000247f0
        /*1238*/ 	.word	0x000000c1
        /*123c*/ 	.word	0x00038850
        /*1240*/ 	.short	0x010a
        /*1242*/ 	.byte	0x3f
	.zero		1


	//   ....[92]....
        /*1244*/ 	.word	0x00024990
        /*1248*/ 	.word	0x00000012
        /*124c*/ 	.word	0x00038820
        /*1250*/ 	.short	0x010a
        /*1252*/ 	.byte	0x3f
	.zero		1


	//   ....[93]....
        /*1254*/ 	.word	0x000249e0
        /*1258*/ 	.word	0x00000004
        /*125c*/ 	.word	0x000388a0
        /*1260*/ 	.short	0x010a
        /*1262*/ 	.byte	0x3f
	.zero		1


	//   ....[94]....
        /*1264*/ 	.word	0x00024a30
        /*1268*/ 	.word	0x00000004
        /*126c*/ 	.word	0x000388c0
        /*1270*/ 	.short	0x010a
        /*1272*/ 	.byte	0x3f
	.zero		1


	//   ....[95]....
        /*1274*/ 	.word	0x00024a80
        /*1278*/ 	.word	0x00000004
        /*127c*/ 	.word	0x000388a0
        /*1280*/ 	.short	0x010a
        /*1282*/ 	.byte	0x3f
	.zero		1


	//   ....[96]....
        /*1284*/ 	.word	0x00024ad0
        /*1288*/ 	.word	0x00000004
        /*128c*/ 	.word	0x000388c0
        /*1290*/ 	.short	0x010a
        /*1292*/ 	.byte	0x3f
	.zero		1


	//   ....[97]....
        /*1294*/ 	.word	0x00024c70
        /*1298*/ 	.word	0x00000000
        /*129c*/ 	.word	0x00038840
        /*12a0*/ 	.short	0x010a
        /*12a2*/ 	.byte	0x3f
	.zero		1


	//   ....[98]....
        /*12a4*/ 	.word	0x00025d70
        /*12a8*/ 	.word	0x00000012
        /*12ac*/ 	.word	0x00038820
        /*12b0*/ 	.short	0x010a
        /*12b2*/ 	.byte	0x3f
	.zero		1


	//   ....[99]....
        /*12b4*/ 	.word	0x00025dc0
        /*12b8*/ 	.word	0x00000000
        /*12bc*/ 	.word	0x00038860
        /*12c0*/ 	.short	0x010a
        /*12c2*/ 	.byte	0x3f
	.zero		1


	//   ....[100]....
        /*12c4*/ 	.word	0x00025e10
        /*12c8*/ 	.word	0x00000002
        /*12cc*/ 	.word	0x00038840
        /*12d0*/ 	.short	0x010a
        /*12d2*/ 	.byte	0x3f
	.zero		1


	//   ....[101]....
        /*12d4*/ 	.word	0x00025e60
        /*12d8*/ 	.word	0x00000002
        /*12dc*/ 	.word	0x00038860
        /*12e0*/ 	.short	0x010a
        /*12e2*/ 	.byte	0x3f
	.zero		1


	//   ....[102]....
        /*12e4*/ 	.word	0x00025eb0
        /*12e8*/ 	.word	0x00000003
        /*12ec*/ 	.word	0x00038840
        /*12f0*/ 	.short	0x010a
        /*12f2*/ 	.byte	0x3f
	.zero		1


	//   ....[103]....
        /*12f4*/ 	.word	0x00025f00
        /*12f8*/ 	.word	0x00000003
        /*12fc*/ 	.word	0x00038860
        /*1300*/ 	.short	0x010a
        /*1302*/ 	.byte	0x3f
	.zero		1


	//   ....[104]....
        /*1304*/ 	.word	0x00025f50
        /*1308*/ 	.word	0x00000003
        /*130c*/ 	.word	0x00038840
        /*1310*/ 	.short	0x010a
        /*1312*/ 	.byte	0x3f
	.zero		1


	//   ....[105]....
        /*1314*/ 	.word	0x00025fa0
        /*1318*/ 	.word	0x00000003
        /*131c*/ 	.word	0x00038860
        /*1320*/ 	.short	0x010a
        /*1322*/ 	.byte	0x3f
	.zero		1


	//   ....[106]....
        /*1324*/ 	.word	0x00026b20
        /*1328*/ 	.word	0x00000000
        /*132c*/ 	.word	0x00038820
        /*1330*/ 	.short	0x010a
        /*1332*/ 	.byte	0x3f
	.zero		1


	//   ....[107]....
        /*1334*/ 	.word	0x00026cc0
        /*1338*/ 	.word	0x00000006
        /*133c*/ 	.word	0x00000000
        /*1340*/ 	.short	0x010a
        /*1342*/ 	.byte	0x3f
	.zero		1


	//   ....[108]....
        /*1344*/ 	.word	0x00026d10
        /*1348*/ 	.word	0x00000007
        /*134c*/ 	.word	0x00000000
        /*1350*/ 	.short	0x010a
        /*1352*/ 	.byte	0x3f
	.zero		1


	//   ....[109]....
        /*1354*/ 	.word	0x00026d60
        /*1358*/ 	.word	0x00000004
        /*135c*/ 	.word	0x00000000
        /*1360*/ 	.short	0x010a
        /*1362*/ 	.byte	0x3f
	.zero		1


	//----- nvinfo : EIATTR_NUM_MBARRIERS
	.align		4
.L_644:
        /*1364*/ 	.byte	0x03, 0x38
        /*1366*/ 	.short	0x0017


	//----- nvinfo : EIATTR_EXIT_INSTR_OFFSETS
	.align		4
        /*1368*/ 	.byte	0x04, 0x1c
        /*136a*/ 	.short	(.L_646 - .L_645)


	//   ....[0]....
.L_645:
        /*136c*/ 	.word	0x00023cd0


	//----- nvinfo : EIATTR_MAX_THREADS
	.align		4
.L_646:
        /*1370*/ 	.byte	0x04, 0x05
        /*1372*/ 	.short	(.L_648 - .L_647)
.L_647:
        /*1374*/ 	.word	0x00000180
        /*1378*/ 	.word	0x00000001
        /*137c*/ 	.word	0x00000001


	//----- nvinfo : EIATTR_CRS_STACK_SIZE
	.align		4
.L_648:
        /*1380*/ 	.byte	0x04, 0x1e
        /*1382*/ 	.short	(.L_650 - .L_649)
.L_649:
        /*1384*/ 	.word	0x00000000


	//----- nvinfo : EIATTR_CBANK_PARAM_SIZE
	.align		4
.L_650:
        /*1388*/ 	.byte	0x03, 0x19
        /*138a*/ 	.short	0x0bf0


	//----- nvinfo : EIATTR_PARAM_CBANK
	.align		4
        /*138c*/ 	.byte	0x04, 0x0a
        /*138e*/ 	.short	(.L_652 - .L_651)
	.align		4
.L_651:
        /*1390*/ 	.word	index@(.nv.constant0._ZN7cutlass13device_kernelIN5flash11enable_sm90INS1_16FlashAttnFwdSm90INS1_25CollectiveMainloopFwdSm90ILi2EN4cute5tupleIJNS5_1CILi1EEES8_S8_EEENS6_IJNS7_ILi64EEESA_SA_EEELi512ENS_6half_tEfNS_4arch4Sm90ELb1ELb0ELb0ELb1ELb0ELb1ELb1ELb0ELb0ELb1ELb1ELb0EEENS1_21CollectiveEpilogueFwdINS6_IJSA_NS7_ILi512EEESA_EEES9_SC_SE_Li256ELb1ELb1ELb1ELb0EEENS1_36VarlenDynamicPersistentTileSchedulerILi64ELi64ELi256ELi128ELb1ELb1ELb1ELb1ELb1ELb1EEEEEEEEEvNT_6ParamsE)
        /*1394*/ 	.short	0x0210
        /*1396*/ 	.short	0x0bf0


	//----- nvinfo : EIATTR_SW_WAR
	.align		4
.L_652:
        /*1398*/ 	.byte	0x04, 0x36
        /*139a*/ 	.short	(.L_654 - .L_653)
.L_653:
        /*139c*/ 	.word	0x00000008
.L_654:


//--------------------- .nv.callgraph             --------------------------
	.section	.nv.callgraph,"",@"SHT_CUDA_CALLGRAPH"
	.align	4
	.sectionentsize	8
	.align		4
        /*0000*/ 	.word	0x00000000
	.align		4
        /*0004*/ 	.word	0xffffffff
	.align		4
        /*0008*/ 	.word	index@(_ZN7cutlass13device_kernelIN5flash11enable_sm90INS1_16FlashAttnFwdSm90INS1_25CollectiveMainloopFwdSm90ILi2EN4cute5tupleIJNS5_1CILi1EEES8_S8_EEENS6_IJNS7_ILi64EEESA_SA_EEELi512ENS_6half_tEfNS_4arch4Sm90ELb0ELb0ELb0ELb0ELb0ELb0ELb0ELb0ELb0ELb1ELb1ELb0EEENS1_21CollectiveEpilogueFwdINS6_IJSA_NS7_ILi512EEESA_EEES9_SC_SE_Li256ELb0ELb1ELb1ELb0EEENS1_19SingleTileSchedulerILb0ELb1ELb1ELi64EEEEEEEEEvNT_6ParamsE)
	.align		4
        /*000c*/ 	.word	index@(__assertfail)
	.align		4
        /*0010*/ 	.word	index@(_ZN7cutlass13device_kernelIN5flash11enable_sm90INS1_16FlashAttnFwdSm90INS1_25CollectiveMainloopFwdSm90ILi2EN4cute5tupleIJNS5_1CILi1EEES8_S8_EEENS6_IJNS7_ILi64EEESA_SA_EEELi512ENS_6half_tEfNS_4arch4Sm90ELb0ELb0ELb0ELb0ELb0ELb0ELb1ELb0ELb0ELb1ELb1ELb0EEENS1_21CollectiveEpilogueFwdINS6_IJSA_NS7_ILi512EEESA_EEES9_SC_SE_Li256ELb0ELb1ELb1ELb0EEENS1_19SingleTileSchedulerILb0ELb1ELb1ELi64EEEEEEEEEvNT_6ParamsE)
	.align		4
        /*0014*/ 	.word	index@(__assertfail)
	.align		4
        /*0018*/ 	.word	index@(_ZN7cutlass13device_kernelIN5flash11enable_sm90INS1_16FlashAttnFwdSm90INS1_25CollectiveMainloopFwdSm90ILi2EN4cute5tupleIJNS5_1CILi1EEES8_S8_EEENS6_IJNS7_ILi64EEESA_SA_EEELi512ENS_6half_tEfNS_4arch4Sm90ELb0ELb0ELb0ELb1ELb0ELb0ELb0ELb0ELb0ELb1ELb1ELb0EEENS1_21CollectiveEpilogueFwdINS6_IJSA_NS7_ILi512EEESA_EEES9_SC_SE_Li256ELb1ELb1ELb1ELb0EEENS1_36VarlenDynamicPersistentTileSchedulerILi64ELi64ELi256ELi128ELb1ELb1ELb1ELb0ELb1ELb1EEEEEEEEEvNT_6ParamsE)
	.align		4
        /*001c*/ 	.word	index@(__assertfail)
	.align		4
        /*0020*/ 	.word	index@(_ZN7cutlass13device_kernelIN5flash11enable_sm90INS1_16FlashAttnFwdSm90INS1_25CollectiveMainloopFwdSm90ILi2EN4cute5tupleIJNS5_1CILi1EEES8_S8_EEENS6_IJNS7_ILi64EEESA_SA_EEELi512ENS_6half_tEfNS_4arch4Sm90ELb0ELb0ELb0ELb1ELb0ELb1ELb0ELb0ELb0ELb1ELb1ELb0EEENS1_21CollectiveEpilogueFwdINS6_IJSA_NS7_ILi512EEESA_EEES9_SC_SE_Li256ELb1ELb1ELb1ELb0EEENS1_36VarlenDynamicPersistentTileSchedulerILi64ELi64ELi256ELi128ELb1ELb1ELb1ELb0ELb1ELb1EEEEEEEEEvNT_6ParamsE)
	.align		4
        /*0024*/ 	.word	index@(__assertfail)
	.align		4
        /*0028*/ 	.word	index@(_ZN7cutlass13device_kernelIN5flash11enable_sm90INS1_16FlashAttnFwdSm90INS1_25CollectiveMainloopFwdSm90ILi2EN4cute5tupleIJNS5_1CILi1EEES8_S8_EEENS6_IJNS7_ILi64EEESA_SA_EEELi512ENS_6half_tEfNS_4arch4Sm90ELb0ELb0ELb0ELb1ELb0ELb0ELb1ELb0ELb0ELb1ELb1ELb0EEENS1_21CollectiveEpilogueFwdINS6_IJSA_NS7_ILi512EEESA_EEES9_SC_SE_Li256ELb1ELb1ELb1ELb0EEENS1_36VarlenDynamicPersistentTileSchedulerILi64ELi64ELi256ELi128ELb1ELb1ELb1ELb0ELb1ELb1EEEEEEEEEvNT_6ParamsE)
	.align		4
        /*002c*/ 	.word	index@(__assertfail)
	.align		4
        /*0030*/ 	.word	index@(_ZN7cutlass13device_kernelIN5flash11enable_sm90INS1_16FlashAttnFwdSm90INS1_25CollectiveMainloopFwdSm90ILi2EN4cute5tupleIJNS5_1CILi1EEES8_S8_EEENS6_IJNS7_ILi64EEESA_SA_EEELi512ENS_6half_tEfNS_4arch4Sm90ELb0ELb0ELb0ELb1ELb0ELb1ELb1ELb0ELb0ELb1ELb1ELb0EEENS1_21CollectiveEpilogueFwdINS6_IJSA_NS7_ILi512EEESA_EEES9_SC_SE_Li256ELb1ELb1ELb1ELb0EEENS1_36VarlenDynamicPersistentTileSchedulerILi64ELi64ELi256ELi128ELb1ELb1ELb1ELb0ELb1ELb1EEEEEEEEEvNT_6ParamsE)
	.align		4
        /*0034*/ 	.word	index@(__assertfail)
	.align		4
        /*0038*/ 	.word	index@(_ZN7cutlass13device_kernelIN5flash11enable_sm90INS1_16FlashAttnFwdSm90INS1_25CollectiveMainloopFwdSm90ILi2EN4cute5tupleIJNS5_1CILi1EEES8_S8_EEENS6_IJNS7_ILi64EEESA_SA_EEELi512ENS_6half_tEfNS_4arch4Sm90ELb0ELb1ELb0ELb0ELb0ELb0ELb0ELb0ELb0ELb1ELb1ELb0EEENS1_21CollectiveEpilogueFwdINS6_IJSA_NS7_ILi512EEESA_EEES9_SC_SE_Li256ELb0ELb1ELb1ELb0EEENS1_19SingleTileSchedulerILb0ELb1ELb1ELi64EEEEEEEEEvNT_6ParamsE)
	.align		4
        /*003c*/ 	.word	index@(__assertfail)
	.align		4
        /*0040*/ 	.word	index@(_ZN7cutlass13device_kernelIN5flash11enable_sm90INS1_16FlashAttnFwdSm90INS1_25CollectiveMainloopFwdSm90ILi2EN4cute5tupleIJNS5_1CILi1EEES8_S8_EEENS6_IJNS7_ILi64EEESA_SA_EEELi512ENS_6half_tEfNS_4arch4Sm90ELb0ELb1ELb0ELb0ELb0ELb0ELb1ELb0ELb0ELb1ELb1ELb0EEENS1_21CollectiveEpilogueFwdINS6_IJSA_NS7_ILi512EEESA_EEES9_SC_SE_Li256ELb0ELb1ELb1ELb0EEENS1_19SingleTileSchedulerILb0ELb1ELb1ELi64EEEEEEEEEvNT_6ParamsE)
	.align		4
        /*0044*/ 	.word	index@(__assertfail)
	.align		4
        /*0048*/ 	.word	index@(_ZN7cutlass13device_kernelIN5flash11enable_sm90INS1_16FlashAttnFwdSm90INS1_25CollectiveMainloopFwdSm90ILi2EN4cute5tupleIJNS5_1CILi1EEES8_S8_EEENS6_IJNS7_ILi64EEESA_SA_EEELi512ENS_6half_tEfNS_4arch4Sm90ELb0ELb1ELb0ELb1ELb0ELb0ELb0ELb0ELb0ELb1ELb1ELb0EEENS1_21CollectiveEpilogueFwdINS6_IJSA_NS7_ILi512EEESA_EEES9_SC_SE_Li256ELb1ELb1ELb1ELb0EEENS1_36VarlenDynamicPersistentTileSchedulerILi64ELi64ELi256ELi128ELb1ELb1ELb1ELb1ELb0ELb1EEEEEEEEEvNT_6ParamsE)
	.align		4
        /*004c*/ 	.word	index@(__assertfail)
	.align		4
        /*0050*/ 	.word	index@(_ZN7cutlass13device_kernelIN5flash11enable_sm90INS1_16FlashAttnFwdSm90INS1_25CollectiveMainloopFwdSm90ILi2EN4cute5tupleIJNS5_1CILi1EEES8_S8_EEENS6_IJNS7_ILi64EEESA_SA_EEELi512ENS_6half_tEfNS_4arch4Sm90ELb0ELb1ELb0ELb1ELb0ELb1ELb0ELb0ELb0ELb1ELb1ELb0EEENS1_21CollectiveEpilogueFwdINS6_IJSA_NS7_ILi512EEESA_EEES9_SC_SE_Li256ELb1ELb1ELb1ELb0EEENS1_36VarlenDynamicPersistentTileSchedulerILi64ELi64ELi256ELi128ELb1ELb1ELb1ELb1ELb0ELb1EEEEEEEEEvNT_6ParamsE)
	.align		4
        /*0054*/ 	.word	index@(__assertfail)
	.align		4
        /*0058*/ 	.word	index@(_ZN7cutlass13device_kernelIN5flash11enable_sm90INS1_16FlashAttnFwdSm90INS1_25CollectiveMainloopFwdSm90ILi2EN4cute5tupleIJNS5_1CILi1EEES8_S8_EEENS6_IJNS7_ILi64EEESA_SA_EEELi512ENS_6half_tEfNS_4arch4Sm90ELb0ELb1ELb0ELb1ELb0ELb0ELb1ELb0ELb0ELb1ELb1ELb0EEENS1_21CollectiveEpilogueFwdINS6_IJSA_NS7_ILi512EEESA_EEES9_SC_SE_Li256ELb1ELb1ELb1ELb0EEENS1_36VarlenDynamicPersistentTileSchedulerILi64ELi64ELi256ELi128ELb1ELb1ELb1ELb1ELb0ELb1EEEEEEEEEvNT_6ParamsE)
	.align		4
        /*005c*/ 	.word	index@(__assertfail)
	.align		4
        /*0060*/ 	.word	index@(_ZN7cutlass13device_kernelIN5flash11enable_sm90INS1_16FlashAttnFwdSm90INS1_25CollectiveMainloopFwdSm90ILi2EN4cute5tupleIJNS5_1CILi1EEES8_S8_EEENS6_IJNS7_ILi64EEESA_SA_EEELi512ENS_6half_tEfNS_4arch4Sm90ELb0ELb1ELb0ELb1ELb0ELb1ELb1ELb0ELb0ELb1ELb1ELb0EEENS1_21CollectiveEpilogueFwdINS6_IJSA_NS7_ILi512EEESA_EEES9_SC_SE_Li256ELb1ELb1ELb1ELb0EEENS1_36VarlenDynamicPersistentTileSchedulerILi64ELi64ELi256ELi128ELb1ELb1ELb1ELb1ELb0ELb1EEEEEEEEEvNT_6ParamsE)
	.align		4
        /*0064*/ 	.word	index@(__assertfail)
	.align		4
        /*0068*/ 	.word	index@(_ZN7cutlass13device_kernelIN5flash11enable_sm90INS1_16FlashAttnFwdSm90INS1_25CollectiveMainloopFwdSm90ILi2EN4cute5tupleIJNS5_1CILi1EEES8_S8_EEENS6_IJNS7_ILi64EEESA_SA_EEELi512ENS_6half_tEfNS_4arch4Sm90ELb1ELb0ELb0ELb0ELb0ELb0ELb0ELb0ELb0ELb1ELb1ELb0EEENS1_21CollectiveEpilogueFwdINS6_IJSA_NS7_ILi512EEESA_EEES9_SC_SE_Li256ELb0ELb1ELb1ELb0EEENS1_19SingleTileSchedulerILb0ELb1ELb1ELi64EEEEEEEEEvNT_6ParamsE)
	.align		4
        /*006c*/ 	.word	index@(__assertfail)
	.align		4
        /*0070*/ 	.word	index@(_ZN7cutlass13device_kernelIN5flash11enable_sm90INS1_16FlashAttnFwdSm90INS1_25CollectiveMainloopFwdSm90ILi2EN4cute5tupleIJNS5_1CILi1EEES8_S8_EEENS6_IJNS7_ILi64EEESA_SA_EEELi512ENS_6half_tEfNS_4arch4Sm90ELb1ELb0ELb0ELb0ELb0ELb0ELb1ELb0ELb0ELb1ELb1ELb0EEENS1_21CollectiveEpilogueFwdINS6_IJSA_NS7_ILi512EEESA_EEES9_SC_SE_Li256ELb0ELb1ELb1ELb0EEENS1_19SingleTileSchedulerILb0ELb1ELb1ELi64EEEEEEEEEvNT_6ParamsE)
	.align		4
        /*0074*/ 	.word	index@(__assertfail)
	.align		4
        /*0078*/ 	.word	index@(_ZN7cutlass13device_kernelIN5flash11enable_sm90INS1_16FlashAttnFwdSm90INS1_25CollectiveMainloopFwdSm90ILi2EN4cute5tupleIJNS5_1CILi1EEES8_S8_EEENS6_IJNS7_ILi64EEESA_SA_EEELi512ENS_6half_tEfNS_4arch4Sm90ELb1ELb0ELb0ELb1ELb0ELb0ELb0ELb0ELb0ELb1ELb1ELb0EEENS1_21CollectiveEpilogueFwdINS6_IJSA_NS7_ILi512EEESA_EEES9_SC_SE_Li256ELb1ELb1ELb1ELb0EEENS1_36VarlenDynamicPersistentTileSchedulerILi64ELi64ELi256ELi128ELb1ELb1ELb1ELb1ELb1ELb1EEEEEEEEEvNT_6ParamsE)
	.align		4
        /*007c*/ 	.word	index@(__assertfail)
	.align		4
        /*0080*/ 	.word	index@(_ZN7cutlass13device_kernelIN5flash11enable_sm90INS1_16FlashAttnFwdSm90INS1_25CollectiveMainloopFwdSm90ILi2EN4cute5tupleIJNS5_1CILi1EEES8_S8_EEENS6_IJNS7_ILi64EEESA_SA_EEELi512ENS_6half_tEfNS_4arch4Sm90ELb1ELb0ELb0ELb1ELb0ELb1ELb0ELb0ELb0ELb1ELb1ELb0EEENS1_21CollectiveEpilogueFwdINS6_IJSA_NS7_ILi512EEESA_EEES9_SC_SE_Li256ELb1ELb1ELb1ELb0EEENS1_36VarlenDynamicPersistentTileSchedulerILi64ELi64ELi256ELi128ELb1ELb1ELb1ELb1ELb1ELb1EEEEEEEEEvNT_6ParamsE)
	.align		4
        /*0084*/ 	.word	index@(__assertfail)
	.align		4
        /*0088*/ 	.word	index@(_ZN7cutlass13device_kernelIN5flash11enable_sm90INS1_16FlashAttnFwdSm90INS1_25CollectiveMainloopFwdSm90ILi2EN4cute5tupleIJNS5_1CILi1EEES8_S8_EEENS6_IJNS7_ILi64EEESA_SA_EEELi512ENS_6half_tEfNS_4arch4Sm90ELb1ELb0ELb0ELb1ELb0ELb0ELb1ELb0ELb0ELb1ELb1ELb0EEENS1_21CollectiveEpilogueFwdINS6_IJSA_NS7_ILi512EEESA_EEES9_SC_SE_Li256ELb1ELb1ELb1ELb0EEENS1_36VarlenDynamicPersistentTileSchedulerILi64ELi64ELi256ELi128ELb1ELb1ELb1ELb1ELb1ELb1EEEEEEEEEvNT_6ParamsE)
	.align		4
        /*008c*/ 	.word	index@(__assertfail)
	.align		4
        /*0090*/ 	.word	index@(_ZN7cutlass13device_kernelIN5flash11enable_sm90INS1_16FlashAttnFwdSm90INS1_25CollectiveMainloopFwdSm90ILi2EN4cute5tupleIJNS5_1CILi1EEES8_S8_EEENS6_IJNS7_ILi64EEESA_SA_EEELi512ENS_6half_tEfNS_4arch4Sm90ELb1ELb0ELb0ELb1ELb0ELb1ELb1ELb0ELb0ELb1ELb1ELb0EEENS1_21CollectiveEpilogueFwdINS6_IJSA_NS7_ILi512EEESA_EEES9_SC_SE_Li256ELb1ELb1ELb1ELb0EEENS1_36VarlenDynamicPersistentTileSchedulerILi64ELi64ELi256ELi128ELb1ELb1ELb1ELb1ELb1ELb1EEEEEEEEEvNT_6ParamsE)
	.align		4
        /*0094*/ 	.word	index@(__assertfail)
	.align		4
        /*0098*/ 	.word	0x00000000
	.align		4
        /*009c*/ 	.word	0xfffffffe
	.align		4
        /*00a0*/ 	.word	0x00000000
	.align		4
        /*00a4*/ 	.word	0xfffffffd
	.align		4
        /*00a8*/ 	.word	0x00000000
	.align		4
        /*00ac*/ 	.word	0xfffffffc


//--------------------- .nv.constant4             --------------------------
	.section	.nv.constant4,"a",@progbits
	.align	8
	.align		8
.nv.constant4:
        /*0000*/ 	.dword	__assertfail
	.align		8
        /*0008*/ 	.dword	__unnamed_1
	.align		8
        /*0010*/ 	.dword	__unnamed_2
	.align		8
        /*0018*/ 	.dword	__unnamed_3
	.align		8
        /*0020*/ 	.dword	__unnamed_4
	.align		8
        /*0028*/ 	.dword	__unnamed_5
	.align		8
        /*0030*/ 	.dword	__unnamed_6
	.align		8
        /*0038*/ 	.dword	_ZN75_INTERNAL_7fad4835_39_flash_fwd_hdim64_512_fp16_split_sm90_cu_a7f3af4d_46324cuda3std3__45__cpo5beginE
	.align		8
        /*0040*/ 	.dword	_ZN75_INTERNAL_7fad4835_39_flash_fwd_hdim64_512_fp16_split_sm90_cu_a7f3af4d_46324cuda3std3__45__cpo3endE
	.align		8
        /*0048*/ 	.dword	_ZN75_INTERNAL_7fad4835_39_flash_fwd_hdim64_512_fp16_split_sm90_cu_a7f3af4d_46324cuda3std3__45__cpo6cbeginE
	.align		8
        /*0050*/ 	.dword	_ZN75_INTERNAL_7fad4835_39_flash_fwd_hdim64_512_fp16_split_sm90_cu_a7f3af4d_46324cuda3std3__45__cpo4cendE
	.align		8
        /*0058*/ 	.dword	_ZN75_INTERNAL_7fad4835_39_flash_fwd_hdim64_512_fp16_split_sm90_cu_a7f3af4d_46324cuda3std3__477_GLOBAL__N__7fad4835_39_flash_fwd_hdim64_512_fp16_split_sm90_cu_a7f3af4d_46326ignoreE
	.align		8
        /*0060*/ 	.dword	_ZN75_INTERNAL_7fad4835_39_flash_fwd_hdim64_512_fp16_split_sm90_cu_a7f3af4d_46324cuda3std3__419piecewise_constructE
	.align		8
        /*0068*/ 	.dword	_ZN75_INTERNAL_7fad4835_39_flash_fwd_hdim64_512_fp16_split_sm90_cu_a7f3af4d_46324cuda3std3__48in_placeE
	.align		8
        /*0070*/ 	.dword	_ZN75_INTERNAL_7fad4835_39_flash_fwd_hdim64_512_fp16_split_sm90_cu_a7f3af4d_46324cuda3std6ranges3__45__cpo4swapE
	.align		8
        /*0078*/ 	.dword	_ZN75_INTERNAL_7fad4835_39_flash_fwd_hdim64_512_fp16_split_sm90_cu_a7f3af4d_46324cuda3std6ranges3__45__cpo9iter_moveE
	.align		8
        /*0080*/ 	.dword	_ZN75_INTERNAL_7fad4835_39_flash_fwd_hdim64_512_fp16_split_sm90_cu_a7f3af4d_46324cute7productE
	.align		8
        /*0088*/ 	.dword	_ZN75_INTERNAL_7fad4835_39_flash_fwd_hdim64_512_fp16_split_sm90_cu_a7f3af4d_46324cute1_E
	.align		8
        /*0090*/ 	.dword	$str$20
	.align		8
        /*0098*/ 	.dword	$str$21


//--------------------- .text._ZN7cutlass13device_kernelIN5flash11enable_sm90INS1_16FlashAttnFwdSm90INS1_25CollectiveMainloopFwdSm90ILi2EN4cute5tupleIJNS5_1CILi1EEES8_S8_EEENS6_IJNS7_ILi64EEESA_SA_EEELi512ENS_6half_tEfNS_4arch4Sm90ELb0ELb0ELb0ELb0ELb0ELb0ELb0ELb0ELb0ELb1ELb1ELb0EEENS1_21CollectiveEpilogueFwdINS6_IJSA_NS7_ILi512EEESA_EEES9_SC_SE_Li256ELb0ELb1ELb1ELb0EEENS1_19SingleTileSchedulerILb0ELb1ELb1ELi64EEEEEEEEEvNT_6ParamsE --------------------------
	.section	.text._ZN7cutlass13device_kernelIN5flash11enable_sm90INS1_16FlashAttnFwdSm90INS1_25CollectiveMainloopFwdSm90ILi2EN4cute5tupleIJNS5_1CILi1EEES8_S8_EEENS6_IJNS7_ILi64EEESA_SA_EEELi512ENS_6half_tEfNS_4arch4Sm90ELb0ELb0ELb0ELb0ELb0ELb0ELb0ELb0ELb0ELb1ELb1ELb0EEENS1_21CollectiveEpilogueFwdINS6_IJSA_NS7_ILi512EEESA_EEES9_SC_SE_Li256ELb0ELb1ELb1ELb0EEENS1_19SingleTileSchedulerILb0ELb1ELb1ELi64EEEEEEEEEvNT_6ParamsE,"ax",@progbits
	.align	128
.text._ZN7cutlass13device_kernelIN5flash11enable_sm90INS1_16FlashAttnFwdSm90INS1_25CollectiveMainloopFwdSm90ILi2EN4cute5tupleIJNS5_1CILi1EEES8_S8_EEENS6_IJNS7_ILi64EEESA_SA_EEELi512ENS_6half_tEfNS_4arch4Sm90ELb0ELb0ELb0ELb0ELb0ELb0ELb0ELb0ELb0ELb1ELb1ELb0EEENS1_21CollectiveEpilogueFwdINS6_IJSA_NS7_ILi512EEESA_EEES9_SC_SE_Li256ELb0ELb1ELb1ELb0EEENS1_19SingleTileSchedulerILb0ELb1ELb1ELi64EEEEEEEEEvNT_6ParamsE:
        .type           _ZN7cutlass13device_kernelIN5flash11enable_sm90INS1_16FlashAttnFwdSm90INS1_25CollectiveMainloopFwdSm90ILi2EN4cute5tupleIJNS5_1CILi1EEES8_S8_EEENS6_IJNS7_ILi64EEESA_SA_EEELi512ENS_6half_tEfNS_4arch4Sm90ELb0ELb0ELb0ELb0ELb0ELb0ELb0ELb0ELb0ELb1ELb1ELb0EEENS1_21CollectiveEpilogueFwdINS6_IJSA_NS7_ILi512EEESA_EEES9_SC_SE_Li256ELb0ELb1ELb1ELb0EEENS1_19SingleTileSchedulerILb0ELb1ELb1ELi64EEEEEEEEEvNT_6ParamsE,@function
        .size           _ZN7cutlass13device_kernelIN5flash11enable_sm90INS1_16FlashAttnFwdSm90INS1_25CollectiveMainloopFwdSm90ILi2EN4cute5tupleIJNS5_1CILi1EEES8_S8_EEENS6_IJNS7_ILi64EEESA_SA_EEELi512ENS_6half_tEfNS_4arch4Sm90ELb0ELb0ELb0ELb0ELb0ELb0ELb0ELb0ELb0ELb1ELb1ELb0EEENS1_21CollectiveEpilogueFwdINS6_IJSA_NS7_ILi512EEESA_EEES9_SC_SE_Li256ELb0ELb1ELb1ELb0EEENS1_19SingleTileSchedulerILb0ELb1ELb1ELi64EEEEEEEEEvNT_6ParamsE,(.L_x_5866 - _ZN7cutlass13device_kernelIN5flash11enable_sm90INS1_16FlashAttnFwdSm90INS1_25CollectiveMainloopFwdSm90ILi2EN4cute5tupleIJNS5_1CILi1EEES8_S8_EEENS6_IJNS7_ILi64EEESA_SA_EEELi512ENS_6half_tEfNS_4arch4Sm90ELb0ELb0ELb0ELb0ELb0ELb0ELb0ELb0ELb0ELb1ELb1ELb0EEENS1_21CollectiveEpilogueFwdINS6_IJSA_NS7_ILi512EEESA_EEES9_SC_SE_Li256ELb0ELb1ELb1ELb0EEENS1_19SingleTileSchedulerILb0ELb1ELb1ELi64EEEEEEEEEvNT_6ParamsE)
        .other          _ZN7cutlass13device_kernelIN5flash11enable_sm90INS1_16FlashAttnFwdSm90INS1_25CollectiveMainloopFwdSm90ILi2EN4cute5tupleIJNS5_1CILi1EEES8_S8_EEENS6_IJNS7_ILi64EEESA_SA_EEELi512ENS_6half_tEfNS_4arch4Sm90ELb0ELb0ELb0ELb0ELb0ELb0ELb0ELb0ELb0ELb1ELb1ELb0EEENS1_21CollectiveEpilogueFwdINS6_IJSA_NS7_ILi512EEESA_EEES9_SC_SE_Li256ELb0ELb1ELb1ELb0EEENS1_19SingleTileSchedulerILb0ELb1ELb1ELi64EEEEEEEEEvNT_6ParamsE,@"STO_CUDA_ENTRY STV_DEFAULT"
_ZN7cutlass13device_kernelIN5flash11enable_sm90INS1_16FlashAttnFwdSm90INS1_25CollectiveMainloopFwdSm90ILi2EN4cute5tupleIJNS5_1CILi1EEES8_S8_EEENS6_IJNS7_ILi64EEESA_SA_EEELi512ENS_6half_tEfNS_4arch4Sm90ELb0ELb0ELb0ELb0ELb0ELb0ELb0ELb0ELb0ELb1ELb1ELb0EEENS1_21CollectiveEpilogueFwdINS6_IJSA_NS7_ILi512EEESA_EEES9_SC_SE_Li256ELb0ELb1ELb1ELb0EEENS1_19SingleTileSchedulerILb0ELb1ELb1ELi64EEEEEEEEEvNT_6ParamsE:
[----:B------:R-:W0:Y:S02]  /*0000*/  LDC R1, c[0x0][0x28] ;  /* 0x00000a00ff017b82 */ /* 0x000e240000000800 */
[----:B0-----:R-:W-:Y:S01]  /*0010*/  VIADD R1, R1, 0xffffffe8 ;  /* 0xffffffe801017836 */ /* 0x001fe20000000000 */
[----:B------:R-:W0:Y:S01]  /*0020*/  S2R R3, SR_TID.X ;  /* 0x0000000000037919 */ /* 0x000e220000002100 */
[----:B------:R-:W-:Y:S01]  /*0030*/  ELECT P0, URZ, PT ;  /* 0x00000000003f782f */ /* 0x000fe20003800000 */
[----:B------:R-:W-:Y:S01]  /*0040*/  BSSY B0, `(.L_x_0) ;  /* 0x000000d000007945 */ /* 0x000fe20003800000 */
[----:B0-----:R-:W-:-:S05]  /*0050*/  SHF.R.U32.HI R0, RZ, 0x5, R3 ;  /* 0x00000005ff007819 */ /* 0x001fca0000011603 */
[----:B------:R-:W0:Y:S02]  /*0060*/  SHFL.IDX PT, R2, R0, RZ, 0x1f ;  /* 0x00001fff00027589 */ /* 0x000e2400000e0000 */
[----:B0-----:R-:W-:-:S13]  /*0070*/  ISETP.EQ.AND P0, PT, R2, RZ, P0 ;  /* 0x000000ff0200720c */ /* 0x001fda0000702270 */
[----:B------:R-:W-:Y:S05]  /*0080*/  @!P0 BRA `(.L_x_1) ;  /* 0x0000000000208947 */ /* 0x000fea0003800000 */
[----:B------:R-:W-:Y:S02]  /*0090*/  ULDC.64 UR4, c[0x0][0x198] ;  /* 0x0000660000047ab9 */ /* 0x000fe40000000a00 */
[----:B------:R-:W-:Y:S02]  /*00a0*/  UIADD3 UR6, UP0, UR4, 0x370, URZ ;  /* 0x0000037004067890 */ /* 0x000fe4000ff1e03f */
[----:B------:R-:W-:Y:S02]  /*00b0*/  UIADD3 UR4, UP1, UR4, 0x470, URZ ;  /* 0x0000047004047890 */ /* 0x000fe4000ff3e03f */
[----:B------:R-:W-:Y:S02]  /*00c0*/  UIADD3.X UR7, URZ, UR5, URZ, UP0, !UPT ;  /* 0x000000053f077290 */ /* 0x000fe400087fe43f */
[----:B------:R-:W-:-:S07]  /*00d0*/  UIADD3.X UR5, URZ, UR5, URZ, UP1, !UPT ;  /* 0x000000053f057290 */ /* 0x000fce0008ffe43f */
[----:B------:R0:W-:Y:S02]  /*00e0*/  UTMACCTL.PF [UR6] ;  /* 0x00000000060079b9 */ /* 0x0001e40008040000 */
[----:B------:R0:W-:Y:S02]  /*00f0*/  UTMACCTL.PF [UR4] ;  /* 0x00000000040079b9 */ /* 0x0001e40008040000 */
[----:B0-----:R-:W-:Y:S01]  /*0100*/  NOP ;  /* 0x0000000000007918 */ /* 0x001fe20000000000 */
.L_x_1:
[----:B------:R-:W-:Y:S05]  /*0110*/  BSYNC B0 ;  /* 0x0000000000007941 */ /* 0x000fea0003800000 */
.L_x_0:
[----:B------:R-:W-:Y:S01]  /*0120*/  VOTEU.ANY UP0, P0 ;  /* 0x00000000003f7886 */ /* 0x000fe20000000100 */
[----:B------:R-:W0:Y:S01]  /*0130*/  SHFL.IDX PT, R2, R0, RZ, 0x1f ;  /* 0x00001fff00027589 */ /* 0x000e2200000e0000 */
[----:B------:R-:W-:Y:S01]  /*0140*/  UMOV UR4, 0x80 ;  /* 0x0000008000047882 */ /* 0x000fe20000000000 */
[----:B------:R-:W-:Y:S01]  /*0150*/  UMOV UR7, 0x100 ;  /* 0x0000010000077882 */ /* 0x000fe20000000000 */
[----:B------:R-:W-:Y:S01]  /*0160*/  VOTEU.ANY UP1, P0 ;  /* 0x00000000003f7886 */ /* 0x000fe20000020100 */
[----:B------:R-:W1:Y:S01]  /*0170*/  @UP0 S2UR UR8, SR_CgaCtaId ;  /* 0x00000000000809c3 */ /* 0x000e620000008800 */
[----:B------:R-:W-:Y:S01]  /*0180*/  @UP0 UMOV UR6, 0x400 ;  /* 0x0000040000060882 */ /* 0x000fe20000000000 */
[----:B------:R-:W-:-:S04]  /*0190*/  @UP0 UIADD3 UR4, -UR4, 0x100000, URZ ;  /* 0x0010000004040890 */ /* 0x000fc8000fffe13f */
[----:B------:R-:W-:Y:S02]  /*01a0*/  @UP0 USHF.L.U32 UR5, UR4, 0xb, URZ ;  /* 0x0000000b04050899 */ /* 0x000fe4000800063f */
[----:B------:R-:W-:Y:S01]  /*01b0*/  @UP0 USHF.L.U32 UR4, UR4, 0x1, URZ ;  /* 0x0000000104040899 */ /* 0x000fe2000800063f */
[----:B0-----:R-:W-:Y:S02]  /*01c0*/  ISETP.NE.AND P1, PT, R2, RZ, PT ;  /* 0x000000ff0200720c */ /* 0x001fe40003f25270 */
[----:B------:R-:W-:Y:S01]  /*01d0*/  SHF.R.U32.HI R2, RZ, 0x7, R3 ;  /* 0x00000007ff027819 */ /* 0x000fe20000011603 */
[----:B-1----:R-:W-:Y:S02]  /*01e0*/  @UP0 ULEA UR8, UR8, UR6, 0x18 ;  /* 0x0000000608080291 */ /* 0x002fe4000f8ec03f */
[----:B------:R-:W-:-:S04]  /*01f0*/  @UP0 UIADD3 UR6, -UR7, 0x100000, URZ ;  /* 0x0010000007060890 */ /* 0x000fc8000fffe13f */
[----:B------:R-:W-:Y:S02]  /*0200*/  @UP0 USHF.L.U32 UR7, UR6, 0xb, URZ ;  /* 0x0000000b06070899 */ /* 0x000fe4000800063f */
[----:B------:R-:W-:Y:S01]  /*0210*/  @UP0 USHF.L.U32 UR6, UR6, 0x1, URZ ;  /* 0x0000000106060899 */ /* 0x000fe2000800063f */
[----:B------:R0:W1:Y:S01]  /*0220*/  SHFL.IDX PT, R3, R2, RZ, 0x1f ;  /* 0x00001fff02037589 */ /* 0x00006200000e0000 */
[----:B------:R-:W-:-:S03]  /*0230*/  VOTEU.ANY UP0, P0 ;  /* 0x00000000003f7886 */ /* 0x000fc60000000100 */
[----:B------:R-:W2:Y:S02]  /*0240*/  FENCE.VIEW.ASYNC.S ;  /* 0x00000000000073c6 */ /* 0x000ea40000000000 */
[----:B--2---:R0:W2:Y:S05]  /*0250*/  @UP0 SYNCS.EXCH.64 URZ, [UR8+0x28c00], UR4 ;  /* 0x028c0004083f05b2 */ /* 0x0040aa0008000100 */
[----:B------:R0:W3:Y:S02]  /*0260*/  @UP1 SYNCS.EXCH.64 URZ, [UR8+0x28c20], UR6 ;  /* 0x028c2006083f15b2 */ /* 0x0000e40008000100 */
[----:B0-----:R-:W-:Y:S05]  /*0270*/  @P1 BRA `(.L_x_2) ;  /* 0x0000000000381947 */ /* 0x001fea0003800000 */
[----:B------:R-:W0:Y:S01]  /*0280*/  S2UR UR5, SR_CgaCtaId ;  /* 0x00000000000579c3 */ /* 0x000e220000008800 */
[----:B------:R-:W-:Y:S01]  /*0290*/  UMOV UR4, 0x400 ;  /* 0x0000040000047882 */ /* 0x000fe20000000000 */
[----:B------:R-:W-:Y:S01]  /*02a0*/  UMOV UR7, 0x1 ;  /* 0x0000000100077882 */ /* 0x000fe20000000000 */
[----:B------:R-:W-:Y:S01]  /*02b0*/  ELECT P0, URZ, PT ;  /* 0x00000000003f782f */ /* 0x000fe20003800000 */
[----:B0-----:R-:W-:Y:S02]  /*02c0*/  ULEA UR6, UR5, UR4, 0x18 ;  /* 0x0000000405067291 */ /* 0x001fe4000f8ec03f */
[----:B------:R-:W-:-:S04]  /*02d0*/  UIADD3 UR4, -UR7, 0x100000, URZ ;  /* 0x0010000007047890 */ /* 0x000fc8000fffe13f */
[----:B------:R-:W-:Y:S02]  /*02e0*/  USHF.L.U32 UR5, UR4, 0xb, URZ ;  /* 0x0000000b04057899 */ /* 0x000fe4000800063f */
[----:B------:R-:W-:Y:S01]  /*02f0*/  USHF.L.U32 UR4, UR4, 0x1, URZ ;  /* 0x0000000104047899 */ /* 0x000fe2000800063f */
[----:B------:R-:W0:Y:S11]  /*0300*/  FENCE.VIEW.ASYNC.S ;  /* 0x00000000000073c6 */ /* 0x000e360000000000 */
[----:B0-----:R0:W4:Y:S01]  /*0310*/  SYNCS.EXCH.64 URZ, [UR6+0x28c30], UR4 ;  /* 0x028c3004063f75b2 */ /* 0x0011220008000100 */
[----:B------:R0:W0:Y:S01]  /*0320*/  SYNCS.EXCH.64 URZ, [UR6+0x28c40], UR4 ;  /* 0x028c4004063f75b2 */ /* 0x0000220008000100 */
[----:B------:R0:W0:Y:S01]  /*0330*/  SYNCS.EXCH.64 URZ, [UR6+0x28c38], UR4 ;  /* 0x028c3804063f75b2 */ /* 0x0000220008000100 */
[----:B------:R0:W0:Y:S01]  /*0340*/  SYNCS.EXCH.64 URZ, [UR6+0x28c48], UR4 ;  /* 0x028c4804063f75b2 */ /* 0x0000220008000100 */
[----:B------:R-:W-:Y:S01]  /*0350*/  NOP ;  /* 0x0000000000007918 */ /* 0x000fe20000000000 */
.L_x_2:
[----:B------:R-:W5:Y:S01]  /*0360*/  SHFL.IDX PT, R2, R0, RZ, 0x1f ;  /* 0x00001fff00027589 */ /* 0x000f6200000e0000 */
[----:B------:R-:W-:Y:S01]  /*0370*/  NOP ;  /* 0x0000000000007918 */ /* 0x000fe20000000000 */
[----:B-----5:R-:W-:-:S13]  /*0380*/  ISETP.NE.AND P0, PT, R2, RZ, PT ;  /* 0x000000ff0200720c */ /* 0x020fda0003f05270 */
[----:B------:R-:W-:Y:S05]  /*0390*/  @P0 BRA `(.L_x_3) ;  /* 0x0000000000480947 */ /* 0x000fea0003800000 */
[----:B0-----:R-:W0:Y:S01]  /*03a0*/  S2UR UR5, SR_CgaCtaId ;  /* 0x00000000000579c3 */ /* 0x001e220000008800 */
[----:B------:R-:W-:Y:S01]  /*03b0*/  UMOV UR4, 0x400 ;  /* 0x0000040000047882 */ /* 0x000fe20000000000 */
[----:B------:R-:W-:Y:S01]  /*03c0*/  UMOV UR6, 0x1 ;  /* 0x0000000100067882 */ /* 0x000fe20000000000 */
[----:B------:R-:W-:Y:S01]  /*03d0*/  UMOV UR9, 0x2 ;  /* 0x0000000200097882 */ /* 0x000fe20000000000 */
[----:B------:R-:W-:-:S04]  /*03e0*/  UIADD3 UR6, -UR6, 0x100000, URZ ;  /* 0x0010000006067890 */ /* 0x000fc8000fffe13f */
[----:B------:R-:W-:Y:S02]  /*03f0*/  USHF.L.U32 UR7, UR6, 0xb, URZ ;  /* 0x0000000b06077899 */ /* 0x000fe4000800063f */
[----:B------:R-:W-:Y:S01]  /*0400*/  USHF.L.U32 UR6, UR6, 0x1, URZ ;  /* 0x0000000106067899 */ /* 0x000fe2000800063f */
[----:B------:R-:W-:Y:S01]  /*0410*/  ELECT P0, URZ, PT ;  /* 0x00000000003f782f */ /* 0x000fe20003800000 */
[----:B0-----:R-:W-:Y:S02]  /*0420*/  ULEA UR8, UR5, UR4, 0x18 ;  /* 0x0000000405087291 */ /* 0x001fe4000f8ec03f */
[----:B------:R-:W-:-:S04]  /*0430*/  UIADD3 UR4, -UR9, 0x100000, URZ ;  /* 0x0010000009047890 */ /* 0x000fc8000fffe13f */
[----:B------:R-:W-:Y:S02]  /*0440*/  USHF.L.U32 UR5, UR4, 0xb, URZ ;  /* 0x0000000b04057899 */ /* 0x000fe4000800063f */
[----:B------:R-:W-:Y:S01]  /*0450*/  USHF.L.U32 UR4, UR4, 0x1, URZ ;  /* 0x0000000104047899 */ /* 0x000fe2000800063f */
[----:B------:R-:W0:Y:S03]  /*0460*/  FENCE.VIEW.ASYNC.S ;  /* 0x00000000000073c6 */ /* 0x000e260000000000 */
[----:B0-----:R0:W0:Y:S08]  /*0470*/  SYNCS.EXCH.64 URZ, [UR8+0x28c50], UR6 ;  /* 0x028c5006083f75b2 */ /* 0x0010300008000100 */
[----:B------:R0:W0:Y:S01]  /*0480*/  SYNCS.EXCH.64 URZ, [UR8+0x28c60], UR4 ;  /* 0x028c6004083f75b2 */ /* 0x0000220008000100 */
[----:B------:R0:W0:Y:S01]  /*0490*/  SYNCS.EXCH.64 URZ, [UR8+0x28c58], UR6 ;  /* 0x028c5806083f75b2 */ /* 0x0000220008000100 */
[----:B------:R0:W0:Y:S01]  /*04a0*/  SYNCS.EXCH.64 URZ, [UR8+0x28c68], UR4 ;  /* 0x028c6804083f75b2 */ /* 0x0000220008000100 */
[----:B------:R-:W-:Y:S01]  /*04b0*/  NOP ;  /* 0x0000000000007918 */ /* 0x000fe20000000000 */
.L_x_3:
[----:B------:R-:W5:Y:S01]  /*04c0*/  SHFL.IDX PT, R2, R0, RZ, 0x1f ;  /* 0x00001fff00027589 */ /* 0x000f6200000e0000 */
[----:B------:R-:W-:Y:S01]  /*04d0*/  NOP ;  /* 0x0000000000007918 */ /* 0x000fe20000000000 */
[----:B-----5:R-:W-:-:S13]  /*04e0*/  ISETP.NE.AND P0, PT, R2, RZ, PT ;  /* 0x000000ff0200720c */ /* 0x020fda0003f05270 */
[----:B------:R-:W-:Y:S05]  /*04f0*/  @P0 BRA `(.L_x_4) ;  /* 0x0000000000380947 */ /* 0x000fea0003800000 */
[----:B0-----:R-:W0:Y:S01]  /*0500*/  S2UR UR5, SR_CgaCtaId ;  /* 0x00000000000579c3 */ /* 0x001e220000008800 */
        /* <DEDUP_REMOVED lines=8> */
[----:B0-----:R0:W0:Y:S01]  /*0590*/  SYNCS.EXCH.64 URZ, [UR6+0x28c70], UR4 ;  /* 0x028c7004063f75b2 */ /* 0x0010220008000100 */
[----:B------:R0:W0:Y:S01]  /*05a0*/  SYNCS.EXCH.64 URZ, [UR6+0x28c80], UR4 ;  /* 0x028c8004063f75b2 */ /* 0x0000220008000100 */
[----:B------:R0:W0:Y:S01]  /*05b0*/  SYNCS.EXCH.64 URZ, [UR6+0x28c78], UR4 ;  /* 0x028c7804063f75b2 */ /* 0x0000220008000100 */
[----:B------:R0:W0:Y:S01]  /*05c0*/  SYNCS.EXCH.64 URZ, [UR6+0x28c88], UR4 ;  /* 0x028c8804063f75b2 */ /* 0x0000220008000100 */
[----:B------:R-:W-:Y:S01]  /*05d0*/  NOP ;  /* 0x0000000000007918 */ /* 0x000fe20000000000 */
.L_x_4:
        /* <DEDUP_REMOVED lines=8> */
[----:B------:R-:W-:Y:S01]  /*0660*/  ELECT P0, URZ, PT ;  /* 0x00000000003f782f */ /* 0x000fe20003800000 */
[----:B0-----:R-:W-:Y:S02]  /*0670*/  ULEA UR8, UR5, UR4, 0x18 ;  /* 0x0000000405087291 */ /* 0x001fe4000f8ec03f */
[----:B------:R-:W-:-:S04]  /*0680*/  UIADD3 UR4, -UR6, 0x100000, URZ ;  /* 0x0010000006047890 */ /* 0x000fc8000fffe13f */
[----:B------:R-:W-:Y:S02]  /*0690*/  USHF.L.U32 UR5, UR4, 0xb, URZ ;  /* 0x0000000b04057899 */ /* 0x000fe4000800063f */
[----:B------:R-:W-:Y:S02]  /*06a0*/  USHF.L.U32 UR4, UR4, 0x1, URZ ;  /* 0x0000000104047899 */ /* 0x000fe4000800063f */
        /* <DEDUP_REMOVED lines=9> */
.L_x_5:
        /* <DEDUP_REMOVED lines=22> */
.L_x_6:
[----:B------:R-:W-:Y:S01]  /*08a0*/  IMAD.MOV.U32 R2, RZ, RZ, 0x1 ;  /* 0x00000001ff027424 */ /* 0x000fe200078e00ff */
[----:B-1----:R-:W-:Y:S01]  /*08b0*/  ISETP.NE.AND P0, PT, R3, RZ, PT ;  /* 0x000000ff0300720c */ /* 0x002fe20003f05270 */
[----:B------:R-:W-:Y:S01]  /*08c0*/  NOP ;  /* 0x0000000000007918 */ /* 0x000fe20000000000 */
[----:B------:R-:W-:Y:S01]  /*08d0*/  ULDC.64 UR42, c[0x0][0x208] ;  /* 0x00008200002a7ab9 */ /* 0x000fe20000000a00 */
[----:B------:R-:W-:Y:S01]  /*08e0*/  BSSY B6, `(.L_x_7) ;  /* 0x0000d17000067945 */ /* 0x000fe20003800000 */
[----:B------:R-:W-:-:S05]  /*08f0*/  SEL R2, R2, 0x2, !P0 ;  /* 0x0000000202027807 */ /* 0x000fca0004000000 */
[----:B------:R1:W-:Y:S01]  /*0900*/  STL [R1+0x14], R2 ;  /* 0x0000140201007387 */ /* 0x0003e20000100800 */
[----:B0-234-:R-:W-:Y:S06]  /*0910*/  BAR.SYNC.DEFER_BLOCKING 0x0 ;  /* 0x0000000000007b1d */ /* 0x01dfec0000010000 */
[----:B------:R-:W-:Y:S05]  /*0920*/  @!P0 BRA `(.L_x_8) ;  /* 0x0000008800cc8947 */ /* 0x000fea0003800000 */
.L_x_9:
[----:B------:R-:W-:-:S08]  /*0930*/  NOP ;  /* 0x0000000000007918 */ /* 0x000fd00000000000 */
[----:B------:R-:W0:Y:S02]  /*0940*/  USETMAXREG.TRY_ALLOC.CTAPOOL UP0, 0xf0 ;  /* 0x000000f0000079c8 */ /* 0x000e240008000600 */
[----:B0-----:R-:W-:-:S13]  /*0950*/  PLOP3.LUT P0, PT, PT, PT, UP0, 0x80, 0x0 ;  /* 0x000000000000781c */ /* 0x001fda0003f0f008 */
[----:B------:R-:W-:Y:S05]  /*0960*/  @!P0 BRA `(.L_x_9) ;  /* 0xfffffffc00f08947 */ /* 0x000fea000383ffff */
[----:B------:R-:W0:Y:S01]  /*0970*/  S2R R6, SR_TID.X ;  /* 0x0000000000067919 */ /* 0x000e220000002100 */
[----:B------:R-:W2:Y:S08]  /*0980*/  LDC R4, c[0x0][0xc50] ;  /* 0x00031400ff047b82 */ /* 0x000eb00000000800 */
[----:B------:R-:W1:Y:S08]  /*0990*/  S2UR UR4, SR_CTAID.Y ;  /* 0x00000000000479c3 */ /* 0x000e700000002600 */
[----:B------:R-:W3:Y:S01]  /*09a0*/  S2UR UR5, SR_CTAID.Z ;  /* 0x00000000000579c3 */ /* 0x000ee20000002700 */
[----:B--2---:R-:W-:-:S02]  /*09b0*/  ISETP.NE.AND P1, PT, R4, 0x1, PT ;  /* 0x000000010400780c */ /* 0x004fc40003f25270 */
[----:B0-----:R-:W-:Y:S01]  /*09c0*/  LOP3.LUT R0, R6, 0xffffff80, RZ, 0xc0, !PT ;  /* 0xffffff8006007812 */ /* 0x001fe200078ec0ff */
[----:B-1----:R-:W-:-:S03]  /*09d0*/  IMAD.U32 R2, RZ, RZ, UR4 ;  /* 0x00000004ff027e24 */ /* 0x002fc6000f8e00ff */
[----:B------:R-:W-:-:S07]  /*09e0*/  ISETP.NE.AND P0, PT, R0, 0x80, PT ;  /* 0x000000800000780c */ /* 0x000fce0003f05270 */
[----:B------:R-:W0:Y:S08]  /*09f0*/  @P1 LDC R0, c[0x0][0xc54] ;  /* 0x00031500ff001b82 */ /* 0x000e300000000800 */
[----:B------:R-:W1:Y:S08]  /*0a00*/  @P1 LDC R5, c[0x0][0xc58] ;  /* 0x00031600ff051b82 */ /* 0x000e700000000800 */
[----:B------:R-:W-:Y:S06]  /*0a10*/  @!P0 BAR.ARV 0x8, 0x100 ;  /* 0x0204000000008b1d */ /* 0x000fec0000002000 */
[----:B------:R-:W-:Y:S01]  /*0a20*/  ISETP.GE.U32.AND P0, PT, R6, 0x100, PT ;  /* 0x000001000600780c */ /* 0x000fe20003f06070 */
[----:B0-----:R-:W-:-:S12]  /*0a30*/  @P1 IMAD.HI.U32 R0, R0, UR4, RZ ;  /* 0x0000000400001c27 */ /* 0x001fd8000f8e00ff */
[----:B------:R-:W-:Y:S06]  /*0a40*/  @P0 BAR.ARV 0xf, 0x100 ;  /* 0x03c4000000000b1d */ /* 0x000fec0000002000 */
[----:B---3--:R-:W-:Y:S02]  /*0a50*/  ISETP.LE.AND P0, PT, RZ, UR5, PT ;  /* 0x00000005ff007c0c */ /* 0x008fe4000bf03270 */
[----:B-1----:R-:W-:-:S05]  /*0a60*/  @P1 SHF.R.U32.HI R2, RZ, R5, R0 ;  /* 0x00000005ff021219 */ /* 0x002fca0000011600 */
[----:B------:R-:W-:-:S04]  /*0a70*/  IMAD.MOV R5, RZ, RZ, -R2 ;  /* 0x000000ffff057224 */ /* 0x000fc800078e0a02 */
[----:B------:R-:W-:Y:S02]  /*0a80*/  IMAD R4, R4, R5, UR4 ;  /* 0x0000000404047e24 */ /* 0x000fe4000f8e0205 */
[----:B------:R-:W-:Y:S05]  /*0a90*/  @!P0 BRA `(.L_x_10) ;  /* 0x000000cc00ec8947 */ /* 0x000fea0003800000 */
[----:B------:R-:W0:Y:S01]  /*0aa0*/  LDC.64 R8, c[0x0][0x418] ;  /* 0x00010600ff087b82 */ /* 0x000e220000000a00 */
[----:B------:R-:W-:Y:S01]  /*0ab0*/  SHF.R.U32.HI R7, RZ, 0x10, R4 ;  /* 0x00000010ff077819 */ /* 0x000fe20000011604 */
[----:B------:R-:W-:Y:S01]  /*0ac0*/  VIADD R18, R6, 0xffffff80 ;  /* 0xffffff8006127836 */ /* 0x000fe20000000000 */
[----:B------:R-:W-:Y:S02]  /*0ad0*/  LOP3.LUT R16, R4, 0xffff, RZ, 0xc0, !PT ;  /* 0x0000ffff04107812 */ /* 0x000fe400078ec0ff */
[----:B------:R-:W-:-:S03]  /*0ae0*/  ISETP.NE.AND P1, PT, R7, RZ, PT ;  /* 0x000000ff0700720c */ /* 0x000fc60003f25270 */
[----:B------:R-:W1:Y:S08]  /*0af0*/  LDC R22, c[0x0][0x424] ;  /* 0x00010900ff167b82 */ /* 0x000e700000000800 */
[----:B------:R-:W2:Y:S01]  /*0b00*/  LDC R5, c[0x0][0x2f0] ;  /* 0x0000bc00ff057b82 */ /* 0x000ea20000000800 */
[----:B0-----:R-:W-:-:S07]  /*0b10*/  ISETP.NE.U32.AND P0, PT, R8, RZ, PT ;  /* 0x000000ff0800720c */ /* 0x001fce0003f05070 */
[----:B------:R-:W0:Y:S01]  /*0b20*/  @!P1 LDC R7, c[0x0][0x9f0] ;  /* 0x00027c00ff079b82 */ /* 0x000e220000000800 */
[----:B------:R-:W-:-:S04]  /*0b30*/  ISETP.NE.AND.EX P0, PT, R9, RZ, PT, P0 ;  /* 0x000000ff0900720c */ /* 0x000fc80003f05300 */
[----:B-1----:R-:W-:Y:S02]  /*0b40*/  SEL R22, R22, 0x1, P0 ;  /* 0x0000000116167807 */ /* 0x002fe40000000000 */
[----:B------:R-:W-:-:S03]  /*0b50*/  ISETP.NE.AND P0, PT, R3, 0x1, PT ;  /* 0x000000010300780c */ /* 0x000fc60003f05270 */
[----:B--2---:R-:W-:-:S04]  /*0b60*/  IMAD R22, R22, R5, RZ ;  /* 0x0000000516167224 */ /* 0x004fc800078e02ff */
[----:B------:R-:W-:-:S05]  /*0b70*/  VIADD R0, R22, 0x3f ;  /* 0x0000003f16007836 */ /* 0x000fca0000000000 */
[----:B------:R-:W-:-:S04]  /*0b80*/  SHF.R.S32.HI R5, RZ, 0x1f, R0 ;  /* 0x0000001fff057819 */ /* 0x000fc80000011400 */
[----:B------:R-:W-:-:S04]  /*0b90*/  LEA.HI R5, R5, R0, RZ, 0x6 ;  /* 0x0000000005057211 */ /* 0x000fc800078f30ff */
[----:B------:R-:W-:Y:S01]  /*0ba0*/  SHF.R.S32.HI R0, RZ, 0x6, R5 ;  /* 0x00000006ff007819 */ /* 0x000fe20000011405 */
[----:B------:R-:W-:Y:S06]  /*0bb0*/  @!P0 BRA `(.L_x_11) ;  /* 0x0000001c00d88947 */ /* 0x000fec0003800000 */
[----:B------:R-:W-:Y:S01]  /*0bc0*/  ISETP.GE.AND P0, PT, R22, 0x1, PT ;  /* 0x000000011600780c */ /* 0x000fe20003f06270 */
[----:B------:R-:W-:-:S12]  /*0bd0*/  IMAD.MOV.U32 R4, RZ, RZ, RZ ;  /* 0x000000ffff047224 */ /* 0x000fd800078e00ff */
[----:B------:R-:W-:Y:S05]  /*0be0*/  @!P0 BRA `(.L_x_12) ;  /* 0x0000000000688947 */ /* 0x000fea0003800000 */
[-C--:B0-----:R-:W-:Y:S02]  /*0bf0*/  IABS R8, R7.reuse ;  /* 0x0000000700087213 */ /* 0x081fe40000000000 */
[----:B------:R-:W-:Y:S02]  /*0c00*/  IADD3 R6, R0, -0x1, R7 ;  /* 0xffffffff00067810 */ /* 0x000fe40007ffe007 */
[----:B------:R-:W0:Y:S01]  /*0c10*/  I2F.RP R3, R8 ;  /* 0x0000000800037306 */ /* 0x000e220000209400 */
[-C--:B------:R-:W-:Y:S02]  /*0c20*/  IABS R11, R7.reuse ;  /* 0x00000007000b7213 */ /* 0x080fe40000000000 */
[----:B------:R-:W-:Y:S02]  /*0c30*/  IABS R10, R6 ;  /* 0x00000006000a7213 */ /* 0x000fe40000000000 */
[----:B------:R-:W-:-:S04]  /*0c40*/  LOP3.LUT R6, R6, R7, RZ, 0x3c, !PT ;  /* 0x0000000706067212 */ /* 0x000fc800078e3cff */
[----:B------:R-:W-:Y:S01]  /*0c50*/  ISETP.GE.AND P2, PT, R6, RZ, PT ;  /* 0x000000ff0600720c */ /* 0x000fe20003f46270 */
[----:B0-----:R-:W0:Y:S02]  /*0c60*/  MUFU.RCP R3, R3 ;  /* 0x0000000300037308 */ /* 0x001e240000001000 */
[----:B0-----:R-:W-:Y:S01]  /*0c70*/  VIADD R4, R3, 0xffffffe ;  /* 0x0ffffffe03047836 */ /* 0x001fe20000000000 */
[----:B------:R-:W-:-:S05]  /*0c80*/  IADD3 R3, RZ, -R11, RZ ;  /* 0x8000000bff037210 */ /* 0x000fca0007ffe0ff */
[----:B------:R0:W1:Y:S02]  /*0c90*/  F2I.FTZ.U32.TRUNC.NTZ R5, R4 ;  /* 0x0000000400057305 */ /* 0x000064000021f000 */
[----:B0-----:R-:W-:Y:S02]  /*0ca0*/  IMAD.MOV.U32 R4, RZ, RZ, RZ ;  /* 0x000000ffff047224 */ /* 0x001fe400078e00ff */
[----:B-1----:R-:W-:-:S04]  /*0cb0*/  IMAD.MOV R9, RZ, RZ, -R5 ;  /* 0x000000ffff097224 */ /* 0x002fc800078e0a05 */
[----:B------:R-:W-:-:S04]  /*0cc0*/  IMAD R9, R9, R8, RZ ;  /* 0x0000000809097224 */ /* 0x000fc800078e02ff */
[----:B------:R-:W-:-:S06]  /*0cd0*/  IMAD.HI.U32 R5, R5, R9, R4 ;  /* 0x0000000905057227 */ /* 0x000fcc00078e0004 */
[----:B------:R-:W-:-:S04]  /*0ce0*/  IMAD.HI.U32 R5, R5, R10, RZ ;  /* 0x0000000a05057227 */ /* 0x000fc800078e00ff */
[----:B------:R-:W-:-:S05]  /*0cf0*/  IMAD R3, R5, R3, R10 ;  /* 0x0000000305037224 */ /* 0x000fca00078e020a */
[----:B------:R-:W-:-:S13]  /*0d00*/  ISETP.GT.U32.AND P1, PT, R8, R3, PT ;  /* 0x000000030800720c */ /* 0x000fda0003f24070 */
[----:B------:R-:W-:Y:S02]  /*0d10*/  @!P1 IMAD.IADD R3, R3, 0x1, -R8 ;  /* 0x0000000103039824 */ /* 0x000fe400078e0a08 */
[----:B------:R-:W-:Y:S01]  /*0d20*/  @!P1 VIADD R5, R5, 0x1 ;  /* 0x0000000105059836 */ /* 0x000fe20000000000 */
[----:B------:R-:W-:Y:S02]  /*0d30*/  ISETP.NE.AND P1, PT, R7, RZ, PT ;  /* 0x000000ff0700720c */ /* 0x000fe40003f25270 */
[----:B------:R-:W-:-:S13]  /*0d40*/  ISETP.GE.U32.AND P0, PT, R3, R8, PT ;  /* 0x000000080300720c */ /* 0x000fda0003f06070 */
[----:B------:R-:W-:-:S04]  /*0d50*/  @P0 VIADD R5, R5, 0x1 ;  /* 0x0000000105050836 */ /* 0x000fc80000000000 */
[----:B------:R-:W-:-:S04]  /*0d60*/  IMAD.MOV.U32 R4, RZ, RZ, R5 ;  /* 0x000000ffff047224 */ /* 0x000fc800078e0005 */
[----:B------:R-:W-:Y:S01]  /*0d70*/  @!P2 IMAD.MOV R4, RZ, RZ, -R4 ;  /* 0x000000ffff04a224 */ /* 0x000fe200078e0a04 */
[----:B------:R-:W-:-:S07]  /*0d80*/  @!P1 LOP3.LUT R4, RZ, R7, RZ, 0x33, !PT ;  /* 0x00000007ff049212 */ /* 0x000fce00078e33ff */
.L_x_12:
[-C--:B------:R-:W-:Y:S01]  /*0d90*/  IMAD R3, R16, R4.reuse, RZ ;  /* 0x0000000410037224 */ /* 0x080fe200078e02ff */
[----:B------:R-:W-:Y:S02]  /*0da0*/  PLOP3.LUT P0, PT, PT, PT, PT, 0x80, 0x0 ;  /* 0x000000000000781c */ /* 0x000fe40003f0f070 */
[----:B0-----:R-:W-:Y:S02]  /*0db0*/  CS2R R6, SRZ ;  /* 0x0000000000067805 */ /* 0x001fe4000001ff00 */
[----:B------:R-:W-:Y:S02]  /*0dc0*/  CS2R R150, SRZ ;  /* 0x0000000000967805 */ /* 0x000fe4000001ff00 */
[----:B------:R-:W-:Y:S02]  /*0dd0*/  CS2R R148, SRZ ;  /* 0x0000000000947805 */ /* 0x000fe4000001ff00 */
[----:B------:R-:W-:Y:S02]  /*0de0*/  VIADDMNMX R0, R3, R4, R0, PT ;  /* 0x0000000403007246 */ /* 0x000fe40003800100 */
[----:B------:R-:W-:-:S02]  /*0df0*/  CS2R R146, SRZ ;  /* 0x0000000000927805 */ /* 0x000fc4000001ff00 */
[----:B------:R-:W-:Y:S02]  /*0e00*/  CS2R R144, SRZ ;  /* 0x0000000000907805 */ /* 0x000fe4000001ff00 */
[----:B------:R-:W-:Y:S02]  /*0e10*/  CS2R R142, SRZ ;  /* 0x00000000008e7805 */ /* 0x000fe4000001ff00 */
[----:B------:R-:W-:Y:S02]  /*0e20*/  ISETP.GT.AND P1, PT, R0, R3, PT ;  /* 0x000000030000720c */ /* 0x000fe40003f24270 */
[----:B------:R-:W-:Y:S02]  /*0e30*/  CS2R R140, SRZ ;  /* 0x00000000008c7805 */ /* 0x000fe4000001ff00 */
[----:B------:R-:W-:Y:S02]  /*0e40*/  CS2R R138, SRZ ;  /* 0x00000000008a7805 */ /* 0x000fe4000001ff00 */
[----:B------:R-:W-:-:S02]  /*0e50*/  CS2R R136, SRZ ;  /* 0x0000000000887805 */ /* 0x000fc4000001ff00 */
[----:B------:R-:W-:Y:S02]  /*0e60*/  CS2R R134, SRZ ;  /* 0x0000000000867805 */ /* 0x000fe4000001ff00 */
[----:B------:R-:W-:Y:S02]  /*0e70*/  CS2R R132, SRZ ;  /* 0x0000000000847805 */ /* 0x000fe4000001ff00 */
[----:B------:R-:W-:Y:S02]  /*0e80*/  CS2R R130, SRZ ;  /* 0x0000000000827805 */ /* 0x000fe4000001ff00 */
        /* <DEDUP_REMOVED lines=52> */
[----:B------:R-:W-:Y:S01]  /*11d0*/  CS2R R24, SRZ ;  /* 0x0000000000187805 */ /* 0x000fe2000001ff00 */
[----:B------:R-:W-:Y:S06]  /*11e0*/  @!P1 BRA `(.L_x_13) ;  /* 0x0000005800d09947 */ /* 0x000fec0003800000 */
[----:B------:R-:W2:Y:S01]  /*11f0*/  LDL.LU R8, [R1+0x14] ;  /* 0x0000140001087983 */ /* 0x000ea20000300800 */
[----:B------:R-:W-:Y:S01]  /*1200*/  SHF.R.S32.HI R5, RZ, 0x1f, R18 ;  /* 0x0000001fff057819 */ /* 0x000fe20000011412 */
[----:B------:R-:W0:Y:S01]  /*1210*/  S2UR UR8, SR_CgaCtaId ;  /* 0x00000000000879c3 */ /* 0x000e220000008800 */
[----:B------:R-:W-:Y:S02]  /*1220*/  UMOV UR7, 0x400 ;  /* 0x0000040000077882 */ /* 0x000fe40000000000 */
[----:B------:R-:W-:-:S04]  /*1230*/  LEA.HI R5, R5, R18, RZ, 0x7 ;  /* 0x0000001205057211 */ /* 0x000fc800078f38ff */
[----:B------:R-:W-:Y:S02]  /*1240*/  SHF.R.S32.HI R4, RZ, 0x7, R5 ;  /* 0x00000007ff047819 */ /* 0x000fe40000011405 */
[----:B------:R-:W-:-:S04]  /*1250*/  LOP3.LUT R5, R5, 0xffffff80, RZ, 0xc0, !PT ;  /* 0xffffff8005057812 */ /* 0x000fc800078ec0ff */
[----:B------:R-:W1:Y:S01]  /*1260*/  SHFL.IDX PT, R4, R4, RZ, 0x1f ;  /* 0x00001fff04047589 */ /* 0x000e6200000e0000 */
[----:B------:R-:W-:-:S05]  /*1270*/  IMAD.IADD R5, R18, 0x1, -R5 ;  /* 0x0000000112057824 */ /* 0x000fca00078e0a05 */
[----:B------:R-:W-:Y:S02]  /*1280*/  SHF.R.S32.HI R6, RZ, 0x1f, R5 ;  /* 0x0000001fff067819 */ /* 0x000fe40000011405 */
[----:B-1----:R-:W-:Y:S02]  /*1290*/  R2UR UR4, R4 ;  /* 0x00000000040472ca */ /* 0x002fe400000e0000 */
[CC--:B------:R-:W-:Y:S02]  /*12a0*/  LEA.HI R4, R6.reuse, R5.reuse, RZ, 0x2 ;  /* 0x0000000506047211 */ /* 0x0c0fe400078f10ff */
[----:B------:R-:W-:Y:S02]  /*12b0*/  LEA.HI R5, R6, R5, RZ, 0x5 ;  /* 0x0000000506057211 */ /* 0x000fe400078f28ff */
[--C-:B------:R-:W-:Y:S02]  /*12c0*/  SHF.R.S32.HI R7, RZ, 0x2, R4.reuse ;  /* 0x00000002ff077819 */ /* 0x100fe40000011404 */
[----:B------:R-:W-:-:S02]  /*12d0*/  SHF.R.S32.HI R4, RZ, 0x1f, R4 ;  /* 0x0000001fff047819 */ /* 0x000fc40000011404 */
[----:B------:R-:W-:Y:S02]  /*12e0*/  SHF.R.S32.HI R5, RZ, 0x5, R5 ;  /* 0x00000005ff057819 */ /* 0x000fe40000011405 */
[----:B------:R-:W-:Y:S01]  /*12f0*/  LEA.HI R4, R4, R7, RZ, 0x3 ;  /* 0x0000000704047211 */ /* 0x000fe200078f18ff */
[----:B------:R-:W-:-:S03]  /*1300*/  ULEA.HI UR5, UR4, UR4, URZ, 0x1 ;  /* 0x0000000404057291 */ /* 0x000fc6000f8f083f */
[----:B------:R-:W-:Y:S01]  /*1310*/  LOP3.LUT R4, R4, 0xfffffff8, RZ, 0xc0, !PT ;  /* 0xfffffff804047812 */ /* 0x000fe200078ec0ff */
[----:B------:R-:W-:Y:S02]  /*1320*/  ULOP3.LUT UR6, UR5, 0x1fffe, URZ, 0xc0, !UPT ;  /* 0x0001fffe05067892 */ /* 0x000fe4000f8ec03f */
[----:B0-----:R-:W-:Y:S02]  /*1330*/  ULEA UR5, UR8, UR7, 0x18 ;  /* 0x0000000708057291 */ /* 0x001fe4000f8ec03f */
[----:B------:R-:W-:Y:S01]  /*1340*/  UIADD3 UR6, UR4, -UR6, URZ ;  /* 0x8000000604067290 */ /* 0x000fe2000fffe03f */
[----:B------:R-:W-:-:S03]  /*1350*/  IMAD.IADD R4, R7, 0x1, -R4 ;  /* 0x0000000107047824 */ /* 0x000fc600078e0a04 */
[----:B------:R-:W-:Y:S01]  /*1360*/  ULEA UR6, UR6, UR5, 0xf ;  /* 0x0000000506067291 */ /* 0x000fe2000f8e783f */
[----:B------:R-:W-:-:S03]  /*1370*/  IMAD R4, R5, 0x10, R4 ;  /* 0x0000001005047824 */ /* 0x000fc600078e0204 */
[----:B------:R-:W-:-:S04]  /*1380*/  UIADD3 UR6, UR6, 0x400, URZ ;  /* 0x0000040006067890 */ /* 0x000fc8000fffe03f */
[----:B------:R-:W-:-:S04]  /*1390*/  USHF.R.U32.HI UR6, URZ, 0x4, UR6 ;  /* 0x000000043f067899 */ /* 0x000fc80008011606 */
[----:B------:R-:W-:-:S04]  /*13a0*/  ULOP3.LUT UR6, UR6, 0x3fff, URZ, 0xc0, !UPT ;  /* 0x00003fff06067892 */ /* 0x000fc8000f8ec03f */
[----:B------:R-:W-:Y:S01]  /*13b0*/  ULOP3.LUT UR6, UR6, 0x2000000, URZ, 0xfc, !UPT ;  /* 0x0200000006067892 */ /* 0x000fe2000f8efc3f */
[----:B--2---:R-:W-:-:S04]  /*13c0*/  LOP3.LUT R8, R8, 0x1, RZ, 0xfc, !PT ;  /* 0x0000000108087812 */ /* 0x004fc800078efcff */
[----:B------:R-:W-:-:S13]  /*13d0*/  ISETP.NE.AND P0, PT, R8, 0x3, PT ;  /* 0x000000030800780c */ /* 0x000fda0003f05270 */
[----:B------:R-:W-:Y:S05]  /*13e0*/  @!P0 BRA `(.L_x_14) ;  /* 0x0000000000048947 */ /* 0x000fea0003800000 */
[----:B------:R-:W-:Y:S01]  /*13f0*/  BPT.TRAP 0x1 ;  /* 0x000000040000795c */ /* 0x000fe20000300000 */
.L_x_14:
[----:B------:R-:W-:-:S04]  /*1400*/  SHF.L.U32 R5, RZ, 0x1f, RZ ;  /* 0x0000001fff057819 */ /* 0x000fc800000006ff */
[----:B------:R-:W0:Y:S02]  /*1410*/  SYNCS.PHASECHK.TRANS64.TRYWAIT P1, [UR5+0x28c50], R5 ;  /* 0x028c5005ff0075a7 */ /* 0x000e240008020145 */
[----:B0-----:R-:W-:Y:S05]  /*1420*/  @!P1 BRA `(.L_x_15) ;  /* 0x000000c400909947 */ /* 0x001fea0003800000 */
.L_x_147:
[----:B------:R-:W-:Y:S01]  /*1430*/  BAR.SYNC.DEFER_BLOCKING 0xe, 0x100 ;  /* 0x0384000000007b1d */ /* 0x000fe20000010000 */
[----:B------:R-:W-:Y:S01]  /*1440*/  UIADD3 UR4, UR5, 0x26800, URZ ;  /* 0x0002680005047890 */ /* 0x000fe2000fffe03f */
[----:B------:R-:W-:Y:S01]  /*1450*/  VIADD R0, R0, 0xfffffffe ;  /* 0xfffffffe00007836 */ /* 0x000fe20000000000 */
[----:B------:R-:W-:Y:S01]  /*1460*/  UIADD3 UR14, UR6, 0x80, URZ ;  /* 0x00000080060e7890 */ /* 0x000fe2000fffe03f */
[----:B0-----:R-:W-:Y:S01]  /*1470*/  MOV R5, UR5 ;  /* 0x0000000500057c02 */ /* 0x001fe20008000f00 */
[----:B------:R-:W-:Y:S01]  /*1480*/  USHF.R.U32.HI UR4, URZ, 0x4, UR4 ;  /* 0x000000043f047899 */ /* 0x000fe20008011604 */
[----:B------:R-:W-:Y:S01]  /*1490*/  UMOV UR9, 0x40000040 ;  /* 0x4000004000097882 */ /* 0x000fe20000000000 */
[----:B------:R-:W-:Y:S02]  /*14a0*/  UMOV UR10, UR6 ;  /* 0x00000006000a7c82 */ /* 0x000fe40008000000 */
[----:B------:R-:W-:Y:S01]  /*14b0*/  ULOP3.LUT UR4, UR4, 0x3fff, URZ, 0xc0, !UPT ;  /* 0x00003fff04047892 */ /* 0x000fe2000f8ec03f */
[----:B------:R-:W0:Y:S01]  /*14c0*/  S2R R6, SR_TID.X ;  /* 0x0000000000067919 */ /* 0x000e220000002100 */
[----:B------:R-:W-:Y:S01]  /*14d0*/  UMOV UR11, 0x40000040 ;  /* 0x40000040000b7882 */ /* 0x000fe20000000000 */
[----:B------:R-:W-:Y:S01]  /*14e0*/  UMOV UR13, 0x40000040 ;  /* 0x40000040000d7882 */ /* 0x000fe20000000000 */
[----:B------:R-:W-:Y:S01]  /*14f0*/  ULOP3.LUT UR4, UR4, 0x10000, URZ, 0xfc, !UPT ;  /* 0x0001000004047892 */ /* 0x000fe2000f8efc3f */
[----:B------:R-:W-:Y:S01]  /*1500*/  ISETP.GE.AND P1, PT, R0, R3, PT ;  /* 0x000000030000720c */ /* 0x000fe20003f26270 */
[----:B------:R-:W-:Y:S01]  /*1510*/  UMOV UR15, 0x40000040 ;  /* 0x40000040000f7882 */ /* 0x000fe20000000000 */
[----:B------:R-:W-:-:S02]  /*1520*/  UIADD3 UR18, UR6, 0x100, URZ ;  /* 0x0000010006127890 */ /* 0x000fc4000fffe03f */
[----:B------:R-:W-:Y:S02]  /*1530*/  UIADD3 UR12, UR4, 0x2, URZ ;  /* 0x00000002040c7890 */ /* 0x000fe4000fffe03f */
[----:B------:R-:W-:Y:S01]  /*1540*/  UMOV UR8, UR4 ;  /* 0x0000000400087c82 */ /* 0x000fe20008000000 */
[----:B------:R-:W-:Y:S01]  /*1550*/  UIADD3 UR16, UR4, 0x4, URZ ;  /* 0x0000000404107890 */ /* 0x000fe2000fffe03f */
[----:B------:R-:W-:Y:S01]  /*1560*/  UMOV UR17, 0x40000040 ;  /* 0x4000004000117882 */ /* 0x000fe20000000000 */
[----:B------:R-:W-:Y:S01]  /*1570*/  WARPGROUP.ARRIVE ;  /* 0x00000000000079c5 */ /* 0x000fe20000000000 */
[----:B------:R-:W-:Y:S01]  /*1580*/  UMOV UR19, 0x40000040 ;  /* 0x4000004000137882 */ /* 0x000fe20000000000 */
[----:B------:R-:W-:Y:S02]  /*1590*/  UIADD3 UR20, UR4, 0x6, URZ ;  /* 0x0000000604147890 */ /* 0x000fe4000fffe03f */
[----:B------:R-:W-:Y:S02]  /*15a0*/  UIADD3 UR22, UR6, 0x180, URZ ;  /* 0x0000018006167890 */ /* 0x000fe4000fffe03f */
[----:B------:R-:W-:Y:S01]  /*15b0*/  HGMMA.64x256x16.F32 R24, gdesc[UR8].tnspB, RZ, !UPT, gsb0 ;  /* 0x43e00000081879f0 */ /* 0x000fe2000c0008ff */
[----:B------:R-:W-:Y:S01]  /*15c0*/  UMOV UR21, 0x40000040 ;  /* 0x4000004000157882 */ /* 0x000fe20000000000 */
[----:B------:R-:W-:Y:S01]  /*15d0*/  UMOV UR23, 0x40000040 ;  /* 0x4000004000177882 */ /* 0x000fe20000000000 */
[----:B------:R-:W-:Y:S01]  /*15e0*/  UMOV UR4, URZ ;  /* 0x0000003f00047c82 */ /* 0x000fe20008000000 */
[----:B0-----:R-:W-:-:S04]  /*15f0*/  LOP3.LUT R6, R6, 0x7f, RZ, 0xc0, !PT ;  /* 0x0000007f06067812 */ /* 0x001fc800078ec0ff */
[----:B------:R-:W-:-:S13]  /*1600*/  ISETP.NE.AND P2, PT, R6, RZ, PT ;  /* 0x000000ff0600720c */ /* 0x000fda0003f45270 */
[----:B------:R-:W-:-:S05]  /*1610*/  @!P2 VIADD R5, R5, 0x28c60 ;  /* 0x00028c600505a836 */ /* 0x000fca0000000000 */
[----:B------:R-:W-:Y:S01]  /*1620*/  @!P2 PRMT R5, RZ, 0x654, R5 ;  /* 0x00000654ff05a816 */ /* 0x000fe20000000005 */
[----:B------:R-:W-:Y:S02]  /*1630*/  WARPGROUP.DEPBAR.LE gsb0, 0x0 ;  /* 0x00008000000079c5 */ /* 0x000fe40000010000 */
[----:B------:R-:W-:-:S06]  /*1640*/  WARPGROUP.ARRIVE ;  /* 0x00000000000079c5 */ /* 0x000fcc0000000000 */
[----:B------:R-:W-:Y:S03]  /*1650*/  HGMMA.64x256x16.F32 R24, gdesc[UR12].tnspB, R24, gsb0 ;  /* 0x43e000000c1879f0 */ /* 0x000fe60008000818 */
[----:B------:R-:W-:Y:S02]  /*1660*/  WARPGROUP.DEPBAR.LE gsb0, 0x0 ;  /* 0x00008000000079c5 */ /* 0x000fe40000010000 */
[----:B------:R-:W-:-:S15]  /*1670*/  WARPGROUP.ARRIVE ;  /* 0x00000000000079c5 */ /* 0x000fde0000000000 */
[----:B------:R-:W-:-:S08]  /*1680*/  NOP ;  /* 0x0000000000007918 */ /* 0x000fd00000000000 */
[----:B------:R-:W-:Y:S03]  /*1690*/  HGMMA.64x256x16.F32 R24, gdesc[UR16].tnspB, R24, gsb0 ;  /* 0x43e00000101879f0 */ /* 0x000fe60008000818 */
[----:B------:R-:W-:Y:S02]  /*16a0*/  WARPGROUP.DEPBAR.LE gsb0, 0x0 ;  /* 0x00008000000079c5 */ /* 0x000fe40000010000 */
[----:B------:R-:W-:-:S15]  /*16b0*/  WARPGROUP.ARRIVE ;  /* 0x00000000000079c5 */ /* 0x000fde0000000000 */
[----:B------:R-:W-:-:S08]  /*16c0*/  NOP ;  /* 0x0000000000007918 */ /* 0x000fd00000000000 */
[----:B------:R-:W-:Y:S03]  /*16d0*/  HGMMA.64x256x16.F32 R24, gdesc[UR20].tnspB, R24, gsb0 ;  /* 0x43e00000141879f0 */ /* 0x000fe60008000818 */
[----:B------:R-:W-:Y:S02]  /*16e0*/  WARPGROUP.DEPBAR.LE gsb0, 0x0 ;  /* 0x00008000000079c5 */ /* 0x000fe40000010000 */
[----:B------:R-:W-:Y:S06]  /*16f0*/  BAR.ARV 0xf, 0x100 ;  /* 0x03c4000000007b1d */ /* 0x000fec0000002000 */
[----:B------:R0:W-:Y:S01]  /*1700*/  @!P2 SYNCS.ARRIVE.TRANS64.RED.A1T0 RZ, [R5+URZ], RZ ;  /* 0x000000ff05ffa9a7 */ /* 0x0001e2000810043f */
[----:B------:R-:W-:Y:S05]  /*1710*/  @!P1 BRA `(.L_x_16) ;  /* 0x0000000800dc9947 */ /* 0x000fea0003800000 */
[----:B------:R-:W-:Y:S01]  /*1720*/  IMAD.MOV.U32 R8, RZ, RZ, RZ ;  /* 0x000000ffff087224 */ /* 0x000fe200078e00ff */
[----:B------:R-:W-:-:S06]  /*1730*/  UMOV UR4, URZ ;  /* 0x0000003f00047c82 */ /* 0x000fcc0008000000 */
.L_x_21:
[----:B------:R-:W-:Y:S01]  /*1740*/  BAR.SYNC.DEFER_BLOCKING 0xe, 0x100 ;  /* 0x0384000000007b1d */ /* 0x000fe20000010000 */
[----:B01----:R-:W-:Y:S01]  /*1750*/  IMAD.U32 R5, RZ, RZ, UR4 ;  /* 0x00000004ff057e24 */ /* 0x003fe2000f8e00ff */
[----:B------:R-:W-:Y:S01]  /*1760*/  UIADD3 UR4, UR4, 0x1, URZ ;  /* 0x0000000104047890 */ /* 0x000fe2000fffe03f */
[C---:B------:R-:W-:Y:S01]  /*1770*/  ISETP.GT.AND P3, PT, R0.reuse, R3, PT ;  /* 0x000000030000720c */ /* 0x040fe20003f64270 */
[----:B------:R-:W-:Y:S02]  /*1780*/  VIADD R0, R0, 0xffffffff ;  /* 0xffffffff00007836 */ /* 0x000fe40000000000 */
[----:B------:R-:W-:Y:S01]  /*1790*/  IMAD R5, R5, 0x40, R4 ;  /* 0x0000004005057824 */ /* 0x000fe200078e0204 */
[----:B------:R-:W-:-:S04]  /*17a0*/  UISETP.NE.AND UP0, UPT, UR4, 0x2, UPT ;  /* 0x000000020400788c */ /* 0x000fc8000bf05270 */
[----:B------:R-:W-:Y:S01]  /*17b0*/  LEA R5, R5, UR5, 0x2 ;  /* 0x0000000505057c11 */ /* 0x000fe2000f8e10ff */
[----:B------:R-:W-:Y:S02]  /*17c0*/  USEL UR7, URZ, 0x1, UP0 ;  /* 0x000000013f077887 */ /* 0x000fe40008000000 */
[----:B------:R-:W-:-:S04]  /*17d0*/  USEL UR4, UR4, URZ, UP0 ;  /* 0x0000003f04047287 */ /* 0x000fc80008000000 */
[----:B------:R-:W-:Y:S01]  /*17e0*/  LOP3.LUT R8, R8, UR7, RZ, 0x3c, !PT ;  /* 0x0000000708087c12 */ /* 0x000fe2000f8e3cff */
[----:B------:R-:W0:Y:S04]  /*17f0*/  LDS R6, [R5+0x28800] ;  /* 0x0288000005067984 */ /* 0x000e280000000800 */
[----:B------:R-:W1:Y:S01]  /*1800*/  LDS R7, [R5+0x28820] ;  /* 0x0288200005077984 */ /* 0x000e620000000800 */
[-C--:B0-----:R-:W-:Y:S01]  /*1810*/  FMUL.FTZ R24, R24, R6.reuse ;  /* 0x0000000618187220 */ /* 0x081fe20000410000 */
[-C--:B------:R-:W-:Y:S01]  /*1820*/  FMUL.FTZ R25, R25, R6.reuse ;  /* 0x0000000619197220 */ /* 0x080fe20000410000 */
        /* <DEDUP_REMOVED lines=61> */
[----:B------:R-:W-:Y:S01]  /*1c00*/  FMUL.FTZ R149, R149, R6 ;  /* 0x0000000695957220 */ /* 0x000fe20000410000 */
[-C--:B-1----:R-:W-:Y:S01]  /*1c10*/  FMUL.FTZ R26, R26, R7.reuse ;  /* 0x000000071a1a7220 */ /* 0x082fe20000410000 */
        /* <DEDUP_REMOVED lines=63> */
[----:B------:R-:W-:Y:S06]  /*2010*/  @!P0 BRA `(.L_x_17) ;  /* 0x0000000000048947 */ /* 0x000fec0003800000 */
[----:B------:R-:W-:Y:S01]  /*2020*/  BPT.TRAP 0x1 ;  /* 0x000000040000795c */ /* 0x000fe20000300000 */
.L_x_17:
[----:B------:R-:W-:Y:S01]  /*2030*/  ULEA UR7, UR4, UR5, 0x3 ;  /* 0x0000000504077291 */ /* 0x000fe2000f8e183f */
[----:B------:R-:W-:-:S08]  /*2040*/  SHF.L.U32 R5, R8, 0x1f, RZ ;  /* 0x0000001f08057819 */ /* 0x000fd000000006ff */
[----:B------:R0:W1:Y:S01]  /*2050*/  SYNCS.PHASECHK.TRANS64.TRYWAIT P1, [UR7+0x28c50], R5 ;  /* 0x028c5005ff0075a7 */ /* 0x0000620008020147 */
[----:B------:R-:W-:Y:S05]  /*2060*/  @!P0 BRA `(.L_x_18) ;  /* 0x0000000000048947 */ /* 0x000fea0003800000 */
[----:B------:R-:W-:Y:S01]  /*2070*/  BPT.TRAP 0x1 ;  /* 0x000000040000795c */ /* 0x000fe20000300000 */
.L_x_18:
[----:B-1----:R-:W-:Y:S05]  /*2080*/  @P1 BRA `(.L_x_19) ;  /* 0x0000000000081947 */ /* 0x002fea0003800000 */
[----:B------:R-:W1:Y:S02]  /*2090*/  SYNCS.PHASECHK.TRANS64.TRYWAIT P1, [UR7+0x28c50], R5 ;  /* 0x028c5005ff0075a7 */ /* 0x000e640008020147 */
[----:B-1----:R-:W-:Y:S05]  /*20a0*/  @!P1 BRA `(.L_x_20) ;  /* 0x000000b800889947 */ /* 0x002fea0003800000 */
.L_x_19:
[----:B------:R-:W-:Y:S01]  /*20b0*/  ULEA UR10, UR4, UR6, 0xc ;  /* 0x00000006040a7291 */ /* 0x000fe2000f8e603f */
[----:B------:R-:W-:Y:S01]  /*20c0*/  WARPGROUP.ARRIVE ;  /* 0x00000000000079c5 */ /* 0x000fe20000000000 */
[----:B------:R-:W-:Y:S01]  /*20d0*/  UMOV UR11, 0x40000040 ;  /* 0x40000040000b7882 */ /* 0x000fe20000000000 */
[----:B------:R-:W-:Y:S01]  /*20e0*/  UMOV UR15, 0x40000040 ;  /* 0x40000040000f7882 */ /* 0x000fe20000000000 */
[----:B------:R-:W-:Y:S01]  /*20f0*/  UIADD3 UR14, UR10, 0x80, URZ ;  /* 0x000000800a0e7890 */ /* 0x000fe2000fffe03f */
[----:B01----:R-:W-:Y:S01]  /*2100*/  IMAD.U32 R5, RZ, RZ, UR7 ;  /* 0x00000007ff057e24 */ /* 0x003fe2000f8e00ff */
[----:B------:R-:W-:Y:S01]  /*2110*/  UIADD3 UR18, UR10, 0x100, URZ ;  /* 0x000001000a127890 */ /* 0x000fe2000fffe03f */
[----:B------:R-:W-:Y:S02]  /*2120*/  UMOV UR19, 0x40000040 ;  /* 0x4000004000137882 */ /* 0x000fe40000000000 */
[----:B------:R-:W-:Y:S01]  /*2130*/  HGMMA.64x256x16.F32 R24, gdesc[UR8].tnspB, R24, gsb0 ;  /* 0x43e00000081879f0 */ /* 0x000fe20008000818 */
[----:B------:R-:W-:Y:S01]  /*2140*/  UIADD3 UR22, UR10, 0x180, URZ ;  /* 0x000001800a167890 */ /* 0x000fe2000fffe03f */
[----:B------:R-:W-:Y:S01]  /*2150*/  @!P2 VIADD R5, R5, 0x28c60 ;  /* 0x00028c600505a836 */ /* 0x000fe20000000000 */
[----:B------:R-:W-:-:S04]  /*2160*/  UMOV UR23, 0x40000040 ;  /* 0x4000004000177882 */ /* 0x000fc80000000000 */
[----:B------:R-:W-:Y:S01]  /*2170*/  @!P2 PRMT R5, RZ, 0x654, R5 ;  /* 0x00000654ff05a816 */ /* 0x000fe20000000005 */
[----:B------:R-:W-:Y:S02]  /*2180*/  WARPGROUP.DEPBAR.LE gsb0, 0x0 ;  /* 0x00008000000079c5 */ /* 0x000fe40000010000 */
[----:B------:R-:W-:-:S15]  /*2190*/  WARPGROUP.ARRIVE ;  /* 0x00000000000079c5 */ /* 0x000fde0000000000 */
[----:B------:R-:W-:-:S03]  /*21a0*/  NOP ;  /* 0x0000000000007918 */ /* 0x000fc60000000000 */
        /* <DEDUP_REMOVED lines=12> */
[----:B------:R-:W-:Y:S05]  /*2270*/  @P3 BRA `(.L_x_21) ;  /* 0xfffffff400303947 */ /* 0x000fea000383ffff */
[----:B------:R-:W-:-:S12]  /*2280*/  USHF.L.U32 UR4, UR4, 0x6, URZ ;  /* 0x0000000604047899 */ /* 0x000fd8000800063f */
.L_x_16:
[----:B------:R-:W-:Y:S01]  /*2290*/  BAR.SYNC.DEFER_BLOCKING 0xe, 0x100 ;  /* 0x0384000000007b1d */ /* 0x000fe20000010000 */
[----:B------:R-:W-:Y:S01]  /*22a0*/  VIADD R4, R4, UR4 ;  /* 0x0000000404047c36 */ /* 0x000fe20008000000 */
[----:B------:R-:W-:Y:S02]  /*22b0*/  PLOP3.LUT P0, PT, PT, PT, PT, 0x8, 0x0 ;  /* 0x000000000000781c */ /* 0x000fe40003f0e170 */
[----:B------:R-:W-:Y:S02]  /*22c0*/  CS2R R6, SRZ ;  /* 0x0000000000067805 */ /* 0x000fe4000001ff00 */
[----:B------:R-:W-:-:S05]  /*22d0*/  LEA R4, R4, UR5, 0x2 ;  /* 0x0000000504047c11 */ /* 0x000fca000f8e10ff */
[----:B------:R-:W2:Y:S04]  /*22e0*/  LDS R3, [R4+0x28800] ;  /* 0x0288000004037984 */ /* 0x000ea80000000800 */
[----:B------:R-:W3:Y:S01]  /*22f0*/  LDS R0, [R4+0x28820] ;  /* 0x0288200004007984 */ /* 0x000ee20000000800 */
[-C--:B--2---:R-:W-:Y:S01]  /*2300*/  FMUL.FTZ R24, R24, R3.reuse ;  /* 0x0000000318187220 */ /* 0x084fe20000410000 */
        /* <DEDUP_REMOVED lines=63> */
[-C--:B---3--:R-:W-:Y:S01]  /*2700*/  FMUL.FTZ R26, R26, R0.reuse ;  /* 0x000000001a1a7220 */ /* 0x088fe20000410000 */
        /* <DEDUP_REMOVED lines=63> */
[----:B------:R-:W-:Y:S06]  /*2b00*/  BAR.ARV 0xf, 0x100 ;  /* 0x03c4000000007b1d */ /* 0x000fec0000002000 */
[----:B------:R-:W-:Y:S05]  /*2b10*/  BRA `(.L_x_13) ;  /* 0x0000004000847947 */ /* 0x000fea0003800000 */
.L_x_11:
[----:B------:R-:W-:Y:S02]  /*2b20*/  ISETP.GE.AND P0, PT, R22, 0x1, PT ;  /* 0x000000011600780c */ /* 0x000fe40003f06270 */
[----:B------:R-:W-:-:S11]  /*2b30*/  MOV R17, RZ ;  /* 0x000000ff00117202 */ /* 0x000fd60000000f00 */
[----:B------:R-:W-:Y:S05]  /*2b40*/  @!P0 BRA `(.L_x_22) ;  /* 0x0000000000688947 */ /* 0x000fea0003800000 */
[-C--:B0-----:R-:W-:Y:S02]  /*2b50*/  IABS R3, R7.reuse ;  /* 0x0000000700037213 */ /* 0x081fe40000000000 */
[----:B------:R-:W-:Y:S02]  /*2b60*/  IADD3 R6, R0, -0x1, R7 ;  /* 0xffffffff00067810 */ /* 0x000fe40007ffe007 */
[----:B------:R-:W0:Y:S01]  /*2b70*/  I2F.RP R8, R3 ;  /* 0x0000000300087306 */ /* 0x000e220000209400 */
[----:B------:R-:W-:-:S05]  /*2b80*/  IABS R11, R7 ;  /* 0x00000007000b7213 */ /* 0x000fca0000000000 */
[----:B------:R-:W-:Y:S02]  /*2b90*/  IMAD.MOV R11, RZ, RZ, -R11 ;  /* 0x000000ffff0b7224 */ /* 0x000fe400078e0a0b */
[----:B0-----:R-:W0:Y:S02]  /*2ba0*/  MUFU.RCP R8, R8 ;  /* 0x0000000800087308 */ /* 0x001e240000001000 */
[----:B0-----:R-:W-:Y:S01]  /*2bb0*/  VIADD R4, R8, 0xffffffe ;  /* 0x0ffffffe08047836 */ /* 0x001fe20000000000 */
[----:B------:R-:W-:Y:S02]  /*2bc0*/  IABS R8, R6 ;  /* 0x0000000600087213 */ /* 0x000fe40000000000 */
[----:B------:R-:W-:-:S03]  /*2bd0*/  LOP3.LUT R6, R6, R7, RZ, 0x3c, !PT ;  /* 0x0000000706067212 */ /* 0x000fc600078e3cff */
[----:B------:R0:W1:Y:S01]  /*2be0*/  F2I.FTZ.U32.TRUNC.NTZ R5, R4 ;  /* 0x0000000400057305 */ /* 0x000062000021f000 */
[----:B------:R-:W-:Y:S01]  /*2bf0*/  ISETP.GE.AND P2, PT, R6, RZ, PT ;  /* 0x000000ff0600720c */ /* 0x000fe20003f46270 */
[----:B0-----:R-:W-:Y:S02]  /*2c00*/  IMAD.MOV.U32 R4, RZ, RZ, RZ ;  /* 0x000000ffff047224 */ /* 0x001fe400078e00ff */
[----:B-1----:R-:W-:-:S04]  /*2c10*/  IMAD.MOV R10, RZ, RZ, -R5 ;  /* 0x000000ffff0a7224 */ /* 0x002fc800078e0a05 */
[----:B------:R-:W-:-:S04]  /*2c20*/  IMAD R9, R10, R3, RZ ;  /* 0x000000030a097224 */ /* 0x000fc800078e02ff */
[----:B------:R-:W-:-:S04]  /*2c30*/  IMAD.HI.U32 R9, R5, R9, R4 ;  /* 0x0000000905097227 */ /* 0x000fc800078e0004 */
[----:B------:R-:W-:Y:S02]  /*2c40*/  IMAD.MOV.U32 R4, RZ, RZ, R11 ;  /* 0x000000ffff047224 */ /* 0x000fe400078e000b */
        /* <DEDUP_REMOVED lines=8> */
[----:B------:R-:W-:Y:S01]  /*2cd0*/  @!P2 IMAD.MOV R17, RZ, RZ, -R17 ;  /* 0x000000ffff11a224 */ /* 0x000fe200078e0a11 */
[----:B------:R-:W-:-:S07]  /*2ce0*/  @!P0 LOP3.LUT R17, RZ, R7, RZ, 0x33, !PT ;  /* 0x00000007ff118212 */ /* 0x000fce00078e33ff */
.L_x_22:
        /* <DEDUP_REMOVED lines=70> */
[----:B------:R-:W-:Y:S01]  /*3150*/  SHF.R.S32.HI R73, RZ, 0x1f, R18 ;  /* 0x0000001fff497819 */ /* 0x000fe20000011412 */
[----:B------:R-:W0:Y:S01]  /*3160*/  S2UR UR6, SR_CgaCtaId ;  /* 0x00000000000679c3 */ /* 0x000e220000008800 */
[----:B------:R-:W-:Y:S02]  /*3170*/  UMOV UR36, 0x400 ;  /* 0x0000040000247882 */ /* 0x000fe40000000000 */
[----:B------:R-:W-:-:S04]  /*3180*/  LEA.HI R19, R73, R18, RZ, 0x7 ;  /* 0x0000001249137211 */ /* 0x000fc800078f38ff */
[----:B------:R-:W-:-:S05]  /*3190*/  SHF.R.S32.HI R24, RZ, 0x7, R19 ;  /* 0x00000007ff187819 */ /* 0x000fca0000011413 */
[----:B------:R-:W1:Y:S01]  /*31a0*/  SHFL.IDX PT, R0, R24, RZ, 0x1f ;  /* 0x00001fff18007589 */ /* 0x000e6200000e0000 */
[----:B0-----:R-:W-:Y:S01]  /*31b0*/  ULEA UR36, UR6, UR36, 0x18 ;  /* 0x0000002406247291 */ /* 0x001fe2000f8ec03f */
[----:B-1----:R-:W-:-:S13]  /*31c0*/  R2UR UR4, R0 ;  /* 0x00000000000472ca */ /* 0x002fda00000e0000 */
[----:B------:R-:W-:-:S04]  /*31d0*/  ULEA.HI UR5, UR4, UR4, URZ, 0x1 ;  /* 0x0000000404057291 */ /* 0x000fc8000f8f083f */
[----:B------:R-:W-:-:S04]  /*31e0*/  ULOP3.LUT UR5, UR5, 0x1fffe, URZ, 0xc0, !UPT ;  /* 0x0001fffe05057892 */ /* 0x000fc8000f8ec03f */
[----:B------:R-:W-:Y:S02]  /*31f0*/  UIADD3 UR5, UR4, -UR5, URZ ;  /* 0x8000000504057290 */ /* 0x000fe4000fffe03f */
[----:B------:R-:W-:Y:S02]  /*3200*/  UIADD3 UR4, UR36, 0x26800, URZ ;  /* 0x0002680024047890 */ /* 0x000fe4000fffe03f */
[----:B------:R-:W-:Y:S02]  /*3210*/  ULEA UR5, UR5, UR36, 0xf ;  /* 0x0000002405057291 */ /* 0x000fe4000f8e783f */
[----:B------:R-:W-:Y:S02]  /*3220*/  ULOP3.LUT UP0, URZ, UR4, 0x3ff, URZ, 0xc0, !UPT ;  /* 0x000003ff043f7892 */ /* 0x000fe4000f80c03f */
[----:B------:R-:W-:-:S04]  /*3230*/  UIADD3 UR5, UR5, 0x400, URZ ;  /* 0x0000040005057890 */ /* 0x000fc8000fffe03f */
[----:B------:R-:W-:Y:S01]  /*3240*/  PLOP3.LUT P0, PT, PT, PT, UP0, 0x80, 0x0 ;  /* 0x000000000000781c */ /* 0x000fe20003f0f008 */
[----:B------:R-:W-:-:S04]  /*3250*/  USHF.R.U32.HI UR5, URZ, 0x4, UR5 ;  /* 0x000000043f057899 */ /* 0x000fc80008011605 */
[----:B------:R-:W-:-:S08]  /*3260*/  ULOP3.LUT UR37, UR5, 0x3fff, URZ, 0xc0, !UPT ;  /* 0x00003fff05257892 */ /* 0x000fd0000f8ec03f */
[----:B------:R-:W-:Y:S05]  /*3270*/  @!P0 BRA `(.L_x_23) ;  /* 0x0000000000408947 */ /* 0x000fea0003800000 */
[----:B------:R-:W-:Y:S01]  /*3280*/  MOV R0, 0x0 ;  /* 0x0000000000007802 */ /* 0x000fe20000000f00 */
[----:B------:R-:W-:Y:S01]  /*3290*/  ULDC.64 UR4, c[0x4][0x90] ;  /* 0x0100240000047ab9 */ /* 0x000fe20000000a00 */
[----:B------:R-:W-:Y:S01]  /*32a0*/  ULDC.64 UR6, c[0x4][0x20] ;  /* 0x0100080000067ab9 */ /* 0x000fe20000000a00 */
[----:B------:R-:W-:Y:S01]  /*32b0*/  MOV R4, UR4 ;  /* 0x0000000400047c02 */ /* 0x000fe20008000f00 */
[----:B------:R0:W1:Y:S01]  /*32c0*/  LDC.64 R14, c[0x4][R0] ;  /* 0x01000000000e7b82 */ /* 0x0000620000000a00 */
[----:B------:R-:W-:Y:S01]  /*32d0*/  IMAD.U32 R5, RZ, RZ, UR5 ;  /* 0x00000005ff057e24 */ /* 0x000fe2000f8e00ff */
[----:B------:R-:W-:Y:S01]  /*32e0*/  ULDC.64 UR4, c[0x4][0x98] ;  /* 0x0100260000047ab9 */ /* 0x000fe20000000a00 */
[----:B------:R-:W-:Y:S02]  /*32f0*/  IMAD.U32 R10, RZ, RZ, UR6 ;  /* 0x00000006ff0a7e24 */ /* 0x000fe4000f8e00ff */
[----:B------:R-:W-:Y:S02]  /*3300*/  IMAD.U32 R6, RZ, RZ, UR4 ;  /* 0x00000004ff067e24 */ /* 0x000fe4000f8e00ff */
[----:B------:R-:W-:-:S02]  /*3310*/  IMAD.U32 R7, RZ, RZ, UR5 ;  /* 0x00000005ff077e24 */ /* 0x000fc4000f8e00ff */
[----:B------:R-:W-:Y:S02]  /*3320*/  IMAD.U32 R11, RZ, RZ, UR7 ;  /* 0x00000007ff0b7e24 */ /* 0x000fe4000f8e00ff */
[----:B------:R-:W-:Y:S02]  /*3330*/  IMAD.MOV.U32 R8, RZ, RZ, 0x70 ;  /* 0x00000070ff087424 */ /* 0x000fe400078e00ff */
[----:B------:R-:W-:Y:S02]  /*3340*/  IMAD.MOV.U32 R12, RZ, RZ, 0x1 ;  /* 0x00000001ff0c7424 */ /* 0x000fe400078e00ff */
[----:B0-----:R-:W-:-:S07]  /*3350*/  IMAD.MOV.U32 R13, RZ, RZ, RZ ;  /* 0x000000ffff0d7224 */ /* 0x001fce00078e00ff */
[----:B------:R-:W-:-:S07]  /*3360*/  LEPC R20, `(.L_x_23) ;  /* 0x000000001014794e */ /* 0x000fce0000000000 */
[----:B-1----:R-:W-:Y:S05]  /*3370*/  CALL.ABS.NOINC R14 ;  /* 0x000000000e007343 */ /* 0x002fea0003c00000 */
.L_x_23:
[----:B------:R-:W2:Y:S01]  /*3380*/  LDL.LU R20, [R1+0x14] ;  /* 0x0000140001147983 */ /* 0x000ea20000300800 */
[----:B------:R-:W-:Y:S02]  /*3390*/  SHF.L.U32 R13, RZ, 0x1f, RZ ;  /* 0x0000001fff0d7819 */ /* 0x000fe400000006ff */
[----:B------:R-:W-:Y:S02]  /*33a0*/  LOP3.LUT R19, R19, 0xffffff80, RZ, 0xc0, !PT ;  /* 0xffffff8013137812 */ /* 0x000fe400078ec0ff */
[----:B------:R-:W0:Y:S01]  /*33b0*/  SYNCS.PHASECHK.TRANS64.TRYWAIT P1, [UR36+0x28c00], R13 ;  /* 0x028c000dff0075a7 */ /* 0x000e220008020164 */
[----:B------:R-:W-:Y:S02]  /*33c0*/  LEA.HI R3, R24, R24, RZ, 0x1 ;  /* 0x0000001818037211 */ /* 0x000fe400078f08ff */
[----:B------:R-:W-:Y:S02]  /*33d0*/  IMAD.IADD R19, R18, 0x1, -R19 ;  /* 0x0000000112137824 */ /* 0x000fe400078e0a13 */
[----:B------:R-:W-:-:S03]  /*33e0*/  LOP3.LUT R3, R3, 0xfffffe, RZ, 0xc0, !PT ;  /* 0x00fffffe03037812 */ /* 0x000fc600078ec0ff */
[----:B------:R-:W-:Y:S02]  /*33f0*/  SHF.R.S32.HI R4, RZ, 0x1f, R19 ;  /* 0x0000001fff047819 */ /* 0x000fe40000011413 */
[----:B------:R-:W-:Y:S02]  /*3400*/  IMAD.IADD R3, R24, 0x1, -R3 ;  /* 0x0000000118037824 */ /* 0x000fe400078e0a03 */
[CC--:B------:R-:W-:Y:S02]  /*3410*/  LEA.HI R0, R4.reuse, R19.reuse, RZ, 0x2 ;  /* 0x0000001304007211 */ /* 0x0c0fe400078f10ff */
[----:B------:R-:W-:Y:S02]  /*3420*/  LEA.HI R4, R4, R19, RZ, 0x5 ;  /* 0x0000001304047211 */ /* 0x000fe400078f28ff */
[--C-:B------:R-:W-:Y:S02]  /*3430*/  SHF.R.S32.HI R5, RZ, 0x2, R0.reuse ;  /* 0x00000002ff057819 */ /* 0x100fe40000011400 */
[----:B------:R-:W-:-:S02]  /*3440*/  SHF.R.S32.HI R6, RZ, 0x1f, R0 ;  /* 0x0000001fff067819 */ /* 0x000fc40000011400 */
[----:B------:R-:W-:Y:S02]  /*3450*/  LOP3.LUT R0, R0, 0x7ffffffc, RZ, 0xc0, !PT ;  /* 0x7ffffffc00007812 */ /* 0x000fe400078ec0ff */
[----:B------:R-:W-:Y:S02]  /*3460*/  LEA.HI R6, R6, R5, RZ, 0x3 ;  /* 0x0000000506067211 */ /* 0x000fe400078f18ff */
[----:B------:R-:W-:Y:S02]  /*3470*/  IADD3 R0, -R0, R19, RZ ;  /* 0x0000001300007210 */ /* 0x000fe40007ffe1ff */
[----:B------:R-:W-:Y:S02]  /*3480*/  LOP3.LUT R6, R6, 0xfffffff8, RZ, 0xc0, !PT ;  /* 0xfffffff806067812 */ /* 0x000fe400078ec0ff */
[----:B------:R-:W-:Y:S01]  /*3490*/  SHF.R.S32.HI R4, RZ, 0x5, R4 ;  /* 0x00000005ff047819 */ /* 0x000fe20000011404 */
[----:B------:R-:W-:Y:S02]  /*34a0*/  IMAD.SHL.U32 R0, R0, 0x2, RZ ;  /* 0x0000000200007824 */ /* 0x000fe400078e00ff */
[----:B------:R-:W-:Y:S01]  /*34b0*/  IMAD.IADD R5, R5, 0x1, -R6 ;  /* 0x0000000105057824 */ /* 0x000fe200078e0a06 */
[----:B--2---:R-:W-:-:S04]  /*34c0*/  LOP3.LUT R7, R20, 0x1, RZ, 0xfc, !PT ;  /* 0x0000000114077812 */ /* 0x004fc800078efcff */
[----:B------:R-:W-:Y:S01]  /*34d0*/  ISETP.NE.AND P0, PT, R7, 0x3, PT ;  /* 0x000000030700780c */ /* 0x000fe20003f05270 */
[----:B0-----:R-:W-:-:S12]  /*34e0*/  @!P1 BRA `(.L_x_24) ;  /* 0x000000a400909947 */ /* 0x001fd80003800000 */
.L_x_148:
[----:B0-----:R-:W-:Y:S02]  /*34f0*/  IMAD R6, R4, 0x10, R5 ;  /* 0x0000001004067824 */ /* 0x001fe400078e0205 */
[----:B------:R-:W-:Y:S01]  /*3500*/  IMAD R4, R3, 0x100, R0 ;  /* 0x0000010003047824 */ /* 0x000fe200078e0200 */
[----:B------:R-:W-:Y:S06]  /*3510*/  @!P0 BRA `(.L_x_25) ;  /* 0x0000000000048947 */ /* 0x000fec0003800000 */
[----:B------:R-:W-:Y:S01]  /*3520*/  BPT.TRAP 0x1 ;  /* 0x000000040000795c */ /* 0x000fe20000300000 */
.L_x_25:
[----:B------:R0:W1:Y:S01]  /*3530*/  SYNCS.PHASECHK.TRANS64.TRYWAIT P2, [UR36+0x28c30], R13 ;  /* 0x028c300dff0075a7 */ /* 0x0000620008040164 */
[----:B------:R-:W-:Y:S05]  /*3540*/  @!P0 BRA `(.L_x_26) ;  /* 0x0000000000048947 */ /* 0x000fea0003800000 */
[----:B------:R-:W-:Y:S01]  /*3550*/  BPT.TRAP 0x1 ;  /* 0x000000040000795c */ /* 0x000fe20000300000 */
.L_x_26:
[----:B------:R-:W2:Y:S02]  /*3560*/  S2R R3, SR_TID.X ;  /* 0x0000000000037919 */ /* 0x000ea40000002100 */
[----:B--2---:R-:W-:-:S04]  /*3570*/  LOP3.LUT R3, R3, 0x7f, RZ, 0xc0, !PT ;  /* 0x0000007f03037812 */ /* 0x004fc800078ec0ff */
[----:B------:R-:W-:Y:S01]  /*3580*/  ISETP.NE.AND P1, PT, R3, RZ, PT ;  /* 0x000000ff0300720c */ /* 0x000fe20003f25270 */
[----:B-1----:R-:W-:-:S12]  /*3590*/  @P2 BRA `(.L_x_27) ;  /* 0x0000000000082947 */ /* 0x002fd80003800000 */
[----:B------:R-:W1:Y:S02]  /*35a0*/  SYNCS.PHASECHK.TRANS64.TRYWAIT P2, [UR36+0x28c30], R13 ;  /* 0x028c300dff0075a7 */ /* 0x000e640008040164 */
[----:B-1----:R-:W-:Y:S05]  /*35b0*/  @!P2 BRA `(.L_x_28) ;  /* 0x000000a40074a947 */ /* 0x002fea0003800000 */
.L_x_27:
[----:B------:R-:W-:Y:S05]  /*35c0*/  WARPSYNC.ALL ;  /* 0x0000000000007948 */ /* 0x000fea0003800000 */
[----:B------:R-:W-:Y:S01]  /*35d0*/  UIADD3 UR4, UR36, 0x20400, URZ ;  /* 0x0002040024047890 */ /* 0x000fe2000fffe03f */
[----:B------:R-:W-:Y:S01]  /*35e0*/  WARPGROUP.ARRIVE ;  /* 0x00000000000079c5 */ /* 0x000fe20000000000 */
[----:B------:R-:W-:Y:S01]  /*35f0*/  UIADD3 UR5, UR36, 0x22400, URZ ;  /* 0x0002240024057890 */ /* 0x000fe2000fffe03f */
[----:B------:R-:W-:Y:S01]  /*3600*/  IMAD R3, R17, -0x40, R22 ;  /* 0xffffffc011037824 */ /* 0x000fe200078e0216 */
[----:B------:R-:W-:Y:S02]  /*3610*/  USHF.R.U32.HI UR4, URZ, 0x4, UR4 ;  /* 0x000000043f047899 */ /* 0x000fe40008011604 */
[----:B------:R-:W-:-:S02]  /*3620*/  USHF.R.U32.HI UR5, URZ, 0x4, UR5 ;  /* 0x000000043f057899 */ /* 0x000fc40008011605 */
[----:B------:R-:W-:Y:S01]  /*3630*/  ULOP3.LUT UR4, UR4, 0x3fff, URZ, 0xc0, !UPT ;  /* 0x00003fff04047892 */ /* 0x000fe2000f8ec03f */
[----:B------:R-:W-:Y:S01]  /*3640*/  IADD3 R3, -R0, 0x40, R3 ;  /* 0x0000004000037810 */ /* 0x000fe20007ffe103 */
[----:B------:R-:W-:Y:S02]  /*3650*/  ULOP3.LUT UR5, UR5, 0x3fff, URZ, 0xc0, !UPT ;  /* 0x00003fff05057892 */ /* 0x000fe4000f8ec03f */
[----:B------:R-:W-:Y:S01]  /*3660*/  ULOP3.LUT UR8, UR4, 0x10000, URZ, 0xfc, !UPT ;  /* 0x0001000004087892 */ /* 0x000fe2000f8efc3f */
[C---:B------:R-:W-:Y:S01]  /*3670*/  ISETP.GT.AND P6, PT, R3.reuse, RZ, PT ;  /* 0x000000ff0300720c */ /* 0x040fe20003fc4270 */
[----:B------:R-:W-:Y:S01]  /*3680*/  ULOP3.LUT UR6, UR5, 0x10000, URZ, 0xfc, !UPT ;  /* 0x0001000005067892 */ /* 0x000fe2000f8efc3f */
[C---:B------:R-:W-:Y:S01]  /*3690*/  ISETP.GT.AND P2, PT, R3.reuse, 0x1, PT ;  /* 0x000000010300780c */ /* 0x040fe20003f44270 */
[----:B------:R-:W-:Y:S01]  /*36a0*/  UMOV UR9, 0x40000040 ;  /* 0x4000004000097882 */ /* 0x000fe20000000000 */
[----:B------:R-:W-:Y:S01]  /*36b0*/  UMOV UR7, 0x40000040 ;  /* 0x4000004000077882 */ /* 0x000fe20000000000 */
[----:B------:R-:W-:Y:S01]  /*36c0*/  UMOV UR5, UR9 ;  /* 0x0000000900057c82 */ /* 0x000fe20008000000 */
[----:B------:R-:W-:Y:S01]  /*36d0*/  UMOV UR4, UR8 ;  /* 0x0000000800047c82 */ /* 0x000fe20008000000 */
[----:B------:R-:W-:Y:S01]  /*36e0*/  UIADD3 UR12, UR8, 0x2, URZ ;  /* 0x00000002080c7890 */ /* 0x000fe2000fffe03f */
[----:B------:R-:W-:Y:S01]  /*36f0*/  ISETP.GT.AND P3, PT, R3, 0x8, PT ;  /* 0x000000080300780c */ /* 0x000fe20003f64270 */
[----:B------:R-:W-:-:S02]  /*3700*/  UIADD3 UR14, UR6, 0x2, URZ ;  /* 0x00000002060e7890 */ /* 0x000fc4000fffe03f */
[----:B------:R-:W-:Y:S01]  /*3710*/  HGMMA.64x64x16.F32 R24, gdesc[UR4], RZ, !UPT, gsb0 ;  /* 0x00e00000041879f0 */ /* 0x000fe2000c0008ff */
[----:B------:R-:W-:Y:S01]  /*3720*/  UMOV UR13, 0x40000040 ;  /* 0x40000040000d7882 */ /* 0x000fe20000000000 */
[----:B------:R-:W-:Y:S01]  /*3730*/  UMOV UR15, 0x40000040 ;  /* 0x40000040000f7882 */ /* 0x000fe20000000000 */
[----:B------:R-:W-:Y:S01]  /*3740*/  UIADD3 UR16, UR8, 0x4, URZ ;  /* 0x0000000408107890 */ /* 0x000fe2000fffe03f */
[C---:B------:R-:W-:Y:S01]  /*3750*/  ISETP.GT.AND P4, PT, R3.reuse, 0x9, PT ;  /* 0x000000090300780c */ /* 0x040fe20003f84270 */
[----:B------:R-:W-:Y:S01]  /*3760*/  UIADD3 UR18, UR6, 0x4, URZ ;  /* 0x0000000406127890 */ /* 0x000fe2000fffe03f */
[----:B------:R-:W-:Y:S01]  /*3770*/  ISETP.GT.AND P5, PT, R3, 0x10, PT ;  /* 0x000000100300780c */ /* 0x000fe20003fa4270 */
[----:B------:R-:W-:Y:S01]  /*3780*/  UMOV UR17, 0x40000040 ;  /* 0x4000004000117882 */ /* 0x000fe20000000000 */
[----:B------:R-:W-:Y:S01]  /*3790*/  UMOV UR19, 0x40000040 ;  /* 0x4000004000137882 */ /* 0x000fe20000000000 */
[----:B------:R-:W-:Y:S02]  /*37a0*/  UIADD3 UR20, UR8, 0x6, URZ ;  /* 0x0000000608147890 */ /* 0x000fe4000fffe03f */
[----:B------:R-:W-:Y:S01]  /*37b0*/  UIADD3 UR22, UR6, 0x6, URZ ;  /* 0x0000000606167890 */ /* 0x000fe2000fffe03f */
[----:B------:R-:W-:Y:S01]  /*37c0*/  UMOV UR21, 0x40000040 ;  /* 0x4000004000157882 */ /* 0x000fe20000000000 */
[----:B------:R-:W-:Y:S01]  /*37d0*/  UMOV UR23, 0x40000040 ;  /* 0x4000004000177882 */ /* 0x000fe20000000000 */
[----:B------:R-:W-:Y:S01]  /*37e0*/  ULDC UR4, c[0x0][0x988] ;  /* 0x0002620000047ab9 */ /* 0x000fe20000000800 */
[----:B------:R-:W-:-:S02]  /*37f0*/  WARPGROUP.DEPBAR.LE gsb0, 0x0 ;  /* 0x00008000000079c5 */ /* 0x000fc40000010000 */
[----:B------:R-:W-:-:S06]  /*3800*/  WARPGROUP.ARRIVE ;  /* 0x00000000000079c5 */ /* 0x000fcc0000000000 */
[----:B------:R-:W-:Y:S03]  /*3810*/  HGMMA.64x64x16.F32 R24, gdesc[UR12], R24, gsb0 ;  /* 0x00e000000c1879f0 */ /* 0x000fe60008000818 */
[----:B------:R-:W-:Y:S02]  /*3820*/  WARPGROUP.DEPBAR.LE gsb0, 0x0 ;  /* 0x00008000000079c5 */ /* 0x000fe40000010000 */
[----:B------:R-:W-:-:S06]  /*3830*/  WARPGROUP.ARRIVE ;  /* 0x00000000000079c5 */ /* 0x000fcc0000000000 */
[----:B------:R-:W-:Y:S03]  /*3840*/  HGMMA.64x64x16.F32 R24, gdesc[UR16], R24, gsb0 ;  /* 0x00e00000101879f0 */ /* 0x000fe60008000818 */
[----:B------:R-:W-:Y:S02]  /*3850*/  WARPGROUP.DEPBAR.LE gsb0, 0x0 ;  /* 0x00008000000079c5 */ /* 0x000fe40000010000 */
[----:B------:R-:W-:-:S06]  /*3860*/  WARPGROUP.ARRIVE ;  /* 0x00000000000079c5 */ /* 0x000fcc0000000000 */
[----:B------:R-:W-:Y:S03]  /*3870*/  HGMMA.64x64x16.F32 R24, gdesc[UR20], R24, gsb0 ;  /* 0x00e00000141879f0 */ /* 0x000fe60008000818 */
[----:B------:R-:W-:Y:S02]  /*3880*/  WARPGROUP.DEPBAR.LE gsb0, 0x0 ;  /* 0x00008000000079c5 */ /* 0x000fe40000010000 */
[----:B------:R-:W-:Y:S02]  /*3890*/  FSEL R5, R24, -INF , P6 ;  /* 0xff80000018057808 */ /* 0x000fe40003000000 */
[----:B------:R-:W-:Y:S02]  /*38a0*/  FSEL R25, R25, -INF , P2 ;  /* 0xff80000019197808 */ /* 0x000fe40001000000 */
[----:B------:R-:W-:Y:S02]  /*38b0*/  FSEL R11, R28, -INF , P3 ;  /* 0xff8000001c0b7808 */ /* 0x000fe40001800000 */
[----:B------:R-:W-:-:S02]  /*38c0*/  FMNMX.FTZ R0, R5, R25, !PT ;  /* 0x0000001905007209 */ /* 0x000fc40007810000 */
[----:B------:R-:W-:Y:S02]  /*38d0*/  FSEL R29, R29, -INF , P4 ;  /* 0xff8000001d1d7808 */ /* 0x000fe40002000000 */
[----:B------:R-:W-:Y:S02]  /*38e0*/  FMNMX.FTZ R0, R11, R0, !PT ;  /* 0x000000000b007209 */ /* 0x000fe40007810000 */
[----:B------:R-:W-:Y:S02]  /*38f0*/  FSEL R7, R26, -INF , P6 ;  /* 0xff8000001a077808 */ /* 0x000fe40003000000 */
[----:B------:R-:W-:Y:S02]  /*3900*/  ISETP.GT.AND P6, PT, R3, 0x11, PT ;  /* 0x000000110300780c */ /* 0x000fe40003fc4270 */
[----:B------:R-:W-:Y:S02]  /*3910*/  FSEL R19, R32, -INF , P5 ;  /* 0xff80000020137808 */ /* 0x000fe40002800000 */
[----:B------:R-:W-:-:S02]  /*3920*/  FMNMX.FTZ R0, R29, R0, !PT ;  /* 0x000000001d007209 */ /* 0x000fc40007810000 */
[----:B------:R-:W-:Y:S02]  /*3930*/  FSEL R27, R27, -INF , P2 ;  /* 0xff8000001b1b7808 */ /* 0x000fe40001000000 */
[----:B------:R-:W-:Y:S02]  /*3940*/  ISETP.GT.AND P2, PT, R3, 0x18, PT ;  /* 0x000000180300780c */ /* 0x000fe40003f44270 */
[----:B------:R-:W-:Y:S02]  /*3950*/  FSEL R33, R33, -INF , P6 ;  /* 0xff80000021217808 */ /* 0x000fe40003000000 */
[----:B------:R-:W-:Y:S02]  /*3960*/  FMNMX.FTZ R0, R19, R0, !PT ;  /* 0x0000000013007209 */ /* 0x000fe40007810000 */
[----:B------:R-:W-:Y:S02]  /*3970*/  FSEL R9, R30, -INF , P3 ;  /* 0xff8000001e097808 */ /* 0x000fe40001800000 */
[----:B------:R-:W-:-:S02]  /*3980*/  ISETP.GT.AND P3, PT, R3, 0x19, PT ;  /* 0x000000190300780c */ /* 0x000fc40003f64270 */
        /* <DEDUP_REMOVED lines=35> */
[----:B------:R-:W-:-:S02]  /*3bc0*/  FMNMX.FTZ R0, R69, R0, !PT ;  /* 0x0000000045007209 */ /* 0x000fc40007810000 */
[----:B------:R-:W-:Y:S02]  /*3bd0*/  FSEL R47, R47, -INF , P2 ;  /* 0xff8000002f2f7808 */ /* 0x000fe40001000000 */
[----:B------:R-:W-:Y:S02]  /*3be0*/  FMNMX.FTZ R10, R71, R0, !PT ;  /* 0x00000000470a7209 */ /* 0x000fe40007810000 */
[----:B------:R-:W-:Y:S02]  /*3bf0*/  FMNMX.FTZ R0, R7, R27, !PT ;  /* 0x0000001b07007209 */ /* 0x000fe40007810000 */
[----:B------:R-:W-:Y:S01]  /*3c00*/  FSEL R49, R50, -INF , P3 ;  /* 0xff80000032317808 */ /* 0x000fe20001800000 */
[----:B------:R-:W2:Y:S01]  /*3c10*/  SHFL.BFLY PT, R3, R10, 0x2, 0x1f ;  /* 0x0c401f000a037f89 */ /* 0x000ea200000e0000 */
[----:B------:R-:W-:Y:S02]  /*3c20*/  FMNMX.FTZ R0, R9, R0, !PT ;  /* 0x0000000009007209 */ /* 0x000fe40007810000 */
[----:B------:R-:W-:-:S02]  /*3c30*/  FSEL R51, R51, -INF , P4 ;  /* 0xff80000033337808 */ /* 0x000fc40002000000 */
[----:B------:R-:W-:Y:S02]  /*3c40*/  FMNMX.FTZ R0, R31, R0, !PT ;  /* 0x000000001f007209 */ /* 0x000fe40007810000 */
[----:B------:R-:W-:Y:S02]  /*3c50*/  FSEL R53, R54, -INF , P5 ;  /* 0xff80000036357808 */ /* 0x000fe40002800000 */
[----:B------:R-:W-:Y:S02]  /*3c60*/  FMNMX.FTZ R0, R15, R0, !PT ;  /* 0x000000000f007209 */ /* 0x000fe40007810000 */
[----:B------:R-:W-:Y:S02]  /*3c70*/  FSEL R55, R55, -INF , P6 ;  /* 0xff80000037377808 */ /* 0x000fe40003000000 */
[----:B------:R-:W-:-:S04]  /*3c80*/  FMNMX.FTZ R0, R35, R0, !PT ;  /* 0x0000000023007209 */ /* 0x000fc80007810000 */
[----:B-1----:R-:W-:Y:S01]  /*3c90*/  FMNMX.FTZ R8, R21, R0, !PT ;  /* 0x0000000015087209 */ /* 0x002fe20007810000 */
[----:B------:R-:W-:-:S03]  /*3ca0*/  IMAD.U32 R0, RZ, RZ, UR4 ;  /* 0x00000004ff007e24 */ /* 0x000fc6000f8e00ff */
[----:B------:R-:W-:Y:S02]  /*3cb0*/  FMNMX.FTZ R8, R39, R8, !PT ;  /* 0x0000000827087209 */ /* 0x000fe40007810000 */
[----:B--2---:R-:W-:Y:S02]  /*3cc0*/  FMNMX.FTZ R12, R10, R3, !PT ;  /* 0x000000030a0c7209 */ /* 0x004fe40007810000 */
[----:B------:R-:W-:-:S03]  /*3cd0*/  FMNMX.FTZ R8, R41, R8, !PT ;  /* 0x0000000829087209 */ /* 0x000fc60007810000 */
[----:B------:R-:W1:Y:S01]  /*3ce0*/  SHFL.BFLY PT, R3, R12, 0x1, 0x1f ;  /* 0x0c201f000c037f89 */ /* 0x000e6200000e0000 */
[----:B------:R-:W-:-:S04]  /*3cf0*/  FMNMX.FTZ R8, R43, R8, !PT ;  /* 0x000000082b087209 */ /* 0x000fc80007810000 */
[----:B------:R-:W-:-:S04]  /*3d00*/  FMNMX.FTZ R8, R45, R8, !PT ;  /* 0x000000082d087209 */ /* 0x000fc80007810000 */
[----:B------:R-:W-:-:S04]  /*3d10*/  FMNMX.FTZ R8, R47, R8, !PT ;  /* 0x000000082f087209 */ /* 0x000fc80007810000 */
[----:B------:R-:W-:-:S04]  /*3d20*/  FMNMX.FTZ R8, R49, R8, !PT ;  /* 0x0000000831087209 */ /* 0x000fc80007810000 */
[----:B------:R-:W-:-:S04]  /*3d30*/  FMNMX.FTZ R8, R51, R8, !PT ;  /* 0x0000000833087209 */ /* 0x000fc80007810000 */
[----:B------:R-:W-:Y:S02]  /*3d40*/  FMNMX.FTZ R8, R53, R8, !PT ;  /* 0x0000000835087209 */ /* 0x000fe40007810000 */
[----:B-1----:R-:W-:Y:S02]  /*3d50*/  FMNMX.FTZ R3, R12, R3, !PT ;  /* 0x000000030c037209 */ /* 0x002fe40007810000 */
[----:B------:R-:W-:Y:S02]  /*3d60*/  FMNMX.FTZ R8, R55, R8, !PT ;  /* 0x0000000837087209 */ /* 0x000fe40007810000 */
[C---:B------:R-:W-:Y:S01]  /*3d70*/  FSETP.NEU.FTZ.AND P2, PT, R3.reuse, -INF , PT ;  /* 0xff8000000300780b */ /* 0x040fe20003f5d000 */
[----:B------:R-:W-:-:S05]  /*3d80*/  FMUL.FTZ R10, R3, R0 ;  /* 0x00000000030a7220 */ /* 0x000fca0000410000 */
[----:B------:R-:W-:-:S05]  /*3d90*/  FSEL R12, R10, RZ, P2 ;  /* 0x000000ff0a0c7208 */ /* 0x000fca0001000000 */
[-CC-:B------:R-:W-:Y:S01]  /*3da0*/  FFMA.FTZ R5, R5, R0.reuse, -R12.reuse ;  /* 0x0000000005057223 */ /* 0x180fe2000001080c */
[-CC-:B------:R-:W-:Y:S01]  /*3db0*/  FFMA.FTZ R25, R25, R0.reuse, -R12.reuse ;  /* 0x0000000019197223 */ /* 0x180fe2000001080c */
[-CC-:B------:R-:W-:Y:S01]  /*3dc0*/  FFMA.FTZ R11, R11, R0.reuse, -R12.reuse ;  /* 0x000000000b0b7223 */ /* 0x180fe2000001080c */
[-CC-:B------:R-:W-:Y:S01]  /*3dd0*/  FFMA.FTZ R29, R29, R0.reuse, -R12.reuse ;  /* 0x000000001d1d7223 */ /* 0x180fe2000001080c */
[----:B------:R1:W-:Y:S01]  /*3de0*/  MUFU.EX2 R152, R5 ;  /* 0x0000000500987308 */ /* 0x0003e20000000800 */
[-CC-:B------:R-:W-:Y:S01]  /*3df0*/  FFMA.FTZ R19, R19, R0.reuse, -R12.reuse ;  /* 0x0000000013137223 */ /* 0x180fe2000001080c */
[-CC-:B------:R-:W-:Y:S01]  /*3e00*/  FFMA.FTZ R33, R33, R0.reuse, -R12.reuse ;  /* 0x0000000021217223 */ /* 0x180fe2000001080c */
[-CC-:B------:R-:W-:Y:S01]  /*3e10*/  FFMA.FTZ R23, R23, R0.reuse, -R12.reuse ;  /* 0x0000000017177223 */ /* 0x180fe2000001080c */
[-CC-:B------:R-:W-:Y:S01]  /*3e20*/  FFMA.FTZ R37, R37, R0.reuse, -R12.reuse ;  /* 0x0000000025257223 */ /* 0x180fe2000001080c */
[-CC-:B------:R-:W-:Y:S01]  /*3e30*/  FFMA.FTZ R57, R57, R0.reuse, -R12.reuse ;  /* 0x0000000039397223 */ /* 0x180fe2000001080c */
[-CC-:B------:R-:W-:Y:S01]  /*3e40*/  FFMA.FTZ R59, R59, R0.reuse, -R12.reuse ;  /* 0x000000003b3b7223 */ /* 0x180fe2000001080c */
[-CC-:B------:R-:W-:Y:S01]  /*3e50*/  FFMA.FTZ R61, R61, R0.reuse, -R12.reuse ;  /* 0x000000003d3d7223 */ /* 0x180fe2000001080c */
[----:B------:R-:W2:Y:S01]  /*3e60*/  MUFU.EX2 R25, R25 ;  /* 0x0000001900197308 */ /* 0x000ea20000000800 */
[----:B-1----:R-:W1:Y:S01]  /*3e70*/  SHFL.BFLY PT, R5, R8, 0x2, 0x1f ;  /* 0x0c401f0008057f89 */ /* 0x002e6200000e0000 */
[-CC-:B------:R-:W-:Y:S01]  /*3e80*/  FFMA.FTZ R63, R63, R0.reuse, -R12.reuse ;  /* 0x000000003f3f7223 */ /* 0x180fe2000001080c */
[-CC-:B------:R-:W-:Y:S01]  /*3e90*/  FFMA.FTZ R65, R65, R0.reuse, -R12.reuse ;  /* 0x0000000041417223 */ /* 0x180fe2000001080c */
[-CC-:B------:R-:W-:Y:S01]  /*3ea0*/  FFMA.FTZ R67, R67, R0.reuse, -R12.reuse ;  /* 0x0000000043437223 */ /* 0x180fe2000001080c */
[-CC-:B------:R-:W-:Y:S01]  /*3eb0*/  FFMA.FTZ R69, R69, R0.reuse, -R12.reuse ;  /* 0x0000000045457223 */ /* 0x180fe2000001080c */
[----:B------:R-:W-:-:S02]  /*3ec0*/  FFMA.FTZ R12, R71, R0, -R12 ;  /* 0x00000000470c7223 */ /* 0x000fc4000001080c */
[----:B------:R-:W3:Y:S08]  /*3ed0*/  MUFU.EX2 R11, R11 ;  /* 0x0000000b000b7308 */ /* 0x000ef00000000800 */
[----:B------:R-:W4:Y:S08]  /*3ee0*/  MUFU.EX2 R154, R29 ;  /* 0x0000001d009a7308 */ /* 0x000f300000000800 */
[----:B------:R-:W-:Y:S01]  /*3ef0*/  MUFU.EX2 R19, R19 ;  /* 0x0000001300137308 */ /* 0x000fe20000000800 */
[----:B-1----:R-:W-:-:S05]  /*3f00*/  FMNMX.FTZ R10, R8, R5, !PT ;  /* 0x00000005080a7209 */ /* 0x002fca0007810000 */
[----:B------:R-:W1:Y:S02]  /*3f10*/  SHFL.BFLY PT, R5, R10, 0x1, 0x1f ;  /* 0x0c201f000a057f89 */ /* 0x000e6400000e0000 */
[----:B------:R-:W-:Y:S08]  /*3f20*/  MUFU.EX2 R156, R33 ;  /* 0x00000021009c7308 */ /* 0x000ff00000000800 */
[----:B------:R-:W-:Y:S08]  /*3f30*/  MUFU.EX2 R23, R23 ;  /* 0x0000001700177308 */ /* 0x000ff00000000800 */
[----:B------:R-:W-:Y:S01]  /*3f40*/  MUFU.EX2 R158, R37 ;  /* 0x00000025009e7308 */ /* 0x000fe20000000800 */
[----:B-1----:R-:W-:-:S07]  /*3f50*/  FMNMX.FTZ R5, R10, R5, !PT ;  /* 0x000000050a057209 */ /* 0x002fce0007810000 */
[----:B------:R-:W-:Y:S01]  /*3f60*/  MUFU.EX2 R57, R57 ;  /* 0x0000003900397308 */ /* 0x000fe20000000800 */
[C---:B------:R-:W-:Y:S01]  /*3f70*/  FSETP.NEU.FTZ.AND P2, PT, R5.reuse, -INF , PT ;  /* 0xff8000000500780b */ /* 0x040fe20003f5d000 */
[----:B------:R-:W-:-:S05]  /*3f80*/  FMUL.FTZ R8, R5, R0 ;  /* 0x0000000005087220 */ /* 0x000fca0000410000 */
[----:B------:R-:W-:Y:S01]  /*3f90*/  FSEL R24, R8, RZ, P2 ;  /* 0x000000ff08187208 */ /* 0x000fe20001000000 */
[----:B------:R-:W-:Y:S04]  /*3fa0*/  MUFU.EX2 R160, R59 ;  /* 0x0000003b00a07308 */ /* 0x000fe80000000800 */
[--C-:B------:R-:W-:Y:S01]  /*3fb0*/  FFMA.FTZ R8, R7, R0, -R24.reuse ;  /* 0x0000000007087223 */ /* 0x100fe20000010818 */
[----:B------:R-:W-:Y:S01]  /*3fc0*/  LEA.HI R7, R73, R18, RZ, 0x4 ;  /* 0x0000001249077211 */ /* 0x000fe200078f20ff */
[-CC-:B------:R-:W-:Y:S01]  /*3fd0*/  FFMA.FTZ R10, R9, R0.reuse, -R24.reuse ;  /* 0x00000000090a7223 */ /* 0x180fe20000010818 */
[-CC-:B------:R-:W-:Y:S01]  /*3fe0*/  FFMA.FTZ R27, R27, R0.reuse, -R24.reuse ;  /* 0x000000001b1b7223 */ /* 0x180fe20000010818 */
[----:B------:R1:W-:Y:S01]  /*3ff0*/  MUFU.EX2 R153, R8 ;  /* 0x0000000800997308 */ /* 0x0003e20000000800 */
[----:B------:R-:W-:Y:S01]  /*4000*/  LOP3.LUT R9, R7, 0xfffffff0, RZ, 0xc0, !PT ;  /* 0xfffffff007097812 */ /* 0x000fe200078ec0ff */
[-CC-:B------:R-:W-:Y:S01]  /*4010*/  FFMA.FTZ R31, R31, R0.reuse, -R24.reuse ;  /* 0x000000001f1f7223 */ /* 0x180fe20000010818 */
[-CC-:B------:R-:W-:Y:S01]  /*4020*/  FFMA.FTZ R15, R15, R0.reuse, -R24.reuse ;  /* 0x000000000f0f7223 */ /* 0x180fe20000010818 */
[-CC-:B------:R-:W-:Y:S01]  /*4030*/  FFMA.FTZ R35, R35, R0.reuse, -R24.reuse ;  /* 0x0000000023237223 */ /* 0x180fe20000010818 */
[--C-:B------:R-:W-:Y:S01]  /*4040*/  FFMA.FTZ R21, R21, R0, -R24.reuse ;  /* 0x0000000015157223 */ /* 0x100fe20000010818 */
[----:B------:R-:W-:Y:S01]  /*4050*/  IMAD.IADD R9, R18, 0x1, -R9 ;  /* 0x0000000112097824 */ /* 0x000fe200078e0a09 */
[----:B------:R-:W-:Y:S01]  /*4060*/  LEA.HI R18, R73, R18, RZ, 0x5 ;  /* 0x0000001249127211 */ /* 0x000fe200078f28ff */
[----:B------:R5:W-:Y:S01]  /*4070*/  MUFU.EX2 R155, R10 ;  /* 0x0000000a009b7308 */ /* 0x000be20000000800 */
[-CC-:B------:R-:W-:Y:S01]  /*4080*/  FFMA.FTZ R39, R39, R0.reuse, -R24.reuse ;  /* 0x0000000027277223 */ /* 0x180fe20000010818 */
[-CC-:B------:R-:W-:Y:S01]  /*4090*/  FFMA.FTZ R41, R41, R0.reuse, -R24.reuse ;  /* 0x0000000029297223 */ /* 0x180fe20000010818 */
[----:B-1----:R-:W-:Y:S01]  /*40a0*/  SHF.R.S32.HI R8, RZ, 0x1f, R9 ;  /* 0x0000001fff087819 */ /* 0x002fe20000011409 */
[-CC-:B------:R-:W-:Y:S01]  /*40b0*/  FFMA.FTZ R43, R43, R0.reuse, -R24.reuse ;  /* 0x000000002b2b7223 */ /* 0x180fe20000010818 */
[-CC-:B------:R-:W-:Y:S01]  /*40c0*/  FFMA.FTZ R45, R45, R0.reuse, -R24.reuse ;  /* 0x000000002d2d7223 */ /* 0x180fe20000010818 */
[-CC-:B------:R-:W-:Y:S01]  /*40d0*/  FFMA.FTZ R47, R47, R0.reuse, -R24.reuse ;  /* 0x000000002f2f7223 */ /* 0x180fe20000010818 */
[----:B------:R-:W-:Y:S01]  /*40e0*/  LEA.HI R8, R8, R9, RZ, 0x3 ;  /* 0x0000000908087211 */ /* 0x000fe200078f18ff */
[----:B------:R1:W-:Y:S01]  /*40f0*/  MUFU.EX2 R26, R27 ;  /* 0x0000001b001a7308 */ /* 0x0003e20000000800 */
[-CC-:B------:R-:W-:Y:S01]  /*4100*/  FFMA.FTZ R49, R49, R0.reuse, -R24.reuse ;  /* 0x0000000031317223 */ /* 0x180fe20000010818 */
[-CC-:B------:R-:W-:Y:S01]  /*4110*/  FFMA.FTZ R51, R51, R0.reuse, -R24.reuse ;  /* 0x0000000033337223 */ /* 0x180fe20000010818 */
[----:B-----5:R-:W-:Y:S01]  /*4120*/  LOP3.LUT R10, R8, 0xfffffff8, RZ, 0xc0, !PT ;  /* 0xfffffff8080a7812 */ /* 0x020fe200078ec0ff */
[-CC-:B------:R-:W-:Y:S01]  /*4130*/  FFMA.FTZ R53, R53, R0.reuse, -R24.reuse ;  /* 0x0000000035357223 */ /* 0x180fe20000010818 */
[----:B------:R-:W-:-:S03]  /*4140*/  FFMA.FTZ R55, R55, R0, -R24 ;  /* 0x0000000037377223 */ /* 0x000fc60000010818 */
[----:B------:R-:W-:Y:S01]  /*4150*/  IMAD.IADD R10, R9, 0x1, -R10 ;  /* 0x00000001090a7824 */ /* 0x000fe200078e0a0a */
[----:B------:R-:W-:Y:S01]  /*4160*/  SHF.R.S32.HI R9, RZ, 0x4, R7 ;  /* 0x00000004ff097819 */ /* 0x000fe20000011407 */
[----:B------:R-:W-:Y:S02]  /*4170*/  MUFU.EX2 R28, R31 ;  /* 0x0000001f001c7308 */ /* 0x000fe40000000800 */
[----:B------:R-:W-:Y:S01]  /*4180*/  IMAD.SHL.U32 R7, R10, 0x40, RZ ;  /* 0x000000400a077824 */ /* 0x000fe200078e00ff */
[----:B------:R-:W-:Y:S01]  /*4190*/  SHF.L.U32 R14, R9, 0x3, RZ ;  /* 0x00000003090e7819 */ /* 0x000fe200000006ff */
[----:B------:R-:W-:Y:S02]  /*41a0*/  IMAD.SHL.U32 R9, R18, 0x20, RZ ;  /* 0x0000002012097824 */ /* 0x000fe400078e00ff */
[----:B--2---:R-:W-:Y:S01]  /*41b0*/  FADD.FTZ R18, R152, R25 ;  /* 0x0000001998127221 */ /* 0x004fe20000010000 */
[----:B------:R-:W-:Y:S02]  /*41c0*/  LOP3.LUT P2, RZ, R10, 0x4, RZ, 0xc0, !PT ;  /* 0x000000040aff7812 */ /* 0x000fe4000784c0ff */
[----:B------:R-:W-:Y:S01]  /*41d0*/  LOP3.LUT R7, R7, 0x1c0, RZ, 0xc0, !PT ;  /* 0x000001c007077812 */ /* 0x000fe200078ec0ff */
[----:B------:R-:W-:Y:S01]  /*41e0*/  MUFU.EX2 R15, R15 ;  /* 0x0000000f000f7308 */ /* 0x000fe20000000800 */
[----:B------:R-:W-:Y:S01]  /*41f0*/  LOP3.LUT R34, R9, 0x7ffffc00, RZ, 0xc0, !PT ;  /* 0x7ffffc0009227812 */ /* 0x000fe200078ec0ff */
[----:B---3--:R-:W-:Y:S01]  /*4200*/  FADD.FTZ R9, R11, R18 ;  /* 0x000000120b097221 */ /* 0x008fe20000010000 */
[----:B------:R-:W-:Y:S01]  /*4210*/  LOP3.LUT R14, R7, 0x8, R14, 0xf8, !PT ;  /* 0x00000008070e7812 */ /* 0x000fe200078ef80e */
[----:B------:R-:W-:Y:S01]  /*4220*/  IMAD.SHL.U32 R18, R8, 0x40, RZ ;  /* 0x0000004008127824 */ /* 0x000fe200078e00ff */
[----:B------:R-:W-:Y:S01]  /*4230*/  SHF.R.U32.HI R7, RZ, 0x3, R7 ;  /* 0x00000003ff077819 */ /* 0x000fe20000011607 */
[----:B----4-:R-:W-:Y:S01]  /*4240*/  FADD.FTZ R8, R154, R9 ;  /* 0x000000099a087221 */ /* 0x010fe20000010000 */
[----:B------:R-:W-:Y:S01]  /*4250*/  LOP3.LUT P3, RZ, R10, 0x2, RZ, 0xc0, !PT ;  /* 0x000000020aff7812 */ /* 0x000fe2000786c0ff */
[----:B------:R-:W2:Y:S01]  /*4260*/  MUFU.EX2 R30, R35 ;  /* 0x00000023001e7308 */ /* 0x000ea20000000800 */
[----:B-1----:R-:W-:Y:S01]  /*4270*/  LOP3.LUT R27, R14, R7, RZ, 0x3c, !PT ;  /* 0x000000070e1b7212 */ /* 0x002fe200078e3cff */
[----:B------:R-:W-:Y:S01]  /*4280*/  IMAD.U32 R14, RZ, RZ, UR36 ;  /* 0x00000024ff0e7e24 */ /* 0x000fe2000f8e00ff */
[----:B------:R-:W-:-:S02]  /*4290*/  LOP3.LUT R9, R18, 0x7ffffe00, RZ, 0xc0, !PT ;  /* 0x7ffffe0012097812 */ /* 0x000fc400078ec0ff */
[----:B------:R-:W-:Y:S01]  /*42a0*/  F2FP.F16.F32.PACK_AB R154, R154, R11 ;  /* 0x0000000b9a9a723e */ /* 0x000fe200000000ff */
[----:B------:R-:W-:Y:S01]  /*42b0*/  @!P1 VIADD R7, R14, 0x28c40 ;  /* 0x00028c400e079836 */ /* 0x000fe20000000000 */
[----:B------:R-:W-:Y:S01]  /*42c0*/  IADD3 R27, R27, R9, R34 ;  /* 0x000000091b1b7210 */ /* 0x000fe20007ffe022 */
[----:B------:R-:W1:Y:S01]  /*42d0*/  MUFU.EX2 R21, R21 ;  /* 0x0000001500157308 */ /* 0x000e620000000800 */
[----:B------:R-:W-:Y:S02]  /*42e0*/  F2FP.F16.F32.PACK_AB R152, R25, R152 ;  /* 0x000000981998723e */ /* 0x000fe400000000ff */
[----:B------:R-:W-:-:S04]  /*42f0*/  @!P1 PRMT R7, RZ, 0x654, R7 ;  /* 0x00000654ff079816 */ /* 0x000fc80000000007 */
[----:B------:R3:W-:Y:S01]  /*4300*/  @!P1 SYNCS.ARRIVE.TRANS64.RED.A1T0 RZ, [R7+URZ], RZ ;  /* 0x000000ff07ff99a7 */ /* 0x0007e2000810043f */
[----:B------:R-:W4:Y:S01]  /*4310*/  MUFU.EX2 R32, R39 ;  /* 0x0000002700207308 */ /* 0x000f220000000800 */
[----:B--2---:R-:W-:Y:S01]  /*4320*/  F2FP.F16.F32.PACK_AB R157, R30, R15 ;  /* 0x0000000f1e9d723e */ /* 0x004fe200000000ff */
[----:B---3--:R-:W-:Y:S01]  /*4330*/  FADD.FTZ R7, R19, R8 ;  /* 0x0000000813077221 */ /* 0x008fe20000010000 */
[----:B------:R-:W-:-:S05]  /*4340*/  FADD.FTZ R8, R153, R26 ;  /* 0x0000001a99087221 */ /* 0x000fca0000010000 */
[----:B------:R-:W-:Y:S01]  /*4350*/  MUFU.EX2 R41, R41 ;  /* 0x0000002900297308 */ /* 0x000fe20000000800 */
[----:B------:R-:W-:Y:S01]  /*4360*/  F2FP.F16.F32.PACK_AB R153, R26, R153 ;  /* 0x000000991a99723e */ /* 0x000fe200000000ff */
[----:B------:R-:W-:Y:S01]  /*4370*/  FADD.FTZ R34, R156, R7 ;  /* 0x000000079c227221 */ /* 0x000fe20000010000 */
[----:B------:R-:W-:Y:S01]  /*4380*/  FADD.FTZ R7, R155, R8 ;  /* 0x000000089b077221 */ /* 0x000fe20000010000 */
[C---:B------:R-:W-:Y:S02]  /*4390*/  F2FP.F16.F32.PACK_AB R155, R28.reuse, R155 ;  /* 0x0000009b1c9b723e */ /* 0x040fe400000000ff */
[----:B------:R-:W-:Y:S01]  /*43a0*/  FADD.FTZ R9, R23, R34 ;  /* 0x0000002217097221 */ /* 0x000fe20000010000 */
[----:B------:R-:W-:Y:S01]  /*43b0*/  FADD.FTZ R8, R28, R7 ;  /* 0x000000071c087221 */ /* 0x000fe20000010000 */
[----:B------:R-:W2:Y:S01]  /*43c0*/  MUFU.EX2 R10, R43 ;  /* 0x0000002b000a7308 */ /* 0x000ea20000000800 */
[----:B------:R-:W-:Y:S01]  /*43d0*/  F2FP.F16.F32.PACK_AB R156, R156, R19 ;  /* 0x000000139c9c723e */ /* 0x000fe200000000ff */
[C---:B------:R-:W-:Y:S01]  /*43e0*/  FADD.FTZ R34, R158.reuse, R9 ;  /* 0x000000099e227221 */ /* 0x040fe20000010000 */
[----:B------:R-:W-:Y:S01]  /*43f0*/  FADD.FTZ R7, R15, R8 ;  /* 0x000000080f077221 */ /* 0x000fe20000010000 */
[----:B------:R-:W-:-:S02]  /*4400*/  F2FP.F16.F32.PACK_AB R158, R158, R23 ;  /* 0x000000179e9e723e */ /* 0x000fc400000000ff */
[----:B------:R-:W-:Y:S01]  /*4410*/  FADD.FTZ R9, R57, R34 ;  /* 0x0000002239097221 */ /* 0x000fe20000010000 */
[----:B------:R-:W-:Y:S01]  /*4420*/  FADD.FTZ R8, R30, R7 ;  /* 0x000000071e087221 */ /* 0x000fe20000010000 */
[----:B------:R-:W3:Y:S01]  /*4430*/  MUFU.EX2 R61, R61 ;  /* 0x0000003d003d7308 */ /* 0x000ee20000000800 */
[----:B------:R-:W-:Y:S02]  /*4440*/  IMAD.MOV.U32 R30, RZ, RZ, 0x40 ;  /* 0x00000040ff1e7424 */ /* 0x000fe400078e00ff */
[----:B------:R-:W-:Y:S01]  /*4450*/  FADD.FTZ R34, R160, R9 ;  /* 0x00000009a0227221 */ /* 0x000fe20000010000 */
[----:B-1----:R-:W-:Y:S01]  /*4460*/  FADD.FTZ R7, R21, R8 ;  /* 0x0000000815077221 */ /* 0x002fe20000010000 */
[----:B------:R-:W-:Y:S01]  /*4470*/  LEA R8, R27, UR36, 0x1 ;  /* 0x000000241b087c11 */ /* 0x000fe2000f8e08ff */
[----:B------:R-:W-:Y:S01]  /*4480*/  BAR.SYNC.DEFER_BLOCKING 0xf, 0x100 ;  /* 0x03c4000000007b1d */ /* 0x000fe20000010000 */
[----:B------:R-:W-:Y:S01]  /*4490*/  SEL R30, R30, 0xffffffc0, !P2 ;  /* 0xffffffc01e1e7807 */ /* 0x000fe20005000000 */
[C---:B----4-:R-:W-:Y:S01]  /*44a0*/  FADD.FTZ R28, R32.reuse, R7 ;  /* 0x00000007201c7221 */ /* 0x050fe20000010000 */
[----:B------:R-:W-:Y:S01]  /*44b0*/  F2FP.F16.F32.PACK_AB R159, R32, R21 ;  /* 0x00000015209f723e */ /* 0x000fe200000000ff */
[----:B------:R-:W-:Y:S01]  /*44c0*/  VIADD R11, R8, 0x26800 ;  /* 0x00026800080b7836 */ /* 0x000fe20000000000 */
[----:B--2---:R-:W-:Y:S01]  /*44d0*/  F2FP.F16.F32.PACK_AB R161, R10, R41 ;  /* 0x000000290aa1723e */ /* 0x004fe200000000ff */
[----:B------:R-:W1:Y:S01]  /*44e0*/  MUFU.EX2 R45, R45 ;  /* 0x0000002d002d7308 */ /* 0x000e620000000800 */
[----:B------:R-:W-:Y:S01]  /*44f0*/  FADD.FTZ R7, R41, R28 ;  /* 0x0000001c29077221 */ /* 0x000fe20000010000 */
[----:B------:R-:W-:Y:S01]  /*4500*/  VIADD R9, R8, 0x26820 ;  /* 0x0002682008097836 */ /* 0x000fe20000000000 */
[----:B------:R-:W-:Y:S01]  /*4510*/  F2FP.F16.F32.PACK_AB R160, R160, R57 ;  /* 0x00000039a0a0723e */ /* 0x000fe200000000ff */
[----:B------:R-:W-:-:S02]  /*4520*/  @P3 VIADD R9, R11, 0xffffffe0 ;  /* 0xffffffe00b093836 */ /* 0x000fc40000000000 */
[----:B------:R-:W-:Y:S01]  /*4530*/  FADD.FTZ R28, R10, R7 ;  /* 0x000000070a1c7221 */ /* 0x000fe20000010000 */
[----:B---3--:R-:W-:Y:S01]  /*4540*/  FADD.FTZ R7, R61, R34 ;  /* 0x000000223d077221 */ /* 0x008fe20000010000 */
[----:B------:R-:W-:Y:S01]  /*4550*/  IMAD.IADD R10, R11, 0x1, R30 ;  /* 0x000000010b0a7824 */ /* 0x000fe200078e021e */
[----:B------:R-:W2:Y:S01]  /*4560*/  MUFU.EX2 R20, R63 ;  /* 0x0000003f00147308 */ /* 0x000ea20000000800 */
[----:B------:R-:W-:-:S07]  /*4570*/  IADD3 R11, R30, R9, RZ ;  /* 0x000000091e0b7210 */ /* 0x000fce0007ffe0ff */
[----:B------:R-:W3:Y:S01]  /*4580*/  MUFU.EX2 R18, R47 ;  /* 0x0000002f00127308 */ /* 0x000ee20000000800 */
[----:B-1----:R-:W-:Y:S01]  /*4590*/  FADD.FTZ R15, R45, R28 ;  /* 0x0000001c2d0f7221 */ /* 0x002fe20000010000 */
[----:B------:R1:W-:Y:S04]  /*45a0*/  STSM.16.M88.4 [R8+0x26800], R152 ;  /* 0x0268009808007844 */ /* 0x0003e80000000200 */
[----:B------:R1:W-:Y:S02]  /*45b0*/  STSM.16.M88.4 [R9], R156 ;  /* 0x0000009c09007844 */ /* 0x0003e40000000200 */
[----:B------:R-:W-:Y:S01]  /*45c0*/  MUFU.EX2 R65, R65 ;  /* 0x0000004100417308 */ /* 0x000fe20000000800 */
[C---:B--2---:R-:W-:Y:S01]  /*45d0*/  F2FP.F16.F32.PACK_AB R162, R20.reuse, R61 ;  /* 0x0000003d14a2723e */ /* 0x044fe200000000ff */
[----:B------:R-:W-:-:S06]  /*45e0*/  FADD.FTZ R20, R20, R7 ;  /* 0x0000000714147221 */ /* 0x000fcc0000010000 */
[----:B------:R-:W2:Y:S01]  /*45f0*/  MUFU.EX2 R22, R67 ;  /* 0x0000004300167308 */ /* 0x000ea20000000800 */
[C---:B---3--:R-:W-:Y:S01]  /*4600*/  F2FP.F16.F32.PACK_AB R163, R18.reuse, R45 ;  /* 0x0000002d12a3723e */ /* 0x048fe200000000ff */
[----:B------:R-:W-:-:S04]  /*4610*/  FADD.FTZ R18, R18, R15 ;  /* 0x0000000f12127221 */ /* 0x000fc80000010000 */
[----:B------:R1:W-:Y:S02]  /*4620*/  STSM.16.M88.4 [R10], R160 ;  /* 0x000000a00a007844 */ /* 0x0003e40000000200 */
[----:B------:R-:W-:Y:S08]  /*4630*/  MUFU.EX2 R49, R49 ;  /* 0x0000003100317308 */ /* 0x000ff00000000800 */
[----:B------:R-:W3:Y:S01]  /*4640*/  MUFU.EX2 R24, R51 ;  /* 0x0000003300187308 */ /* 0x000ee20000000800 */
[----:B--2---:R-:W-:Y:S01]  /*4650*/  F2FP.F16.F32.PACK_AB R164, R22, R65 ;  /* 0x0000004116a4723e */ /* 0x004fe200000000ff */
[----:B------:R-:W-:-:S04]  /*4660*/  FADD.FTZ R65, R65, R20 ;  /* 0x0000001441417221 */ /* 0x000fc80000010000 */
[----:B------:R-:W-:Y:S02]  /*4670*/  FADD.FTZ R22, R22, R65 ;  /* 0x0000004116167221 */ /* 0x000fe40000010000 */
[----:B------:R-:W2:Y:S08]  /*4680*/  MUFU.EX2 R69, R69 ;  /* 0x0000004500457308 */ /* 0x000eb00000000800 */
[----:B------:R-:W4:Y:S01]  /*4690*/  MUFU.EX2 R12, R12 ;  /* 0x0000000c000c7308 */ /* 0x000f220000000800 */
[----:B---3--:R-:W-:Y:S01]  /*46a0*/  F2FP.F16.F32.PACK_AB R165, R24, R49 ;  /* 0x0000003118a5723e */ /* 0x008fe200000000ff */
[----:B------:R-:W-:-:S04]  /*46b0*/  FADD.FTZ R49, R49, R18 ;  /* 0x0000001231317221 */ /* 0x000fc80000010000 */
[----:B------:R-:W-:Y:S02]  /*46c0*/  FADD.FTZ R24, R24, R49 ;  /* 0x0000003118187221 */ /* 0x000fe40000010000 */
[----:B------:R-:W-:Y:S01]  /*46d0*/  MUFU.EX2 R53, R53 ;  /* 0x0000003500357308 */ /* 0x000fe20000000800 */
[----:B--2---:R-:W-:-:S07]  /*46e0*/  FADD.FTZ R7, R69, R22 ;  /* 0x0000001645077221 */ /* 0x004fce0000010000 */
[----:B------:R-:W2:Y:S01]  /*46f0*/  MUFU.EX2 R26, R55 ;  /* 0x00000037001a7308 */ /* 0x000ea20000000800 */
[C---:B----4-:R-:W-:Y:S01]  /*4700*/  F2FP.F16.F32.PACK_AB R166, R12.reuse, R69 ;  /* 0x000000450ca6723e */ /* 0x050fe200000000ff */
[----:B------:R-:W-:Y:S01]  /*4710*/  FADD.FTZ R7, R12, R7 ;  /* 0x000000070c077221 */ /* 0x000fe20000010000 */
[----:B--2---:R-:W-:Y:S01]  /*4720*/  F2FP.F16.F32.PACK_AB R167, R26, R53 ;  /* 0x000000351aa7723e */ /* 0x004fe200000000ff */
[----:B------:R-:W-:-:S04]  /*4730*/  FADD.FTZ R53, R53, R24 ;  /* 0x0000001835357221 */ /* 0x000fc80000010000 */
[----:B------:R1:W-:Y:S01]  /*4740*/  STSM.16.M88.4 [R11], R164 ;  /* 0x000000a40b007844 */ /* 0x0003e20000000200 */
[----:B------:R-:W-:Y:S01]  /*4750*/  FADD.FTZ R12, R26, R53 ;  /* 0x000000351a0c7221 */ /* 0x000fe20000010000 */
[----:B------:R-:W-:Y:S06]  /*4760*/  @!P0 BRA `(.L_x_29) ;  /* 0x0000000000048947 */ /* 0x000fec0003800000 */
[----:B------:R-:W-:Y:S01]  /*4770*/  BPT.TRAP 0x1 ;  /* 0x000000040000795c */ /* 0x000fe20000300000 */
.L_x_29:
[----:B------:R2:W3:Y:S01]  /*4780*/  SYNCS.PHASECHK.TRANS64.TRYWAIT P2, [UR36+0x28c50], R13 ;  /* 0x028c500dff0075a7 */ /* 0x0004e20008040164 */
[----:B------:R-:W-:Y:S05]  /*4790*/  @!P0 BRA `(.L_x_30) ;  /* 0x0000000000048947 */ /* 0x000fea0003800000 */
[----:B------:R-:W-:Y:S01]  /*47a0*/  BPT.TRAP 0x1 ;  /* 0x000000040000795c */ /* 0x000fe20000300000 */
.L_x_30:
[----:B------:R-:W-:Y:S01]  /*47b0*/  ULOP3.LUT UR24, UR37, 0x2000000, URZ, 0xfc, !UPT ;  /* 0x0200000025187892 */ /* 0x000fe2000f8efc3f */
[----:B---3--:R-:W-:Y:S11]  /*47c0*/  @P2 BRA `(.L_x_31) ;  /* 0x0000000000082947 */ /* 0x008ff60003800000 */
[----:B------:R-:W3:Y:S02]  /*47d0*/  SYNCS.PHASECHK.TRANS64.TRYWAIT P2, [UR36+0x28c50], R13 ;  /* 0x028c500dff0075a7 */ /* 0x000ee40008040164 */
[----:B---3--:R-:W-:Y:S05]  /*47e0*/  @!P2 BRA `(.L_x_32) ;  /* 0x000000940000a947 */ /* 0x008fea0003800000 */
.L_x_31:
[----:B------:R-:W-:Y:S01]  /*47f0*/  WARPGROUP.ARRIVE ;  /* 0x00000000000079c5 */ /* 0x000fe20000000000 */
[----:B------:R-:W-:Y:S01]  /*4800*/  UMOV UR10, UR24 ;  /* 0x00000018000a7c82 */ /* 0x000fe20008000000 */
[----:B------:R-:W-:Y:S01]  /*4810*/  UMOV UR11, 0x40000040 ;  /* 0x40000040000b7882 */ /* 0x000fe20000000000 */
[----:B------:R-:W-:Y:S01]  /*4820*/  UIADD3 UR4, UR24, 0x80, URZ ;  /* 0x0000008018047890 */ /* 0x000fe2000fffe03f */
[----:B0-23--:R-:W-:Y:S02]  /*4830*/  VIADD R13, R17, 0xfffffffe ;  /* 0xfffffffe110d7836 */ /* 0x00dfe40000000000 */
[----:B------:R-:W-:Y:S01]  /*4840*/  HGMMA.64x256x16.F32 R24, R152, gdesc[UR8].tnspB, RZ, !UPT, gsb0 ;  /* 0x43e0000898187df0 */ /* 0x000fe2000c0008ff */
[----:B------:R-:W-:Y:S01]  /*4850*/  UMOV UR11, 0x40000040 ;  /* 0x40000040000b7882 */ /* 0x000fe20000000000 */
[----:B------:R-:W-:Y:S01]  /*4860*/  @!P1 VIADD R14, R14, 0x28c60 ;  /* 0x00028c600e0e9836 */ /* 0x000fe20000000000 */
[----:B------:R-:W-:Y:S01]  /*4870*/  ISETP.GE.AND P2, PT, R13, R16, PT ;  /* 0x000000100d00720c */ /* 0x000fe20003f46270 */
[----:B------:R-:W-:Y:S01]  /*4880*/  UMOV UR10, UR4 ;  /* 0x00000004000a7c82 */ /* 0x000fe20008000000 */
[----:B------:R-:W-:-:S02]  /*4890*/  UIADD3 UR4, UR24, 0x100, URZ ;  /* 0x0000010018047890 */ /* 0x000fc4000fffe03f */
[----:B------:R-:W-:Y:S01]  /*48a0*/  @!P1 PRMT R14, RZ, 0x654, R14 ;  /* 0x00000654ff0e9816 */ /* 0x000fe2000000000e */
[----:B------:R-:W-:Y:S02]  /*48b0*/  WARPGROUP.DEPBAR.LE gsb0, 0x0 ;  /* 0x00008000000079c5 */ /* 0x000fe40000010000 */
[----:B------:R-:W-:-:S15]  /*48c0*/  WARPGROUP.ARRIVE ;  /* 0x00000000000079c5 */ /* 0x000fde0000000000 */
[----:B------:R-:W-:-:S03]  /*48d0*/  NOP ;  /* 0x0000000000007918 */ /* 0x000fc60000000000 */
[----:B------:R-:W-:Y:S01]  /*48e0*/  HGMMA.64x256x16.F32 R24, R156, gdesc[UR8].tnspB, R24, gsb0 ;  /* 0x43e000089c187df0 */ /* 0x000fe20008000818 */
[----:B------:R-:W-:Y:S01]  /*48f0*/  UMOV UR10, UR4 ;  /* 0x00000004000a7c82 */ /* 0x000fe20008000000 */
[----:B------:R-:W-:Y:S01]  /*4900*/  UMOV UR11, 0x40000040 ;  /* 0x40000040000b7882 */ /* 0x000fe20000000000 */
[----:B------:R-:W-:Y:S01]  /*4910*/  UIADD3 UR4, UR24, 0x180, URZ ;  /* 0x0000018018047890 */ /* 0x000fe2000fffe03f */
[----:B------:R-:W-:Y:S02]  /*4920*/  WARPGROUP.DEPBAR.LE gsb0, 0x0 ;  /* 0x00008000000079c5 */ /* 0x000fe40000010000 */
[----:B------:R-:W-:-:S15]  /*4930*/  WARPGROUP.ARRIVE ;  /* 0x00000000000079c5 */ /* 0x000fde0000000000 */
[----:B------:R-:W-:-:S07]  /*4940*/  NOP ;  /* 0x0000000000007918 */ /* 0x000fce0000000000 */
[----:B------:R-:W-:Y:S01]  /*4950*/  HGMMA.64x256x16.F32 R24, R160, gdesc[UR8].tnspB, R24, gsb0 ;  /* 0x43e00008a0187df0 */ /* 0x000fe20008000818 */
[----:B------:R-:W-:Y:S01]  /*4960*/  UMOV UR10, UR4 ;  /* 0x00000004000a7c82 */ /* 0x000fe20008000000 */
[----:B------:R-:W-:Y:S01]  /*4970*/  UMOV UR11, 0x40000040 ;  /* 0x40000040000b7882 */ /* 0x000fe20000000000 */
[----:B------:R-:W-:Y:S01]  /*4980*/  UMOV UR4, URZ ;  /* 0x0000003f00047c82 */ /* 0x000fe20008000000 */
[----:B------:R-:W-:Y:S02]  /*4990*/  WARPGROUP.DEPBAR.LE gsb0, 0x0 ;  /* 0x00008000000079c5 */ /* 0x000fe40000010000 */
[----:B------:R-:W-:-:S15]  /*49a0*/  WARPGROUP.ARRIVE ;  /* 0x00000000000079c5 */ /* 0x000fde0000000000 */
[----:B------:R-:W-:-:S07]  /*49b0*/  NOP ;  /* 0x0000000000007918 */ /* 0x000fce0000000000 */
[----:B------:R-:W-:Y:S03]  /*49c0*/  HGMMA.64x256x16.F32 R24, R164, gdesc[UR8].tnspB, R24, gsb0 ;  /* 0x43e00008a4187df0 */ /* 0x000fe60008000818 */
[----:B------:R-:W-:Y:S02]  /*49d0*/  WARPGROUP.DEPBAR.LE gsb0, 0x0 ;  /* 0x00008000000079c5 */ /* 0x000fe40000010000 */
[----:B------:R-:W-:Y:S01]  /*49e0*/  @!PT LDS RZ, [RZ] ;  /* 0x00000000fffff984 */ /* 0x000fe20000000800 */
[----:B------:R-:W-:Y:S01]  /*49f0*/  @!PT LDS RZ, [RZ] ;  /* 0x00000000fffff984 */ /* 0x000fe20000000800 */
[----:B------:R-:W-:Y:S01]  /*4a00*/  @!PT LDS RZ, [RZ] ;  /* 0x00000000fffff984 */ /* 0x000fe20000000800 */
[----:B------:R-:W-:Y:S01]  /*4a10*/  @!PT LDS RZ, [RZ] ;  /* 0x00000000fffff984 */ /* 0x000fe20000000800 */
[----:B------:R0:W-:Y:S06]  /*4a20*/  MEMBAR.ALL.CTA ;  /* 0x0000000000007992 */ /* 0x0001ec0000008000 */
[----:B0-----:R-:W0:Y:S02]  /*4a30*/  FENCE.VIEW.ASYNC.S ;  /* 0x00000000000073c6 */ /* 0x001e240000000000 */
[----:B0-----:R-:W-:Y:S01]  /*4a40*/  NOP ;  /* 0x0000000000007918 */ /* 0x001fe20000000000 */
[----:B------:R-:W-:Y:S06]  /*4a50*/  BAR.ARV 0xe, 0x100 ;  /* 0x0384000000007b1d */ /* 0x000fec0000002000 */
[----:B------:R0:W-:Y:S01]  /*4a60*/  @!P1 SYNCS.ARRIVE.TRANS64.RED.A1T0 RZ, [R14+URZ], RZ ;  /* 0x000000ff0eff99a7 */ /* 0x0001e2000810043f */
[----:B------:R-:W-:Y:S05]  /*4a70*/  @!P2 BRA `(.L_x_33) ;  /* 0x000000180028a947 */ /* 0x000fea0003800000 */
[----:B------:R-:W-:Y:S01]  /*4a80*/  IMAD.MOV.U32 R185, RZ, RZ, RZ ;  /* 0x000000ffffb97224 */ /* 0x000fe200078e00ff */
[----:B------:R-:W-:-:S06]  /*4a90*/  UMOV UR4, URZ ;  /* 0x0000003f00047c82 */ /* 0x000fcc0008000000 */
.L_x_42:
[----:B------:R-:W-:Y:S01]  /*4aa0*/  UIADD3 UR5, UR4, 0x1, URZ ;  /* 0x0000000104057890 */ /* 0x000fe2000fffe03f */
[C---:B------:R-:W-:Y:S01]  /*4ab0*/  ISETP.GT.AND P2, PT, R13.reuse, R16, PT ;  /* 0x000000100d00720c */ /* 0x040fe20003f44270 */
[----:B------:R-:W-:Y:S02]  /*4ac0*/  VIADD R13, R13, 0xffffffff ;  /* 0xffffffff0d0d7836 */ /* 0x000fe40000000000 */
[----:B------:R-:W-:-:S04]  /*4ad0*/  UISETP.NE.AND UP0, UPT, UR5, 0x2, UPT ;  /* 0x000000020500788c */ /* 0x000fc8000bf05270 */
[----:B------:R-:W-:Y:S02]  /*4ae0*/  USEL UR7, URZ, 0x1, UP0 ;  /* 0x000000013f077887 */ /* 0x000fe40008000000 */
[----:B------:R-:W-:-:S04]  /*4af0*/  USEL UR5, UR5, URZ, UP0 ;  /* 0x0000003f05057287 */ /* 0x000fc80008000000 */
[----:B------:R-:W-:Y:S01]  /*4b00*/  LOP3.LUT R185, R185, UR7, RZ, 0x3c, !PT ;  /* 0x00000007b9b97c12 */ /* 0x000fe2000f8e3cff */
[----:B--23--:R-:W-:Y:S07]  /*4b10*/  @!P0 BRA `(.L_x_34) ;  /* 0x0000000000048947 */ /* 0x00cfee0003800000 */
[----:B------:R-:W-:Y:S01]  /*4b20*/  BPT.TRAP 0x1 ;  /* 0x000000040000795c */ /* 0x000fe20000300000 */
.L_x_34:
[----:B------:R-:W-:Y:S01]  /*4b30*/  ULEA UR7, UR5, UR36, 0x3 ;  /* 0x0000002405077291 */ /* 0x000fe2000f8e183f */
[----:B0-----:R-:W-:-:S08]  /*4b40*/  SHF.L.U32 R14, R185, 0x1f, RZ ;  /* 0x0000001fb90e7819 */ /* 0x001fd000000006ff */
[----:B------:R0:W2:Y:S01]  /*4b50*/  SYNCS.PHASECHK.TRANS64.TRYWAIT P3, [UR7+0x28c30], R14 ;  /* 0x028c300eff0075a7 */ /* 0x0000a20008060147 */
[----:B------:R-:W-:Y:S05]  /*4b60*/  @!P0 BRA `(.L_x_35) ;  /* 0x0000000000048947 */ /* 0x000fea0003800000 */
[----:B------:R-:W-:Y:S01]  /*4b70*/  BPT.TRAP 0x1 ;  /* 0x000000040000795c */ /* 0x000fe20000300000 */
.L_x_35:
[----:B--2---:R-:W-:Y:S05]  /*4b80*/  @P3 BRA `(.L_x_36) ;  /* 0x0000000000083947 */ /* 0x004fea0003800000 */
[----:B------:R-:W2:Y:S02]  /*4b90*/  SYNCS.PHASECHK.TRANS64.TRYWAIT P3, [UR7+0x28c30], R14 ;  /* 0x028c300eff0075a7 */ /* 0x000ea40008060147 */
[----:B--2---:R-:W-:Y:S05]  /*4ba0*/  @!P3 BRA `(.L_x_37) ;  /* 0x000000900024b947 */ /* 0x004fea0003800000 */
.L_x_36:
[----:B------:R-:W-:Y:S01]  /*4bb0*/  ULEA UR10, UR5, UR6, 0x9 ;  /* 0x00000006050a7291 */ /* 0x000fe2000f8e483f */
[----:B-1----:R-:W-:Y:S01]  /*4bc0*/  WARPGROUP.ARRIVE ;  /* 0x00000000000079c5 */ /* 0x002fe20000000000 */
[----:B------:R-:W-:Y:S01]  /*4bd0*/  UMOV UR11, 0x40000040 ;  /* 0x40000040000b7882 */ /* 0x000fe20000000000 */
[----:B------:R-:W-:Y:S01]  /*4be0*/  UMOV UR15, 0x40000040 ;  /* 0x40000040000f7882 */ /* 0x000fe20000000000 */
[----:B------:R-:W-:Y:S01]  /*4bf0*/  UIADD3 UR14, UR10, 0x2, URZ ;  /* 0x000000020a0e7890 */ /* 0x000fe2000fffe03f */
[----:B------:R-:W-:Y:S01]  /*4c00*/  ISETP.NE.AND P3, PT, R4, RZ, PT ;  /* 0x000000ff0400720c */ /* 0x000fe20003f65270 */
[----:B------:R-:W-:Y:S01]  /*4c10*/  UIADD3 UR18, UR10, 0x4, URZ ;  /* 0x000000040a127890 */ /* 0x000fe2000fffe03f */
[----:B------:R-:W-:Y:S02]  /*4c20*/  UMOV UR19, 0x40000040 ;  /* 0x4000004000137882 */ /* 0x000fe40000000000 */
[----:B------:R-:W-:Y:S01]  /*4c30*/  HGMMA.64x64x16.F32 R152, gdesc[UR8], RZ, !UPT, gsb0 ;  /* 0x00e00000089879f0 */ /* 0x000fe2000c0008ff */
[----:B------:R-:W-:Y:S01]  /*4c40*/  UIADD3 UR22, UR10, 0x6, URZ ;  /* 0x000000060a167890 */ /* 0x000fe2000fffe03f */
[----:B------:R-:W-:Y:S01]  /*4c50*/  UMOV UR23, 0x40000040 ;  /* 0x4000004000177882 */ /* 0x000fe20000000000 */
        /* <DEDUP_REMOVED lines=10> */
[----:B------:R-:W-:Y:S02]  /*4d00*/  FMNMX.FTZ R0, R152, R3, !PT ;  /* 0x0000000398007209 */ /* 0x000fe40007810000 */
[----:B------:R-:W-:Y:S02]  /*4d10*/  FMNMX.FTZ R18, R154, R5, !PT ;  /* 0x000000059a127209 */ /* 0x000fe40007810000 */
[----:B--2---:R-:W-:-:S04]  /*4d20*/  FMNMX.FTZ R15, R153, R0, !PT ;  /* 0x00000000990f7209 */ /* 0x004fc80007810000 */
[----:B------:R-:W-:-:S04]  /*4d30*/  FMNMX.FTZ R0, R156, R15, !PT ;  /* 0x0000000f9c007209 */ /* 0x000fc80007810000 */
        /* <DEDUP_REMOVED lines=11> */
[----:B------:R-:W-:Y:S02]  /*4df0*/  FMNMX.FTZ R0, R180, R15, !PT ;  /* 0x0000000fb4007209 */ /* 0x000fe40007810000 */
[----:B------:R-:W-:Y:S02]  /*4e00*/  FMNMX.FTZ R15, R155, R18, !PT ;  /* 0x000000129b0f7209 */ /* 0x000fe40007810000 */
[----:B------:R-:W-:Y:S02]  /*4e10*/  FMNMX.FTZ R19, R181, R0, !PT ;  /* 0x00000000b5137209 */ /* 0x000fe40007810000 */
[----:B------:R-:W-:-:S03]  /*4e20*/  FMNMX.FTZ R18, R158, R15, !PT ;  /* 0x0000000f9e127209 */ /* 0x000fc60007810000 */
[----:B------:R-:W1:Y:S01]  /*4e30*/  SHFL.BFLY PT, R0, R19, 0x2, 0x1f ;  /* 0x0c401f0013007f89 */ /* 0x000e6200000e0000 */
[----:B------:R-:W-:-:S04]  /*4e40*/  FMNMX.FTZ R15, R159, R18, !PT ;  /* 0x000000129f0f7209 */ /* 0x000fc80007810000 */
[----:B------:R-:W-:Y:S02]  /*4e50*/  FMNMX.FTZ R18, R162, R15, !PT ;  /* 0x0000000fa2127209 */ /* 0x000fe40007810000 */
[----:B-1----:R-:W-:Y:S02]  /*4e60*/  FMNMX.FTZ R20, R19, R0, !PT ;  /* 0x0000000013147209 */ /* 0x002fe40007810000 */
[----:B------:R-:W1:Y:S03]  /*4e70*/  LDC R0, c[0x0][0x988] ;  /* 0x00026200ff007b82 */ /* 0x000e660000000800 */
[----:B------:R-:W2:Y:S02]  /*4e80*/  SHFL.BFLY PT, R17, R20, 0x1, 0x1f ;  /* 0x0c201f0014117f89 */ /* 0x000ea400000e0000 */
[----:B--2---:R-:W-:Y:S02]  /*4e90*/  FMNMX.FTZ R15, R20, R17, !PT ;  /* 0x00000011140f7209 */ /* 0x004fe40007810000 */
[----:B------:R-:W-:-:S03]  /*4ea0*/  FMNMX.FTZ R17, R163, R18, !PT ;  /* 0x00000012a3117209 */ /* 0x000fc60007810000 */
[C---:B------:R-:W-:Y:S01]  /*4eb0*/  FADD.FTZ R3, -R15.reuse, R3 ;  /* 0x000000030f037221 */ /* 0x040fe20000010100 */
[----:B------:R-:W-:Y:S01]  /*4ec0*/  FMNMX.FTZ R18, R166, R17, !PT ;  /* 0x00000011a6127209 */ /* 0x000fe20007810000 */
[-C--:B-1----:R-:W-:Y:S02]  /*4ed0*/  FMUL.FTZ R187, R15, R0.reuse ;  /* 0x000000000fbb7220 */ /* 0x082fe40000410000 */
[----:B------:R-:W-:Y:S01]  /*4ee0*/  FMUL.FTZ R19, R3, R0 ;  /* 0x0000000003137220 */ /* 0x000fe20000410000 */
[----:B------:R-:W-:Y:S01]  /*4ef0*/  FMNMX.FTZ R3, R167, R18, !PT ;  /* 0x00000012a7037209 */ /* 0x000fe20007810000 */
[-CC-:B------:R-:W-:Y:S01]  /*4f00*/  FFMA.FTZ R157, R157, R0.reuse, -R187.reuse ;  /* 0x000000009d9d7223 */ /* 0x180fe200000108bb */
[-CC-:B------:R-:W-:Y:S01]  /*4f10*/  FFMA.FTZ R22, R165, R0.reuse, -R187.reuse ;  /* 0x00000000a5167223 */ /* 0x180fe200000108bb */
[----:B------:R1:W2:Y:S01]  /*4f20*/  MUFU.EX2 R18, R19 ;  /* 0x0000001300127308 */ /* 0x0002a20000000800 */
[----:B------:R-:W-:Y:S01]  /*4f30*/  FMNMX.FTZ R20, R170, R3, !PT ;  /* 0x00000003aa147209 */ /* 0x000fe20007810000 */
[-CC-:B------:R-:W-:Y:S01]  /*4f40*/  FFMA.FTZ R3, R152, R0.reuse, -R187.reuse ;  /* 0x0000000098037223 */ /* 0x180fe200000108bb */
[-CC-:B------:R-:W-:Y:S01]  /*4f50*/  FFMA.FTZ R152, R153, R0.reuse, -R187.reuse ;  /* 0x0000000099987223 */ /* 0x180fe200000108bb */
[--C-:B------:R-:W-:Y:S01]  /*4f60*/  FFMA.FTZ R153, R169, R0, -R187.reuse ;  /* 0x00000000a9997223 */ /* 0x100fe200000108bb */
[----:B------:R-:W-:Y:S01]  /*4f70*/  FMNMX.FTZ R17, R171, R20, !PT ;  /* 0x00000014ab117209 */ /* 0x000fe20007810000 */
[-CC-:B------:R-:W-:Y:S01]  /*4f80*/  FFMA.FTZ R165, R180, R0.reuse, -R187.reuse ;  /* 0x00000000b4a57223 */ /* 0x180fe200000108bb */
[-CC-:B------:R-:W-:Y:S01]  /*4f90*/  FFMA.FTZ R21, R164, R0.reuse, -R187.reuse ;  /* 0x00000000a4157223 */ /* 0x180fe200000108bb */
[----:B------:R-:W3:Y:S01]  /*4fa0*/  MUFU.EX2 R3, R3 ;  /* 0x0000000300037308 */ /* 0x000ee20000000800 */
[----:B------:R-:W-:Y:S01]  /*4fb0*/  FMNMX.FTZ R20, R174, R17, !PT ;  /* 0x00000011ae147209 */ /* 0x000fe20007810000 */
[----:B------:R-:W-:-:S03]  /*4fc0*/  FFMA.FTZ R164, R173, R0, -R187 ;  /* 0x00000000ada47223 */ /* 0x000fc600000108bb */
[----:B------:R-:W-:-:S03]  /*4fd0*/  FMNMX.FTZ R17, R175, R20, !PT ;  /* 0x00000014af117209 */ /* 0x000fc60007810000 */
[----:B------:R-:W4:Y:S01]  /*4fe0*/  MUFU.EX2 R152, R152 ;  /* 0x0000009800987308 */ /* 0x000f220000000800 */
[----:B------:R-:W-:Y:S01]  /*4ff0*/  FMNMX.FTZ R20, R178, R17, !PT ;  /* 0x00000011b2147209 */ /* 0x000fe20007810000 */
[-CC-:B------:R-:W-:Y:S01]  /*5000*/  FFMA.FTZ R17, R156, R0.reuse, -R187.reuse ;  /* 0x000000009c117223 */ /* 0x180fe200000108bb */
[-CC-:B------:R-:W-:Y:S01]  /*5010*/  FFMA.FTZ R156, R160, R0.reuse, -R187.reuse ;  /* 0x00000000a09c7223 */ /* 0x180fe200000108bb */
[--C-:B------:R-:W-:Y:S01]  /*5020*/  FFMA.FTZ R160, R168, R0, -R187.reuse ;  /* 0x00000000a8a07223 */ /* 0x100fe200000108bb */
[----:B-1----:R-:W-:Y:S01]  /*5030*/  FMNMX.FTZ R19, R179, R20, !PT ;  /* 0x00000014b3137209 */ /* 0x002fe20007810000 */
[--C-:B------:R-:W-:Y:S01]  /*5040*/  FFMA.FTZ R168, R177, R0, -R187.reuse ;  /* 0x00000000b1a87223 */ /* 0x100fe200000108bb */
[----:B--2---:R-:W-:Y:S01]  /*5050*/  FMUL.FTZ R24, R24, R18 ;  /* 0x0000001218187220 */ /* 0x004fe20000410000 */
[----:B------:R-:W1:Y:S01]  /*5060*/  MUFU.EX2 R17, R17 ;  /* 0x0000001100117308 */ /* 0x000e620000000800 */
[----:B------:R-:W-:Y:S01]  /*5070*/  FMNMX.FTZ R20, R182, R19, !PT ;  /* 0x00000013b6147209 */ /* 0x000fe20007810000 */
[-CC-:B------:R-:W-:Y:S01]  /*5080*/  FFMA.FTZ R19, R161, R0.reuse, -R187.reuse ;  /* 0x00000000a1137223 */ /* 0x180fe200000108bb */
[----:B------:R-:W-:Y:S01]  /*5090*/  FFMA.FTZ R161, R176, R0, -R187 ;  /* 0x00000000b0a17223 */ /* 0x000fe200000108bb */
[----:B---3--:R-:W-:Y:S01]  /*50a0*/  FFMA.FTZ R7, R18, R7, R3 ;  /* 0x0000000712077223 */ /* 0x008fe20000010003 */
[----:B------:R-:W-:Y:S01]  /*50b0*/  FMNMX.FTZ R23, R183, R20, !PT ;  /* 0x00000014b7177209 */ /* 0x000fe20007810000 */
[-C--:B------:R-:W-:Y:S01]  /*50c0*/  FMUL.FTZ R25, R25, R18.reuse ;  /* 0x0000001219197220 */ /* 0x080fe20000410000 */
[-C--:B------:R-:W-:Y:S01]  /*50d0*/  FMUL.FTZ R28, R28, R18.reuse ;  /* 0x000000121c1c7220 */ /* 0x080fe20000410000 */
[----:B------:R2:W-:Y:S01]  /*50e0*/  MUFU.EX2 R20, R157 ;  /* 0x0000009d00147308 */ /* 0x0005e20000000800 */
[-C--:B------:R-:W-:Y:S01]  /*50f0*/  FMUL.FTZ R29, R29, R18.reuse ;  /* 0x000000121d1d7220 */ /* 0x080fe20000410000 */
[----:B------:R-:W3:Y:S01]  /*5100*/  SHFL.BFLY PT, R184, R23, 0x2, 0x1f ;  /* 0x0c401f0017b87f89 */ /* 0x000ee200000e0000 */
[-C--:B------:R-:W-:Y:S01]  /*5110*/  FMUL.FTZ R32, R32, R18.reuse ;  /* 0x0000001220207220 */ /* 0x080fe20000410000 */
[-C--:B------:R-:W-:Y:S01]  /*5120*/  FMUL.FTZ R33, R33, R18.reuse ;  /* 0x0000001221217220 */ /* 0x080fe20000410000 */
[-C--:B------:R-:W-:Y:S01]  /*5130*/  FMUL.FTZ R36, R36, R18.reuse ;  /* 0x0000001224247220 */ /* 0x080fe20000410000 */
[-C--:B------:R-:W-:Y:S01]  /*5140*/  FMUL.FTZ R37, R37, R18.reuse ;  /* 0x0000001225257220 */ /* 0x080fe20000410000 */
[----:B------:R-:W-:Y:S01]  /*5150*/  FMUL.FTZ R40, R40, R18 ;  /* 0x0000001228287220 */ /* 0x000fe20000410000 */
[----:B------:R-:W-:Y:S01]  /*5160*/  MUFU.EX2 R156, R156 ;  /* 0x0000009c009c7308 */ /* 0x000fe20000000800 */
[-CC-:B--2---:R-:W-:Y:S01]  /*5170*/  FFMA.FTZ R157, R172, R0.reuse, -R187.reuse ;  /* 0x00000000ac9d7223 */ /* 0x184fe200000108bb */
[----:B------:R-:W-:Y:S01]  /*5180*/  FFMA.FTZ R172, R181, R0, -R187 ;  /* 0x00000000b5ac7223 */ /* 0x000fe200000108bb */
[----:B------:R-:W-:-:S02]  /*5190*/  IMAD.U32 R181, RZ, RZ, UR4 ;  /* 0x00000004ffb57e24 */ /* 0x000fc4000f8e00ff */
[-C--:B------:R-:W-:Y:S01]  /*51a0*/  FMUL.FTZ R41, R41, R18.reuse ;  /* 0x0000001229297220 */ /* 0x080fe20000410000 */
[-C--:B------:R-:W-:Y:S01]  /*51b0*/  FMUL.FTZ R44, R44, R18.reuse ;  /* 0x000000122c2c7220 */ /* 0x080fe20000410000 */
[-C--:B------:R-:W-:Y:S01]  /*51c0*/  FMUL.FTZ R45, R45, R18.reuse ;  /* 0x000000122d2d7220 */ /* 0x080fe20000410000 */
[-C--:B------:R-:W-:Y:S01]  /*51d0*/  FMUL.FTZ R48, R48, R18.reuse ;  /* 0x0000001230307220 */ /* 0x080fe20000410000 */
[----:B------:R-:W-:Y:S01]  /*51e0*/  MUFU.EX2 R19, R19 ;  /* 0x0000001300137308 */ /* 0x000fe20000000800 */
[-C--:B------:R-:W-:Y:S01]  /*51f0*/  FMUL.FTZ R49, R49, R18.reuse ;  /* 0x0000001231317220 */ /* 0x080fe20000410000 */
[-C--:B------:R-:W-:Y:S01]  /*5200*/  FMUL.FTZ R52, R52, R18.reuse ;  /* 0x0000001234347220 */ /* 0x080fe20000410000 */
[-C--:B------:R-:W-:Y:S01]  /*5210*/  FMUL.FTZ R53, R53, R18.reuse ;  /* 0x0000001235357220 */ /* 0x080fe20000410000 */
[-C--:B------:R-:W-:Y:S01]  /*5220*/  FMUL.FTZ R56, R56, R18.reuse ;  /* 0x0000001238387220 */ /* 0x080fe20000410000 */
[-C--:B------:R-:W-:Y:S01]  /*5230*/  FMUL.FTZ R57, R57, R18.reuse ;  /* 0x0000001239397220 */ /* 0x080fe20000410000 */
[-C--:B------:R-:W-:Y:S01]  /*5240*/  FMUL.FTZ R60, R60, R18.reuse ;  /* 0x000000123c3c7220 */ /* 0x080fe20000410000 */
[-C--:B------:R-:W-:Y:S01]  /*5250*/  FMUL.FTZ R61, R61, R18.reuse ;  /* 0x000000123d3d7220 */ /* 0x080fe20000410000 */
[----:B------:R-:W-:Y:S01]  /*5260*/  MUFU.EX2 R21, R21 ;  /* 0x0000001500157308 */ /* 0x000fe20000000800 */
[----:B------:R-:W-:Y:S01]  /*5270*/  FMUL.FTZ R64, R64, R18 ;  /* 0x0000001240407220 */ /* 0x000fe20000410000 */
[----:B---3--:R-:W-:Y:S01]  /*5280*/  FMNMX.FTZ R184, R23, R184, !PT ;  /* 0x000000b817b87209 */ /* 0x008fe20007810000 */
[-C--:B------:R-:W-:Y:S01]  /*5290*/  FMUL.FTZ R65, R65, R18.reuse ;  /* 0x0000001241417220 */ /* 0x080fe20000410000 */
[-C--:B------:R-:W-:Y:S01]  /*52a0*/  FMUL.FTZ R68, R68, R18.reuse ;  /* 0x0000001244447220 */ /* 0x080fe20000410000 */
[-C--:B------:R-:W-:Y:S01]  /*52b0*/  FMUL.FTZ R69, R69, R18.reuse ;  /* 0x0000001245457220 */ /* 0x080fe20000410000 */
[-C--:B------:R-:W-:Y:S01]  /*52c0*/  FMUL.FTZ R72, R72, R18.reuse ;  /* 0x0000001248487220 */ /* 0x080fe20000410000 */
[----:B------:R-:W2:Y:S01]  /*52d0*/  SHFL.BFLY PT, R23, R184, 0x1, 0x1f ;  /* 0x0c201f00b8177f89 */ /* 0x000ea200000e0000 */
        /* <DEDUP_REMOVED lines=23> */
[----:B--2---:R-:W-:Y:S01]  /*5450*/  FMNMX.FTZ R23, R184, R23, !PT ;  /* 0x00000017b8177209 */ /* 0x004fe20007810000 */
[----:B------:R-:W-:Y:S01]  /*5460*/  MUFU.EX2 R157, R157 ;  /* 0x0000009d009d7308 */ /* 0x000fe20000000800 */
[-C--:B------:R-:W-:Y:S01]  /*5470*/  FMUL.FTZ R113, R113, R18.reuse ;  /* 0x0000001271717220 */ /* 0x080fe20000410000 */
[-C--:B------:R-:W-:Y:S01]  /*5480*/  FMUL.FTZ R116, R116, R18.reuse ;  /* 0x0000001274747220 */ /* 0x080fe20000410000 */
[----:B------:R-:W-:Y:S01]  /*5490*/  FMUL.FTZ R117, R117, R18 ;  /* 0x0000001275757220 */ /* 0x000fe20000410000 */
[C---:B------:R-:W-:Y:S01]  /*54a0*/  FADD.FTZ R5, -R23.reuse, R5 ;  /* 0x0000000517057221 */ /* 0x040fe20000010100 */
[----:B------:R-:W-:Y:S01]  /*54b0*/  FMUL.FTZ R177, R23, R0 ;  /* 0x0000000017b17220 */ /* 0x000fe20000410000 */
[-C--:B------:R-:W-:Y:S01]  /*54c0*/  FMUL.FTZ R120, R120, R18.reuse ;  /* 0x0000001278787220 */ /* 0x080fe20000410000 */
[----:B------:R-:W-:Y:S01]  /*54d0*/  FMUL.FTZ R121, R121, R18 ;  /* 0x0000001279797220 */ /* 0x000fe20000410000 */
[-C--:B------:R-:W-:Y:S01]  /*54e0*/  FMUL.FTZ R5, R5, R0.reuse ;  /* 0x0000000005057220 */ /* 0x080fe20000410000 */
[-CC-:B------:R-:W-:Y:S01]  /*54f0*/  FFMA.FTZ R176, R154, R0.reuse, -R177.reuse ;  /* 0x000000009ab07223 */ /* 0x180fe200000108b1 */
[-CC-:B------:R-:W-:Y:S01]  /*5500*/  FFMA.FTZ R186, R167, R0.reuse, -R177.reuse ;  /* 0x00000000a7ba7223 */ /* 0x180fe200000108b1 */
[-CC-:B------:R-:W-:Y:S01]  /*5510*/  FFMA.FTZ R167, R170, R0.reuse, -R177.reuse ;  /* 0x00000000aaa77223 */ /* 0x180fe200000108b1 */
[-CC-:B------:R-:W-:Y:S01]  /*5520*/  FFMA.FTZ R170, R171, R0.reuse, -R177.reuse ;  /* 0x00000000abaa7223 */ /* 0x180fe200000108b1 */
[-CC-:B------:R-:W-:Y:S01]  /*5530*/  FFMA.FTZ R155, R155, R0.reuse, -R177.reuse ;  /* 0x000000009b9b7223 */ /* 0x180fe200000108b1 */
[----:B------:R-:W-:Y:S01]  /*5540*/  IMAD.U32 R171, RZ, RZ, UR7 ;  /* 0x00000007ffab7e24 */ /* 0x000fe2000f8e00ff */
[----:B------:R-:W-:Y:S01]  /*5550*/  MUFU.EX2 R5, R5 ;  /* 0x0000000500057308 */ /* 0x000fe20000000800 */
[-CC-:B------:R-:W-:Y:S01]  /*5560*/  FFMA.FTZ R169, R158, R0.reuse, -R177.reuse ;  /* 0x000000009ea97223 */ /* 0x180fe200000108b1 */
[----:B------:R-:W-:Y:S01]  /*5570*/  FFMA.FTZ R180, R159, R0, -R177 ;  /* 0x000000009fb47223 */ /* 0x000fe200000108b1 */
[----:B------:R-:W-:-:S02]  /*5580*/  @!P1 VIADD R154, R171, 0x28c40 ;  /* 0x00028c40ab9a9836 */ /* 0x000fc40000000000 */
[-CC-:B------:R-:W-:Y:S01]  /*5590*/  FFMA.FTZ R159, R162, R0.reuse, -R177.reuse ;  /* 0x00000000a29f7223 */ /* 0x180fe200000108b1 */
[-CC-:B------:R-:W-:Y:S01]  /*55a0*/  FFMA.FTZ R184, R163, R0.reuse, -R177.reuse ;  /* 0x00000000a3b87223 */ /* 0x180fe200000108b1 */
[-CC-:B------:R-:W-:Y:S01]  /*55b0*/  FFMA.FTZ R163, R166, R0.reuse, -R177.reuse ;  /* 0x00000000a6a37223 */ /* 0x180fe200000108b1 */
[-CC-:B------:R-:W-:Y:S01]  /*55c0*/  FFMA.FTZ R175, R175, R0.reuse, -R177.reuse ;  /* 0x00000000afaf7223 */ /* 0x180fe200000108b1 */
[----:B------:R-:W2:Y:S01]  /*55d0*/  MUFU.EX2 R176, R176 ;  /* 0x000000b000b07308 */ /* 0x000ea20000000800 */
[----:B------:R-:W-:Y:S01]  /*55e0*/  @!P1 PRMT R154, RZ, 0x654, R154 ;  /* 0x00000654ff9a9816 */ /* 0x000fe2000000009a */
[-CC-:B------:R-:W-:Y:S01]  /*55f0*/  FFMA.FTZ R173, R174, R0.reuse, -R177.reuse ;  /* 0x00000000aead7223 */ /* 0x180fe200000108b1 */
[----:B------:R-:W-:Y:S02]  /*5600*/  @!P3 IMAD R158, R181, 0x40, R6 ;  /* 0x00000040b59eb824 */ /* 0x000fe400078e0206 */
[-CC-:B------:R-:W-:Y:S01]  /*5610*/  FFMA.FTZ R178, R178, R0.reuse, -R177.reuse ;  /* 0x00000000b2b27223 */ /* 0x180fe200000108b1 */
[----:B------:R4:W-:Y:S01]  /*5620*/  @!P1 SYNCS.ARRIVE.TRANS64.RED.A1T0 RZ, [R154+URZ], RZ ;  /* 0x000000ff9aff99a7 */ /* 0x0009e2000810043f */
[-CC-:B------:R-:W-:Y:S01]  /*5630*/  FFMA.FTZ R179, R179, R0.reuse, -R177.reuse ;  /* 0x00000000b3b37223 */ /* 0x180fe200000108b1 */
[-CC-:B------:R-:W-:Y:S01]  /*5640*/  FFMA.FTZ R182, R182, R0.reuse, -R177.reuse ;  /* 0x00000000b6b67223 */ /* 0x180fe200000108b1 */
[----:B------:R-:W3:Y:S01]  /*5650*/  MUFU.EX2 R155, R155 ;  /* 0x0000009b009b7308 */ /* 0x000ee20000000800 */
[----:B------:R-:W-:Y:S01]  /*5660*/  @!P3 LEA R158, R158, UR36, 0x2 ;  /* 0x000000249e9ebc11 */ /* 0x000fe2000f8e10ff */
[----:B------:R-:W-:Y:S01]  /*5670*/  FFMA.FTZ R177, R183, R0, -R177 ;  /* 0x00000000b7b17223 */ /* 0x000fe200000108b1 */
[-C--:B------:R-:W-:Y:S01]  /*5680*/  FMUL.FTZ R124, R124, R18.reuse ;  /* 0x000000127c7c7220 */ /* 0x080fe20000410000 */
[----:B------:R-:W-:Y:S01]  /*5690*/  FMUL.FTZ R125, R125, R18 ;  /* 0x000000127d7d7220 */ /* 0x000fe20000410000 */
[C---:B----4-:R-:W-:Y:S01]  /*56a0*/  FADD.FTZ R154, R152.reuse, R7 ;  /* 0x00000007989a7221 */ /* 0x050fe20000010000 */
[----:B------:R-:W-:Y:S01]  /*56b0*/  @!P3 STS [R158+0x28800], R18 ;  /* 0x028800129e00b388 */ /* 0x000fe20000000800 */
[----:B------:R-:W-:Y:S01]  /*56c0*/  F2FP.F16.F32.PACK_AB R152, R152, R3 ;  /* 0x000000039898723e */ /* 0x000fe200000000ff */
[----:B------:R-:W4:Y:S01]  /*56d0*/  MUFU.EX2 R169, R169 ;  /* 0x000000a900a97308 */ /* 0x000f220000000800 */
[----:B-1----:R-:W-:Y:S01]  /*56e0*/  FADD.FTZ R7, R17, R154 ;  /* 0x0000009a11077221 */ /* 0x002fe20000010000 */
[----:B--2---:R-:W-:Y:S01]  /*56f0*/  FFMA.FTZ R12, R5, R12, R176 ;  /* 0x0000000c050c7223 */ /* 0x004fe200000100b0 */
[----:B------:R1:W-:Y:S01]  /*5700*/  @!P3 STS [R158+0x28820], R5 ;  /* 0x028820059e00b388 */ /* 0x0003e20000000800 */
[-C--:B------:R-:W-:Y:S01]  /*5710*/  FMUL.FTZ R128, R128, R18.reuse ;  /* 0x0000001280807220 */ /* 0x080fe20000410000 */
[----:B------:R-:W-:Y:S01]  /*5720*/  FADD.FTZ R7, R20, R7 ;  /* 0x0000000714077221 */ /* 0x000fe20000010000 */
[-C--:B------:R-:W-:Y:S01]  /*5730*/  FMUL.FTZ R129, R129, R18.reuse ;  /* 0x0000001281817220 */ /* 0x080fe20000410000 */
[-C--:B------:R-:W-:Y:S01]  /*5740*/  FMUL.FTZ R132, R132, R18.reuse ;  /* 0x0000001284847220 */ /* 0x080fe20000410000 */
[----:B------:R-:W2:Y:S01]  /*5750*/  MUFU.EX2 R180, R180 ;  /* 0x000000b400b47308 */ /* 0x000ea20000000800 */
[----:B---3--:R-:W-:Y:S01]  /*5760*/  FADD.FTZ R12, R155, R12 ;  /* 0x0000000c9b0c7221 */ /* 0x008fe20000010000 */
[----:B------:R-:W-:Y:S01]  /*5770*/  FADD.FTZ R154, R156, R7 ;  /* 0x000000079c9a7221 */ /* 0x000fe20000010000 */
[-C--:B------:R-:W-:Y:S01]  /*5780*/  FMUL.FTZ R133, R133, R18.reuse ;  /* 0x0000001285857220 */ /* 0x080fe20000410000 */
[-C--:B------:R-:W-:Y:S01]  /*5790*/  FMUL.FTZ R136, R136, R18.reuse ;  /* 0x0000001288887220 */ /* 0x080fe20000410000 */
[-C--:B------:R-:W-:Y:S01]  /*57a0*/  FMUL.FTZ R137, R137, R18.reuse ;  /* 0x0000001289897220 */ /* 0x080fe20000410000 */
[----:B------:R-:W-:Y:S01]  /*57b0*/  FADD.FTZ R154, R19, R154 ;  /* 0x0000009a139a7221 */ /* 0x000fe20000010000 */
[-C--:B------:R-:W-:Y:S01]  /*57c0*/  FMUL.FTZ R140, R140, R18.reuse ;  /* 0x000000128c8c7220 */ /* 0x080fe20000410000 */
[----:B------:R-:W3:Y:S01]  /*57d0*/  MUFU.EX2 R159, R159 ;  /* 0x0000009f009f7308 */ /* 0x000ee20000000800 */
[----:B----4-:R-:W-:Y:S01]  /*57e0*/  FADD.FTZ R7, R169, R12 ;  /* 0x0000000ca9077221 */ /* 0x010fe20000010000 */
[-C--:B------:R-:W-:Y:S01]  /*57f0*/  FMUL.FTZ R141, R141, R18.reuse ;  /* 0x000000128d8d7220 */ /* 0x080fe20000410000 */
[-C--:B------:R-:W-:Y:S01]  /*5800*/  FMUL.FTZ R144, R144, R18.reuse ;  /* 0x0000001290907220 */ /* 0x080fe20000410000 */
[-C--:B------:R-:W-:Y:S01]  /*5810*/  FMUL.FTZ R145, R145, R18.reuse ;  /* 0x0000001291917220 */ /* 0x080fe20000410000 */
[-C--:B------:R-:W-:Y:S01]  /*5820*/  FMUL.FTZ R148, R148, R18.reuse ;  /* 0x0000001294947220 */ /* 0x080fe20000410000 */
[----:B------:R-:W-:Y:S01]  /*5830*/  FMUL.FTZ R149, R149, R18 ;  /* 0x0000001295957220 */ /* 0x000fe20000410000 */
[----:B------:R-:W-:Y:S01]  /*5840*/  F2FP.F16.F32.PACK_AB R156, R19, R156 ;  /* 0x0000009c139c723e */ /* 0x000fe200000000ff */
[----:B------:R-:W4:Y:S01]  /*5850*/  MUFU.EX2 R184, R184 ;  /* 0x000000b800b87308 */ /* 0x000f220000000800 */
[----:B--2---:R-:W-:Y:S01]  /*5860*/  FADD.FTZ R12, R180, R7 ;  /* 0x00000007b40c7221 */ /* 0x004fe20000010000 */
[----:B-1----:R-:W-:Y:S01]  /*5870*/  F2FP.F16.F32.PACK_AB R158, R22, R21 ;  /* 0x00000015169e723e */ /* 0x002fe200000000ff */
[-C--:B------:R-:W-:Y:S01]  /*5880*/  FMUL.FTZ R26, R26, R5.reuse ;  /* 0x000000051a1a7220 */ /* 0x080fe20000410000 */
[-C--:B------:R-:W-:Y:S01]  /*5890*/  FMUL.FTZ R27, R27, R5.reuse ;  /* 0x000000051b1b7220 */ /* 0x080fe20000410000 */
[-C--:B------:R-:W-:Y:S01]  /*58a0*/  FMUL.FTZ R30, R30, R5.reuse ;  /* 0x000000051e1e7220 */ /* 0x080fe20000410000 */
[-C--:B------:R-:W-:Y:S01]  /*58b0*/  FMUL.FTZ R31, R31, R5.reuse ;  /* 0x000000051f1f7220 */ /* 0x080fe20000410000 */
[-C--:B------:R-:W-:Y:S01]  /*58c0*/  FMUL.FTZ R34, R34, R5.reuse ;  /* 0x0000000522227220 */ /* 0x080fe20000410000 */
[----:B------:R-:W1:Y:S01]  /*58d0*/  MUFU.EX2 R163, R163 ;  /* 0x000000a300a37308 */ /* 0x000e620000000800 */
[----:B---3--:R-:W-:Y:S01]  /*58e0*/  FADD.FTZ R7, R159, R12 ;  /* 0x0000000c9f077221 */ /* 0x008fe20000010000 */
[-C--:B------:R-:W-:Y:S01]  /*58f0*/  FMUL.FTZ R35, R35, R5.reuse ;  /* 0x0000000523237220 */ /* 0x080fe20000410000 */
[-C--:B------:R-:W-:Y:S01]  /*5900*/  FMUL.FTZ R38, R38, R5.reuse ;  /* 0x0000000526267220 */ /* 0x080fe20000410000 */
[-C--:B------:R-:W-:Y:S01]  /*5910*/  FMUL.FTZ R39, R39, R5.reuse ;  /* 0x0000000527277220 */ /* 0x080fe20000410000 */
[-C--:B------:R-:W-:Y:S01]  /*5920*/  FMUL.FTZ R42, R42, R5.reuse ;  /* 0x000000052a2a7220 */ /* 0x080fe20000410000 */
[-C--:B------:R-:W-:Y:S01]  /*5930*/  FMUL.FTZ R43, R43, R5.reuse ;  /* 0x000000052b2b7220 */ /* 0x080fe20000410000 */
[-C--:B------:R-:W-:Y:S01]  /*5940*/  FMUL.FTZ R46, R46, R5.reuse ;  /* 0x000000052e2e7220 */ /* 0x080fe20000410000 */
[----:B------:R-:W2:Y:S01]  /*5950*/  MUFU.EX2 R186, R186 ;  /* 0x000000ba00ba7308 */ /* 0x000ea20000000800 */
[----:B----4-:R-:W-:Y:S01]  /*5960*/  FADD.FTZ R12, R184, R7 ;  /* 0x00000007b80c7221 */ /* 0x010fe20000010000 */
[-C--:B------:R-:W-:Y:S01]  /*5970*/  FMUL.FTZ R47, R47, R5.reuse ;  /* 0x000000052f2f7220 */ /* 0x080fe20000410000 */
[-C--:B------:R-:W-:Y:S01]  /*5980*/  FMUL.FTZ R50, R50, R5.reuse ;  /* 0x0000000532327220 */ /* 0x080fe20000410000 */
[-C--:B------:R-:W-:Y:S01]  /*5990*/  FMUL.FTZ R51, R51, R5.reuse ;  /* 0x0000000533337220 */ /* 0x080fe20000410000 */
[-C--:B------:R-:W-:Y:S01]  /*59a0*/  FMUL.FTZ R54, R54, R5.reuse ;  /* 0x0000000536367220 */ /* 0x080fe20000410000 */
[-C--:B------:R-:W-:Y:S01]  /*59b0*/  FMUL.FTZ R55, R55, R5.reuse ;  /* 0x0000000537377220 */ /* 0x080fe20000410000 */
[-C--:B------:R-:W-:Y:S01]  /*59c0*/  FMUL.FTZ R58, R58, R5.reuse ;  /* 0x000000053a3a7220 */ /* 0x080fe20000410000 */
[----:B------:R3:W-:Y:S01]  /*59d0*/  MUFU.EX2 R174, R175 ;  /* 0x000000af00ae7308 */ /* 0x0007e20000000800 */
[----:B-1----:R-:W-:Y:S01]  /*59e0*/  FADD.FTZ R7, R163, R12 ;  /* 0x0000000ca3077221 */ /* 0x002fe20000010000 */
[-C--:B------:R-:W-:Y:S01]  /*59f0*/  FMUL.FTZ R59, R59, R5.reuse ;  /* 0x000000053b3b7220 */ /* 0x080fe20000410000 */
[-C--:B------:R-:W-:Y:S01]  /*5a00*/  FMUL.FTZ R62, R62, R5.reuse ;  /* 0x000000053e3e7220 */ /* 0x080fe20000410000 */
[-C--:B------:R-:W-:Y:S01]  /*5a10*/  FMUL.FTZ R63, R63, R5.reuse ;  /* 0x000000053f3f7220 */ /* 0x080fe20000410000 */
[-C--:B------:R-:W-:Y:S01]  /*5a20*/  FMUL.FTZ R66, R66, R5.reuse ;  /* 0x0000000542427220 */ /* 0x080fe20000410000 */
[-C--:B------:R-:W-:Y:S01]  /*5a30*/  FMUL.FTZ R67, R67, R5.reuse ;  /* 0x0000000543437220 */ /* 0x080fe20000410000 */
[-C--:B------:R-:W-:Y:S01]  /*5a40*/  FMUL.FTZ R70, R70, R5.reuse ;  /* 0x0000000546467220 */ /* 0x080fe20000410000 */
[----:B------:R-:W1:Y:S01]  /*5a50*/  MUFU.EX2 R167, R167 ;  /* 0x000000a700a77308 */ /* 0x000e620000000800 */
[----:B---3--:R-:W-:Y:S01]  /*5a60*/  FADD.FTZ R175, R21, R154 ;  /* 0x0000009a15af7221 */ /* 0x008fe20000010000 */
[----:B--2---:R-:W-:Y:S01]  /*5a70*/  FADD.FTZ R12, R186, R7 ;  /* 0x00000007ba0c7221 */ /* 0x004fe20000010000 */
[-C--:B------:R-:W-:Y:S01]  /*5a80*/  FMUL.FTZ R71, R71, R5.reuse ;  /* 0x0000000547477220 */ /* 0x080fe20000410000 */
[-C--:B------:R-:W-:Y:S01]  /*5a90*/  FMUL.FTZ R74, R74, R5.reuse ;  /* 0x000000054a4a7220 */ /* 0x080fe20000410000 */
[----:B------:R-:W-:Y:S01]  /*5aa0*/  FADD.FTZ R175, R22, R175 ;  /* 0x000000af16af7221 */ /* 0x000fe20000010000 */
[-C--:B------:R-:W-:Y:S01]  /*5ab0*/  FMUL.FTZ R75, R75, R5.reuse ;  /* 0x000000054b4b7220 */ /* 0x080fe20000410000 */
[-C--:B------:R-:W-:Y:S01]  /*5ac0*/  FMUL.FTZ R78, R78, R5.reuse ;  /* 0x000000054e4e7220 */ /* 0x080fe20000410000 */
[----:B------:R-:W2:Y:S01]  /*5ad0*/  MUFU.EX2 R164, R164 ;  /* 0x000000a400a47308 */ /* 0x000ea20000000800 */
[----:B------:R-:W-:Y:S01]  /*5ae0*/  FADD.FTZ R154, R160, R175 ;  /* 0x000000afa09a7221 */ /* 0x000fe20000010000 */
[----:B------:R-:W-:Y:S01]  /*5af0*/  F2FP.F16.F32.PACK_AB R160, R153, R160 ;  /* 0x000000a099a0723e */ /* 0x000fe200000000ff */
[-C--:B------:R-:W-:Y:S01]  /*5b00*/  FMUL.FTZ R79, R79, R5.reuse ;  /* 0x000000054f4f7220 */ /* 0x080fe20000410000 */
[-C--:B------:R-:W-:Y:S01]  /*5b10*/  FMUL.FTZ R82, R82, R5.reuse ;  /* 0x0000000552527220 */ /* 0x080fe20000410000 */
[----:B------:R-:W-:Y:S01]  /*5b20*/  FADD.FTZ R154, R153, R154 ;  /* 0x0000009a999a7221 */ /* 0x000fe20000010000 */
[----:B------:R-:W-:Y:S01]  /*5b30*/  F2FP.F16.F32.PACK_AB R153, R155, R176 ;  /* 0x000000b09b99723e */ /* 0x000fe200000000ff */
[----:B------:R-:W-:Y:S01]  /*5b40*/  FMUL.FTZ R83, R83, R5 ;  /* 0x0000000553537220 */ /* 0x000fe20000410000 */
[----:B------:R-:W3:Y:S01]  /*5b50*/  MUFU.EX2 R170, R170 ;  /* 0x000000aa00aa7308 */ /* 0x000ee20000000800 */
[----:B------:R-:W-:Y:S01]  /*5b60*/  FADD.FTZ R7, R157, R154 ;  /* 0x0000009a9d077221 */ /* 0x000fe20000010000 */
[----:B-1----:R-:W-:Y:S01]  /*5b70*/  FADD.FTZ R3, R167, R12 ;  /* 0x0000000ca7037221 */ /* 0x002fe20000010000 */
[----:B------:R-:W-:Y:S01]  /*5b80*/  F2FP.F16.F32.PACK_AB R154, R20, R17 ;  /* 0x00000011149a723e */ /* 0x000fe200000000ff */
[----:B------:R-:W-:Y:S01]  /*5b90*/  FMUL.FTZ R86, R86, R5 ;  /* 0x0000000556567220 */ /* 0x000fe20000410000 */
[----:B------:R-:W-:Y:S01]  /*5ba0*/  F2FP.F16.F32.PACK_AB R155, R180, R169 ;  /* 0x000000a9b49b723e */ /* 0x000fe200000000ff */
[----:B------:R-:W-:Y:S01]  /*5bb0*/  BAR.SYNC.DEFER_BLOCKING 0xf, 0x100 ;  /* 0x03c4000000007b1d */ /* 0x000fe20000010000 */
[-C--:B------:R-:W-:Y:S01]  /*5bc0*/  FMUL.FTZ R87, R87, R5.reuse ;  /* 0x0000000557577220 */ /* 0x080fe20000410000 */
[----:B------:R-:W-:Y:S01]  /*5bd0*/  FMUL.FTZ R90, R90, R5 ;  /* 0x000000055a5a7220 */ /* 0x000fe20000410000 */
[C---:B--2---:R-:W-:Y:S01]  /*5be0*/  FADD.FTZ R18, R164.reuse, R7 ;  /* 0x00000007a4127221 */ /* 0x044fe20000010000 */
[----:B------:R-:W-:Y:S01]  /*5bf0*/  F2FP.F16.F32.PACK_AB R162, R164, R157 ;  /* 0x0000009da4a2723e */ /* 0x000fe200000000ff */
[----:B------:R-:W-:Y:S01]  /*5c00*/  FMUL.FTZ R91, R91, R5 ;  /* 0x000000055b5b7220 */ /* 0x000fe20000410000 */
[----:B------:R-:W1:Y:S01]  /*5c10*/  MUFU.EX2 R161, R161 ;  /* 0x000000a100a17308 */ /* 0x000e620000000800 */
[----:B------:R-:W-:Y:S01]  /*5c20*/  F2FP.F16.F32.PACK_AB R157, R184, R159 ;  /* 0x0000009fb89d723e */ /* 0x000fe200000000ff */
[----:B------:R-:W-:Y:S01]  /*5c30*/  FMUL.FTZ R94, R94, R5 ;  /* 0x000000055e5e7220 */ /* 0x000fe20000410000 */
[----:B------:R-:W-:Y:S01]  /*5c40*/  F2FP.F16.F32.PACK_AB R159, R186, R163 ;  /* 0x000000a3ba9f723e */ /* 0x000fe200000000ff */
[-C--:B------:R-:W-:Y:S01]  /*5c50*/  FMUL.FTZ R95, R95, R5.reuse ;  /* 0x000000055f5f7220 */ /* 0x080fe20000410000 */
[----:B---3--:R-:W-:Y:S01]  /*5c60*/  FADD.FTZ R12, R170, R3 ;  /* 0x00000003aa0c7221 */ /* 0x008fe20000010000 */
[-C--:B------:R-:W-:Y:S01]  /*5c70*/  FMUL.FTZ R98, R98, R5.reuse ;  /* 0x0000000562627220 */ /* 0x080fe20000410000 */
[-C--:B------:R-:W-:Y:S01]  /*5c80*/  FMUL.FTZ R99, R99, R5.reuse ;  /* 0x0000000563637220 */ /* 0x080fe20000410000 */
[----:B------:R-:W2:Y:S01]  /*5c90*/  MUFU.EX2 R173, R173 ;  /* 0x000000ad00ad7308 */ /* 0x000ea20000000800 */
[-C--:B------:R-:W-:Y:S01]  /*5ca0*/  FMUL.FTZ R102, R102, R5.reuse ;  /* 0x0000000566667220 */ /* 0x080fe20000410000 */
[-C--:B------:R-:W-:Y:S01]  /*5cb0*/  FMUL.FTZ R103, R103, R5.reuse ;  /* 0x0000000567677220 */ /* 0x080fe20000410000 */
[-C--:B------:R-:W-:Y:S01]  /*5cc0*/  FMUL.FTZ R106, R106, R5.reuse ;  /* 0x000000056a6a7220 */ /* 0x080fe20000410000 */
[-C--:B------:R-:W-:Y:S01]  /*5cd0*/  FMUL.FTZ R107, R107, R5.reuse ;  /* 0x000000056b6b7220 */ /* 0x080fe20000410000 */
[-C--:B------:R-:W-:Y:S01]  /*5ce0*/  FMUL.FTZ R110, R110, R5.reuse ;  /* 0x000000056e6e7220 */ /* 0x080fe20000410000 */
[-C--:B------:R-:W-:Y:S01]  /*5cf0*/  FMUL.FTZ R111, R111, R5.reuse ;  /* 0x000000056f6f7220 */ /* 0x080fe20000410000 */
[-C--:B------:R-:W-:Y:S01]  /*5d00*/  FMUL.FTZ R114, R114, R5.reuse ;  /* 0x0000000572727220 */ /* 0x080fe20000410000 */
[----:B------:R-:W3:Y:S01]  /*5d10*/  MUFU.EX2 R168, R168 ;  /* 0x000000a800a87308 */ /* 0x000ee20000000800 */
[----:B-1----:R-:W-:Y:S01]  /*5d20*/  FADD.FTZ R7, R161, R18 ;  /* 0x00000012a1077221 */ /* 0x002fe20000010000 */
[----:B------:R1:W-:Y:S01]  /*5d30*/  STSM.16.M88.4 [R8+0x26800], R152 ;  /* 0x0268009808007844 */ /* 0x0003e20000000200 */
[-C--:B------:R-:W-:Y:S01]  /*5d40*/  FMUL.FTZ R115, R115, R5.reuse ;  /* 0x0000000573737220 */ /* 0x080fe20000410000 */
[-C--:B------:R-:W-:Y:S01]  /*5d50*/  FMUL.FTZ R118, R118, R5.reuse ;  /* 0x0000000576767220 */ /* 0x080fe20000410000 */
[-C--:B------:R-:W-:Y:S01]  /*5d60*/  FMUL.FTZ R119, R119, R5.reuse ;  /* 0x0000000577777220 */ /* 0x080fe20000410000 */
[----:B------:R1:W-:Y:S01]  /*5d70*/  STSM.16.M88.4 [R9], R156 ;  /* 0x0000009c09007844 */ /* 0x0003e20000000200 */
[----:B------:R-:W-:Y:S01]  /*5d80*/  FMUL.FTZ R122, R122, R5 ;  /* 0x000000057a7a7220 */ /* 0x000fe20000410000 */
[----:B------:R-:W4:Y:S01]  /*5d90*/  MUFU.EX2 R165, R165 ;  /* 0x000000a500a57308 */ /* 0x000f220000000800 */
[----:B--2---:R-:W-:Y:S01]  /*5da0*/  FADD.FTZ R3, R173, R12 ;  /* 0x0000000cad037221 */ /* 0x004fe20000010000 */
[----:B------:R-:W-:Y:S01]  /*5db0*/  F2FP.F16.F32.PACK_AB R163, R174, R173 ;  /* 0x000000adaea3723e */ /* 0x000fe200000000ff */
[-C--:B------:R-:W-:Y:S01]  /*5dc0*/  FMUL.FTZ R123, R123, R5.reuse ;  /* 0x000000057b7b7220 */ /* 0x080fe20000410000 */
[-C--:B------:R-:W-:Y:S01]  /*5dd0*/  FMUL.FTZ R126, R126, R5.reuse ;  /* 0x000000057e7e7220 */ /* 0x080fe20000410000 */
[----:B------:R-:W-:Y:S01]  /*5de0*/  FADD.FTZ R3, R174, R3 ;  /* 0x00000003ae037221 */ /* 0x000fe20000010000 */
[-C--:B------:R-:W-:Y:S01]  /*5df0*/  FMUL.FTZ R127, R127, R5.reuse ;  /* 0x000000057f7f7220 */ /* 0x080fe20000410000 */
[----:B------:R-:W-:Y:S01]  /*5e00*/  FMUL.FTZ R130, R130, R5 ;  /* 0x0000000582827220 */ /* 0x000fe20000410000 */
[----:B------:R-:W2:Y:S01]  /*5e10*/  MUFU.EX2 R178, R178 ;  /* 0x000000b200b27308 */ /* 0x000ea20000000800 */
[C---:B---3--:R-:W-:Y:S01]  /*5e20*/  FADD.FTZ R12, R168.reuse, R7 ;  /* 0x00000007a80c7221 */ /* 0x048fe20000010000 */
[----:B------:R-:W-:Y:S01]  /*5e30*/  F2FP.F16.F32.PACK_AB R164, R168, R161 ;  /* 0x000000a1a8a4723e */ /* 0x000fe200000000ff */
[----:B------:R-:W-:Y:S01]  /*5e40*/  FMUL.FTZ R131, R131, R5 ;  /* 0x0000000583837220 */ /* 0x000fe20000410000 */
[----:B------:R-:W-:Y:S01]  /*5e50*/  F2FP.F16.F32.PACK_AB R161, R170, R167 ;  /* 0x000000a7aaa1723e */ /* 0x000fe200000000ff */
[-C--:B------:R-:W-:Y:S01]  /*5e60*/  FMUL.FTZ R134, R134, R5.reuse ;  /* 0x0000000586867220 */ /* 0x080fe20000410000 */
[-C--:B------:R-:W-:Y:S01]  /*5e70*/  FMUL.FTZ R135, R135, R5.reuse ;  /* 0x0000000587877220 */ /* 0x080fe20000410000 */
[-C--:B------:R-:W-:Y:S01]  /*5e80*/  FMUL.FTZ R138, R138, R5.reuse ;  /* 0x000000058a8a7220 */ /* 0x080fe20000410000 */
[----:B------:R-:W3:Y:S01]  /*5e90*/  MUFU.EX2 R172, R172 ;  /* 0x000000ac00ac7308 */ /* 0x000ee20000000800 */
[----:B----4-:R-:W-:Y:S01]  /*5ea0*/  FADD.FTZ R7, R165, R12 ;  /* 0x0000000ca5077221 */ /* 0x010fe20000010000 */
[----:B------:R1:W-:Y:S01]  /*5eb0*/  STSM.16.M88.4 [R10], R160 ;  /* 0x000000a00a007844 */ /* 0x0003e20000000200 */
[-C--:B------:R-:W-:Y:S01]  /*5ec0*/  FMUL.FTZ R139, R139, R5.reuse ;  /* 0x000000058b8b7220 */ /* 0x080fe20000410000 */
[-C--:B------:R-:W-:Y:S01]  /*5ed0*/  FMUL.FTZ R142, R142, R5.reuse ;  /* 0x000000058e8e7220 */ /* 0x080fe20000410000 */
[-C--:B------:R-:W-:Y:S01]  /*5ee0*/  FMUL.FTZ R143, R143, R5.reuse ;  /* 0x000000058f8f7220 */ /* 0x080fe20000410000 */
[-C--:B------:R-:W-:Y:S01]  /*5ef0*/  FMUL.FTZ R146, R146, R5.reuse ;  /* 0x0000000592927220 */ /* 0x080fe20000410000 */
[-C--:B------:R-:W-:Y:S01]  /*5f00*/  FMUL.FTZ R147, R147, R5.reuse ;  /* 0x0000000593937220 */ /* 0x080fe20000410000 */
[----:B------:R-:W4:Y:S01]  /*5f10*/  MUFU.EX2 R179, R179 ;  /* 0x000000b300b37308 */ /* 0x000f220000000800 */
[----:B--2---:R-:W-:Y:S01]  /*5f20*/  FADD.FTZ R12, R178, R3 ;  /* 0x00000003b20c7221 */ /* 0x004fe20000010000 */
[-C--:B------:R-:W-:Y:S01]  /*5f30*/  FMUL.FTZ R150, R150, R5.reuse ;  /* 0x0000000596967220 */ /* 0x080fe20000410000 */
[----:B------:R-:W-:-:S05]  /*5f40*/  FMUL.FTZ R151, R151, R5 ;  /* 0x0000000597977220 */ /* 0x000fca0000410000 */
[----:B------:R-:W2:Y:S01]  /*5f50*/  MUFU.EX2 R182, R182 ;  /* 0x000000b600b67308 */ /* 0x000ea20000000800 */
[C---:B---3--:R-:W-:Y:S01]  /*5f60*/  F2FP.F16.F32.PACK_AB R166, R172.reuse, R165 ;  /* 0x000000a5aca6723e */ /* 0x048fe200000000ff */
[----:B------:R-:W-:-:S06]  /*5f70*/  FADD.FTZ R7, R172, R7 ;  /* 0x00000007ac077221 */ /* 0x000fcc0000010000 */
[----:B------:R-:W3:Y:S01]  /*5f80*/  MUFU.EX2 R177, R177 ;  /* 0x000000b100b17308 */ /* 0x000ee20000000800 */
[C---:B----4-:R-:W-:Y:S01]  /*5f90*/  FADD.FTZ R3, R179.reuse, R12 ;  /* 0x0000000cb3037221 */ /* 0x050fe20000010000 */
[----:B------:R-:W-:-:S03]  /*5fa0*/  F2FP.F16.F32.PACK_AB R165, R179, R178 ;  /* 0x000000b2b3a5723e */ /* 0x000fc600000000ff */
[----:B--2---:R-:W-:Y:S01]  /*5fb0*/  FADD.FTZ R12, R182, R3 ;  /* 0x00000003b60c7221 */ /* 0x004fe20000010000 */
[----:B---3--:R-:W-:-:S03]  /*5fc0*/  F2FP.F16.F32.PACK_AB R167, R177, R182 ;  /* 0x000000b6b1a7723e */ /* 0x008fc600000000ff */
[----:B------:R-:W-:Y:S02]  /*5fd0*/  FADD.FTZ R12, R177, R12 ;  /* 0x0000000cb10c7221 */ /* 0x000fe40000010000 */
[----:B------:R1:W-:Y:S01]  /*5fe0*/  STSM.16.M88.4 [R11], R164 ;  /* 0x000000a40b007844 */ /* 0x0003e20000000200 */
[----:B------:R-:W-:Y:S05]  /*5ff0*/  @!P0 BRA `(.L_x_38) ;  /* 0x0000000000048947 */ /* 0x000fea0003800000 */
[----:B------:R-:W-:Y:S01]  /*6000*/  BPT.TRAP 0x1 ;  /* 0x000000040000795c */ /* 0x000fe20000300000 */
.L_x_38:
[----:B------:R2:W3:Y:S01]  /*6010*/  SYNCS.PHASECHK.TRANS64.TRYWAIT P3, [UR7+0x28c50], R14 ;  /* 0x028c500eff0075a7 */ /* 0x0004e20008060147 */
[----:B------:R-:W-:Y:S05]  /*6020*/  @!P0 BRA `(.L_x_39) ;  /* 0x0000000000048947 */ /* 0x000fea0003800000 */
[----:B------:R-:W-:Y:S01]  /*6030*/  BPT.TRAP 0x1 ;  /* 0x000000040000795c */ /* 0x000fe20000300000 */
.L_x_39:
[----:B---3--:R-:W-:Y:S05]  /*6040*/  @P3 BRA `(.L_x_40) ;  /* 0x0000000000083947 */ /* 0x008fea0003800000 */
[----:B------:R-:W3:Y:S02]  /*6050*/  SYNCS.PHASECHK.TRANS64.TRYWAIT P3, [UR7+0x28c50], R14 ;  /* 0x028c500eff0075a7 */ /* 0x000ee40008060147 */
[----:B---3--:R-:W-:Y:S05]  /*6060*/  @!P3 BRA `(.L_x_41) ;  /* 0x0000007c000cb947 */ /* 0x008fea0003800000 */
.L_x_40:
[----:B------:R-:W-:Y:S01]  /*6070*/  ULEA UR4, UR5, UR24, 0xc ;  /* 0x0000001805047291 */ /* 0x000fe2000f8e603f */
[----:B------:R-:W-:Y:S01]  /*6080*/  WARPGROUP.ARRIVE ;  /* 0x00000000000079c5 */ /* 0x000fe20000000000 */
[----:B------:R-:W-:Y:S01]  /*6090*/  UMOV UR11, 0x40000040 ;  /* 0x40000040000b7882 */ /* 0x000fe20000000000 */
[----:B---3--:R-:W-:Y:S01]  /*60a0*/  @!P1 VIADD R171, R171, 0x28c60 ;  /* 0x00028c60abab9836 */ /* 0x008fe20000000000 */
[----:B------:R-:W-:Y:S01]  /*60b0*/  MOV R5, R23 ;  /* 0x0000001700057202 */ /* 0x000fe20000000f00 */
[----:B------:R-:W-:Y:S02]  /*60c0*/  IMAD.MOV.U32 R3, RZ, RZ, R15 ;  /* 0x000000ffff037224 */ /* 0x000fe400078e000f */
[----:B------:R-:W-:Y:S01]  /*60d0*/  UMOV UR10, UR4 ;  /* 0x00000004000a7c82 */ /* 0x000fe20008000000 */
[----:B------:R-:W-:Y:S01]  /*60e0*/  @!P1 PRMT R171, RZ, 0x654, R171 ;  /* 0x00000654ffab9816 */ /* 0x000fe200000000ab */
[----:B------:R-:W-:Y:S01]  /*60f0*/  HGMMA.64x256x16.F32 R24, R152, gdesc[UR8].tnspB, R24, gsb0 ;  /* 0x43e0000898187df0 */ /* 0x000fe20008000818 */
[----:B------:R-:W-:Y:S01]  /*6100*/  UIADD3 UR10, UR4, 0x80, URZ ;  /* 0x00000080040a7890 */ /* 0x000fe2000fffe03f */
[----:B------:R-:W-:Y:S01]  /*6110*/  UMOV UR11, 0x40000040 ;  /* 0x40000040000b7882 */ /* 0x000fe20000000000 */
[----:B------:R-:W-:-:S02]  /*6120*/  WARPGROUP.DEPBAR.LE gsb0, 0x0 ;  /* 0x00008000000079c5 */ /* 0x000fc40000010000 */
[----:B------:R-:W-:-:S15]  /*6130*/  WARPGROUP.ARRIVE ;  /* 0x00000000000079c5 */ /* 0x000fde0000000000 */
[----:B------:R-:W-:-:S08]  /*6140*/  NOP ;  /* 0x0000000000007918 */ /* 0x000fd00000000000 */
[----:B------:R-:W-:Y:S01]  /*6150*/  HGMMA.64x256x16.F32 R24, R156, gdesc[UR8].tnspB, R24, gsb0 ;  /* 0x43e000089c187df0 */ /* 0x000fe20008000818 */
[----:B------:R-:W-:Y:S01]  /*6160*/  UIADD3 UR10, UR4, 0x100, URZ ;  /* 0x00000100040a7890 */ /* 0x000fe2000fffe03f */
        /* <DEDUP_REMOVED lines=8> */
[----:B------:R-:W-:Y:S01]  /*61f0*/  UMOV UR4, UR5 ;  /* 0x0000000500047c82 */ /* 0x000fe20008000000 */
        /* <DEDUP_REMOVED lines=10> */
[----:B---3--:R-:W3:Y:S02]  /*62a0*/  FENCE.VIEW.ASYNC.S ;  /* 0x00000000000073c6 */ /* 0x008ee40000000000 */
[----:B---3--:R-:W-:Y:S01]  /*62b0*/  NOP ;  /* 0x0000000000007918 */ /* 0x008fe20000000000 */
[----:B------:R-:W-:Y:S06]  /*62c0*/  BAR.ARV 0xe, 0x100 ;  /* 0x0384000000007b1d */ /* 0x000fec0000002000 */
[----:B------:R3:W-:Y:S01]  /*62d0*/  @!P1 SYNCS.ARRIVE.TRANS64.RED.A1T0 RZ, [R171+URZ], RZ ;  /* 0x000000ffabff99a7 */ /* 0x0007e2000810043f */
[----:B------:R-:W-:Y:S05]  /*62e0*/  @P2 BRA `(.L_x_42) ;  /* 0xffffffe400ec2947 */ /* 0x000fea000383ffff */
[----:B------:R-:W-:Y:S01]  /*62f0*/  IMAD.MOV.U32 R5, RZ, RZ, R23 ;  /* 0x000000ffff057224 */ /* 0x000fe200078e0017 */
[----:B------:R-:W-:Y:S01]  /*6300*/  USHF.L.U32 UR4, UR5, 0x6, URZ ;  /* 0x0000000605047899 */ /* 0x000fe2000800063f */
[----:B------:R-:W-:-:S11]  /*6310*/  IMAD.MOV.U32 R3, RZ, RZ, R15 ;  /* 0x000000ffff037224 */ /* 0x000fd600078e000f */
.L_x_33:
[----:B-1----:R-:W1:Y:S01]  /*6320*/  SHFL.BFLY PT, R8, R7, 0x2, 0x1f ;  /* 0x0c401f0007087f89 */ /* 0x002e6200000e0000 */
[----:B------:R-:W-:Y:S08]  /*6330*/  BAR.ARV 0x8, 0x100 ;  /* 0x0204000000007b1d */ /* 0x000ff00000002000 */
[----:B------:R-:W-:Y:S01]  /*6340*/  BAR.SYNC.DEFER_BLOCKING 0xf, 0x100 ;  /* 0x03c4000000007b1d */ /* 0x000fe20000010000 */
[----:B------:R-:W-:Y:S01]  /*6350*/  ISETP.NE.AND P0, PT, R4, RZ, PT ;  /* 0x000000ff0400720c */ /* 0x000fe20003f05270 */
[----:B------:R-:W-:-:S02]  /*6360*/  IMAD.MOV.U32 R4, RZ, RZ, RZ ;  /* 0x000000ffff047224 */ /* 0x000fc400078e00ff */
[----:B------:R-:W-:Y:S02]  /*6370*/  VIADD R6, R6, UR4 ;  /* 0x0000000406067c36 */ /* 0x000fe40008000000 */
[----:B------:R-:W4:Y:S01]  /*6380*/  SHFL.BFLY PT, R11, R12, 0x2, 0x1f ;  /* 0x0c401f000c0b7f89 */ /* 0x000f2200000e0000 */
[----:B-1----:R-:W-:Y:S01]  /*6390*/  FADD.FTZ R8, R8, R7 ;  /* 0x0000000708087221 */ /* 0x002fe20000010000 */
[----:B------:R-:W-:-:S06]  /*63a0*/  IMAD.MOV.U32 R7, RZ, RZ, -0x800000 ;  /* 0xff800000ff077424 */ /* 0x000fcc00078e00ff */
[----:B------:R-:W-:Y:S01]  /*63b0*/  @!P0 LEA R6, R6, UR36, 0x2 ;  /* 0x0000002406068c11 */ /* 0x000fe2000f8e10ff */
[----:B------:R-:W1:Y:S01]  /*63c0*/  SHFL.BFLY PT, R9, R8, 0x1, 0x1f ;  /* 0x0c201f0008097f89 */ /* 0x000e6200000e0000 */
[----:B----4-:R-:W-:-:S05]  /*63d0*/  FADD.FTZ R11, R11, R12 ;  /* 0x0000000c0b0b7221 */ /* 0x010fca0000010000 */
[----:B------:R-:W0:Y:S01]  /*63e0*/  SHFL.BFLY PT, R10, R11, 0x1, 0x1f ;  /* 0x0c201f000b0a7f89 */ /* 0x000e2200000e0000 */
[----:B-1----:R-:W-:Y:S01]  /*63f0*/  FADD.FTZ R13, R8, R9 ;  /* 0x00000009080d7221 */ /* 0x002fe20000010000 */
[----:B------:R-:W-:-:S04]  /*6400*/  IMAD.MOV.U32 R9, RZ, RZ, RZ ;  /* 0x000000ffff097224 */ /* 0x000fc800078e00ff */
[----:B------:R-:W-:-:S13]  /*6410*/  FSETP.NE.FTZ.AND P1, PT, R13, RZ, PT ;  /* 0x000000ff0d00720b */ /* 0x000fda0003f35000 */
[----:B------:R-:W1:Y:S01]  /*6420*/  @P1 MUFU.RCP R9, R13 ;  /* 0x0000000d00091308 */ /* 0x000e620000001000 */
[----:B------:R-:W-:Y:S01]  /*6430*/  @P1 FMUL.FTZ R8, R0, 0.69314718246459960938 ;  /* 0x3f31721800081820 */ /* 0x000fe20000410000 */
[----:B0-2---:R-:W-:-:S05]  /*6440*/  FADD.FTZ R14, R11, R10 ;  /* 0x0000000a0b0e7221 */ /* 0x005fca0000010000 */
[----:B------:R-:W-:Y:S01]  /*6450*/  FSETP.NE.FTZ.AND P2, PT, R14, RZ, PT ;  /* 0x000000ff0e00720b */ /* 0x000fe20003f55000 */
[----:B------:R-:W-:Y:S01]  /*6460*/  @P1 MUFU.LG2 R10, R13 ;  /* 0x0000000d000a1308 */ /* 0x000fe20000000c00 */
[----:B-1----:R0:W-:Y:S01]  /*6470*/  @!P0 STS [R6+0x28800], R9 ;  /* 0x0288000906008388 */ /* 0x0021e20000000800 */
[-C--:B------:R-:W-:Y:S01]  /*6480*/  FMUL.FTZ R24, R24, R9.reuse ;  /* 0x0000000918187220 */ /* 0x080fe20000410000 */
[----:B------:R-:W-:-:S09]  /*6490*/  FMUL.FTZ R25, R25, R9 ;  /* 0x0000000919197220 */ /* 0x000fd20000410000 */
[----:B------:R-:W1:Y:S01]  /*64a0*/  @P2 MUFU.RCP R4, R14 ;  /* 0x0000000e00042308 */ /* 0x000e620000001000 */
[-C--:B------:R-:W-:Y:S01]  /*64b0*/  FMUL.FTZ R28, R28, R9.reuse ;  /* 0x000000091c1c7220 */ /* 0x080fe20000410000 */
[-C--:B------:R-:W-:Y:S01]  /*64c0*/  FMUL.FTZ R29, R29, R9.reuse ;  /* 0x000000091d1d7220 */ /* 0x080fe20000410000 */
[-C--:B------:R-:W-:Y:S01]  /*64d0*/  FMUL.FTZ R32, R32, R9.reuse ;  /* 0x0000000920207220 */ /* 0x080fe20000410000 */
[-C--:B------:R-:W-:Y:S01]  /*64e0*/  FMUL.FTZ R33, R33, R9.reuse ;  /* 0x0000000921217220 */ /* 0x080fe20000410000 */
[-C--:B------:R-:W-:Y:S01]  /*64f0*/  FMUL.FTZ R36, R36, R9.reuse ;  /* 0x0000000924247220 */ /* 0x080fe20000410000 */
[-C--:B------:R-:W-:Y:S01]  /*6500*/  FMUL.FTZ R37, R37, R9.reuse ;  /* 0x0000000925257220 */ /* 0x080fe20000410000 */
[-C--:B------:R-:W-:Y:S01]  /*6510*/  FMUL.FTZ R40, R40, R9.reuse ;  /* 0x0000000928287220 */ /* 0x080fe20000410000 */
[----:B------:R-:W2:Y:S01]  /*6520*/  @P2 MUFU.LG2 R11, R14 ;  /* 0x0000000e000b2308 */ /* 0x000ea20000000c00 */
        /* <DEDUP_REMOVED lines=8> */
[----:B-1----:R1:W-:Y:S01]  /*65b0*/  @!P0 STS [R6+0x28820], R4 ;  /* 0x0288200406008388 */ /* 0x0023e20000000800 */
        /* <DEDUP_REMOVED lines=47> */
[----:B------:R-:W-:Y:S01]  /*68b0*/  @P2 FMUL.FTZ R13, R0, 0.69314718246459960938 ;  /* 0x3f317218000d2820 */ /* 0x000fe20000410000 */
[----:B0-----:R-:W-:Y:S01]  /*68c0*/  @P1 FMUL.FTZ R9, R10, 0.69314718246459960938 ;  /* 0x3f3172180a091820 */ /* 0x001fe20000410000 */
[----:B--2---:R-:W-:Y:S01]  /*68d0*/  @P2 FMUL.FTZ R0, R11, 0.69314718246459960938 ;  /* 0x3f3172180b002820 */ /* 0x004fe20000410000 */
[----:B-1----:R-:W-:Y:S01]  /*68e0*/  IMAD.MOV.U32 R6, RZ, RZ, -0x800000 ;  /* 0xff800000ff067424 */ /* 0x002fe200078e00ff */
[----:B------:R-:W-:Y:S01]  /*68f0*/  PLOP3.LUT P0, PT, PT, PT, PT, 0x8, 0x0 ;  /* 0x000000000000781c */ /* 0x000fe20003f0e170 */
        /* <DEDUP_REMOVED lines=64> */
[----:B------:R-:W-:Y:S01]  /*6d00*/  @P1 FFMA.FTZ R6, R8, R3, R9 ;  /* 0x0000000308061223 */ /* 0x000fe20000010009 */
[----:B------:R-:W-:Y:S01]  /*6d10*/  @P2 FFMA.FTZ R7, R13, R5, R0 ;  /* 0x000000050d072223 */ /* 0x000fe20000010000 */
[----:B------:R-:W-:Y:S06]  /*6d20*/  BAR.ARV 0xe, 0x100 ;  /* 0x0384000000007b1d */ /* 0x000fec0000002000 */
.L_x_13:
[----:B------:R-:W-:Y:S05]  /*6d30*/  @P0 BRA `(.L_x_43) ;  /* 0x0000002000e00947 */ /* 0x000fea0003800000 */
[----:B------:R-:W2:Y:S01]  /*6d40*/  S2R R0, SR_TID.X ;  /* 0x0000000000007919 */ /* 0x000ea20000002100 */
[----:B------:R-:W4:Y:S01]  /*6d50*/  S2UR UR5, SR_CgaCtaId ;  /* 0x00000000000579c3 */ /* 0x000f220000008800 */
[----:B------:R-:W-:Y:S01]  /*6d60*/  UMOV UR4, 0x400 ;  /* 0x0000040000047882 */ /* 0x000fe20000000000 */
[----:B------:R-:W-:-:S06]  /*6d70*/  IADD3 R3, -R2, RZ, RZ ;  /* 0x000000ff02037210 */ /* 0x000fcc0007ffe1ff */
[----:B------:R-:W-:Y:S01]  /*6d80*/  BAR.SYNC.DEFER_BLOCKING 0x1, 0x100 ;  /* 0x0044000000007b1d */ /* 0x000fe20000010000 */
[----:B------:R-:W-:-:S07]  /*6d90*/  SHF.R.S32.HI R19, RZ, 0x1f, R2 ;  /* 0x0000001fff137819 */ /* 0x000fce0000011402 */
[----:B------:R-:W5:Y:S08]  /*6da0*/  S2UR UR6, SR_CTAID.Y ;  /* 0x00000000000679c3 */ /* 0x000f700000002600 */
[----:B------:R-:W5:Y:S01]  /*6db0*/  LDC R4, c[0x0][0xc50] ;  /* 0x00031400ff047b82 */ /* 0x000f620000000800 */
[----:B----4-:R-:W-:-:S07]  /*6dc0*/  ULEA UR4, UR5, UR4, 0x18 ;  /* 0x0000000405047291 */ /* 0x010fce000f8ec03f */
[----:B------:R-:W4:Y:S01]  /*6dd0*/  LDC R9, c[0x0][0xbe8] ;  /* 0x0002fa00ff097b82 */ /* 0x000f220000000800 */
[----:B------:R-:W-:Y:S01]  /*6de0*/  UIADD3 UR4, UR4, 0x28c20, URZ ;  /* 0x00028c2004047890 */ /* 0x000fe2000fffe03f */
[----:B--2---:R-:W-:-:S03]  /*6df0*/  VIADD R152, R0, 0xffffff80 ;  /* 0xffffff8000987836 */ /* 0x004fc60000000000 */
[----:B------:R-:W-:Y:S02]  /*6e00*/  UPRMT UR4, URZ, 0x654, UR4 ;  /* 0x000006543f047896 */ /* 0x000fe40008000004 */
[----:B------:R-:W-:-:S04]  /*6e10*/  SHF.R.S32.HI R21, RZ, 0x1f, R152 ;  /* 0x0000001fff157819 */ /* 0x000fc80000011498 */
[----:B01----:R-:W-:Y:S01]  /*6e20*/  LEA.HI R5, R21, R152, RZ, 0x7 ;  /* 0x0000009815057211 */ /* 0x003fe200078f38ff */
[----:B-----5:R-:W-:Y:S02]  /*6e30*/  IMAD R3, R4, R3, UR6 ;  /* 0x0000000604037e24 */ /* 0x020fe4000f8e0203 */
[----:B------:R-:W-:Y:S01]  /*6e40*/  SYNCS.ARRIVE.TRANS64.RED.A1T0 RZ, [UR4], RZ ;  /* 0x000000ffffff79a7 */ /* 0x000fe20008100404 */
[----:B------:R-:W-:Y:S02]  /*6e50*/  SHF.R.S32.HI R8, RZ, 0x7, R5 ;  /* 0x00000007ff087819 */ /* 0x000fe40000011405 */
[----:B------:R-:W-:Y:S02]  /*6e60*/  LOP3.LUT R11, R5, 0xffffff80, RZ, 0xc0, !PT ;  /* 0xffffff80050b7812 */ /* 0x000fe400078ec0ff */
[----:B------:R-:W-:Y:S01]  /*6e70*/  SHF.R.S32.HI R4, RZ, 0x1f, R3 ;  /* 0x0000001fff047819 */ /* 0x000fe20000011403 */
[----:B------:R-:W0:Y:S02]  /*6e80*/  SHFL.IDX PT, R10, R8, RZ, 0x1f ;  /* 0x00001fff080a7589 */ /* 0x000e2400000e0000 */
[----:B------:R-:W-:-:S05]  /*6e90*/  IMAD.IADD R0, R152, 0x1, -R11 ;  /* 0x0000000198007824 */ /* 0x000fca00078e0a0b */
[----:B------:R-:W-:Y:S02]  /*6ea0*/  SHF.R.S32.HI R157, RZ, 0x1f, R0 ;  /* 0x0000001fff9d7819 */ /* 0x000fe40000011400 */
[----:B0-----:R-:W-:Y:S02]  /*6eb0*/  ISETP.NE.AND P0, PT, R10, RZ, PT ;  /* 0x000000ff0a00720c */ /* 0x001fe40003f05270 */
[----:B------:R-:W-:-:S11]  /*6ec0*/  LEA.HI R10, R157, R0, RZ, 0x2 ;  /* 0x000000009d0a7211 */ /* 0x000fd600078f10ff */
[----:B----4-:R-:W-:Y:S05]  /*6ed0*/  @P0 BRA `(.L_x_44) ;  /* 0x0000000400380947 */ /* 0x010fea0003800000 */
[----:B------:R-:W0:Y:S01]  /*6ee0*/  LDC R18, c[0x0][0xbe8] ;  /* 0x0002fa00ff127b82 */ /* 0x000e220000000800 */
[----:B------:R-:W-:Y:S01]  /*6ef0*/  LOP3.LUT R5, R5, 0xffffff80, RZ, 0xc0, !PT ;  /* 0xffffff8005057812 */ /* 0x000fe200078ec0ff */
[----:B------:R-:W1:Y:S01]  /*6f00*/  S2R R16, SR_CTAID.X ;  /* 0x0000000000107919 */ /* 0x000e620000002500 */
[----:B------:R-:W-:-:S03]  /*6f10*/  ULDC.64 UR4, c[0x0][0xbd0] ;  /* 0x0002f40000047ab9 */ /* 0x000fc60000000a00 */
[----:B------:R-:W-:Y:S01]  /*6f20*/  IMAD.IADD R153, R152, 0x1, -R5 ;  /* 0x0000000198997824 */ /* 0x000fe200078e0a05 */
[----:B------:R-:W-:Y:S01]  /*6f30*/  LEA.HI R5, R21, R152, RZ, 0x2 ;  /* 0x0000009815057211 */ /* 0x000fe200078f10ff */
[----:B------:R-:W2:Y:S03]  /*6f40*/  S2UR UR6, SR_CTAID.Z ;  /* 0x00000000000679c3 */ /* 0x000ea60000002700 */
[----:B------:R-:W-:Y:S02]  /*6f50*/  SHF.R.S32.HI R12, RZ, 0x1f, R153 ;  /* 0x0000001fff0c7819 */ /* 0x000fe40000011499 */
[----:B------:R-:W-:Y:S02]  /*6f60*/  LOP3.LUT R5, R5, 0xfffffffc, RZ, 0xc0, !PT ;  /* 0xfffffffc05057812 */ /* 0x000fe400078ec0ff */
[CC--:B------:R-:W-:Y:S01]  /*6f70*/  LEA.HI R154, R12.reuse, R153.reuse, RZ, 0x2 ;  /* 0x000000990c9a7211 */ /* 0x0c0fe200078f10ff */
[----:B------:R-:W4:Y:S01]  /*6f80*/  LDC.64 R22, c[0x0][0xbd8] ;  /* 0x0002f600ff167b82 */ /* 0x000f220000000a00 */
[----:B------:R-:W-:Y:S01]  /*6f90*/  LEA.HI R13, R12, R153, RZ, 0x5 ;  /* 0x000000990c0d7211 */ /* 0x000fe200078f28ff */
[----:B------:R-:W-:Y:S01]  /*6fa0*/  IMAD.IADD R5, R152, 0x1, -R5 ;  /* 0x0000000198057824 */ /* 0x000fe200078e0a05 */
[----:B------:R-:W-:-:S02]  /*6fb0*/  SHF.R.S32.HI R11, RZ, 0x2, R154 ;  /* 0x00000002ff0b7819 */ /* 0x000fc4000001149a */
[----:B------:R-:W-:Y:S02]  /*6fc0*/  SHF.R.S32.HI R14, RZ, 0x1f, R154 ;  /* 0x0000001fff0e7819 */ /* 0x000fe4000001149a */
[----:B------:R-:W-:Y:S02]  /*6fd0*/  SHF.R.S32.HI R13, RZ, 0x5, R13 ;  /* 0x00000005ff0d7819 */ /* 0x000fe4000001140d */
[----:B0-----:R-:W-:Y:S02]  /*6fe0*/  ISETP.NE.AND P0, PT, R18, 0x1, PT ;  /* 0x000000011200780c */ /* 0x001fe40003f05270 */
[----:B------:R-:W-:Y:S02]  /*6ff0*/  LEA.HI R14, R14, R11, RZ, 0x3 ;  /* 0x0000000b0e0e7211 */ /* 0x000fe400078f18ff */
[----:B------:R-:W-:Y:S02]  /*7000*/  LOP3.LUT R154, R154, 0x7ffffffc, RZ, 0xc0, !PT ;  /* 0x7ffffffc9a9a7812 */ /* 0x000fe400078ec0ff */
[----:B------:R-:W-:-:S03]  /*7010*/  LOP3.LUT R14, R14, 0xfffffff8, RZ, 0xc0, !PT ;  /* 0xfffffff80e0e7812 */ /* 0x000fc600078ec0ff */
[----:B------:R-:W-:Y:S02]  /*7020*/  IMAD.IADD R154, R153, 0x1, -R154 ;  /* 0x00000001999a7824 */ /* 0x000fe400078e0a9a */
[----:B------:R-:W-:Y:S01]  /*7030*/  IMAD.IADD R14, R11, 0x1, -R14 ;  /* 0x000000010b0e7824 */ /* 0x000fe200078e0a0e */
[----:B------:R-:W-:Y:S01]  /*7040*/  LEA.HI R11, R5, R5, RZ, 0x1 ;  /* 0x00000005050b7211 */ /* 0x000fe200078f08ff */
[----:B------:R-:W0:Y:S01]  /*7050*/  @P0 LDC R20, c[0x0][0xbec] ;  /* 0x0002fb00ff140b82 */ /* 0x000e220000000800 */
[----:B------:R-:W-:Y:S02]  /*7060*/  IMAD.SHL.U32 R154, R154, 0x2, RZ ;  /* 0x000000029a9a7824 */ /* 0x000fe400078e00ff */
[----:B------:R-:W-:Y:S01]  /*7070*/  LOP3.LUT R12, R11, 0x1ffffffe, RZ, 0xc0, !PT ;  /* 0x1ffffffe0b0c7812 */ /* 0x000fe200078ec0ff */
[----:B------:R-:W-:Y:S02]  /*7080*/  IMAD R155, R13, 0x10, R14 ;  /* 0x000000100d9b7824 */ /* 0x000fe400078e020e */
[----:B------:R-:W-:-:S02]  /*7090*/  IMAD R11, R19, UR4, RZ ;  /* 0x00000004130b7c24 */ /* 0x000fc4000f8e02ff */
[----:B------:R-:W5:Y:S01]  /*70a0*/  @P0 LDC R17, c[0x0][0xbf0] ;  /* 0x0002fc00ff110b82 */ /* 0x000f620000000800 */
[----:B------:R-:W-:Y:S02]  /*70b0*/  IMAD.IADD R5, R5, 0x1, -R12 ;  /* 0x0000000105057824 */ /* 0x000fe400078e0a0c */
[----:B------:R-:W-:Y:S01]  /*70c0*/  IMAD.WIDE.U32 R12, R2, UR4, RZ ;  /* 0x00000004020c7c25 */ /* 0x000fe2000f8e00ff */
[----:B--2---:R-:W-:-:S03]  /*70d0*/  USHF.R.S32.HI UR4, URZ, 0x1f, UR6 ;  /* 0x0000001f3f047899 */ /* 0x004fc60008011406 */
[----:B------:R-:W-:Y:S02]  /*70e0*/  IMAD R5, R5, 0x8, R155 ;  /* 0x0000000805057824 */ /* 0x000fe400078e029b */
[----:B------:R-:W-:Y:S02]  /*70f0*/  IMAD R11, R2, UR5, R11 ;  /* 0x00000005020b7c24 */ /* 0x000fe4000f8e020b */
[----:B----4-:R-:W-:Y:S01]  /*7100*/  IMAD R14, R22, UR4, RZ ;  /* 0x00000004160e7c24 */ /* 0x010fe2000f8e02ff */
[----:B------:R-:W-:Y:S01]  /*7110*/  ULDC.64 UR4, c[0x0][0xbe0] ;  /* 0x0002f80000047ab9 */ /* 0x000fe20000000a00 */
[----:B-1----:R-:W-:Y:S02]  /*7120*/  IMAD R5, R16, 0x40, R5 ;  /* 0x0000004010057824 */ /* 0x002fe400078e0205 */
[----:B------:R-:W-:Y:S02]  /*7130*/  IMAD R15, R23, UR6, R14 ;  /* 0x00000006170f7c24 */ /* 0x000fe4000f8e020e */
[----:B0-----:R-:W-:-:S04]  /*7140*/  @P0 IMAD.HI.U32 R14, R5, R20, RZ ;  /* 0x00000014050e0227 */ /* 0x001fc800078e00ff */
[----:B------:R-:W-:Y:S01]  /*7150*/  IMAD.IADD R13, R13, 0x1, R11 ;  /* 0x000000010d0d7824 */ /* 0x000fe200078e020b */
[----:B------:R-:W-:Y:S02]  /*7160*/  MOV R11, R5 ;  /* 0x00000005000b7202 */ /* 0x000fe40000000f00 */
[----:B-----5:R-:W-:Y:S01]  /*7170*/  @P0 SHF.R.U32.HI R11, RZ, R17, R14 ;  /* 0x00000011ff0b0219 */ /* 0x020fe2000001160e */
[----:B------:R-:W-:-:S04]  /*7180*/  IMAD.WIDE.U32 R12, R22, UR6, R12 ;  /* 0x00000006160c7c25 */ /* 0x000fc8000f8e000c */
[----:B------:R-:W-:Y:S02]  /*7190*/  IMAD.IADD R13, R13, 0x1, R15 ;  /* 0x000000010d0d7824 */ /* 0x000fe400078e020f */
[----:B------:R-:W-:Y:S02]  /*71a0*/  IMAD.MOV R15, RZ, RZ, -R11 ;  /* 0x000000ffff0f7224 */ /* 0x000fe400078e0a0b */
[----:B------:R-:W-:Y:S02]  /*71b0*/  IMAD R14, R4, UR4, RZ ;  /* 0x00000004040e7c24 */ /* 0x000fe4000f8e02ff */
[----:B------:R-:W-:-:S04]  /*71c0*/  IMAD.WIDE.U32 R12, R3, UR4, R12 ;  /* 0x00000004030c7c25 */ /* 0x000fc8000f8e000c */
[----:B------:R-:W-:Y:S01]  /*71d0*/  IMAD R5, R18, R15, R5 ;  /* 0x0000000f12057224 */ /* 0x000fe200078e0205 */
[----:B------:R-:W-:Y:S01]  /*71e0*/  SHF.R.S32.HI R15, RZ, 0x1f, R11 ;  /* 0x0000001fff0f7819 */ /* 0x000fe2000001140b */
[----:B------:R-:W-:Y:S01]  /*71f0*/  IMAD R14, R3, UR5, R14 ;  /* 0x00000005030e7c24 */ /* 0x000fe2000f8e020e */
[----:B------:R-:W-:Y:S01]  /*7200*/  IADD3 R12, P0, R11, R12, RZ ;  /* 0x0000000c0b0c7210 */ /* 0x000fe20007f1e0ff */
[----:B------:R-:W-:Y:S01]  /*7210*/  ULDC.64 UR4, c[0x0][0xbc8] ;  /* 0x0002f20000047ab9 */ /* 0x000fe20000000a00 */
[----:B------:R-:W-:Y:S02]  /*7220*/  SHF.R.S32.HI R11, RZ, 0x1f, R5 ;  /* 0x0000001fff0b7819 */ /* 0x000fe40000011405 */
[----:B------:R-:W-:-:S03]  /*7230*/  IADD3.X R13, R15, R13, R14, P0, !PT ;  /* 0x0000000d0f0d7210 */ /* 0x000fc600007fe40e */
[----:B------:R-:W-:Y:S01]  /*7240*/  IMAD R14, R11, UR4, RZ ;  /* 0x000000040b0e7c24 */ /* 0x000fe2000f8e02ff */
[----:B------:R-:W-:Y:S01]  /*7250*/  LEA.HI R11, R8, R8, RZ, 0x1 ;  /* 0x00000008080b7211 */ /* 0x000fe200078f08ff */
[----:B------:R-:W-:-:S03]  /*7260*/  IMAD.WIDE.U32 R12, R5, UR4, R12 ;  /* 0x00000004050c7c25 */ /* 0x000fc6000f8e000c */
[----:B------:R-:W-:Y:S01]  /*7270*/  LOP3.LUT R11, R11, 0xfffffe, RZ, 0xc0, !PT ;  /* 0x00fffffe0b0b7812 */ /* 0x000fe200078ec0ff */
[----:B------:R-:W-:Y:S01]  /*7280*/  IMAD R5, R5, UR5, R14 ;  /* 0x0000000505057c24 */ /* 0x000fe2000f8e020e */
[----:B------:R-:W-:Y:S02]  /*7290*/  ULDC.64 UR4, c[0x0][0xba8] ;  /* 0x0002ea0000047ab9 */ /* 0x000fe40000000a00 */
[----:B------:R-:W-:Y:S01]  /*72a0*/  LEA R17, P0, R12, UR4, 0x2 ;  /* 0x000000040c117c11 */ /* 0x000fe2000f8010ff */
[----:B------:R-:W-:Y:S01]  /*72b0*/  IMAD.IADD R5, R13, 0x1, R5 ;  /* 0x000000010d057824 */ /* 0x000fe200078e0205 */
[----:B------:R-:W-:Y:S01]  /*72c0*/  ULDC UR4, c[0x0][0xa88] ;  /* 0x0002a20000047ab9 */ /* 0x000fe20000000800 */
[----:B------:R-:W-:Y:S02]  /*72d0*/  IMAD.IADD R11, R8, 0x1, -R11 ;  /* 0x00000001080b7824 */ /* 0x000fe400078e0a0b */
[----:B------:R-:W-:Y:S01]  /*72e0*/  SHFL.IDX PT, R14, R17, 0x1, 0x1c1f ;  /* 0x003c1f00110e7f89 */ /* 0x000fe200000e0000 */
[----:B------:R-:W-:Y:S01]  /*72f0*/  LEA.HI.X R20, R12, UR5, R5, 0x2, P0 ;  /* 0x000000050c147c11 */ /* 0x000fe200080f1405 */
[----:B------:R-:W-:-:S02]  /*7300*/  IMAD.U32 R11, R11, -0x100, RZ ;  /* 0xffffff000b0b7824 */ /* 0x000fc400078e00ff */
[----:B------:R-:W-:Y:S01]  /*7310*/  SHFL.IDX PT, R12, R17, RZ, 0x1c1f ;  /* 0x001c1fff110c7589 */ /* 0x000fe200000e0000 */
[----:B------:R-:W-:Y:S02]  /*7320*/  IMAD R5, R16, 0x40, R155 ;  /* 0x0000004010057824 */ /* 0x000fe400078e029b */
[----:B------:R-:W-:Y:S01]  /*7330*/  IMAD R16, R18, UR4, RZ ;  /* 0x0000000412107c24 */ /* 0x000fe2000f8e02ff */
[----:B------:R-:W0:Y:S01]  /*7340*/  SHFL.IDX PT, R13, R20, RZ, 0x1c1f ;  /* 0x001c1fff140d7589 */ /* 0x000e2200000e0000 */
[----:B------:R-:W-:Y:S01]  /*7350*/  ISETP.NE.AND P0, PT, R154, R11, PT ;  /* 0x0000000b9a00720c */ /* 0x000fe20003f05270 */
[C---:B------:R-:W-:Y:S02]  /*7360*/  VIADD R11, R5.reuse, 0x8 ;  /* 0x00000008050b7836 */ /* 0x040fe40000000000 */
[----:B------:R-:W1:Y:S01]  /*7370*/  SHFL.IDX PT, R15, R20, 0x1, 0x1c1f ;  /* 0x003c1f00140f7f89 */ /* 0x000e6200000e0000 */
[-C--:B------:R-:W-:Y:S02]  /*7380*/  ISETP.GE.OR P1, PT, R5, R16.reuse, P0 ;  /* 0x000000100500720c */ /* 0x080fe40000726670 */
[----:B------:R-:W-:-:S11]  /*7390*/  ISETP.GE.OR P0, PT, R11, R16, P0 ;  /* 0x000000100b00720c */ /* 0x000fd60000706670 */
[----:B0-----:R0:W-:Y:S04]  /*73a0*/  @!P1 ST.E desc[UR42][R12.64], R6 ;  /* 0x000000060c009985 */ /* 0x0011e8000c10192a */
[----:B-1----:R0:W-:Y:S02]  /*73b0*/  @!P0 ST.E desc[UR42][R14.64], R7 ;  /* 0x000000070e008985 */ /* 0x0021e4000c10192a */
.L_x_44:
[----:B------:R-:W-:Y:S01]  /*73c0*/  ISETP.NE.AND P0, PT, R9, 0x1, PT ;  /* 0x000000010900780c */ /* 0x000fe20003f05270 */
[----:B0-----:R-:W0:Y:S01]  /*73d0*/  S2R R15, SR_CTAID.X ;  /* 0x00000000000f7919 */ /* 0x001e220000002500 */
[--C-:B------:R-:W-:Y:S01]  /*73e0*/  SHF.R.S32.HI R5, RZ, 0x2, R10.reuse ;  /* 0x00000002ff057819 */ /* 0x100fe2000001140a */
[----:B------:R-:W1:Y:S01]  /*73f0*/  S2UR UR6, SR_CTAID.Z ;  /* 0x00000000000679c3 */ /* 0x000e620000002700 */
[----:B------:R-:W-:Y:S01]  /*7400*/  SHF.R.S32.HI R6, RZ, 0x1f, R10 ;  /* 0x0000001fff067819 */ /* 0x000fe2000001140a */
[----:B------:R-:W-:Y:S01]  /*7410*/  ULDC.64 UR4, c[0x0][0xb38] ;  /* 0x0002ce0000047ab9 */ /* 0x000fe20000000a00 */
[----:B------:R-:W-:Y:S01]  /*7420*/  LEA.HI R21, R21, R152, RZ, 0x2 ;  /* 0x0000009815157211 */ /* 0x000fe200078f10ff */
[----:B------:R-:W-:Y:S01]  /*7430*/  BSSY B0, `(.L_x_45) ;  /* 0x0000101000007945 */ /* 0x000fe20003800000 */
[----:B------:R-:W-:Y:S02]  /*7440*/  LEA.HI R6, R6, R5, RZ, 0x3 ;  /* 0x0000000506067211 */ /* 0x000fe400078f18ff */
[----:B------:R-:W-:Y:S01]  /*7450*/  LOP3.LUT R21, R21, 0xfffffffc, RZ, 0xc0, !PT ;  /* 0xfffffffc15157812 */ /* 0x000fe200078ec0ff */
[----:B------:R-:W2:Y:S01]  /*7460*/  LDC.64 R12, c[0x0][0xb40] ;  /* 0x0002d000ff0c7b82 */ /* 0x000ea20000000a00 */
[----:B------:R-:W-:-:S02]  /*7470*/  LOP3.LUT R6, R6, 0xfffffff8, RZ, 0xc0, !PT ;  /* 0xfffffff806067812 */ /* 0x000fc400078ec0ff */
[----:B------:R-:W-:Y:S02]  /*7480*/  IADD3 R21, R152, -R21, RZ ;  /* 0x8000001598157210 */ /* 0x000fe40007ffe0ff */
[----:B------:R-:W-:Y:S01]  /*7490*/  LEA.HI R157, R157, R0, RZ, 0x5 ;  /* 0x000000009d9d7211 */ /* 0x000fe200078f28ff */
[----:B------:R-:W-:Y:S01]  /*74a0*/  IMAD.IADD R14, R5, 0x1, -R6 ;  /* 0x00000001050e7824 */ /* 0x000fe200078e0a06 */
[----:B------:R-:W-:Y:S01]  /*74b0*/  LEA.HI R5, R21, R21, RZ, 0x1 ;  /* 0x0000001515057211 */ /* 0x000fe200078f08ff */
[----:B------:R-:W4:Y:S01]  /*74c0*/  @P0 LDC R16, c[0x0][0xbec] ;  /* 0x0002fb00ff100b82 */ /* 0x000f220000000800 */
[----:B------:R-:W-:Y:S02]  /*74d0*/  SHF.R.S32.HI R157, RZ, 0x5, R157 ;  /* 0x00000005ff9d7819 */ /* 0x000fe4000001149d */
[----:B------:R-:W-:Y:S01]  /*74e0*/  LOP3.LUT R6, R5, 0x1ffffffe, RZ, 0xc0, !PT ;  /* 0x1ffffffe05067812 */ /* 0x000fe200078ec0ff */
[----:B------:R-:W-:Y:S02]  /*74f0*/  IMAD R5, R19, UR4, RZ ;  /* 0x0000000413057c24 */ /* 0x000fe4000f8e02ff */
[----:B------:R-:W-:-:S02]  /*7500*/  IMAD R14, R157, 0x10, R14 ;  /* 0x000000109d0e7824 */ /* 0x000fc400078e020e */
[----:B------:R-:W5:Y:S01]  /*7510*/  @P0 LDC R17, c[0x0][0xbf0] ;  /* 0x0002fc00ff110b82 */ /* 0x000f620000000800 */
[----:B------:R-:W-:Y:S02]  /*7520*/  IMAD.IADD R21, R21, 0x1, -R6 ;  /* 0x0000000115157824 */ /* 0x000fe400078e0a06 */
[----:B------:R-:W-:Y:S01]  /*7530*/  IMAD.WIDE.U32 R6, R2, UR4, RZ ;  /* 0x0000000402067c25 */ /* 0x000fe2000f8e00ff */
[----:B-1----:R-:W-:-:S03]  /*7540*/  USHF.R.S32.HI UR4, URZ, 0x1f, UR6 ;  /* 0x0000001f3f047899 */ /* 0x002fc60008011406 */
[----:B------:R-:W-:Y:S02]  /*7550*/  IMAD R5, R2, UR5, R5 ;  /* 0x0000000502057c24 */ /* 0x000fe4000f8e0205 */
[----:B------:R-:W-:Y:S02]  /*7560*/  IMAD R21, R21, 0x8, R14 ;  /* 0x0000000815157824 */ /* 0x000fe400078e020e */
[----:B------:R-:W-:Y:S02]  /*7570*/  IMAD.IADD R7, R7, 0x1, R5 ;  /* 0x0000000107077824 */ /* 0x000fe400078e0205 */
[----:B--2---:R-:W-:Y:S01]  /*7580*/  IMAD R2, R12, UR4, RZ ;  /* 0x000000040c027c24 */ /* 0x004fe2000f8e02ff */
[----:B------:R-:W-:Y:S01]  /*7590*/  ULDC.64 UR4, c[0x0][0xb48] ;  /* 0x0002d20000047ab9 */ /* 0x000fe20000000a00 */
[----:B0-----:R-:W-:Y:S02]  /*75a0*/  IMAD R21, R15, 0x40, R21 ;  /* 0x000000400f157824 */ /* 0x001fe400078e0215 */
[----:B------:R-:W-:-:S02]  /*75b0*/  IMAD R11, R13, UR6, R2 ;  /* 0x000000060d0b7c24 */ /* 0x000fc4000f8e0202 */
[----:B------:R-:W-:-:S04]  /*75c0*/  IMAD.WIDE.U32 R6, R12, UR6, R6 ;  /* 0x000000060c067c25 */ /* 0x000fc8000f8e0006 */
[----:B----4-:R-:W-:-:S04]  /*75d0*/  @P0 IMAD.HI.U32 R16, R21, R16, RZ ;  /* 0x0000001015100227 */ /* 0x010fc800078e00ff */
[----:B------:R-:W-:Y:S02]  /*75e0*/  IMAD R4, R4, UR4, RZ ;  /* 0x0000000404047c24 */ /* 0x000fe4000f8e02ff */
[----:B------:R-:W-:Y:S01]  /*75f0*/  IMAD.MOV.U32 R5, RZ, RZ, R21 ;  /* 0x000000ffff057224 */ /* 0x000fe200078e0015 */
[----:B-----5:R-:W-:Y:S01]  /*7600*/  @P0 SHF.R.U32.HI R5, RZ, R17, R16 ;  /* 0x00000011ff050219 */ /* 0x020fe20000011610 */
[----:B------:R-:W-:Y:S02]  /*7610*/  IMAD.IADD R7, R7, 0x1, R11 ;  /* 0x0000000107077824 */ /* 0x000fe400078e020b */
[C---:B------:R-:W-:Y:S01]  /*7620*/  IMAD R11, R3.reuse, UR5, R4 ;  /* 0x00000005030b7c24 */ /* 0x040fe2000f8e0204 */
[----:B------:R-:W-:Y:S01]  /*7630*/  SHF.R.S32.HI R4, RZ, 0x1f, R5 ;  /* 0x0000001fff047819 */ /* 0x000fe20000011405 */
[----:B------:R-:W-:Y:S01]  /*7640*/  IMAD.WIDE.U32 R2, R3, UR4, R6 ;  /* 0x0000000403027c25 */ /* 0x000fe2000f8e0006 */
[----:B------:R-:W-:Y:S01]  /*7650*/  ULDC.64 UR4, c[0x0][0xb30] ;  /* 0x0002cc0000047ab9 */ /* 0x000fe20000000a00 */
[----:B------:R-:W-:-:S02]  /*7660*/  LEA.HI R6, R8, R8, RZ, 0x1 ;  /* 0x0000000808067211 */ /* 0x000fc400078f08ff */
[----:B------:R-:W-:Y:S01]  /*7670*/  IMAD.MOV R12, RZ, RZ, -R5 ;  /* 0x000000ffff0c7224 */ /* 0x000fe200078e0a05 */
[----:B------:R-:W-:Y:S01]  /*7680*/  IADD3 R3, R3, R11, RZ ;  /* 0x0000000b03037210 */ /* 0x000fe20007ffe0ff */
[----:B------:R-:W-:Y:S01]  /*7690*/  IMAD R4, R4, UR4, RZ ;  /* 0x0000000404047c24 */ /* 0x000fe2000f8e02ff */
[----:B------:R-:W-:Y:S01]  /*76a0*/  LOP3.LUT R13, R6, 0xfffffe, RZ, 0xc0, !PT ;  /* 0x00fffffe060d7812 */ /* 0x000fe200078ec0ff */
[----:B------:R-:W-:Y:S02]  /*76b0*/  IMAD R7, R9, R12, R21 ;  /* 0x0000000c09077224 */ /* 0x000fe400078e0215 */
[C---:B------:R-:W-:Y:S02]  /*76c0*/  IMAD R11, R5.reuse, UR5, R4 ;  /* 0x00000005050b7c24 */ /* 0x040fe4000f8e0204 */
[----:B------:R-:W-:Y:S01]  /*76d0*/  IMAD.WIDE.U32 R2, R5, UR4, R2 ;  /* 0x0000000405027c25 */ /* 0x000fe2000f8e0002 */
[----:B------:R-:W-:Y:S01]  /*76e0*/  SHF.R.S32.HI R4, RZ, 0x1f, R7 ;  /* 0x0000001fff047819 */ /* 0x000fe20000011407 */
[----:B------:R-:W-:-:S02]  /*76f0*/  ULDC.64 UR4, c[0x0][0xb28] ;  /* 0x0002ca0000047ab9 */ /* 0x000fc40000000a00 */
[----:B------:R-:W-:Y:S01]  /*7700*/  IMAD.IADD R3, R3, 0x1, R11 ;  /* 0x0000000103037824 */ /* 0x000fe200078e020b */
[----:B------:R-:W-:Y:S01]  /*7710*/  LOP3.LUT R11, R10, 0x7ffffffc, RZ, 0xc0, !PT ;  /* 0x7ffffffc0a0b7812 */ /* 0x000fe200078ec0ff */
[----:B------:R-:W-:Y:S02]  /*7720*/  IMAD R4, R4, UR4, RZ ;  /* 0x0000000404047c24 */ /* 0x000fe4000f8e02ff */
[----:B------:R-:W-:-:S04]  /*7730*/  IMAD.WIDE.U32 R2, R7, UR4, R2 ;  /* 0x0000000407027c25 */ /* 0x000fc8000f8e0002 */
[----:B------:R-:W-:Y:S01]  /*7740*/  IMAD R5, R7, UR5, R4 ;  /* 0x0000000507057c24 */ /* 0x000fe2000f8e0204 */
[----:B------:R-:W-:Y:S01]  /*7750*/  ULDC.64 UR4, c[0x0][0xb00] ;  /* 0x0002c00000047ab9 */ /* 0x000fe20000000a00 */
[----:B------:R-:W-:Y:S01]  /*7760*/  IMAD R7, R15, 0x40, R14 ;  /* 0x000000400f077824 */ /* 0x000fe200078e020e */
[----:B------:R-:W-:Y:S01]  /*7770*/  LEA R4, P0, R2, UR4, 0x2 ;  /* 0x0000000402047c11 */ /* 0x000fe2000f8010ff */
[----:B------:R-:W-:Y:S01]  /*7780*/  ULDC UR4, c[0x0][0xa88] ;  /* 0x0002a20000047ab9 */ /* 0x000fe20000000800 */
[----:B------:R-:W-:Y:S02]  /*7790*/  IMAD.IADD R5, R3, 0x1, R5 ;  /* 0x0000000103057824 */ /* 0x000fe400078e0205 */
[----:B------:R-:W-:Y:S02]  /*77a0*/  IMAD R6, R9, UR4, RZ ;  /* 0x0000000409067c24 */ /* 0x000fe4000f8e02ff */
[----:B------:R-:W-:Y:S01]  /*77b0*/  IMAD.IADD R13, R8, 0x1, -R13 ;  /* 0x00000001080d7824 */ /* 0x000fe200078e0a0d */
[----:B------:R-:W-:Y:S01]  /*77c0*/  LEA.HI.X R5, R2, UR5, R5, 0x2, P0 ;  /* 0x0000000502057c11 */ /* 0x000fe200080f1405 */
[----:B------:R-:W-:Y:S01]  /*77d0*/  IMAD.IADD R0, R0, 0x1, -R11 ;  /* 0x0000000100007824 */ /* 0x000fe200078e0a0b */
[----:B------:R-:W-:Y:S01]  /*77e0*/  ISETP.GE.AND P0, PT, R7, R6, PT ;  /* 0x000000060700720c */ /* 0x000fe20003f06270 */
[----:B------:R0:W1:Y:S02]  /*77f0*/  SHFL.IDX PT, R2, R4, RZ, 0x1c1f ;  /* 0x001c1fff04027589 */ /* 0x00006400000e0000 */
[----:B------:R-:W-:-:S02]  /*7800*/  IMAD R0, R13, 0x80, R0 ;  /* 0x000000800d007824 */ /* 0x000fc400078e0200 */
[----:B------:R0:W2:Y:S02]  /*7810*/  SHFL.IDX PT, R3, R5, RZ, 0x1c1f ;  /* 0x001c1fff05037589 */ /* 0x0000a400000e0000 */
[----:B------:R-:W-:-:S06]  /*7820*/  IMAD.SHL.U32 R0, R0, 0x2, RZ ;  /* 0x0000000200007824 */ /* 0x000fcc00078e00ff */
[----:B0-----:R-:W-:Y:S05]  /*7830*/  @P0 BRA `(.L_x_46) ;  /* 0x0000000c00000947 */ /* 0x001fea0003800000 */
[C---:B------:R-:W-:Y:S01]  /*7840*/  VIADD R9, R0.reuse, 0x8 ;  /* 0x0000000800097836 */ /* 0x040fe20000000000 */
[----:B------:R-:W-:Y:S01]  /*7850*/  ULDC UR4, c[0x0][0xac8] ;  /* 0x0002b20000047ab9 */ /* 0x000fe20000000800 */
[C---:B------:R-:W-:Y:S01]  /*7860*/  VIADD R11, R0.reuse, 0x10 ;  /* 0x00000010000b7836 */ /* 0x040fe20000000000 */
[C---:B------:R-:W-:Y:S01]  /*7870*/  IADD3 R13, R0.reuse, 0x18, RZ ;  /* 0x00000018000d7810 */ /* 0x040fe20007ffe0ff */
[C---:B------:R-:W-:Y:S01]  /*7880*/  VIADD R16, R0.reuse, 0x20 ;  /* 0x0000002000107836 */ /* 0x040fe20000000000 */
[C---:B------:R-:W-:Y:S01]  /*7890*/  ISETP.GE.AND P2, PT, R0.reuse, UR4, PT ;  /* 0x0000000400007c0c */ /* 0x040fe2000bf46270 */
[C---:B------:R-:W-:Y:S01]  /*78a0*/  VIADD R17, R0.reuse, 0x28 ;  /* 0x0000002800117836 */ /* 0x040fe20000000000 */
[----:B------:R-:W-:Y:S01]  /*78b0*/  ISETP.GE.AND P3, PT, R9, UR4, PT ;  /* 0x0000000409007c0c */ /* 0x000fe2000bf66270 */
[C---:B------:R-:W-:Y:S01]  /*78c0*/  VIADD R18, R0.reuse, 0x30 ;  /* 0x0000003000127836 */ /* 0x040fe20000000000 */
[----:B------:R-:W-:Y:S01]  /*78d0*/  ISETP.GE.AND P4, PT, R11, UR4, PT ;  /* 0x000000040b007c0c */ /* 0x000fe2000bf86270 */
[C---:B------:R-:W-:Y:S01]  /*78e0*/  VIADD R19, R0.reuse, 0x38 ;  /* 0x0000003800137836 */ /* 0x040fe20000000000 */
[----:B------:R-:W-:Y:S01]  /*78f0*/  ISETP.GE.AND P5, PT, R13, UR4, PT ;  /* 0x000000040d007c0c */ /* 0x000fe2000bfa6270 */
[----:B------:R-:W-:Y:S01]  /*7900*/  VIADD R20, R0, 0x40 ;  /* 0x0000004000147836 */ /* 0x000fe20000000000 */
[----:B------:R-:W-:Y:S01]  /*7910*/  ISETP.GE.AND P0, PT, R16, UR4, PT ;  /* 0x0000000410007c0c */ /* 0x000fe2000bf06270 */
[C---:B------:R-:W-:Y:S01]  /*7920*/  VIADD R21, R0.reuse, 0x48 ;  /* 0x0000004800157836 */ /* 0x040fe20000000000 */
[----:B------:R-:W-:Y:S01]  /*7930*/  ISETP.GE.AND P1, PT, R17, UR4, PT ;  /* 0x0000000411007c0c */ /* 0x000fe2000bf26270 */
[----:B------:R-:W-:-:S02]  /*7940*/  VIADD R22, R0, 0x50 ;  /* 0x0000005000167836 */ /* 0x000fc40000000000 */
[C---:B------:R-:W-:Y:S01]  /*7950*/  @!P2 LEA.HI R8, R0.reuse, R0, RZ, 0x1 ;  /* 0x000000000008a211 */ /* 0x040fe200078f08ff */
[----:B------:R-:W-:Y:S01]  /*7960*/  VIADD R23, R0, 0x58 ;  /* 0x0000005800177836 */ /* 0x000fe20000000000 */
[----:B------:R-:W-:Y:S02]  /*7970*/  @!P3 LEA.HI R10, R9, R9, RZ, 0x1 ;  /* 0x00000009090ab211 */ /* 0x000fe400078f08ff */
[----:B------:R-:W-:Y:S02]  /*7980*/  @!P4 LEA.HI R12, R11, R11, RZ, 0x1 ;  /* 0x0000000b0b0cc211 */ /* 0x000fe400078f08ff */
[----:B------:R-:W-:Y:S02]  /*7990*/  @!P5 LEA.HI R14, R13, R13, RZ, 0x1 ;  /* 0x0000000d0d0ed211 */ /* 0x000fe400078f08ff */
[----:B------:R-:W-:Y:S02]  /*79a0*/  @!P2 LOP3.LUT R9, R8, 0xfffffffe, RZ, 0xc0, !PT ;  /* 0xfffffffe0809a812 */ /* 0x000fe400078ec0ff */
[----:B------:R-:W-:-:S02]  /*79b0*/  @!P3 LOP3.LUT R11, R10, 0xfffffffe, RZ, 0xc0, !PT ;  /* 0xfffffffe0a0bb812 */ /* 0x000fc400078ec0ff */
[----:B------:R-:W-:Y:S01]  /*79c0*/  @!P4 LOP3.LUT R13, R12, 0xfffffffe, RZ, 0xc0, !PT ;  /* 0xfffffffe0c0dc812 */ /* 0x000fe200078ec0ff */
[--C-:B-12---:R-:W-:Y:S01]  /*79d0*/  @!P2 IMAD.WIDE R8, R9, 0x4, R2.reuse ;  /* 0x000000040908a825 */ /* 0x106fe200078e0202 */
[----:B------:R-:W-:Y:S02]  /*79e0*/  @!P5 LOP3.LUT R15, R14, 0xfffffffe, RZ, 0xc0, !PT ;  /* 0xfffffffe0e0fd812 */ /* 0x000fe400078ec0ff */
[----:B------:R-:W-:Y:S01]  /*79f0*/  ISETP.GE.AND P6, PT, R22, UR4, PT ;  /* 0x0000000416007c0c */ /* 0x000fe2000bfc6270 */
[--C-:B------:R-:W-:Y:S01]  /*7a00*/  @!P3 IMAD.WIDE R10, R11, 0x4, R2.reuse ;  /* 0x000000040b0ab825 */ /* 0x100fe200078e0202 */
[----:B------:R0:W-:Y:S01]  /*7a10*/  @!P2 ST.E.64 desc[UR42][R8.64], R24 ;  /* 0x000000180800a985 */ /* 0x0001e2000c101b2a */
[----:B------:R-:W-:Y:S02]  /*7a20*/  ISETP.GE.AND P2, PT, R18, UR4, PT ;  /* 0x0000000412007c0c */ /* 0x000fe4000bf46270 */
[----:B------:R-:W-:Y:S01]  /*7a30*/  @!P4 IMAD.WIDE R12, R13, 0x4, R2 ;  /* 0x000000040d0cc825 */ /* 0x000fe200078e0202 */
[----:B------:R1:W-:Y:S01]  /*7a40*/  @!P3 ST.E.64 desc[UR42][R10.64], R28 ;  /* 0x0000001c0a00b985 */ /* 0x0003e2000c101b2a */
[----:B------:R-:W-:-:S02]  /*7a50*/  ISETP.GE.AND P3, PT, R19, UR4, PT ;  /* 0x0000000413007c0c */ /* 0x000fc4000bf66270 */
[----:B------:R-:W-:Y:S01]  /*7a60*/  @!P5 IMAD.WIDE R14, R15, 0x4, R2 ;  /* 0x000000040f0ed825 */ /* 0x000fe200078e0202 */
[----:B------:R2:W-:Y:S01]  /*7a70*/  @!P4 ST.E.64 desc[UR42][R12.64], R32 ;  /* 0x000000200c00c985 */ /* 0x0005e2000c101b2a */
[----:B------:R-:W-:Y:S02]  /*7a80*/  ISETP.GE.AND P4, PT, R20, UR4, PT ;  /* 0x0000000414007c0c */ /* 0x000fe4000bf86270 */
[----:B------:R-:W-:Y:S01]  /*7a90*/  @!P0 LEA.HI R16, R16, R16, RZ, 0x1 ;  /* 0x0000001010108211 */ /* 0x000fe200078f08ff */
[----:B------:R4:W-:Y:S01]  /*7aa0*/  @!P5 ST.E.64 desc[UR42][R14.64], R36 ;  /* 0x000000240e00d985 */ /* 0x0009e2000c101b2a */
[----:B------:R-:W-:Y:S01]  /*7ab0*/  ISETP.GE.AND P5, PT, R21, UR4, PT ;  /* 0x0000000415007c0c */ /* 0x000fe2000bfa6270 */
[----:B0-----:R-:W-:Y:S01]  /*7ac0*/  VIADD R24, R0, 0x60 ;  /* 0x0000006000187836 */ /* 0x001fe20000000000 */
[----:B------:R-:W-:Y:S02]  /*7ad0*/  @!P1 LEA.HI R17, R17, R17, RZ, 0x1 ;  /* 0x0000001111119211 */ /* 0x000fe400078f08ff */
[----:B------:R-:W-:-:S02]  /*7ae0*/  @!P0 LOP3.LUT R9, R16, 0xfffffffe, RZ, 0xc0, !PT ;  /* 0xfffffffe10098812 */ /* 0x000fc400078ec0ff */
[----:B-1----:R-:W-:Y:S02]  /*7af0*/  @!P1 LOP3.LUT R11, R17, 0xfffffffe, RZ, 0xc0, !PT ;  /* 0xfffffffe110b9812 */ /* 0x002fe400078ec0ff */
[----:B------:R-:W-:Y:S01]  /*7b00*/  @!P2 LEA.HI R18, R18, R18, RZ, 0x1 ;  /* 0x000000121212a211 */ /* 0x000fe200078f08ff */
[--C-:B------:R-:W-:Y:S01]  /*7b10*/  @!P0 IMAD.WIDE R8, R9, 0x4, R2.reuse ;  /* 0x0000000409088825 */ /* 0x100fe200078e0202 */
[----:B------:R-:W-:Y:S02]  /*7b20*/  @!P3 LEA.HI R19, R19, R19, RZ, 0x1 ;  /* 0x000000131313b211 */ /* 0x000fe400078f08ff */
[----:B------:R-:W-:Y:S01]  /*7b30*/  @!P4 LEA.HI R20, R20, R20, RZ, 0x1 ;  /* 0x000000141414c211 */ /* 0x000fe200078f08ff */
[----:B------:R-:W-:Y:S01]  /*7b40*/  @!P1 IMAD.WIDE R10, R11, 0x4, R2 ;  /* 0x000000040b0a9825 */ /* 0x000fe200078e0202 */
[----:B------:R-:W-:Y:S01]  /*7b50*/  @!P5 LEA.HI R21, R21, R21, RZ, 0x1 ;  /* 0x000000151515d211 */ /* 0x000fe200078f08ff */
[----:B------:R0:W-:Y:S01]  /*7b60*/  @!P0 ST.E.64 desc[UR42][R8.64], R40 ;  /* 0x0000002808008985 */ /* 0x0001e2000c101b2a */
[----:B------:R-:W-:-:S02]  /*7b70*/  @!P6 LEA.HI R22, R22, R22, RZ, 0x1 ;  /* 0x000000161616e211 */ /* 0x000fc400078f08ff */
[----:B--2---:R-:W-:Y:S01]  /*7b80*/  @!P2 LOP3.LUT R13, R18, 0xfffffffe, RZ, 0xc0, !PT ;  /* 0xfffffffe120da812 */ /* 0x004fe200078ec0ff */
[----:B------:R1:W-:Y:S01]  /*7b90*/  @!P1 ST.E.64 desc[UR42][R10.64], R44 ;  /* 0x0000002c0a009985 */ /* 0x0003e2000c101b2a */
[----:B------:R-:W-:Y:S02]  /*7ba0*/  @!P3 LOP3.LUT R19, R19, 0xfffffffe, RZ, 0xc0, !PT ;  /* 0xfffffffe1313b812 */ /* 0x000fe400078ec0ff */
[----:B----4-:R-:W-:Y:S01]  /*7bb0*/  @!P4 LOP3.LUT R15, R20, 0xfffffffe, RZ, 0xc0, !PT ;  /* 0xfffffffe140fc812 */ /* 0x010fe200078ec0ff */
[----:B------:R-:W-:Y:S01]  /*7bc0*/  VIADD R20, R0, 0x78 ;  /* 0x0000007800147836 */ /* 0x000fe20000000000 */
[----:B------:R-:W-:Y:S02]  /*7bd0*/  @!P5 LOP3.LUT R21, R21, 0xfffffffe, RZ, 0xc0, !PT ;  /* 0xfffffffe1515d812 */ /* 0x000fe400078ec0ff */
[----:B------:R-:W-:Y:S01]  /*7be0*/  @!P6 LOP3.LUT R17, R22, 0xfffffffe, RZ, 0xc0, !PT ;  /* 0xfffffffe1611e812 */ /* 0x000fe200078ec0ff */
[----:B------:R-:W-:Y:S01]  /*7bf0*/  VIADD R22, R0, 0x88 ;  /* 0x0000008800167836 */ /* 0x000fe20000000000 */
[----:B------:R-:W-:Y:S01]  /*7c00*/  ISETP.GE.AND P1, PT, R23, UR4, PT ;  /* 0x0000000417007c0c */ /* 0x000fe2000bf26270 */
[----:B0-----:R-:W-:Y:S01]  /*7c10*/  @!P2 IMAD.WIDE R8, R13, 0x4, R2 ;  /* 0x000000040d08a825 */ /* 0x001fe200078e0202 */
[----:B------:R-:W-:-:S02]  /*7c20*/  ISETP.GE.AND P0, PT, R24, UR4, PT ;  /* 0x0000000418007c0c */ /* 0x000fc4000bf06270 */
[----:B------:R-:W-:Y:S01]  /*7c30*/  IADD3 R18, R0, 0x68, RZ ;  /* 0x0000006800127810 */ /* 0x000fe20007ffe0ff */
[--C-:B-1----:R-:W-:Y:S01]  /*7c40*/  @!P3 IMAD.WIDE R10, R19, 0x4, R2.reuse ;  /* 0x00000004130ab825 */ /* 0x102fe200078e0202 */
[----:B------:R0:W-:Y:S02]  /*7c50*/  @!P2 ST.E.64 desc[UR42][R8.64], R48 ;  /* 0x000000300800a985 */ /* 0x0001e4000c101b2a */
[----:B------:R-:W-:Y:S01]  /*7c60*/  ISETP.GE.AND P2, PT, R18, UR4, PT ;  /* 0x0000000412007c0c */ /* 0x000fe2000bf46270 */
[--C-:B------:R-:W-:Y:S01]  /*7c70*/  @!P4 IMAD.WIDE R12, R15, 0x4, R2.reuse ;  /* 0x000000040f0cc825 */ /* 0x100fe200078e0202 */
[----:B------:R1:W-:Y:S01]  /*7c80*/  @!P3 ST.E.64 desc[UR42][R10.64], R52 ;  /* 0x000000340a00b985 */ /* 0x0003e2000c101b2a */
[----:B------:R-:W-:Y:S02]  /*7c90*/  ISETP.GE.AND P3, PT, R22, UR4, PT ;  /* 0x0000000416007c0c */ /* 0x000fe4000bf66270 */
[----:B------:R-:W-:Y:S01]  /*7ca0*/  @!P5 IMAD.WIDE R14, R21, 0x4, R2 ;  /* 0x00000004150ed825 */ /* 0x000fe200078e0202 */
[----:B------:R2:W-:Y:S01]  /*7cb0*/  @!P4 ST.E.64 desc[UR42][R12.64], R56 ;  /* 0x000000380c00c985 */ /* 0x0005e2000c101b2a */
[----:B------:R-:W-:-:S02]  /*7cc0*/  @!P1 LEA.HI R23, R23, R23, RZ, 0x1 ;  /* 0x0000001717179211 */ /* 0x000fc400078f08ff */
[----:B------:R-:W-:Y:S01]  /*7cd0*/  @!P6 IMAD.WIDE R16, R17, 0x4, R2 ;  /* 0x000000041110e825 */ /* 0x000fe200078e0202 */
[----:B------:R4:W-:Y:S01]  /*7ce0*/  @!P5 ST.E.64 desc[UR42][R14.64], R60 ;  /* 0x0000003c0e00d985 */ /* 0x0009e2000c101b2a */
[----:B------:R-:W-:Y:S02]  /*7cf0*/  ISETP.GE.AND P5, PT, R20, UR4, PT ;  /* 0x0000000414007c0c */ /* 0x000fe4000bfa6270 */
[C---:B------:R-:W-:Y:S01]  /*7d00*/  VIADD R19, R0.reuse, 0x70 ;  /* 0x0000007000137836 */ /* 0x040fe20000000000 */
[----:B------:R5:W-:Y:S01]  /*7d10*/  @!P6 ST.E.64 desc[UR42][R16.64], R64 ;  /* 0x000000401000e985 */ /* 0x000be2000c101b2a */
[----:B------:R-:W-:Y:S01]  /*7d20*/  VIADD R21, R0, 0x80 ;  /* 0x0000008000157836 */ /* 0x000fe20000000000 */
[----:B------:R-:W-:Y:S02]  /*7d30*/  @!P0 LEA.HI R24, R24, R24, RZ, 0x1 ;  /* 0x0000001818188211 */ /* 0x000fe400078f08ff */
[----:B------:R-:W-:Y:S02]  /*7d40*/  ISETP.GE.AND P6, PT, R19, UR4, PT ;  /* 0x0000000413007c0c */ /* 0x000fe4000bfc6270 */
[----:B------:R-:W-:-:S02]  /*7d50*/  ISETP.GE.AND P4, PT, R21, UR4, PT ;  /* 0x0000000415007c0c */ /* 0x000fc4000bf86270 */
[----:B0-----:R-:W-:Y:S01]  /*7d60*/  @!P1 LOP3.LUT R9, R23, 0xfffffffe, RZ, 0xc0, !PT ;  /* 0xfffffffe17099812 */ /* 0x001fe200078ec0ff */
[----:B------:R-:W-:Y:S01]  /*7d70*/  VIADD R23, R0, 0x90 ;  /* 0x0000009000177836 */ /* 0x000fe20000000000 */
[----:B-1----:R-:W-:Y:S01]  /*7d80*/  @!P0 LOP3.LUT R11, R24, 0xfffffffe, RZ, 0xc0, !PT ;  /* 0xfffffffe180b8812 */ /* 0x002fe200078ec0ff */
[----:B------:R-:W-:Y:S01]  /*7d90*/  VIADD R24, R0, 0x98 ;  /* 0x0000009800187836 */ /* 0x000fe20000000000 */
        /* <DEDUP_REMOVED lines=10> */
[----:B------:R-:W-:Y:S01]  /*7e40*/  @!P6 LOP3.LUT R19, R19, 0xfffffffe, RZ, 0xc0, !PT ;  /* 0xfffffffe1313e812 */ /* 0x000fe200078ec0ff */
[----:B------:R-:W-:Y:S01]  /*7e50*/  VIADD R18, R0, 0xa0 ;  /* 0x000000a000127836 */ /* 0x000fe20000000000 */
[----:B----4-:R-:W-:Y:S01]  /*7e60*/  @!P5 LOP3.LUT R15, R20, 0xfffffffe, RZ, 0xc0, !PT ;  /* 0xfffffffe140fd812 */ /* 0x010fe200078ec0ff */
[----:B------:R-:W-:Y:S01]  /*7e70*/  VIADD R20, R0, 0xb0 ;  /* 0x000000b000147836 */ /* 0x000fe20000000000 */
[----:B------:R-:W-:Y:S02]  /*7e80*/  @!P4 LOP3.LUT R21, R21, 0xfffffffe, RZ, 0xc0, !PT ;  /* 0xfffffffe1515c812 */ /* 0x000fe400078ec0ff */
[----:B-----5:R-:W-:Y:S01]  /*7e90*/  @!P3 LOP3.LUT R17, R22, 0xfffffffe, RZ, 0xc0, !PT ;  /* 0xfffffffe1611b812 */ /* 0x020fe200078ec0ff */
[----:B------:R-:W-:Y:S01]  /*7ea0*/  VIADD R22, R0, 0xc0 ;  /* 0x000000c000167836 */ /* 0x000fe20000000000 */
[----:B------:R-:W-:Y:S01]  /*7eb0*/  ISETP.GE.AND P0, PT, R23, UR4, PT ;  /* 0x0000000417007c0c */ /* 0x000fe2000bf06270 */
[----:B0-----:R-:W-:Y:S01]  /*7ec0*/  @!P2 IMAD.WIDE R8, R13, 0x4, R2 ;  /* 0x000000040d08a825 */ /* 0x001fe200078e0202 */
[----:B------:R-:W-:-:S03]  /*7ed0*/  ISETP.GE.AND P1, PT, R24, UR4, PT ;  /* 0x0000000418007c0c */ /* 0x000fc6000bf26270 */
[--C-:B-1----:R-:W-:Y:S01]  /*7ee0*/  @!P6 IMAD.WIDE R10, R19, 0x4, R2.reuse ;  /* 0x00000004130ae825 */ /* 0x102fe200078e0202 */
[----:B------:R0:W-:Y:S01]  /*7ef0*/  @!P2 ST.E.64 desc[UR42][R8.64], R76 ;  /* 0x0000004c0800a985 */ /* 0x0001e2000c101b2a */
[----:B------:R-:W-:Y:S02]  /*7f00*/  ISETP.GE.AND P2, PT, R18, UR4, PT ;  /* 0x0000000412007c0c */ /* 0x000fe4000bf46270 */
[--C-:B------:R-:W-:Y:S01]  /*7f10*/  @!P5 IMAD.WIDE R12, R15, 0x4, R2.reuse ;  /* 0x000000040f0cd825 */ /* 0x100fe200078e0202 */
[----:B------:R1:W-:Y:S01]  /*7f20*/  @!P6 ST.E.64 desc[UR42][R10.64], R80 ;  /* 0x000000500a00e985 */ /* 0x0003e2000c101b2a */
[----:B------:R-:W-:Y:S02]  /*7f30*/  ISETP.GE.AND P6, PT, R22, UR4, PT ;  /* 0x0000000416007c0c */ /* 0x000fe4000bfc6270 */
[----:B------:R-:W-:Y:S01]  /*7f40*/  @!P4 IMAD.WIDE R14, R21, 0x4, R2 ;  /* 0x00000004150ec825 */ /* 0x000fe200078e0202 */
[----:B------:R2:W-:Y:S01]  /*7f50*/  @!P5 ST.E.64 desc[UR42][R12.64], R84 ;  /* 0x000000540c00d985 */ /* 0x0005e2000c101b2a */
[----:B------:R-:W-:-:S02]  /*7f60*/  IADD3 R21, R0, 0xb8, RZ ;  /* 0x000000b800157810 */ /* 0x000fc40007ffe0ff */
[----:B------:R-:W-:Y:S01]  /*7f70*/  @!P3 IMAD.WIDE R16, R17, 0x4, R2 ;  /* 0x000000041110b825 */ /* 0x000fe200078e0202 */
[----:B------:R4:W-:Y:S01]  /*7f80*/  @!P4 ST.E.64 desc[UR42][R14.64], R88 ;  /* 0x000000580e00c985 */ /* 0x0009e2000c101b2a */
[----:B------:R-:W-:Y:S02]  /*7f90*/  ISETP.GE.AND P4, PT, R20, UR4, PT ;  /* 0x0000000414007c0c */ /* 0x000fe4000bf86270 */
[----:B------:R-:W-:Y:S01]  /*7fa0*/  VIADD R19, R0, 0xa8 ;  /* 0x000000a800137836 */ /* 0x000fe20000000000 */
[----:B------:R5:W-:Y:S01]  /*7fb0*/  @!P3 ST.E.64 desc[UR42][R16.64], R92 ;  /* 0x0000005c1000b985 */ /* 0x000be2000c101b2a */
[----:B------:R-:W-:Y:S02]  /*7fc0*/  ISETP.GE.AND P5, PT, R21, UR4, PT ;  /* 0x0000000415007c0c */ /* 0x000fe4000bfa6270 */
[----:B------:R-:W-:Y:S02]  /*7fd0*/  @!P0 LEA.HI R23, R23, R23, RZ, 0x1 ;  /* 0x0000001717178211 */ /* 0x000fe400078f08ff */
[----:B------:R-:W-:-:S02]  /*7fe0*/  ISETP.GE.AND P3, PT, R19, UR4, PT ;  /* 0x0000000413007c0c */ /* 0x000fc4000bf66270 */
[----:B------:R-:W-:Y:S02]  /*7ff0*/  @!P1 LEA.HI R24, R24, R24, RZ, 0x1 ;  /* 0x0000001818189211 */ /* 0x000fe400078f08ff */
[----:B0-----:R-:W-:Y:S02]  /*8000*/  @!P0 LOP3.LUT R9, R23, 0xfffffffe, RZ, 0xc0, !PT ;  /* 0xfffffffe17098812 */ /* 0x001fe400078ec0ff */
[----:B------:R-:W-:Y:S02]  /*8010*/  @!P2 LEA.HI R18, R18, R18, RZ, 0x1 ;  /* 0x000000121212a211 */ /* 0x000fe400078f08ff */
[----:B-1----:R-:W-:Y:S01]  /*8020*/  @!P1 LOP3.LUT R11, R24, 0xfffffffe, RZ, 0xc0, !PT ;  /* 0xfffffffe180b9812 */ /* 0x002fe200078ec0ff */
[--C-:B------:R-:W-:Y:S01]  /*8030*/  @!P0 IMAD.WIDE R8, R9, 0x4, R2.reuse ;  /* 0x0000000409088825 */ /* 0x100fe200078e0202 */
[----:B------:R-:W-:Y:S02]  /*8040*/  @!P4 LEA.HI R20, R20, R20, RZ, 0x1 ;  /* 0x000000141414c211 */ /* 0x000fe400078f08ff */
[----:B--2---:R-:W-:Y:S01]  /*8050*/  @!P2 LOP3.LUT R13, R18, 0xfffffffe, RZ, 0xc0, !PT ;  /* 0xfffffffe120da812 */ /* 0x004fe200078ec0ff */
[--C-:B------:R-:W-:Y:S01]  /*8060*/  @!P1 IMAD.WIDE R10, R11, 0x4, R2.reuse ;  /* 0x000000040b0a9825 */ /* 0x100fe200078e0202 */
[----:B------:R-:W-:Y:S01]  /*8070*/  @!P3 LEA.HI R19, R19, R19, RZ, 0x1 ;  /* 0x000000131313b211 */ /* 0x000fe200078f08ff */
[----:B------:R0:W-:Y:S01]  /*8080*/  @!P0 ST.E.64 desc[UR42][R8.64], R96 ;  /* 0x0000006008008985 */ /* 0x0001e2000c101b2a */
[----:B------:R-:W-:Y:S01]  /*8090*/  @!P5 LEA.HI R21, R21, R21, RZ, 0x1 ;  /* 0x000000151515d211 */ /* 0x000fe200078f08ff */
[----:B------:R-:W-:Y:S01]  /*80a0*/  @!P2 IMAD.WIDE R12, R13, 0x4, R2 ;  /* 0x000000040d0ca825 */ /* 0x000fe200078e0202 */
[----:B------:R-:W-:Y:S01]  /*80b0*/  @!P3 LOP3.LUT R19, R19, 0xfffffffe, RZ, 0xc0, !PT ;  /* 0xfffffffe1313b812 */ /* 0x000fe200078ec0ff */
[----:B------:R1:W-:Y:S01]  /*80c0*/  @!P1 ST.E.64 desc[UR42][R10.64], R100 ;  /* 0x000000640a009985 */ /* 0x0003e2000c101b2a */
[----:B------:R-:W-:Y:S01]  /*80d0*/  @!P6 LEA.HI R22, R22, R22, RZ, 0x1 ;  /* 0x000000161616e211 */ /* 0x000fe200078f08ff */
[----:B------:R-:W-:Y:S01]  /*80e0*/  VIADD R18, R0, 0xc8 ;  /* 0x000000c800127836 */ /* 0x000fe20000000000 */
[----:B----4-:R-:W-:Y:S01]  /*80f0*/  @!P4 LOP3.LUT R15, R20, 0xfffffffe, RZ, 0xc0, !PT ;  /* 0xfffffffe140fc812 */ /* 0x010fe200078ec0ff */
[----:B------:R-:W-:Y:S01]  /*8100*/  @!P2 ST.E.64 desc[UR42][R12.64], R104 ;  /* 0x000000680c00a985 */ /* 0x000fe2000c101b2a */
[----:B------:R-:W-:Y:S01]  /*8110*/  @!P5 LOP3.LUT R21, R21, 0xfffffffe, RZ, 0xc0, !PT ;  /* 0xfffffffe1515d812 */ /* 0x000fe200078ec0ff */
[----:B------:R-:W-:Y:S01]  /*8120*/  VIADD R20, R0, 0xd8 ;  /* 0x000000d800147836 */ /* 0x000fe20000000000 */
[----:B-----5:R-:W-:-:S02]  /*8130*/  @!P6 LOP3.LUT R17, R22, 0xfffffffe, RZ, 0xc0, !PT ;  /* 0xfffffffe1611e812 */ /* 0x020fc400078ec0ff */
[----:B------:R-:W-:Y:S01]  /*8140*/  ISETP.GE.AND P0, PT, R18, UR4, PT ;  /* 0x0000000412007c0c */ /* 0x000fe2000bf06270 */
[----:B0-----:R-:W-:Y:S01]  /*8150*/  @!P3 IMAD.WIDE R8, R19, 0x4, R2 ;  /* 0x000000041308b825 */ /* 0x001fe200078e0202 */
[----:B------:R-:W-:-:S03]  /*8160*/  ISETP.GE.AND P2, PT, R20, UR4, PT ;  /* 0x0000000414007c0c */ /* 0x000fc6000bf46270 */
[--C-:B-1----:R-:W-:Y:S01]  /*8170*/  @!P4 IMAD.WIDE R10, R15, 0x4, R2.reuse ;  /* 0x000000040f0ac825 */ /* 0x102fe200078e0202 */
[----:B------:R0:W-:Y:S03]  /*8180*/  @!P3 ST.E.64 desc[UR42][R8.64], R108 ;  /* 0x0000006c0800b985 */ /* 0x0001e6000c101b2a */
[--C-:B------:R-:W-:Y:S01]  /*8190*/  @!P5 IMAD.WIDE R14, R21, 0x4, R2.reuse ;  /* 0x00000004150ed825 */ /* 0x100fe200078e0202 */
[----:B------:R1:W-:Y:S03]  /*81a0*/  @!P4 ST.E.64 desc[UR42][R10.64], R112 ;  /* 0x000000700a00c985 */ /* 0x0003e6000c101b2a */
[----:B------:R-:W-:Y:S01]  /*81b0*/  VIADD R19, R0, 0xd0 ;  /* 0x000000d000137836 */ /* 0x000fe20000000000 */
[----:B------:R2:W-:Y:S01]  /*81c0*/  @!P5 ST.E.64 desc[UR42][R14.64], R116 ;  /* 0x000000740e00d985 */ /* 0x0005e2000c101b2a */
[----:B------:R-:W-:Y:S01]  /*81d0*/  @!P6 IMAD.WIDE R16, R17, 0x4, R2 ;  /* 0x000000041110e825 */ /* 0x000fe200078e0202 */
[----:B------:R-:W-:-:S02]  /*81e0*/  @!P0 LEA.HI R18, R18, R18, RZ, 0x1 ;  /* 0x0000001212128211 */ /* 0x000fc400078f08ff */
[----:B------:R-:W-:Y:S01]  /*81f0*/  ISETP.GE.AND P1, PT, R19, UR4, PT ;  /* 0x0000000413007c0c */ /* 0x000fe2000bf26270 */
[C---:B------:R-:W-:Y:S01]  /*8200*/  VIADD R21, R0.reuse, 0xe0 ;  /* 0x000000e000157836 */ /* 0x040fe20000000000 */
[----:B------:R4:W-:Y:S01]  /*8210*/  @!P6 ST.E.64 desc[UR42][R16.64], R120 ;  /* 0x000000781000e985 */ /* 0x0009e2000c101b2a */
[----:B0-----:R-:W-:Y:S01]  /*8220*/  VIADD R9, R0, 0xf8 ;  /* 0x000000f800097836 */ /* 0x001fe20000000000 */
[----:B------:R-:W-:Y:S01]  /*8230*/  @!P2 LEA.HI R20, R20, R20, RZ, 0x1 ;  /* 0x000000141414a211 */ /* 0x000fe200078f08ff */
[C---:B------:R-:W-:Y:S01]  /*8240*/  VIADD R12, R0.reuse, 0xe8 ;  /* 0x000000e8000c7836 */ /* 0x040fe20000000000 */
[----:B------:R-:W-:Y:S01]  /*8250*/  ISETP.GE.AND P3, PT, R21, UR4, PT ;  /* 0x0000000415007c0c */ /* 0x000fe2000bf66270 */
[----:B------:R-:W-:Y:S01]  /*8260*/  VIADD R13, R0, 0xf0 ;  /* 0x000000f0000d7836 */ /* 0x000fe20000000000 */
[----:B------:R-:W-:Y:S02]  /*8270*/  ISETP.GE.AND P6, PT, R9, UR4, PT ;  /* 0x0000000409007c0c */ /* 0x000fe4000bfc6270 */
[----:B------:R-:W-:-:S02]  /*8280*/  ISETP.GE.AND P4, PT, R12, UR4, PT ;  /* 0x000000040c007c0c */ /* 0x000fc4000bf86270 */
[----:B------:R-:W-:Y:S02]  /*8290*/  ISETP.GE.AND P5, PT, R13, UR4, PT ;  /* 0x000000040d007c0c */ /* 0x000fe4000bfa6270 */
[----:B------:R-:W-:-:S04]  /*82a0*/  @!P1 LEA.HI R19, R19, R19, RZ, 0x1 ;  /* 0x0000001313139211 */ /* 0x000fc800078f08ff */
[----:B-1----:R-:W-:Y:S02]  /*82b0*/  @!P1 LOP3.LUT R11, R19, 0xfffffffe, RZ, 0xc0, !PT ;  /* 0xfffffffe130b9812 */ /* 0x002fe400078ec0ff */
[----:B------:R-:W-:Y:S02]  /*82c0*/  @!P3 LEA.HI R21, R21, R21, RZ, 0x1 ;  /* 0x000000151515b211 */ /* 0x000fe400078f08ff */
[----:B------:R-:W-:Y:S02]  /*82d0*/  @!P6 LEA.HI R10, R9, R9, RZ, 0x1 ;  /* 0x00000009090ae211 */ /* 0x000fe400078f08ff */
[----:B------:R-:W-:Y:S02]  /*82e0*/  @!P4 LEA.HI R12, R12, R12, RZ, 0x1 ;  /* 0x0000000c0c0cc211 */ /* 0x000fe400078f08ff */
[----:B------:R-:W-:Y:S02]  /*82f0*/  @!P5 LEA.HI R8, R13, R13, RZ, 0x1 ;  /* 0x0000000d0d08d211 */ /* 0x000fe400078f08ff */
[----:B------:R-:W-:-:S02]  /*8300*/  @!P0 LOP3.LUT R9, R18, 0xfffffffe, RZ, 0xc0, !PT ;  /* 0xfffffffe12098812 */ /* 0x000fc400078ec0ff */
[----:B------:R-:W-:Y:S02]  /*8310*/  @!P2 LOP3.LUT R13, R20, 0xfffffffe, RZ, 0xc0, !PT ;  /* 0xfffffffe140da812 */ /* 0x000fe400078ec0ff */
[----:B--2---:R-:W-:Y:S02]  /*8320*/  @!P3 LOP3.LUT R15, R21, 0xfffffffe, RZ, 0xc0, !PT ;  /* 0xfffffffe150fb812 */ /* 0x004fe400078ec0ff */
[----:B----4-:R-:W-:Y:S01]  /*8330*/  @!P4 LOP3.LUT R17, R12, 0xfffffffe, RZ, 0xc0, !PT ;  /* 0xfffffffe0c11c812 */ /* 0x010fe200078ec0ff */
[--C-:B------:R-:W-:Y:S01]  /*8340*/  @!P2 IMAD.WIDE R12, R13, 0x4, R2.reuse ;  /* 0x000000040d0ca825 */ /* 0x100fe200078e0202 */
[----:B------:R-:W-:Y:S02]  /*8350*/  @!P5 LOP3.LUT R19, R8, 0xfffffffe, RZ, 0xc0, !PT ;  /* 0xfffffffe0813d812 */ /* 0x000fe400078ec0ff */
[----:B------:R-:W-:Y:S01]  /*8360*/  @!P6 LOP3.LUT R21, R10, 0xfffffffe, RZ, 0xc0, !PT ;  /* 0xfffffffe0a15e812 */ /* 0x000fe200078ec0ff */
[----:B------:R-:W-:-:S04]  /*8370*/  @!P0 IMAD.WIDE R8, R9, 0x4, R2 ;  /* 0x0000000409088825 */ /* 0x000fc800078e0202 */
[--C-:B------:R-:W-:Y:S01]  /*8380*/  @!P1 IMAD.WIDE R10, R11, 0x4, R2.reuse ;  /* 0x000000040b0a9825 */ /* 0x100fe200078e0202 */
[----:B------:R0:W-:Y:S03]  /*8390*/  @!P0 ST.E.64 desc[UR42][R8.64], R124 ;  /* 0x0000007c08008985 */ /* 0x0001e6000c101b2a */
[--C-:B------:R-:W-:Y:S01]  /*83a0*/  @!P3 IMAD.WIDE R14, R15, 0x4, R2.reuse ;  /* 0x000000040f0eb825 */ /* 0x100fe200078e0202 */
[----:B------:R0:W-:Y:S03]  /*83b0*/  @!P1 ST.E.64 desc[UR42][R10.64], R128 ;  /* 0x000000800a009985 */ /* 0x0001e6000c101b2a */
[--C-:B------:R-:W-:Y:S01]  /*83c0*/  @!P4 IMAD.WIDE R16, R17, 0x4, R2.reuse ;  /* 0x000000041110c825 */ /* 0x100fe200078e0202 */
[----:B------:R0:W-:Y:S03]  /*83d0*/  @!P2 ST.E.64 desc[UR42][R12.64], R132 ;  /* 0x000000840c00a985 */ /* 0x0001e6000c101b2a */
[--C-:B------:R-:W-:Y:S01]  /*83e0*/  @!P5 IMAD.WIDE R18, R19, 0x4, R2.reuse ;  /* 0x000000041312d825 */ /* 0x100fe200078e0202 */
[----:B------:R0:W-:Y:S03]  /*83f0*/  @!P3 ST.E.64 desc[UR42][R14.64], R136 ;  /* 0x000000880e00b985 */ /* 0x0001e6000c101b2a */
[----:B------:R-:W-:Y:S01]  /*8400*/  @!P6 IMAD.WIDE R2, R21, 0x4, R2 ;  /* 0x000000041502e825 */ /* 0x000fe200078e0202 */
[----:B------:R0:W-:Y:S04]  /*8410*/  @!P4 ST.E.64 desc[UR42][R16.64], R140 ;  /* 0x0000008c1000c985 */ /* 0x0001e8000c101b2a */
[----:B------:R0:W-:Y:S04]  /*8420*/  @!P5 ST.E.64 desc[UR42][R18.64], R144 ;  /* 0x000000901200d985 */ /* 0x0001e8000c101b2a */
[----:B------:R0:W-:Y:S02]  /*8430*/  @!P6 ST.E.64 desc[UR42][R2.64], R148 ;  /* 0x000000940200e985 */ /* 0x0001e4000c101b2a */
.L_x_46:
[----:B------:R-:W-:Y:S05]  /*8440*/  BSYNC B0 ;  /* 0x0000000000007941 */ /* 0x000fea0003800000 */
.L_x_45:
[----:B------:R-:W-:Y:S01]  /*8450*/  VIADD R7, R7, 0x8 ;  /* 0x0000000807077836 */ /* 0x000fe20000000000 */
[----:B0-2---:R0:W2:Y:S04]  /*8460*/  SHFL.IDX PT, R3, R5, 0x1, 0x1c1f ;  /* 0x003c1f0005037f89 */ /* 0x0050a800000e0000 */
[----:B------:R-:W-:Y:S01]  /*8470*/  ISETP.GE.AND P0, PT, R7, R6, PT ;  /* 0x000000060700720c */ /* 0x000fe20003f06270 */
[----:B-1----:R0:W1:-:S12]  /*8480*/  SHFL.IDX PT, R2, R4, 0x1, 0x1c1f ;  /* 0x003c1f0004027f89 */ /* 0x00205800000e0000 */
[----:B0-----:R-:W-:Y:S05]  /*8490*/  @P0 BRA `(.L_x_10) ;  /* 0x00000054006c0947 */ /* 0x001fea0003800000 */
[C---:B------:R-:W-:Y:S01]  /*84a0*/  IADD3 R5, R0.reuse, 0x8, RZ ;  /* 0x0000000800057810 */ /* 0x040fe20007ffe0ff */
[C---:B------:R-:W-:Y:S01]  /*84b0*/  VIADD R7, R0.reuse, 0x10 ;  /* 0x0000001000077836 */ /* 0x040fe20000000000 */
[----:B------:R-:W-:Y:S01]  /*84c0*/  ULDC UR4, c[0x0][0xac8] ;  /* 0x0002b20000047ab9 */ /* 0x000fe20000000800 */
[C---:B------:R-:W-:Y:S01]  /*84d0*/  VIADD R10, R0.reuse, 0x18 ;  /* 0x00000018000a7836 */ /* 0x040fe20000000000 */
[C---:B------:R-:W-:Y:S01]  /*84e0*/  ISETP.GE.AND P0, PT, R0.reuse, UR4, PT ;  /* 0x0000000400007c0c */ /* 0x040fe2000bf06270 */
        /* <DEDUP_REMOVED lines=8> */
[C---:B------:R-:W-:Y:S01]  /*8570*/  VIADD R15, R0.reuse, 0x40 ;  /* 0x00000040000f7836 */ /* 0x040fe20000000000 */
[C---:B------:R-:W-:Y:S01]  /*8580*/  IADD3 R19, R0.reuse, 0x58, RZ ;  /* 0x0000005800137810 */ /* 0x040fe20007ffe0ff */
[----:B------:R-:W-:-:S02]  /*8590*/  VIADD R16, R0, 0x48 ;  /* 0x0000004800107836 */ /* 0x000fc40000000000 */
[C---:B------:R-:W-:Y:S01]  /*85a0*/  @!P0 LEA.HI R4, R0.reuse, R0, RZ, 0x1 ;  /* 0x0000000000048211 */ /* 0x040fe200078f08ff */
[C---:B------:R-:W-:Y:S01]  /*85b0*/  VIADD R18, R0.reuse, 0x50 ;  /* 0x0000005000127836 */ /* 0x040fe20000000000 */
[----:B------:R-:W-:Y:S01]  /*85c0*/  @!P1 LEA.HI R6, R5, R5, RZ, 0x1 ;  /* 0x0000000505069211 */ /* 0x000fe200078f08ff */
[----:B------:R-:W-:Y:S01]  /*85d0*/  VIADD R20, R0, 0x80 ;  /* 0x0000008000147836 */ /* 0x000fe20000000000 */
[----:B------:R-:W-:Y:S02]  /*85e0*/  @!P2 LEA.HI R8, R7, R7, RZ, 0x1 ;  /* 0x000000070708a211 */ /* 0x000fe400078f08ff */
[----:B------:R-:W-:Y:S02]  /*85f0*/  @!P0 LOP3.LUT R5, R4, 0xfffffffe, RZ, 0xc0, !PT ;  /* 0xfffffffe04058812 */ /* 0x000fe400078ec0ff */
[----:B------:R-:W-:Y:S02]  /*8600*/  @!P1 LOP3.LUT R7, R6, 0xfffffffe, RZ, 0xc0, !PT ;  /* 0xfffffffe06079812 */ /* 0x000fe400078ec0ff */
[----:B------:R-:W-:Y:S01]  /*8610*/  @!P2 LOP3.LUT R9, R8, 0xfffffffe, RZ, 0xc0, !PT ;  /* 0xfffffffe0809a812 */ /* 0x000fe200078ec0ff */
[----:B-12---:R-:W-:Y:S01]  /*8620*/  @!P0 IMAD.WIDE R4, R5, 0x4, R2 ;  /* 0x0000000405048825 */ /* 0x006fe200078e0202 */
[----:B------:R-:W-:-:S02]  /*8630*/  ISETP.GE.AND P3, PT, R15, UR4, PT ;  /* 0x000000040f007c0c */ /* 0x000fc4000bf66270 */
[----:B------:R-:W-:Y:S01]  /*8640*/  ISETP.GE.AND P4, PT, R16, UR4, PT ;  /* 0x0000000410007c0c */ /* 0x000fe2000bf86270 */
[--C-:B------:R-:W-:Y:S01]  /*8650*/  @!P1 IMAD.WIDE R6, R7, 0x4, R2.reuse ;  /* 0x0000000407069825 */ /* 0x100fe200078e0202 */
[----:B------:R0:W-:Y:S01]  /*8660*/  @!P0 ST.E.64 desc[UR42][R4.64], R26 ;  /* 0x0000001a04008985 */ /* 0x0001e2000c101b2a */
[----:B------:R-:W-:Y:S02]  /*8670*/  ISETP.GE.AND P0, PT, R12, UR4, PT ;  /* 0x000000040c007c0c */ /* 0x000fe4000bf06270 */
[----:B------:R-:W-:Y:S01]  /*8680*/  @!P2 IMAD.WIDE R8, R9, 0x4, R2 ;  /* 0x000000040908a825 */ /* 0x000fe200078e0202 */
[----:B------:R1:W-:Y:S01]  /*8690*/  @!P1 ST.E.64 desc[UR42][R6.64], R30 ;  /* 0x0000001e06009985 */ /* 0x0003e2000c101b2a */
[----:B------:R-:W-:Y:S02]  /*86a0*/  ISETP.GE.AND P1, PT, R13, UR4, PT ;  /* 0x000000040d007c0c */ /* 0x000fe4000bf26270 */
[----:B------:R-:W-:Y:S01]  /*86b0*/  @!P5 LEA.HI R10, R10, R10, RZ, 0x1 ;  /* 0x0000000a0a0ad211 */ /* 0x000fe200078f08ff */
[----:B------:R2:W-:Y:S01]  /*86c0*/  @!P2 ST.E.64 desc[UR42][R8.64], R34 ;  /* 0x000000220800a985 */ /* 0x0005e2000c101b2a */
[----:B------:R-:W-:-:S02]  /*86d0*/  ISETP.GE.AND P2, PT, R14, UR4, PT ;  /* 0x000000040e007c0c */ /* 0x000fc4000bf46270 */
[----:B------:R-:W-:Y:S02]  /*86e0*/  @!P6 LEA.HI R11, R11, R11, RZ, 0x1 ;  /* 0x0000000b0b0be211 */ /* 0x000fe400078f08ff */
[----:B------:R-:W-:Y:S02]  /*86f0*/  @!P3 LEA.HI R15, R15, R15, RZ, 0x1 ;  /* 0x0000000f0f0fb211 */ /* 0x000fe400078f08ff */
[----:B0-----:R-:W-:Y:S02]  /*8700*/  @!P5 LOP3.LUT R5, R10, 0xfffffffe, RZ, 0xc0, !PT ;  /* 0xfffffffe0a05d812 */ /* 0x001fe400078ec0ff */
[----:B------:R-:W-:Y:S02]  /*8710*/  @!P0 LEA.HI R12, R12, R12, RZ, 0x1 ;  /* 0x0000000c0c0c8211 */ /* 0x000fe400078f08ff */
[----:B-1----:R-:W-:Y:S01]  /*8720*/  @!P6 LOP3.LUT R7, R11, 0xfffffffe, RZ, 0xc0, !PT ;  /* 0xfffffffe0b07e812 */ /* 0x002fe200078ec0ff */
[----:B------:R-:W-:Y:S01]  /*8730*/  @!P5 IMAD.WIDE R4, R5, 0x4, R2 ;  /* 0x000000040504d825 */ /* 0x000fe200078e0202 */
[----:B------:R-:W-:-:S02]  /*8740*/  @!P1 LEA.HI R13, R13, R13, RZ, 0x1 ;  /* 0x0000000d0d0d9211 */ /* 0x000fc400078f08ff */
[----:B------:R-:W-:Y:S01]  /*8750*/  @!P2 LEA.HI R14, R14, R14, RZ, 0x1 ;  /* 0x0000000e0e0ea211 */ /* 0x000fe200078f08ff */
[----:B------:R-:W-:Y:S01]  /*8760*/  @!P6 IMAD.WIDE R6, R7, 0x4, R2 ;  /* 0x000000040706e825 */ /* 0x000fe200078e0202 */
[----:B------:R-:W-:Y:S01]  /*8770*/  @!P4 LEA.HI R16, R16, R16, RZ, 0x1 ;  /* 0x000000101010c211 */ /* 0x000fe200078f08ff */
[----:B------:R0:W-:Y:S01]  /*8780*/  @!P5 ST.E.64 desc[UR42][R4.64], R38 ;  /* 0x000000260400d985 */ /* 0x0001e2000c101b2a */
[----:B--2---:R-:W-:Y:S02]  /*8790*/  @!P0 LOP3.LUT R9, R12, 0xfffffffe, RZ, 0xc0, !PT ;  /* 0xfffffffe0c098812 */ /* 0x004fe400078ec0ff */
[----:B------:R-:W-:Y:S01]  /*87a0*/  @!P1 LOP3.LUT R13, R13, 0xfffffffe, RZ, 0xc0, !PT ;  /* 0xfffffffe0d0d9812 */ /* 0x000fe200078ec0ff */
[----:B------:R1:W-:Y:S01]  /*87b0*/  @!P6 ST.E.64 desc[UR42][R6.64], R42 ;  /* 0x0000002a0600e985 */ /* 0x0003e2000c101b2a */
[----:B------:R-:W-:Y:S01]  /*87c0*/  @!P2 LOP3.LUT R11, R14, 0xfffffffe, RZ, 0xc0, !PT ;  /* 0xfffffffe0e0ba812 */ /* 0x000fe200078ec0ff */
[----:B------:R-:W-:Y:S01]  /*87d0*/  VIADD R14, R0, 0x60 ;  /* 0x00000060000e7836 */ /* 0x000fe20000000000 */
[----:B------:R-:W-:-:S02]  /*87e0*/  @!P3 LOP3.LUT R15, R15, 0xfffffffe, RZ, 0xc0, !PT ;  /* 0xfffffffe0f0fb812 */ /* 0x000fc400078ec0ff */
[----:B------:R-:W-:Y:S01]  /*87f0*/  @!P4 LOP3.LUT R17, R16, 0xfffffffe, RZ, 0xc0, !PT ;  /* 0xfffffffe1011c812 */ /* 0x000fe200078ec0ff */
[----:B------:R-:W-:Y:S01]  /*8800*/  VIADD R16, R0, 0x70 ;  /* 0x0000007000107836 */ /* 0x000fe20000000000 */
[----:B------:R-:W-:Y:S02]  /*8810*/  ISETP.GE.AND P5, PT, R18, UR4, PT ;  /* 0x0000000412007c0c */ /* 0x000fe4000bfa6270 */
[----:B------:R-:W-:Y:S01]  /*8820*/  ISETP.GE.AND P6, PT, R19, UR4, PT ;  /* 0x0000000413007c0c */ /* 0x000fe2000bfc6270 */
[----:B0-----:R-:W-:-:S04]  /*8830*/  @!P0 IMAD.WIDE R4, R9, 0x4, R2 ;  /* 0x0000000409048825 */ /* 0x001fc800078e0202 */
[--C-:B-1----:R-:W-:Y:S01]  /*8840*/  @!P1 IMAD.WIDE R6, R13, 0x4, R2.reuse ;  /* 0x000000040d069825 */ /* 0x102fe200078e0202 */
[----:B------:R0:W-:Y:S01]  /*8850*/  @!P0 ST.E.64 desc[UR42][R4.64], R46 ;  /* 0x0000002e04008985 */ /* 0x0001e2000c101b2a */
[----:B------:R-:W-:Y:S02]  /*8860*/  ISETP.GE.AND P0, PT, R20, UR4, PT ;  /* 0x0000000414007c0c */ /* 0x000fe4000bf06270 */
[--C-:B------:R-:W-:Y:S01]  /*8870*/  @!P2 IMAD.WIDE R8, R11, 0x4, R2.reuse ;  /* 0x000000040b08a825 */ /* 0x100fe200078e0202 */
[----:B------:R1:W-:Y:S01]  /*8880*/  @!P1 ST.E.64 desc[UR42][R6.64], R50 ;  /* 0x0000003206009985 */ /* 0x0003e2000c101b2a */
[----:B------:R-:W-:Y:S02]  /*8890*/  @!P5 LEA.HI R18, R18, R18, RZ, 0x1 ;  /* 0x000000121212d211 */ /* 0x000fe400078f08ff */
[----:B------:R-:W-:Y:S01]  /*88a0*/  @!P3 IMAD.WIDE R10, R15, 0x4, R2 ;  /* 0x000000040f0ab825 */ /* 0x000fe200078e0202 */
[----:B------:R2:W-:Y:S01]  /*88b0*/  @!P2 ST.E.64 desc[UR42][R8.64], R54 ;  /* 0x000000360800a985 */ /* 0x0005e2000c101b2a */
[----:B------:R-:W-:-:S02]  /*88c0*/  ISETP.GE.AND P2, PT, R16, UR4, PT ;  /* 0x0000000410007c0c */ /* 0x000fc4000bf46270 */
[----:B------:R-:W-:Y:S01]  /*88d0*/  @!P4 IMAD.WIDE R12, R17, 0x4, R2 ;  /* 0x00000004110cc825 */ /* 0x000fe200078e0202 */
[----:B------:R4:W-:Y:S01]  /*88e0*/  @!P3 ST.E.64 desc[UR42][R10.64], R58 ;  /* 0x0000003a0a00b985 */ /* 0x0009e2000c101b2a */
[----:B------:R-:W-:Y:S02]  /*88f0*/  @!P6 LEA.HI R19, R19, R19, RZ, 0x1 ;  /* 0x000000131313e211 */ /* 0x000fe400078f08ff */
[C---:B------:R-:W-:Y:S01]  /*8900*/  VIADD R15, R0.reuse, 0x68 ;  /* 0x00000068000f7836 */ /* 0x040fe20000000000 */
[----:B------:R5:W-:Y:S01]  /*8910*/  @!P4 ST.E.64 desc[UR42][R12.64], R62 ;  /* 0x0000003e0c00c985 */ /* 0x000be2000c101b2a */
[----:B------:R-:W-:Y:S01]  /*8920*/  VIADD R17, R0, 0x78 ;  /* 0x0000007800117836 */ /* 0x000fe20000000000 */
[----:B------:R-:W-:Y:S02]  /*8930*/  ISETP.GE.AND P4, PT, R14, UR4, PT ;  /* 0x000000040e007c0c */ /* 0x000fe4000bf86270 */
[----:B------:R-:W-:Y:S02]  /*8940*/  ISETP.GE.AND P3, PT, R15, UR4, PT ;  /* 0x000000040f007c0c */ /* 0x000fe4000bf66270 */
[----:B------:R-:W-:-:S02]  /*8950*/  ISETP.GE.AND P1, PT, R17, UR4, PT ;  /* 0x0000000411007c0c */ /* 0x000fc4000bf26270 */
[----:B0-----:R-:W-:Y:S01]  /*8960*/  @!P5 LOP3.LUT R5, R18, 0xfffffffe, RZ, 0xc0, !PT ;  /* 0xfffffffe1205d812 */ /* 0x001fe200078ec0ff */
[C---:B------:R-:W-:Y:S01]  /*8970*/  VIADD R18, R0.reuse, 0x88 ;  /* 0x0000008800127836 */ /* 0x040fe20000000000 */
        /* <DEDUP_REMOVED lines=14> */
[----:B----4-:R-:W-:Y:S02]  /*8a60*/  @!P2 LOP3.LUT R11, R16, 0xfffffffe, RZ, 0xc0, !PT ;  /* 0xfffffffe100ba812 */ /* 0x010fe400078ec0ff */
[----:B------:R-:W-:Y:S02]  /*8a70*/  @!P1 LOP3.LUT R17, R17, 0xfffffffe, RZ, 0xc0, !PT ;  /* 0xfffffffe11119812 */ /* 0x000fe400078ec0ff */
[----:B-----5:R-:W-:Y:S01]  /*8a80*/  @!P0 LOP3.LUT R13, R20, 0xfffffffe, RZ, 0xc0, !PT ;  /* 0xfffffffe140d8812 */ /* 0x020fe200078ec0ff */
[----:B------:R-:W-:Y:S01]  /*8a90*/  VIADD R20, R0, 0xb8 ;  /* 0x000000b800147836 */ /* 0x000fe20000000000 */
[----:B------:R-:W-:Y:S01]  /*8aa0*/  ISETP.GE.AND P6, PT, R18, UR4, PT ;  /* 0x0000000412007c0c */ /* 0x000fe2000bfc6270 */
[----:B0-----:R-:W-:Y:S01]  /*8ab0*/  @!P4 IMAD.WIDE R4, R9, 0x4, R2 ;  /* 0x000000040904c825 */ /* 0x001fe200078e0202 */
[----:B------:R-:W-:-:S02]  /*8ac0*/  ISETP.GE.AND P5, PT, R19, UR4, PT ;  /* 0x0000000413007c0c */ /* 0x000fc4000bfa6270 */
[----:B------:R-:W-:Y:S01]  /*8ad0*/  IADD3 R16, R0, 0xa8, RZ ;  /* 0x000000a800107810 */ /* 0x000fe20007ffe0ff */
[--C-:B-1----:R-:W-:Y:S01]  /*8ae0*/  @!P3 IMAD.WIDE R6, R15, 0x4, R2.reuse ;  /* 0x000000040f06b825 */ /* 0x102fe200078e0202 */
[----:B------:R0:W-:Y:S03]  /*8af0*/  @!P4 ST.E.64 desc[UR42][R4.64], R74 ;  /* 0x0000004a0400c985 */ /* 0x0001e6000c101b2a */
        /* <DEDUP_REMOVED lines=12> */
[----:B------:R-:W-:Y:S02]  /*8bc0*/  ISETP.GE.AND P0, PT, R14, UR4, PT ;  /* 0x000000040e007c0c */ /* 0x000fe4000bf06270 */
[----:B------:R-:W-:Y:S02]  /*8bd0*/  ISETP.GE.AND P4, PT, R15, UR4, PT ;  /* 0x000000040f007c0c */ /* 0x000fe4000bf86270 */
[----:B------:R-:W-:-:S02]  /*8be0*/  ISETP.GE.AND P2, PT, R17, UR4, PT ;  /* 0x0000000411007c0c */ /* 0x000fc4000bf46270 */
[----:B------:R-:W-:Y:S02]  /*8bf0*/  @!P5 LEA.HI R19, R19, R19, RZ, 0x1 ;  /* 0x000000131313d211 */ /* 0x000fe400078f08ff */
        /* <DEDUP_REMOVED lines=42> */
[----:B0-----:R-:W-:Y:S02]  /*8ea0*/  @!P5 LOP3.LUT R5, R18, 0xfffffffe, RZ, 0xc0, !PT ;  /* 0xfffffffe1205d812 */ /* 0x001fe400078ec0ff */
        /* <DEDUP_REMOVED lines=12> */
[----:B----4-:R-:W-:Y:S02]  /*8f70*/  @!P2 LOP3.LUT R11, R16, 0xfffffffe, RZ, 0xc0, !PT ;  /* 0xfffffffe100ba812 */ /* 0x010fe400078ec0ff */
[----:B------:R-:W-:Y:S02]  /*8f80*/  @!P3 LOP3.LUT R17, R17, 0xfffffffe, RZ, 0xc0, !PT ;  /* 0xfffffffe1111b812 */ /* 0x000fe400078ec0ff */
[----:B-----5:R-:W-:Y:S02]  /*8f90*/  @!P4 LOP3.LUT R13, R20, 0xfffffffe, RZ, 0xc0, !PT ;  /* 0xfffffffe140dc812 */ /* 0x020fe400078ec0ff */
[----:B------:R-:W-:Y:S01]  /*8fa0*/  IADD3 R0, R0, 0xf8, RZ ;  /* 0x000000f800007810 */ /* 0x000fe20007ffe0ff */
[----:B0-----:R-:W-:-:S04]  /*8fb0*/  @!P0 IMAD.WIDE R4, R9, 0x4, R2 ;  /* 0x0000000409048825 */ /* 0x001fc800078e0202 */
[--C-:B-1----:R-:W-:Y:S01]  /*8fc0*/  @!P1 IMAD.WIDE R6, R15, 0x4, R2.reuse ;  /* 0x000000040f069825 */ /* 0x102fe200078e0202 */
[----:B------:R0:W-:Y:S01]  /*8fd0*/  @!P0 ST.E.64 desc[UR42][R4.64], R130 ;  /* 0x0000008204008985 */ /* 0x0001e2000c101b2a */
[----:B------:R-:W-:Y:S02]  /*8fe0*/  ISETP.GE.AND P0, PT, R0, UR4, PT ;  /* 0x0000000400007c0c */ /* 0x000fe4000bf06270 */
[--C-:B------:R-:W-:Y:S01]  /*8ff0*/  @!P2 IMAD.WIDE R8, R11, 0x4, R2.reuse ;  /* 0x000000040b08a825 */ /* 0x100fe200078e0202 */
[----:B------:R0:W-:Y:S03]  /*9000*/  @!P1 ST.E.64 desc[UR42][R6.64], R134 ;  /* 0x0000008606009985 */ /* 0x0001e6000c101b2a */
[--C-:B------:R-:W-:Y:S01]  /*9010*/  @!P3 IMAD.WIDE R10, R17, 0x4, R2.reuse ;  /* 0x00000004110ab825 */ /* 0x100fe200078e0202 */
[----:B------:R0:W-:Y:S03]  /*9020*/  @!P2 ST.E.64 desc[UR42][R8.64], R138 ;  /* 0x0000008a0800a985 */ /* 0x0001e6000c101b2a */
[----:B------:R-:W-:Y:S01]  /*9030*/  @!P4 IMAD.WIDE R12, R13, 0x4, R2 ;  /* 0x000000040d0cc825 */ /* 0x000fe200078e0202 */
[----:B------:R0:W-:Y:S04]  /*9040*/  @!P3 ST.E.64 desc[UR42][R10.64], R142 ;  /* 0x0000008e0a00b985 */ /* 0x0001e8000c101b2a */
[----:B------:R0:W-:Y:S01]  /*9050*/  @!P4 ST.E.64 desc[UR42][R12.64], R146 ;  /* 0x000000920c00c985 */ /* 0x0001e2000c101b2a */
[----:B------:R-:W-:Y:S05]  /*9060*/  @P0 BRA `(.L_x_10) ;  /* 0x0000004800780947 */ /* 0x000fea0003800000 */
[----:B------:R-:W-:-:S04]  /*9070*/  LEA.HI R0, R0, R0, RZ, 0x1 ;  /* 0x0000000000007211 */ /* 0x000fc800078f08ff */
[----:B0-----:R-:W-:-:S05]  /*9080*/  LOP3.LUT R5, R0, 0xfffffffe, RZ, 0xc0, !PT ;  /* 0xfffffffe00057812 */ /* 0x001fca00078ec0ff */
[----:B------:R-:W-:-:S05]  /*9090*/  IMAD.WIDE R2, R5, 0x4, R2 ;  /* 0x0000000405027825 */ /* 0x000fca00078e0202 */
[----:B------:R0:W-:Y:S01]  /*90a0*/  ST.E.64 desc[UR42][R2.64], R150 ;  /* 0x0000009602007985 */ /* 0x0001e2000c101b2a */
[----:B------:R-:W-:Y:S05]  /*90b0*/  BRA `(.L_x_10) ;  /* 0x0000004800647947 */ /* 0x000fea0003800000 */
.L_x_43:
[----:B------:R-:W2:Y:S02]  /*90c0*/  S2R R0, SR_TID.X ;  /* 0x0000000000007919 */ /* 0x000ea40000002100 */
[----:B--2---:R-:W-:-:S05]  /*90d0*/  VIADD R3, R0, 0xffffff80 ;  /* 0xffffff8000037836 */ /* 0x004fca0000000000 */
[----:B------:R-:W-:-:S13]  /*90e0*/  ISETP.GT.AND P0, PT, R3, 0x3f, PT ;  /* 0x0000003f0300780c */ /* 0x000fda0003f04270 */
[----:B------:R-:W-:Y:S05]  /*90f0*/  @P0 BRA `(.L_x_10) ;  /* 0x0000004800540947 */ /* 0x000fea0003800000 */
[----:B------:R-:W2:Y:S01]  /*9100*/  S2R R3, SR_CTAID.X ;  /* 0x0000000000037919 */ /* 0x000ea20000002500 */
[----:B------:R-:W4:Y:S01]  /*9110*/  LDC R8, c[0x0][0xbe8] ;  /* 0x0002fa00ff087b82 */ /* 0x000f220000000800 */
[----:B------:R-:W-:Y:S01]  /*9120*/  ULDC UR4, c[0x0][0xa88] ;  /* 0x0002a20000047ab9 */ /* 0x000fe20000000800 */
[----:B--2---:R-:W-:Y:S02]  /*9130*/  IMAD R0, R3, 0x40, R0 ;  /* 0x0000004003007824 */ /* 0x004fe400078e0200 */
[----:B----4-:R-:W-:Y:S02]  /*9140*/  IMAD R3, R8, UR4, RZ ;  /* 0x0000000408037c24 */ /* 0x010fe4000f8e02ff */
[----:B------:R-:W-:-:S05]  /*9150*/  VIADD R0, R0, 0xffffff80 ;  /* 0xffffff8000007836 */ /* 0x000fca0000000000 */
[----:B------:R-:W-:-:S13]  /*9160*/  ISETP.GE.AND P0, PT, R0, R3, PT ;  /* 0x000000030000720c */ /* 0x000fda0003f06270 */
[----:B------:R-:W-:Y:S05]  /*9170*/  @P0 BRA `(.L_x_10) ;  /* 0x0000004800340947 */ /* 0x000fea0003800000 */
[----:B------:R-:W-:Y:S01]  /*9180*/  ISETP.NE.AND P0, PT, R8, 0x1, PT ;  /* 0x000000010800780c */ /* 0x000fe20003f05270 */
[----:B------:R-:W2:Y:S01]  /*9190*/  S2UR UR4, SR_CTAID.Z ;  /* 0x00000000000479c3 */ /* 0x000ea20000002700 */
[--C-:B------:R-:W-:Y:S01]  /*91a0*/  SHF.R.S32.HI R3, RZ, 0x1f, R2.reuse ;  /* 0x0000001fff037819 */ /* 0x100fe20000011402 */
[----:B------:R-:W-:Y:S01]  /*91b0*/  ULDC.64 UR6, c[0x0][0xbd0] ;  /* 0x0002f40000067ab9 */ /* 0x000fe20000000a00 */
[----:B------:R-:W-:Y:S02]  /*91c0*/  IMAD.MOV R7, RZ, RZ, -R2 ;  /* 0x000000ffff077224 */ /* 0x000fe400078e0a02 */
[----:B01----:R-:W-:-:S03]  /*91d0*/  IMAD.WIDE.U32 R4, R2, UR6, RZ ;  /* 0x0000000602047c25 */ /* 0x003fc6000f8e00ff */
[----:B------:R-:W0:Y:S01]  /*91e0*/  LDC.64 R12, c[0x0][0xbd8] ;  /* 0x0002f600ff0c7b82 */ /* 0x000e220000000a00 */
[----:B------:R-:W-:-:S04]  /*91f0*/  IMAD R3, R3, UR6, RZ ;  /* 0x0000000603037c24 */ /* 0x000fc8000f8e02ff */
[----:B------:R-:W-:Y:S02]  /*9200*/  IMAD R3, R2, UR7, R3 ;  /* 0x0000000702037c24 */ /* 0x000fe4000f8e0203 */
[----:B------:R-:W-:Y:S01]  /*9210*/  IMAD.MOV.U32 R2, RZ, RZ, R4 ;  /* 0x000000ffff027224 */ /* 0x000fe200078e0004 */
[----:B------:R-:W1:Y:S01]  /*9220*/  @P0 LDC R9, c[0x0][0xbec] ;  /* 0x0002fb00ff090b82 */ /* 0x000e620000000800 */
[----:B------:R-:W-:Y:S02]  /*9230*/  IMAD.IADD R3, R5, 0x1, R3 ;  /* 0x0000000105037824 */ /* 0x000fe400078e0203 */
[----:B------:R-:W-:-:S05]  /*9240*/  IMAD.MOV.U32 R5, RZ, RZ, R0 ;  /* 0x000000ffff057224 */ /* 0x000fca00078e0000 */
[----:B------:R-:W4:Y:S01]  /*9250*/  S2UR UR8, SR_CTAID.Y ;  /* 0x00000000000879c3 */ /* 0x000f220000002600 */
[----:B--2---:R-:W-:-:S07]  /*9260*/  USHF.R.S32.HI UR5, URZ, 0x1f, UR4 ;  /* 0x0000001f3f057899 */ /* 0x004fce0008011404 */
[----:B------:R-:W4:Y:S01]  /*9270*/  LDC R10, c[0x0][0xc50] ;  /* 0x00031400ff0a7b82 */ /* 0x000f220000000800 */
[C---:B0-----:R-:W-:Y:S02]  /*9280*/  IMAD R14, R12.reuse, UR5, RZ ;  /* 0x000000050c0e7c24 */ /* 0x041fe4000f8e02ff */
[----:B------:R-:W-:-:S04]  /*9290*/  IMAD.WIDE.U32 R2, R12, UR4, R2 ;  /* 0x000000040c027c25 */ /* 0x000fc8000f8e0002 */
[----:B------:R-:W-:Y:S01]  /*92a0*/  IMAD R13, R13, UR4, R14 ;  /* 0x000000040d0d7c24 */ /* 0x000fe2000f8e020e */
[----:B------:R-:W0:Y:S01]  /*92b0*/  @P0 LDC R11, c[0x0][0xbf0] ;  /* 0x0002fc00ff0b0b82 */ /* 0x000e220000000800 */
[----:B-1----:R-:W-:Y:S01]  /*92c0*/  @P0 IMAD.HI.U32 R6, R0, R9, RZ ;  /* 0x0000000900060227 */ /* 0x002fe200078e00ff */
[----:B------:R-:W-:-:S03]  /*92d0*/  ULDC.64 UR4, c[0x0][0xbe0] ;  /* 0x0002f80000047ab9 */ /* 0x000fc60000000a00 */
[----:B------:R-:W-:Y:S02]  /*92e0*/  IMAD.IADD R3, R13, 0x1, R3 ;  /* 0x000000010d037824 */ /* 0x000fe400078e0203 */
[----:B----4-:R-:W-:-:S04]  /*92f0*/  IMAD R9, R10, R7, UR8 ;  /* 0x000000080a097e24 */ /* 0x010fc8000f8e0207 */
[----:B------:R-:W-:Y:S01]  /*9300*/  IMAD.WIDE.U32 R2, R9, UR4, R2 ;  /* 0x0000000409027c25 */ /* 0x000fe2000f8e0002 */
[----:B------:R-:W-:Y:S02]  /*9310*/  SHF.R.S32.HI R4, RZ, 0x1f, R9 ;  /* 0x0000001fff047819 */ /* 0x000fe40000011409 */
[----:B0-----:R-:W-:-:S03]  /*9320*/  @P0 SHF.R.U32.HI R5, RZ, R11, R6 ;  /* 0x0000000bff050219 */ /* 0x001fc60000011606 */
[----:B------:R-:W-:Y:S01]  /*9330*/  IMAD R4, R4, UR4, RZ ;  /* 0x0000000404047c24 */ /* 0x000fe2000f8e02ff */
[----:B------:R-:W-:Y:S01]  /*9340*/  IADD3 R2, P0, R5, R2, RZ ;  /* 0x0000000205027210 */ /* 0x000fe20007f1e0ff */
[--C-:B------:R-:W-:Y:S02]  /*9350*/  IMAD.MOV R7, RZ, RZ, -R5.reuse ;  /* 0x000000ffff077224 */ /* 0x100fe400078e0a05 */
[----:B------:R-:W-:Y:S01]  /*9360*/  IMAD R4, R9, UR5, R4 ;  /* 0x0000000509047c24 */ /* 0x000fe2000f8e0204 */
[----:B------:R-:W-:Y:S01]  /*9370*/  SHF.R.S32.HI R9, RZ, 0x1f, R5 ;  /* 0x0000001fff097819 */ /* 0x000fe20000011405 */
[----:B------:R-:W-:Y:S01]  /*9380*/  IMAD R7, R8, R7, R0 ;  /* 0x0000000708077224 */ /* 0x000fe200078e0200 */
[----:B------:R-:W-:Y:S02]  /*9390*/  ULDC.64 UR4, c[0x0][0xbc8] ;  /* 0x0002f20000047ab9 */ /* 0x000fe40000000a00 */
[----:B------:R-:W-:Y:S02]  /*93a0*/  IADD3.X R3, R9, R3, R4, P0, !PT ;  /* 0x0000000309037210 */ /* 0x000fe400007fe404 */
[----:B------:R-:W-:Y:S01]  /*93b0*/  SHF.R.S32.HI R0, RZ, 0x1f, R7 ;  /* 0x0000001fff007819 */ /* 0x000fe20000011407 */
[----:B------:R-:W-:-:S04]  /*93c0*/  IMAD.WIDE.U32 R2, R7, UR4, R2 ;  /* 0x0000000407027c25 */ /* 0x000fc8000f8e0002 */
[----:B------:R-:W-:-:S04]  /*93d0*/  IMAD R0, R0, UR4, RZ ;  /* 0x0000000400007c24 */ /* 0x000fc8000f8e02ff */
[----:B------:R-:W-:Y:S01]  /*93e0*/  IMAD R5, R7, UR5, R0 ;  /* 0x0000000507057c24 */ /* 0x000fe2000f8e0200 */
[----:B------:R-:W-:Y:S02]  /*93f0*/  ULDC.64 UR4, c[0x0][0xba8] ;  /* 0x0002ea0000047ab9 */ /* 0x000fe40000000a00 */
[----:B------:R-:W-:Y:S02]  /*9400*/  LEA R4, P0, R2, UR4, 0x2 ;  /* 0x0000000402047c11 */ /* 0x000fe4000f8010ff */
[----:B------:R-:W-:-:S04]  /*9410*/  IADD3 R3, R3, R5, RZ ;  /* 0x0000000503037210 */ /* 0x000fc80007ffe0ff */
[----:B------:R-:W-:Y:S01]  /*9420*/  LEA.HI.X R5, R2, UR5, R3, 0x2, P0 ;  /* 0x0000000502057c11 */ /* 0x000fe200080f1403 */
[----:B------:R-:W-:-:S05]  /*9430*/  IMAD.MOV.U32 R3, RZ, RZ, -0x800000 ;  /* 0xff800000ff037424 */ /* 0x000fca00078e00ff */
[----:B------:R0:W-:Y:S01]  /*9440*/  STG.E desc[UR42][R4.64], R3 ;  /* 0x0000000304007986 */ /* 0x0001e2000c10192a */
[----:B------:R-:W-:Y:S05]  /*9450*/  BRA `(.L_x_10) ;  /* 0x00000044007c7947 */ /* 0x000fea0003800000 */
.L_x_8:
[----:B------:R-:W-:-:S08]  /*9460*/  NOP ;  /* 0x0000000000007918 */ /* 0x000fd00000000000 */
[----:B-1----:R-:W0:-:S00]  /*9470*/  USETMAXREG.DEALLOC.CTAPOOL 0x18 ;  /* 0x00000018000079c8 */ /* 0x002e0000080e0500 */
[----:B0-----:R-:W-:Y:S01]  /*9480*/  LOP3.LUT R19, R0, 0x3, RZ, 0xc0, !PT ;  /* 0x0000000300137812 */ /* 0x001fe200078ec0ff */
[----:B------:R-:W0:Y:S05]  /*9490*/  S2R R17, SR_CTAID.Z ;  /* 0x0000000000117919 */ /* 0x000e2a0000002700 */
[----:B------:R-:W1:Y:S01]  /*94a0*/  S2UR UR6, SR_CTAID.Y ;  /* 0x00000000000679c3 */ /* 0x000e620000002600 */
[----:B------:R-:W2:Y:S02]  /*94b0*/  SHFL.IDX PT, R0, R19, RZ, 0x1f ;  /* 0x00001fff13007589 */ /* 0x000ea400000e0000 */
[----:B--2---:R-:W-:-:S13]  /*94c0*/  ISETP.NE.AND P0, PT, R0, RZ, PT ;  /* 0x000000ff0000720c */ /* 0x004fda0003f05270 */
[----:B01----:R-:W-:Y:S05]  /*94d0*/  @!P0 BRA `(.L_x_47) ;  /* 0x0000000000288947 */ /* 0x003fea0003800000 */
[----:B------:R-:W-:Y:S01]  /*94e0*/  ULDC UR7, c[0x0][0xc50] ;  /* 0x0003140000077ab9 */ /* 0x000fe20000000800 */
[----:B------:R-:W-:Y:S01]  /*94f0*/  UMOV UR36, UR6 ;  /* 0x0000000600247c82 */ /* 0x000fe20008000000 */
[----:B------:R-:W-:-:S06]  /*9500*/  UISETP.NE.AND UP0, UPT, UR7, 0x1, UPT ;  /* 0x000000010700788c */ /* 0x000fcc000bf05270 */
[----:B------:R-:W-:-:S13]  /*9510*/  PLOP3.LUT P0, PT, PT, PT, UP0, 0x80, 0x0 ;  /* 0x000000000000781c */ /* 0x000fda0003f0f008 */
[----:B------:R-:W-:Y:S05]  /*9520*/  @!P0 BRA `(.L_x_48) ;  /* 0x0000000000308947 */ /* 0x000fea0003800000 */
[----:B------:R-:W-:Y:S01]  /*9530*/  ULDC UR4, c[0x0][0xc54] ;  /* 0x0003150000047ab9 */ /* 0x000fe20000000800 */
[----:B------:R-:W-:Y:S01]  /*9540*/  ULDC UR36, c[0x0][0xc58] ;  /* 0x0003160000247ab9 */ /* 0x000fe20000000800 */
[----:B------:R-:W-:-:S04]  /*9550*/  UIMAD.WIDE.U32 UR4, UR6, UR4, URZ ;  /* 0x00000004060472a5 */ /* 0x000fc8000f8e003f */
[----:B------:R-:W-:Y:S01]  /*9560*/  USHF.R.U32.HI UR36, URZ, UR36, UR5 ;  /* 0x000000243f247299 */ /* 0x000fe20008011605 */
[----:B------:R-:W-:Y:S11]  /*9570*/  BRA `(.L_x_48) ;  /* 0x00000000001c7947 */ /* 0x000ff60003800000 */
.L_x_47:
[----:B------:R-:W-:Y:S01]  /*9580*/  ULDC UR7, c[0x0][0xc50] ;  /* 0x0003140000077ab9 */ /* 0x000fe20000000800 */
[----:B------:R-:W-:Y:S01]  /*9590*/  UMOV UR36, UR6 ;  /* 0x0000000600247c82 */ /* 0x000fe20008000000 */
[----:B------:R-:W-:-:S11]  /*95a0*/  UISETP.NE.AND UP0, UPT, UR7, 0x1, UPT ;  /* 0x000000010700788c */ /* 0x000fd6000bf05270 */
[----:B------:R-:W-:Y:S01]  /*95b0*/  @UP0 ULDC UR4, c[0x0][0xc54] ;  /* 0x0003150000040ab9 */ /* 0x000fe20000000800 */
[----:B------:R-:W-:Y:S01]  /*95c0*/  @UP0 ULDC UR8, c[0x0][0xc58] ;  /* 0x0003160000080ab9 */ /* 0x000fe20000000800 */
[----:B------:R-:W-:-:S04]  /*95d0*/  UIMAD.WIDE.U32 UR4, UR6, UR4, URZ ;  /* 0x00000004060472a5 */ /* 0x000fc8000f8e003f */
[----:B------:R-:W-:-:S12]  /*95e0*/  @UP0 USHF.R.U32.HI UR36, URZ, UR8, UR5 ;  /* 0x000000083f240299 */ /* 0x000fd80008011605 */
.L_x_48:
[----:B------:R-:W-:Y:S01]  /*95f0*/  ISETP.GE.AND P0, PT, R17, RZ, PT ;  /* 0x000000ff1100720c */ /* 0x000fe20003f06270 */
[----:B------:R-:W-:Y:S01]  /*9600*/  UIADD3 UR4, -UR36, URZ, URZ ;  /* 0x0000003f24047290 */ /* 0x000fe2000fffe13f */
[----:B------:R-:W-:Y:S02]  /*9610*/  IMAD.MOV.U32 R0, RZ, RZ, 0x1 ;  /* 0x00000001ff007424 */ /* 0x000fe400078e00ff */
[----:B------:R-:W-:Y:S01]  /*9620*/  IMAD.MOV.U32 R6, RZ, RZ, RZ ;  /* 0x000000ffff067224 */ /* 0x000fe200078e00ff */
[----:B------:R-:W-:Y:S01]  /*9630*/  UIMAD UR4, UR7, UR4, UR6 ;  /* 0x00000004070472a4 */ /* 0x000fe2000f8e0206 */
[----:B------:R-:W-:-:S07]  /*9640*/  IMAD.MOV.U32 R9, RZ, RZ, 0x1 ;  /* 0x00000001ff097424 */ /* 0x000fce00078e00ff */
[----:B------:R-:W-:Y:S05]  /*9650*/  @!P0 BRA `(.L_x_49) ;  /* 0x00000040003c8947 */ /* 0x000fea0003800000 */
[----:B------:R-:W-:Y:S01]  /*9660*/  ULDC.64 UR6, c[0x0][0x418] ;  /* 0x0001060000067ab9 */ /* 0x000fe20000000a00 */
[----:B------:R-:W-:Y:S01]  /*9670*/  ULDC UR5, c[0x0][0x424] ;  /* 0x0001090000057ab9 */ /* 0x000fe20000000800 */
[----:B------:R-:W-:Y:S01]  /*9680*/  UISETP.NE.U32.AND UP0, UPT, UR6, URZ, UPT ;  /* 0x0000003f0600728c */ /* 0x000fe2000bf05070 */
[----:B------:R0:W-:Y:S01]  /*9690*/  STL [R1+0xc], RZ ;  /* 0x00000cff01007387 */ /* 0x0001e20000100800 */
[----:B------:R-:W-:Y:S02]  /*96a0*/  ULOP3.LUT UR40, UR4, 0xffff, URZ, 0xc0, !UPT ;  /* 0x0000ffff04287892 */ /* 0x000fe4000f8ec03f */
[----:B------:R-:W-:Y:S01]  /*96b0*/  UISETP.NE.AND.EX UP0, UPT, UR7, URZ, UPT, UP0 ;  /* 0x0000003f0700728c */ /* 0x000fe2000bf05300 */
[----:B------:R-:W-:-:S03]  /*96c0*/  ULDC UR6, c[0x0][0x2f0] ;  /* 0x0000bc0000067ab9 */ /* 0x000fc60000000800 */
[----:B------:R-:W-:-:S04]  /*96d0*/  USEL UR5, UR5, 0x1, UP0 ;  /* 0x0000000105057887 */ /* 0x000fc80008000000 */
[----:B------:R-:W-:-:S04]  /*96e0*/  UIMAD UR5, UR5, UR6, URZ ;  /* 0x00000006050572a4 */ /* 0x000fc8000f8e023f */
[----:B------:R-:W-:Y:S02]  /*96f0*/  UISETP.GE.AND UP0, UPT, UR5, 0x1, UPT ;  /* 0x000000010500788c */ /* 0x000fe4000bf06270 */
[----:B------:R-:W-:-:S04]  /*9700*/  UIADD3 UR5, UR5, 0x3f, URZ ;  /* 0x0000003f05057890 */ /* 0x000fc8000fffe03f */
[----:B------:R-:W-:Y:S01]  /*9710*/  PLOP3.LUT P0, PT, PT, PT, UP0, 0x80, 0x0 ;  /* 0x000000000000781c */ /* 0x000fe20003f0f008 */
[----:B------:R-:W-:-:S04]  /*9720*/  USHF.R.S32.HI UR6, URZ, 0x1f, UR5 ;  /* 0x0000001f3f067899 */ /* 0x000fc80008011405 */
[----:B------:R-:W-:-:S04]  /*9730*/  ULEA.HI UR6, UR6, UR5, URZ, 0x6 ;  /* 0x0000000506067291 */ /* 0x000fc8000f8f303f */
[----:B------:R-:W-:-:S04]  /*9740*/  USHF.R.S32.HI UR39, URZ, 0x6, UR6 ;  /* 0x000000063f277899 */ /* 0x000fc80008011406 */
[----:B0-----:R-:W-:Y:S08]  /*9750*/  @!P0 BRA `(.L_x_50) ;  /* 0x00000000007c8947 */ /* 0x001ff00003800000 */
[----:B------:R-:W-:-:S04]  /*9760*/  USHF.R.U32.HI UR4, URZ, 0x10, UR4 ;  /* 0x000000103f047899 */ /* 0x000fc80008011604 */
[----:B------:R-:W-:-:S11]  /*9770*/  UISETP.NE.AND UP0, UPT, UR4, URZ, UPT ;  /* 0x0000003f0400728c */ /* 0x000fd6000bf05270 */
[----:B------:R-:W-:Y:S02]  /*9780*/  @!UP0 ULDC UR4, c[0x0][0x9f0] ;  /* 0x00027c0000048ab9 */ /* 0x000fe40000000800 */
[----:B------:R-:W-:Y:S01]  /*9790*/  IMAD.U32 R6, RZ, RZ, UR4 ;  /* 0x00000004ff067e24 */ /* 0x000fe2000f8e00ff */
[----:B------:R-:W-:-:S04]  /*97a0*/  UIADD3 UR5, UR39, -0x1, UR4 ;  /* 0xffffffff27057890 */ /* 0x000fc8000fffe004 */
[-C--:B------:R-:W-:Y:S02]  /*97b0*/  IABS R4, R6.reuse ;  /* 0x0000000600047213 */ /* 0x080fe40000000000 */
[----:B------:R-:W-:Y:S02]  /*97c0*/  IABS R6, R6 ;  /* 0x0000000600067213 */ /* 0x000fe40000000000 */
[----:B------:R-:W0:Y:S08]  /*97d0*/  I2F.RP R5, R4 ;  /* 0x0000000400057306 */ /* 0x000e300000209400 */
[----:B0-----:R-:W0:Y:S02]  /*97e0*/  MUFU.RCP R5, R5 ;  /* 0x0000000500057308 */ /* 0x001e240000001000 */
[----:B0-----:R-:W-:Y:S01]  /*97f0*/  VIADD R2, R5, 0xffffffe ;  /* 0x0ffffffe05027836 */ /* 0x001fe20000000000 */
[----:B------:R-:W-:-:S05]  /*9800*/  IADD3 R5, RZ, -R6, RZ ;  /* 0x80000006ff057210 */ /* 0x000fca0007ffe0ff */
[----:B------:R0:W1:Y:S02]  /*9810*/  F2I.FTZ.U32.TRUNC.NTZ R3, R2 ;  /* 0x0000000200037305 */ /* 0x000064000021f000 */
[----:B0-----:R-:W-:Y:S02]  /*9820*/  IMAD.MOV.U32 R2, RZ, RZ, RZ ;  /* 0x000000ffff027224 */ /* 0x001fe400078e00ff */
[----:B-1----:R-:W-:-:S04]  /*9830*/  IMAD.MOV R7, RZ, RZ, -R3 ;  /* 0x000000ffff077224 */ /* 0x002fc800078e0a03 */
[----:B------:R-:W-:-:S04]  /*9840*/  IMAD R7, R7, R4, RZ ;  /* 0x0000000407077224 */ /* 0x000fc800078e02ff */
[----:B------:R-:W-:-:S04]  /*9850*/  IMAD.HI.U32 R3, R3, R7, R2 ;  /* 0x0000000703037227 */ /* 0x000fc800078e0002 */
[----:B------:R-:W-:Y:S01]  /*9860*/  IMAD.U32 R7, RZ, RZ, UR5 ;  /* 0x00000005ff077e24 */ /* 0x000fe2000f8e00ff */
[----:B------:R-:W-:-:S04]  /*9870*/  ULOP3.LUT UR5, UR5, UR4, URZ, 0x3c, !UPT ;  /* 0x0000000405057292 */ /* 0x000fc8000f8e3c3f */
[----:B------:R-:W-:Y:S02]  /*9880*/  IABS R2, R7 ;  /* 0x0000000700027213 */ /* 0x000fe40000000000 */
[----:B------:R-:W-:-:S03]  /*9890*/  ISETP.LE.AND P2, PT, RZ, UR5, PT ;  /* 0x00000005ff007c0c */ /* 0x000fc6000bf43270 */
[----:B------:R-:W-:-:S04]  /*98a0*/  IMAD.HI.U32 R3, R3, R2, RZ ;  /* 0x0000000203037227 */ /* 0x000fc800078e00ff */
[----:B------:R-:W-:-:S05]  /*98b0*/  IMAD R5, R3, R5, R2 ;  /* 0x0000000503057224 */ /* 0x000fca00078e0202 */
[----:B------:R-:W-:-:S13]  /*98c0*/  ISETP.GT.U32.AND P1, PT, R4, R5, PT ;  /* 0x000000050400720c */ /* 0x000fda0003f24070 */
[----:B------:R-:W-:Y:S02]  /*98d0*/  @!P1 IMAD.IADD R5, R5, 0x1, -R4 ;  /* 0x0000000105059824 */ /* 0x000fe400078e0a04 */
[----:B------:R-:W-:Y:S01]  /*98e0*/  @!P1 VIADD R3, R3, 0x1 ;  /* 0x0000000103039836 */ /* 0x000fe20000000000 */
[----:B------:R-:W-:Y:S02]  /*98f0*/  ISETP.NE.AND P1, PT, RZ, UR4, PT ;  /* 0x00000004ff007c0c */ /* 0x000fe4000bf25270 */
[----:B------:R-:W-:-:S13]  /*9900*/  ISETP.GE.U32.AND P0, PT, R5, R4, PT ;  /* 0x000000040500720c */ /* 0x000fda0003f06070 */
[----:B------:R-:W-:-:S04]  /*9910*/  @P0 VIADD R3, R3, 0x1 ;  /* 0x0000000103030836 */ /* 0x000fc80000000000 */
[----:B------:R-:W-:Y:S01]  /*9920*/  @!P2 IMAD.MOV R3, RZ, RZ, -R3 ;  /* 0x000000ffff03a224 */ /* 0x000fe200078e0a03 */
[----:B------:R-:W-:-:S05]  /*9930*/  @!P1 LOP3.LUT R3, RZ, UR4, RZ, 0x33, !PT ;  /* 0x00000004ff039c12 */ /* 0x000fca000f8e33ff */
[----:B------:R0:W-:Y:S02]  /*9940*/  STL [R1+0xc], R3 ;  /* 0x00000c0301007387 */ /* 0x0001e40000100800 */
.L_x_50:
[----:B0-----:R-:W2:Y:S01]  /*9950*/  LDL R3, [R1+0xc] ;  /* 0x00000c0001037983 */ /* 0x001ea20000100800 */
[----:B------:R-:W-:Y:S02]  /*9960*/  IMAD.MOV.U32 R6, RZ, RZ, RZ ;  /* 0x000000ffff067224 */ /* 0x000fe400078e00ff */
[----:B------:R-:W-:Y:S02]  /*9970*/  IMAD.MOV.U32 R9, RZ, RZ, 0x1 ;  /* 0x00000001ff097424 */ /* 0x000fe400078e00ff */
[----:B--2---:R-:W-:-:S05]  /*9980*/  IMAD R2, R3, UR40, RZ ;  /* 0x0000002803027c24 */ /* 0x004fca000f8e02ff */
[----:B------:R-:W-:Y:S01]  /*9990*/  VIADDMNMX R18, R2, R3, UR39, PT ;  /* 0x0000002702127e46 */ /* 0x000fe2000b800103 */
[----:B------:R0:W-:Y:S03]  /*99a0*/  STL [R1+0x8], R2 ;  /* 0x0000080201007387 */ /* 0x0001e60000100800 */
[----:B------:R-:W-:Y:S01]  /*99b0*/  ISETP.GT.AND P0, PT, R18, R2, PT ;  /* 0x000000021200720c */ /* 0x000fe20003f04270 */
[----:B------:R0:W-:-:S12]  /*99c0*/  STL [R1+0x10], R18 ;  /* 0x0000101201007387 */ /* 0x0001d80000100800 */
[----:B0-----:R-:W-:Y:S05]  /*99d0*/  @!P0 BRA `(.L_x_49) ;  /* 0x0000003c005c8947 */ /* 0x001fea0003800000 */
[----:B------:R-:W0:Y:S01]  /*99e0*/  S2UR UR4, SR_CgaCtaId ;  /* 0x00000000000479c3 */ /* 0x000e220000008800 */
[----:B------:R-:W-:Y:S02]  /*99f0*/  UMOV UR38, 0x400 ;  /* 0x0000040000267882 */ /* 0x000fe40000000000 */
[----:B0-----:R-:W-:-:S04]  /*9a00*/  ULEA UR38, UR4, UR38, 0x18 ;  /* 0x0000002604267291 */ /* 0x001fc8000f8ec03f */
[----:B------:R-:W-:-:S04]  /*9a10*/  UIADD3 UR4, UR38, 0x22400, URZ ;  /* 0x0002240026047890 */ /* 0x000fc8000fffe03f */
[----:B------:R-:W-:-:S06]  /*9a20*/  ULOP3.LUT UP0, URZ, UR4, 0x3ff, URZ, 0xc0, !UPT ;  /* 0x000003ff043f7892 */ /* 0x000fcc000f80c03f */
[----:B------:R-:W-:-:S13]  /*9a30*/  PLOP3.LUT P0, PT, PT, PT, UP0, 0x80, 0x0 ;  /* 0x000000000000781c */ /* 0x000fda0003f0f008 */
[----:B------:R-:W-:Y:S05]  /*9a40*/  @!P0 BRA `(.L_x_51) ;  /* 0x0000000000408947 */ /* 0x000fea0003800000 */
[----:B------:R-:W-:Y:S01]  /*9a50*/  MOV R2, 0x0 ;  /* 0x0000000000027802 */ /* 0x000fe20000000f00 */
[----:B------:R-:W-:Y:S01]  /*9a60*/  ULDC.64 UR6, c[0x4][0x90] ;  /* 0x0100240000067ab9 */ /* 0x000fe20000000a00 */
[----:B------:R-:W-:Y:S01]  /*9a70*/  ULDC.64 UR8, c[0x4][0x98] ;  /* 0x0100260000087ab9 */ /* 0x000fe20000000a00 */
[----:B------:R-:W-:Y:S01]  /*9a80*/  ULDC.64 UR4, c[0x4][0x8] ;  /* 0x0100020000047ab9 */ /* 0x000fe20000000a00 */
[----:B------:R-:W-:Y:S01]  /*9a90*/  IMAD.U32 R4, RZ, RZ, UR6 ;  /* 0x00000006ff047e24 */ /* 0x000fe2000f8e00ff */
[----:B------:R-:W-:Y:S01]  /*9aa0*/  MOV R7, UR9 ;  /* 0x0000000900077c02 */ /* 0x000fe20008000f00 */
[----:B------:R-:W0:Y:S01]  /*9ab0*/  LDC.64 R2, c[0x4][R2] ;  /* 0x0100000002027b82 */ /* 0x000e220000000a00 */
[----:B------:R-:W-:Y:S02]  /*9ac0*/  IMAD.U32 R5, RZ, RZ, UR7 ;  /* 0x00000007ff057e24 */ /* 0x000fe4000f8e00ff */
[----:B------:R-:W-:Y:S02]  /*9ad0*/  IMAD.U32 R6, RZ, RZ, UR8 ;  /* 0x00000008ff067e24 */ /* 0x000fe4000f8e00ff */
[----:B------:R-:W-:-:S02]  /*9ae0*/  IMAD.U32 R10, RZ, RZ, UR4 ;  /* 0x00000004ff0a7e24 */ /* 0x000fc4000f8e00ff */
[----:B------:R-:W-:Y:S02]  /*9af0*/  IMAD.U32 R11, RZ, RZ, UR5 ;  /* 0x00000005ff0b7e24 */ /* 0x000fe4000f8e00ff */
[----:B------:R-:W-:Y:S02]  /*9b00*/  IMAD.MOV.U32 R8, RZ, RZ, 0x70 ;  /* 0x00000070ff087424 */ /* 0x000fe400078e00ff */
[----:B------:R-:W-:Y:S02]  /*9b10*/  IMAD.MOV.U32 R12, RZ, RZ, 0x1 ;  /* 0x00000001ff0c7424 */ /* 0x000fe400078e00ff */
[----:B------:R-:W-:-:S07]  /*9b20*/  IMAD.MOV.U32 R13, RZ, RZ, RZ ;  /* 0x000000ffff0d7224 */ /* 0x000fce00078e00ff */
[----:B------:R-:W-:-:S07]  /*9b30*/  LEPC R20, `(.L_x_51) ;  /* 0x000000001014794e */ /* 0x000fce0000000000 */
[----:B0-----:R-:W-:Y:S05]  /*9b40*/  CALL.ABS.NOINC R2 ;  /* 0x0000000002007343 */ /* 0x001fea0003c00000 */
.L_x_51:
        /* <DEDUP_REMOVED lines=8> */
[----:B------:R0:W1:Y:S01]  /*9bd0*/  LDC.64 R2, c[0x4][R16] ;  /* 0x0100000010027b82 */ /* 0x0000620000000a00 */
[----:B------:R-:W-:Y:S01]  /*9be0*/  IMAD.U32 R4, RZ, RZ, UR6 ;  /* 0x00000006ff047e24 */ /* 0x000fe2000f8e00ff */
[----:B------:R-:W-:Y:S01]  /*9bf0*/  MOV R10, UR4 ;  /* 0x00000004000a7c02 */ /* 0x000fe20008000f00 */
        /* <DEDUP_REMOVED lines=9> */
.L_x_53:
[----:B------:R0:W1:Y:S01]  /*9c90*/  LDC.64 R2, c[0x4][R16] ;  /* 0x0100000010027b82 */ /* 0x0000620000000a00 */
[----:B------:R-:W-:Y:S01]  /*9ca0*/  ULDC.64 UR6, c[0x4][0x90] ;  /* 0x0100240000067ab9 */ /* 0x000fe20000000a00 */
[----:B------:R-:W-:Y:S01]  /*9cb0*/  ULDC.64 UR8, c[0x4][0x98] ;  /* 0x0100260000087ab9 */ /* 0x000fe20000000a00 */
[----:B------:R-:W-:Y:S01]  /*9cc0*/  ULDC.64 UR4, c[0x4][0x18] ;  /* 0x0100060000047ab9 */ /* 0x000fe20000000a00 */
        /* <DEDUP_REMOVED lines=11> */
.L_x_52:
[----:B------:R-:W0:Y:S02]  /*9d80*/  LDC.64 R2, c[0x0][0x9f8] ;  /* 0x00027e00ff027b82 */ /* 0x000e240000000a00 */
[----:B0-----:R-:W-:-:S04]  /*9d90*/  ISETP.NE.U32.AND P0, PT, R2, RZ, PT ;  /* 0x000000ff0200720c */ /* 0x001fc80003f05070 */
[----:B------:R-:W-:-:S13]  /*9da0*/  ISETP.NE.AND.EX P0, PT, R3, RZ, PT, P0 ;  /* 0x000000ff0300720c */ /* 0x000fda0003f05300 */
[----:B------:R-:W0:Y:S02]  /*9db0*/  @P0 LDC.64 R2, c[0x0][0x9f8] ;  /* 0x00027e00ff020b82 */ /* 0x000e240000000a00 */
[----:B0-----:R-:W-:-:S05]  /*9dc0*/  @P0 IMAD.WIDE R2, R17, 0x4, R2 ;  /* 0x0000000411020825 */ /* 0x001fca00078e0202 */
[----:B------:R0:W2:Y:S01]  /*9dd0*/  @P0 LDG.E R17, desc[UR42][R2.64] ;  /* 0x0000002a02110981 */ /* 0x0000a2000c1e1900 */
[----:B------:R-:W-:Y:S01]  /*9de0*/  UMOV UR4, 0xffffffff ;  /* 0xffffffff00047882 */ /* 0x000fe20000000000 */
[----:B------:R-:W-:Y:S01]  /*9df0*/  VIADD R0, R18, 0xffffffff ;  /* 0xffffffff12007836 */ /* 0x000fe20000000000 */
[----:B0-----:R-:W0:Y:S02]  /*9e00*/  LDC.64 R2, c[0x0][0x418] ;  /* 0x00010600ff027b82 */ /* 0x001e240000000a00 */
[----:B0-----:R-:W-:-:S04]  /*9e10*/  ISETP.NE.U32.AND P0, PT, R2, RZ, PT ;  /* 0x000000ff0200720c */ /* 0x001fc80003f05070 */
[----:B------:R-:W-:-:S04]  /*9e20*/  ISETP.NE.AND.EX P1, PT, R3, RZ, PT, P0 ;  /* 0x000000ff0300720c */ /* 0x000fc80003f25300 */
[----:B------:R-:W-:-:S05]  /*9e30*/  P2R R4, PR, RZ, 0x2 ;  /* 0x00000002ff047803 */ /* 0x000fca0000000000 */
[----:B------:R0:W-:Y:S01]  /*9e40*/  STL [R1], R4 ;  /* 0x0000000401007387 */ /* 0x0001e20000100800 */
[----:B--2---:R-:W-:Y:S02]  /*9e50*/  SHF.R.S32.HI R18, RZ, 0x1f, R17 ;  /* 0x0000001fff127819 */ /* 0x004fe40000011411 */
[----:B------:R-:W-:Y:S01]  /*9e60*/  SEL R16, R17, RZ, !P1 ;  /* 0x000000ff11107207 */ /* 0x000fe20004800000 */
[----:B0-----:R-:W-:Y:S06]  /*9e70*/  BRA.DIV UR4, `(.L_x_54) ;  /* 0x0000003e049c7947 */ /* 0x001fec000b800000 */
[----:B------:R0:W1:Y:S02]  /*9e80*/  SHFL.IDX PT, R14, R19, RZ, 0x1f ;  /* 0x00001fff130e7589 */ /* 0x00006400000e0000 */
.L_x_150:
[----:B------:R2:W-:Y:S01]  /*9e90*/  STL [R1+0x4], R0 ;  /* 0x0000040001007387 */ /* 0x0005e20000100800 */
[----:B-1----:R-:W-:Y:S02]  /*9ea0*/  ISETP.NE.AND P0, PT, R14, RZ, PT ;  /* 0x000000ff0e00720c */ /* 0x002fe40003f05270 */
[----:B------:R-:W-:-:S04]  /*9eb0*/  PLOP3.LUT P2, PT, PT, PT, PT, 0x8, 0x0 ;  /* 0x000000000000781c */ /* 0x000fc80003f4e170 */
[----:B0-----:R-:W-:-:S07]  /*9ec0*/  P2R R19, PR, RZ, 0x4 ;  /* 0x00000004ff137803 */ /* 0x001fce0000000000 */
[----:B--2---:R-:W-:Y:S05]  /*9ed0*/  @P0 BRA `(.L_x_55) ;  /* 0x0000000000e00947 */ /* 0x004fea0003800000 */
[----:B------:R-:W-:-:S03]  /*9ee0*/  UMOV UR4, 0xffffffff ;  /* 0xffffffff00047882 */ /* 0x000fc60000000000 */
[----:B------:R-:W-:Y:S05]  /*9ef0*/  BRA.DIV UR4, `(.L_x_56) ;  /* 0x0000003e049c7947 */ /* 0x000fea000b800000 */
[----:B------:R-:W-:-:S13]  /*9f00*/  ELECT P6, URZ, PT ;  /* 0x00000000003f782f */ /* 0x000fda00038c0000 */
.L_x_153:
[----:B------:R-:W-:Y:S05]  /*9f10*/  @!P6 BRA `(.L_x_55) ;  /* 0x0000000000d0e947 */ /* 0x000fea0003800000 */
[----:B------:R-:W-:Y:S01]  /*9f20*/  IMAD.MOV.U32 R16, RZ, RZ, R17 ;  /* 0x000000ffff107224 */ /* 0x000fe200078e0011 */
[----:B------:R-:W-:Y:S06]  /*9f30*/  @!P1 BRA `(.L_x_57) ;  /* 0x00000000004c9947 */ /* 0x000fec0003800000 */
[----:B------:R-:W0:Y:S01]  /*9f40*/  LDC R6, c[0x0][0x43c] ;  /* 0x00010f00ff067b82 */ /* 0x000e220000000800 */
[----:B------:R-:W-:Y:S01]  /*9f50*/  IMAD.MOV.U32 R7, RZ, RZ, R0 ;  /* 0x000000ffff077224 */ /* 0x000fe200078e0000 */
[----:B------:R-:W-:Y:S01]  /*9f60*/  ULDC.64 UR4, c[0x0][0x428] ;  /* 0x00010a0000047ab9 */ /* 0x000fe20000000a00 */
[----:B0-----:R-:W-:-:S13]  /*9f70*/  ISETP.NE.AND P0, PT, R6, 0x1, PT ;  /* 0x000000010600780c */ /* 0x001fda0003f05270 */
[----:B------:R-:W0:Y:S02]  /*9f80*/  @P0 LDC.64 R4, c[0x0][0x440] ;  /* 0x00011000ff040b82 */ /* 0x000e240000000a00 */
[----:B0-----:R-:W-:-:S04]  /*9f90*/  @P0 IMAD.HI.U32 R0, R7, R4, RZ ;  /* 0x0000000407000227 */ /* 0x001fc800078e00ff */
[----:B------:R-:W-:Y:S01]  /*9fa0*/  IMAD.MOV.U32 R4, RZ, RZ, R7 ;  /* 0x000000ffff047224 */ /* 0x000fe200078e0007 */
[----:B------:R-:W-:Y:S01]  /*9fb0*/  @P0 SHF.R.U32.HI R4, RZ, R5, R0 ;  /* 0x00000005ff040219 */ /* 0x000fe20000011600 */
[----:B------:R-:W-:-:S04]  /*9fc0*/  IMAD R0, R18, UR4, RZ ;  /* 0x0000000412007c24 */ /* 0x000fc8000f8e02ff */
[----:B------:R-:W-:-:S04]  /*9fd0*/  IMAD.MOV R5, RZ, RZ, -R4 ;  /* 0x000000ffff057224 */ /* 0x000fc800078e0a04 */
[----:B------:R-:W-:Y:S01]  /*9fe0*/  IMAD R7, R6, R5, R7 ;  /* 0x0000000506077224 */ /* 0x000fe200078e0207 */
[----:B------:R-:W-:-:S04]  /*9ff0*/  SHF.R.S32.HI R5, RZ, 0x1f, R4 ;  /* 0x0000001fff057819 */ /* 0x000fc80000011404 */
[----:B------:R0:W-:Y:S01]  /*a000*/  STL [R1+0x4], R7 ;  /* 0x0000040701007387 */ /* 0x0001e20000100800 */
[----:B------:R-:W-:-:S03]  /*a010*/  IMAD.WIDE.U32 R4, R17, UR4, R4 ;  /* 0x0000000411047c25 */ /* 0x000fc6000f8e0004 */
[----:B------:R-:W-:Y:S01]  /*a020*/  LEA R2, P0, R4, R2, 0x2 ;  /* 0x0000000204027211 */ /* 0x000fe200078010ff */
[----:B0-----:R-:W-:-:S05]  /*a030*/  IMAD R7, R17, UR5, R0 ;  /* 0x0000000511077c24 */ /* 0x001fca000f8e0200 */
[----:B------:R-:W-:-:S04]  /*a040*/  IADD3 R0, R5, R7, RZ ;  /* 0x0000000705007210 */ /* 0x000fc80007ffe0ff */
[----:B------:R-:W-:-:S05]  /*a050*/  LEA.HI.X R3, R4, R3, R0, 0x2, P0 ;  /* 0x0000000304037211 */ /* 0x000fca00000f1400 */
[----:B------:R0:W5:Y:S02]  /*a060*/  LDG.E R16, desc[UR42][R2.64] ;  /* 0x0000002a02107981 */ /* 0x000164000c1e1900 */
.L_x_57:
[----:B------:R-:W-:Y:S01]  /*a070*/  IMAD.MOV.U32 R0, RZ, RZ, 0x1 ;  /* 0x00000001ff007424 */ /* 0x000fe200078e00ff */
[----:B------:R-:W0:Y:S04]  /*a080*/  S2R R8, SR_TID.X ;  /* 0x0000000000087919 */ /* 0x000e280000002100 */
[----:B------:R-:W-:-:S04]  /*a090*/  SHF.L.U32 R0, R0, 0x1f, RZ ;  /* 0x0000001f00007819 */ /* 0x000fc800000006ff */
[----:B------:R-:W1:Y:S01]  /*a0a0*/  SYNCS.PHASECHK.TRANS64.TRYWAIT P0, [UR38+0x28c40], R0 ;  /* 0x028c4000ff0075a7 */ /* 0x000e620008000166 */
[----:B0-----:R-:W-:-:S04]  /*a0b0*/  LOP3.LUT R2, R8, 0x7f, RZ, 0xc0, !PT ;  /* 0x0000007f08027812 */ /* 0x001fc800078ec0ff */
[----:B------:R-:W-:Y:S01]  /*a0c0*/  ISETP.NE.AND P1, PT, R2, RZ, PT ;  /* 0x000000ff0200720c */ /* 0x000fe20003f25270 */
[----:B-1----:R-:W-:-:S12]  /*a0d0*/  @!P0 BRA `(.L_x_58) ;  /* 0x0000003c00448947 */ /* 0x002fd80003800000 */
.L_x_154:
[----:B------:R-:W-:Y:S05]  /*a0e0*/  @P1 BRA `(.L_x_59) ;  /* 0x0000000000181947 */ /* 0x000fea0003800000 */
[----:B------:R-:W1:Y:S01]  /*a0f0*/  S2R R2, SR_TID.X ;  /* 0x0000000000027919 */ /* 0x000e620000002100 */
[----:B0-----:R-:W-:-:S04]  /*a100*/  IMAD.MOV.U32 R0, RZ, RZ, 0x2000 ;  /* 0x00002000ff007424 */ /* 0x001fc800078e00ff */
[----:B------:R2:W-:Y:S01]  /*a110*/  SYNCS.ARRIVE.TRANS64 RZ, [UR38+0x28c30], R0 ;  /* 0x028c3000ffff79a7 */ /* 0x0005e20008000026 */
[----:B-1----:R-:W-:-:S13]  /*a120*/  LOP3.LUT P0, RZ, R2, 0x1f, RZ, 0xc0, !PT ;  /* 0x0000001f02ff7812 */ /* 0x002fda000780c0ff */
[----:B--2---:R-:W-:Y:S05]  /*a130*/  @!P0 BRA `(.L_x_59) ;  /* 0x0000000000048947 */ /* 0x004fea0003800000 */
[----:B------:R-:W-:Y:S01]  /*a140*/  BPT.TRAP 0x1 ;  /* 0x000000040000795c */ /* 0x000fe20000300000 */
.L_x_59:
[----:B0-----:R-:W2:Y:S01]  /*a150*/  LDL R0, [R1+0x4] ;  /* 0x0000040001007983 */ /* 0x001ea20000100800 */
[----:B------:R-:W-:Y:S01]  /*a160*/  ULDC.64 UR4, c[0x0][0x198] ;  /* 0x0000660000047ab9 */ /* 0x000fe20000000a00 */
[----:B-----5:R-:W-:Y:S01]  /*a170*/  R2UR UR13, R16 ;  /* 0x00000000100d72ca */ /* 0x020fe200000e0000 */
[----:B------:R-:W-:Y:S01]  /*a180*/  UIADD3 UR4, UP0, UR4, 0x370, URZ ;  /* 0x0000037004047890 */ /* 0x000fe2000ff1e03f */
[----:B------:R-:W-:Y:S01]  /*a190*/  PLOP3.LUT P0, PT, PT, PT, PT, 0x80, 0x0 ;  /* 0x000000000000781c */ /* 0x000fe20003f0f070 */
[----:B------:R-:W-:Y:S02]  /*a1a0*/  UIADD3 UR8, UR38, 0x22400, URZ ;  /* 0x0002240026087890 */ /* 0x000fe4000fffe03f */
[----:B------:R-:W-:Y:S01]  /*a1b0*/  UIADD3 UR9, UR38, 0x28c30, URZ ;  /* 0x00028c3026097890 */ /* 0x000fe2000fffe03f */
[----:B------:R-:W-:Y:S01]  /*a1c0*/  P2R R19, PR, RZ, 0x1 ;  /* 0x00000001ff137803 */ /* 0x000fe20000000000 */
[----:B------:R-:W-:Y:S01]  /*a1d0*/  UIADD3.X UR5, URZ, UR5, URZ, UP0, !UPT ;  /* 0x000000053f057290 */ /* 0x000fe200087fe43f */
[----:B------:R-:W-:Y:S01]  /*a1e0*/  UMOV UR6, 0x0 ;  /* 0x0000000000067882 */ /* 0x000fe20000000000 */
[----:B------:R-:W-:Y:S01]  /*a1f0*/  UMOV UR7, 0x14f00000 ;  /* 0x14f0000000077882 */ /* 0x000fe20000000000 */
[----:B------:R-:W-:Y:S01]  /*a200*/  UMOV UR10, URZ ;  /* 0x0000003f000a7c82 */ /* 0x000fe20008000000 */
[----:B------:R-:W-:Y:S01]  /*a210*/  UMOV UR12, UR36 ;  /* 0x00000024000c7c82 */ /* 0x000fe20008000000 */
[----:B--2---:R-:W-:-:S13]  /*a220*/  R2UR UR11, R0 ;  /* 0x00000000000b72ca */ /* 0x004fda00000e0000 */
[----:B------:R-:W-:-:S09]  /*a230*/  USHF.L.U32 UR11, UR11, 0x6, URZ ;  /* 0x000000060b0b7899 */ /* 0x000fd2000800063f */
[----:B------:R0:W-:Y:S02]  /*a240*/  UTMALDG.4D [UR8], [UR4], desc[UR6] ;  /* 0x00000608040075b4 */ /* 0x0001e40008019000 */
[----:B0-----:R-:W-:Y:S01]  /*a250*/  NOP ;  /* 0x0000000000007918 */ /* 0x001fe20000000000 */
.L_x_55:
[----:B------:R-:W-:Y:S05]  /*a260*/  WARPSYNC.ALL ;  /* 0x0000000000007948 */ /* 0x000fea0003800000 */
[----:B------:R-:W-:Y:S01]  /*a270*/  UIADD3 UR4, UR38, 0x20400, URZ ;  /* 0x0002040026047890 */ /* 0x000fe2000fffe03f */
[----:B------:R-:W-:Y:S03]  /*a280*/  BAR.SYNC.DEFER_BLOCKING 0x8, 0x100 ;  /* 0x0204000000007b1d */ /* 0x000fe60000010000 */
        /* <DEDUP_REMOVED lines=8> */
[----:B------:R-:W-:Y:S01]  /*a310*/  MOV R8, 0x70 ;  /* 0x0000007000087802 */ /* 0x000fe20000000f00 */
[----:B------:R-:W0:Y:S01]  /*a320*/  LDC.64 R2, c[0x4][R2] ;  /* 0x0100000002027b82 */ /* 0x000e220000000a00 */
[----:B------:R-:W-:Y:S02]  /*a330*/  IMAD.U32 R5, RZ, RZ, UR5 ;  /* 0x00000005ff057e24 */ /* 0x000fe4000f8e00ff */
[----:B------:R-:W-:Y:S02]  /*a340*/  IMAD.U32 R6, RZ, RZ, UR6 ;  /* 0x00000006ff067e24 */ /* 0x000fe4000f8e00ff */
[----:B------:R-:W-:-:S02]  /*a350*/  IMAD.U32 R7, RZ, RZ, UR7 ;  /* 0x00000007ff077e24 */ /* 0x000fc4000f8e00ff */
[----:B------:R-:W-:Y:S02]  /*a360*/  IMAD.U32 R10, RZ, RZ, UR8 ;  /* 0x00000008ff0a7e24 */ /* 0x000fe4000f8e00ff */
[----:B------:R-:W-:Y:S02]  /*a370*/  IMAD.U32 R11, RZ, RZ, UR9 ;  /* 0x00000009ff0b7e24 */ /* 0x000fe4000f8e00ff */
[----:B------:R-:W-:Y:S02]  /*a380*/  IMAD.MOV.U32 R12, RZ, RZ, 0x1 ;  /* 0x00000001ff0c7424 */ /* 0x000fe400078e00ff */
[----:B------:R-:W-:-:S07]  /*a390*/  IMAD.MOV.U32 R13, RZ, RZ, RZ ;  /* 0x000000ffff0d7224 */ /* 0x000fce00078e00ff */
[----:B------:R-:W-:-:S07]  /*a3a0*/  LEPC R20, `(.L_x_60) ;  /* 0x000000001014794e */ /* 0x000fce0000000000 */
[----:B0-----:R-:W-:Y:S05]  /*a3b0*/  CALL.ABS.NOINC R2 ;  /* 0x0000000002007343 */ /* 0x001fea0003c00000 */
.L_x_60:
[----:B------:R-:W0:Y:S01]  /*a3c0*/  S2R R4, SR_CTAID.Z ;  /* 0x0000000000047919 */ /* 0x000e220000002700 */
[----:B------:R-:W1:Y:S01]  /*a3d0*/  LDC R9, c[0x0][0x448] ;  /* 0x00011200ff097b82 */ /* 0x000e620000000800 */
[----:B------:R-:W-:Y:S01]  /*a3e0*/  USHF.R.S32.HI UR4, URZ, 0x1f, UR36 ;  /* 0x0000001f3f047899 */ /* 0x000fe20008011424 */
[----:B------:R-:W2:Y:S01]  /*a3f0*/  S2R R12, SR_TID.X ;  /* 0x00000000000c7919 */ /* 0x000ea20000002100 */
[----:B------:R-:W-:Y:S02]  /*a400*/  ULDC.64 UR8, c[0x0][0x2d8] ;  /* 0x0000b60000087ab9 */ /* 0x000fe40000000a00 */
[----:B------:R-:W-:Y:S01]  /*a410*/  UIMAD UR6, UR4, UR8, URZ ;  /* 0x00000008040672a4 */ /* 0x000fe2000f8e023f */
[----:B------:R-:W3:Y:S02]  /*a420*/  S2R R10, SR_CTAID.X ;  /* 0x00000000000a7919 */ /* 0x000ee40000002500 */
[----:B------:R-:W4:Y:S01]  /*a430*/  LDC.64 R2, c[0x0][0x2e0] ;  /* 0x0000b800ff027b82 */ /* 0x000f220000000a00 */
[----:B------:R-:W-:-:S02]  /*a440*/  UIMAD.WIDE.U32 UR4, UR36, UR8, URZ ;  /* 0x00000008240472a5 */ /* 0x000fc4000f8e003f */
[----:B------:R-:W-:-:S04]  /*a450*/  UIMAD UR6, UR36, UR9, UR6 ;  /* 0x00000009240672a4 */ /* 0x000fc8000f8e0206 */
[----:B------:R-:W-:Y:S01]  /*a460*/  UIADD3 UR5, UR5, UR6, URZ ;  /* 0x0000000605057290 */ /* 0x000fe2000fffe03f */
[----:B-1----:R-:W-:Y:S02]  /*a470*/  ISETP.NE.AND P0, PT, R9, 0x1, PT ;  /* 0x000000010900780c */ /* 0x002fe40003f05270 */
[----:B0-----:R-:W-:Y:S02]  /*a480*/  SHF.R.S32.HI R5, RZ, 0x1f, R4 ;  /* 0x0000001fff057819 */ /* 0x001fe40000011404 */
[----:B--2---:R-:W-:-:S03]  /*a490*/  LOP3.LUT R11, R12, 0x7f, RZ, 0xc0, !PT ;  /* 0x0000007f0c0b7812 */ /* 0x004fc600078ec0ff */
[----:B----4-:R-:W-:-:S06]  /*a4a0*/  IMAD R0, R5, R2, RZ ;  /* 0x0000000205007224 */ /* 0x010fcc00078e02ff */
[----:B------:R-:W0:Y:S01]  /*a4b0*/  @P0 LDC R7, c[0x0][0x44c] ;  /* 0x00011300ff070b82 */ /* 0x000e220000000800 */
[C---:B------:R-:W-:Y:S02]  /*a4c0*/  IMAD R5, R4.reuse, R3, R0 ;  /* 0x0000000304057224 */ /* 0x040fe400078e0200 */
[----:B------:R-:W-:Y:S01]  /*a4d0*/  IMAD.WIDE.U32 R2, R4, R2, UR4 ;  /* 0x0000000404027e25 */ /* 0x000fe2000f8e0002 */
[----:B------:R-:W-:-:S04]  /*a4e0*/  ULDC.64 UR4, c[0x0][0x2d0] ;  /* 0x0000b40000047ab9 */ /* 0x000fc80000000a00 */
[----:B------:R-:W1:Y:S01]  /*a4f0*/  @P0 LDC R0, c[0x0][0x450] ;  /* 0x00011400ff000b82 */ /* 0x000e620000000800 */
[----:B------:R-:W-:Y:S01]  /*a500*/  IMAD.IADD R3, R3, 0x1, R5 ;  /* 0x0000000103037824 */ /* 0x000fe200078e0205 */
[----:B------:R-:W-:Y:S01]  /*a510*/  SHF.R.U32.HI R5, RZ, 0x3, R11 ;  /* 0x00000003ff057819 */ /* 0x000fe2000001160b */
[----:B------:R-:W-:-:S05]  /*a520*/  IMAD.SHL.U32 R4, R12, 0x10, RZ ;  /* 0x000000100c047824 */ /* 0x000fca00078e00ff */
[----:B------:R-:W-:-:S05]  /*a530*/  LOP3.LUT R4, R5, 0x70, R4, 0xf8, !PT ;  /* 0x0000007005047812 */ /* 0x000fca00078ef804 */
[----:B---3--:R-:W-:-:S04]  /*a540*/  IMAD R6, R10, 0x40, R4 ;  /* 0x000000400a067824 */ /* 0x008fc800078e0204 */
[----:B0-----:R-:W-:-:S04]  /*a550*/  @P0 IMAD.HI.U32 R7, R6, R7, RZ ;  /* 0x0000000706070227 */ /* 0x001fc800078e00ff */
[----:B------:R-:W-:Y:S01]  /*a560*/  IMAD.MOV.U32 R4, RZ, RZ, R6 ;  /* 0x000000ffff047224 */ /* 0x000fe200078e0006 */
[----:B-1----:R-:W-:-:S05]  /*a570*/  @P0 SHF.R.U32.HI R4, RZ, R0, R7 ;  /* 0x00000000ff040219 */ /* 0x002fca0000011607 */
[----:B------:R-:W-:Y:S02]  /*a580*/  IMAD.MOV R0, RZ, RZ, -R4 ;  /* 0x000000ffff007224 */ /* 0x000fe400078e0a04 */
[----:B------:R-:W-:-:S04]  /*a590*/  IMAD.WIDE.U32 R2, R4, UR4, R2 ;  /* 0x0000000404027c25 */ /* 0x000fc8000f8e0002 */
[----:B------:R-:W-:Y:S01]  /*a5a0*/  IMAD R0, R9, R0, R6 ;  /* 0x0000000009007224 */ /* 0x000fe200078e0206 */
[----:B------:R-:W-:-:S05]  /*a5b0*/  SHF.R.S32.HI R6, RZ, 0x1f, R4 ;  /* 0x0000001fff067819 */ /* 0x000fca0000011404 */
[----:B------:R-:W-:-:S04]  /*a5c0*/  IMAD R6, R6, UR4, RZ ;  /* 0x0000000406067c24 */ /* 0x000fc8000f8e02ff */
[----:B------:R-:W-:Y:S01]  /*a5d0*/  IMAD R7, R4, UR5, R6 ;  /* 0x0000000504077c24 */ /* 0x000fe2000f8e0206 */
[----:B------:R-:W-:Y:S01]  /*a5e0*/  SHF.R.S32.HI R4, RZ, 0x1f, R0 ;  /* 0x0000001fff047819 */ /* 0x000fe20000011400 */
[----:B------:R-:W-:Y:S02]  /*a5f0*/  ULDC.64 UR4, c[0x0][0x2c8] ;  /* 0x0000b20000047ab9 */ /* 0x000fe40000000a00 */
[----:B------:R-:W-:Y:S02]  /*a600*/  IMAD.IADD R3, R3, 0x1, R7 ;  /* 0x0000000103037824 */ /* 0x000fe400078e0207 */
[----:B------:R-:W-:Y:S02]  /*a610*/  IMAD R7, R4, UR4, RZ ;  /* 0x0000000404077c24 */ /* 0x000fe4000f8e02ff */
[----:B------:R-:W-:-:S04]  /*a620*/  IMAD.WIDE.U32 R2, R0, UR4, R2 ;  /* 0x0000000400027c25 */ /* 0x000fc8000f8e0002 */
[----:B------:R-:W-:Y:S01]  /*a630*/  IMAD R4, R0, UR5, R7 ;  /* 0x0000000500047c24 */ /* 0x000fe2000f8e0207 */
[----:B------:R-:W-:Y:S02]  /*a640*/  ULDC.64 UR4, c[0x0][0x280] ;  /* 0x0000a00000047ab9 */ /* 0x000fe40000000a00 */
[----:B------:R-:W-:Y:S01]  /*a650*/  LEA R0, P0, R2, UR4, 0x1 ;  /* 0x0000000402007c11 */ /* 0x000fe2000f8008ff */
[----:B------:R-:W-:Y:S01]  /*a660*/  ULDC UR4, c[0x0][0x2b8] ;  /* 0x0000ae0000047ab9 */ /* 0x000fe20000000800 */
[----:B------:R-:W-:Y:S01]  /*a670*/  IADD3 R3, R3, R4, RZ ;  /* 0x0000000403037210 */ /* 0x000fe20007ffe0ff */
[----:B------:R-:W-:-:S03]  /*a680*/  IMAD.SHL.U32 R4, R11, 0x8, RZ ;  /* 0x000000080b047824 */ /* 0x000fc600078e00ff */
[----:B------:R-:W-:Y:S01]  /*a690*/  LEA.HI.X R3, R2, UR5, R3, 0x1, P0 ;  /* 0x0000000502037c11 */ /* 0x000fe200080f0c03 */
[----:B------:R-:W-:-:S05]  /*a6a0*/  IMAD.SHL.U32 R2, R12, 0x8, RZ ;  /* 0x000000080c027824 */ /* 0x000fca00078e00ff */
[C---:B------:R-:W-:Y:S02]  /*a6b0*/  LOP3.LUT R8, R2.reuse, 0x38, RZ, 0xc0, !PT ;  /* 0x0000003802087812 */ /* 0x040fe400078ec0ff */
[----:B------:R-:W-:Y:S02]  /*a6c0*/  LOP3.LUT R2, R2, 0x1f8, RZ, 0xc0, !PT ;  /* 0x000001f802027812 */ /* 0x000fe400078ec0ff */
[----:B------:R-:W-:Y:S01]  /*a6d0*/  ISETP.GE.AND P0, PT, R8, UR4, PT ;  /* 0x0000000408007c0c */ /* 0x000fe2000bf06270 */
[----:B------:R-:W-:Y:S01]  /*a6e0*/  UMOV UR4, 0xffffffff ;  /* 0xffffffff00047882 */ /* 0x000fe20000000000 */
[----:B------:R-:W-:-:S04]  /*a6f0*/  LOP3.LUT R7, R2, 0x38, R12, 0x78, !PT ;  /* 0x0000003802077812 */ /* 0x000fc800078e780c */
[----:B------:R-:W-:Y:S01]  /*a700*/  LOP3.LUT R4, R7, 0x200, R4, 0xf8, !PT ;  /* 0x0000020007047812 */ /* 0x000fe200078ef804 */
[----:B------:R-:W-:Y:S06]  /*a710*/  BRA.DIV UR4, `(.L_x_61) ;  /* 0x0000003604cc7947 */ /* 0x000fec000b800000 */
[----:B------:R-:W0:Y:S01]  /*a720*/  SHFL.IDX PT, R7, R0, RZ, 0x181f ;  /* 0x00181fff00077589 */ /* 0x000e2200000e0000 */
[----:B------:R-:W-:Y:S01]  /*a730*/  ULDC UR4, c[0x0][0x288] ;  /* 0x0000a20000047ab9 */ /* 0x000fe20000000800 */
[----:B------:R-:W-:Y:S02]  /*a740*/  IMAD R5, R10, 0x40, R5 ;  /* 0x000000400a057824 */ /* 0x000fe400078e0205 */
[----:B------:R-:W1:Y:S01]  /*a750*/  SHFL.IDX PT, R6, R3, RZ, 0x181f ;  /* 0x00181fff03067589 */ /* 0x000e6200000e0000 */
[----:B------:R-:W-:Y:S02]  /*a760*/  IMAD R2, R9, UR4, RZ ;  /* 0x0000000409027c24 */ /* 0x000fe4000f8e02ff */
[C---:B------:R-:W-:Y:S01]  /*a770*/  VIADD R11, R5.reuse, 0x10 ;  /* 0x00000010050b7836 */ /* 0x040fe20000000000 */
[----:B------:R-:W2:Y:S02]  /*a780*/  SHFL.IDX PT, R14, R0, 0x1, 0x181f ;  /* 0x00381f00000e7f89 */ /* 0x000ea400000e0000 */
[----:B------:R-:W-:-:S13]  /*a790*/  ISETP.GE.AND P1, PT, R5, R2, PT ;  /* 0x000000020500720c */ /* 0x000fda0003f26270 */
[----:B------:R-:W-:Y:S02]  /*a7a0*/  @!P1 LEA R9, R4, UR38, 0x1 ;  /* 0x0000002604099c11 */ /* 0x000fe4000f8e08ff */
[----:B0-----:R-:W-:-:S05]  /*a7b0*/  @!P1 LEA R7, P2, R8, R7, 0x1 ;  /* 0x0000000708079211 */ /* 0x001fca00078408ff */
[----:B-1----:R-:W-:-:S05]  /*a7c0*/  @!P1 IMAD.X R6, RZ, RZ, R6, P2 ;  /* 0x000000ffff069224 */ /* 0x002fca00010e0606 */
[----:B------:R-:W-:-:S04]  /*a7d0*/  @!P1 LOP3.LUT R7, R7, R6, RZ, 0x3c, !PT ;  /* 0x0000000607079212 */ /* 0x000fc800078e3cff */
[----:B------:R-:W-:-:S04]  /*a7e0*/  @!P1 LOP3.LUT R6, R7, R6, RZ, 0x3c, !PT ;  /* 0x0000000607069212 */ /* 0x000fc800078e3cff */
[----:B------:R-:W-:-:S05]  /*a7f0*/  @!P1 LOP3.LUT R7, R7, R6, RZ, 0x3c, !PT ;  /* 0x0000000607079212 */ /* 0x000fca00078e3cff */
[----:B------:R0:W-:Y:S01]  /*a800*/  @!P1 LDGSTS.E.BYPASS.LTC128B.128 [R9+0x20400], desc[UR42][R6.64], !P0 ;  /* 0x2040000006099fae */ /* 0x0001e2000c101d6a */
[----:B------:R-:W-:Y:S01]  /*a810*/  ISETP.GE.AND P1, PT, R11, R2, PT ;  /* 0x000000020b00720c */ /* 0x000fe20003f26270 */
[----:B------:R-:W-:Y:S02]  /*a820*/  VIADD R11, R5, 0x20 ;  /* 0x00000020050b7836 */ /* 0x000fe40000000000 */
[----:B0-----:R-:W0:Y:S10]  /*a830*/  SHFL.IDX PT, R6, R3, 0x1, 0x181f ;  /* 0x00381f0003067f89 */ /* 0x001e3400000e0000 */
[----:B--2---:R-:W-:-:S02]  /*a840*/  @!P1 LEA R7, P2, R8, R14, 0x1 ;  /* 0x0000000e08079211 */ /* 0x004fc400078408ff */
[----:B------:R-:W-:Y:S01]  /*a850*/  @!P1 LEA R9, R4, UR38, 0x1 ;  /* 0x0000002604099c11 */ /* 0x000fe2000f8e08ff */
[----:B------:R-:W1:Y:S02]  /*a860*/  SHFL.IDX PT, R14, R0, 0x2, 0x181f ;  /* 0x00581f00000e7f89 */ /* 0x000e6400000e0000 */
[----:B0-----:R-:W-:-:S05]  /*a870*/  @!P1 IMAD.X R6, RZ, RZ, R6, P2 ;  /* 0x000000ffff069224 */ /* 0x001fca00010e0606 */
[----:B------:R-:W-:-:S04]  /*a880*/  @!P1 LOP3.LUT R7, R7, R6, RZ, 0x3c, !PT ;  /* 0x0000000607079212 */ /* 0x000fc800078e3cff */
[----:B------:R-:W-:-:S04]  /*a890*/  @!P1 LOP3.LUT R6, R7, R6, RZ, 0x3c, !PT ;  /* 0x0000000607069212 */ /* 0x000fc800078e3cff */
[----:B------:R-:W-:-:S05]  /*a8a0*/  @!P1 LOP3.LUT R7, R7, R6, RZ, 0x3c, !PT ;  /* 0x0000000607079212 */ /* 0x000fca00078e3cff */
[----:B------:R0:W-:Y:S01]  /*a8b0*/  @!P1 LDGSTS.E.BYPASS.LTC128B.128 [R9+0x20c00], desc[UR42][R6.64], !P0 ;  /* 0x20c0000006099fae */ /* 0x0001e2000c101d6a */
[----:B------:R-:W-:-:S03]  /*a8c0*/  ISETP.GE.AND P1, PT, R11, R2, PT ;  /* 0x000000020b00720c */ /* 0x000fc60003f26270 */
[----:B0-----:R-:W0:Y:S10]  /*a8d0*/  SHFL.IDX PT, R6, R3, 0x2, 0x181f ;  /* 0x00581f0003067f89 */ /* 0x001e3400000e0000 */
[----:B-1----:R-:W-:-:S02]  /*a8e0*/  @!P1 LEA R7, P2, R8, R14, 0x1 ;  /* 0x0000000e08079211 */ /* 0x002fc400078408ff */
[----:B------:R-:W-:Y:S01]  /*a8f0*/  @!P1 LEA R9, R4, UR38, 0x1 ;  /* 0x0000002604099c11 */ /* 0x000fe2000f8e08ff */
[----:B------:R-:W1:Y:S04]  /*a900*/  SHFL.IDX PT, R3, R3, 0x3, 0x181f ;  /* 0x00781f0003037f89 */ /* 0x000e6800000e0000 */
[----:B------:R2:W3:Y:S01]  /*a910*/  SHFL.IDX PT, R14, R0, 0x3, 0x181f ;  /* 0x00781f00000e7f89 */ /* 0x0004e200000e0000 */
[----:B0-----:R-:W-:-:S05]  /*a920*/  @!P1 IMAD.X R6, RZ, RZ, R6, P2 ;  /* 0x000000ffff069224 */ /* 0x001fca00010e0606 */
[----:B------:R-:W-:-:S04]  /*a930*/  @!P1 LOP3.LUT R7, R7, R6, RZ, 0x3c, !PT ;  /* 0x0000000607079212 */ /* 0x000fc800078e3cff */
[----:B------:R-:W-:-:S04]  /*a940*/  @!P1 LOP3.LUT R6, R7, R6, RZ, 0x3c, !PT ;  /* 0x0000000607069212 */ /* 0x000fc800078e3cff */
[----:B------:R-:W-:-:S05]  /*a950*/  @!P1 LOP3.LUT R7, R7, R6, RZ, 0x3c, !PT ;  /* 0x0000000607079212 */ /* 0x000fca00078e3cff */
[----:B-1-3--:R2:W-:Y:S02]  /*a960*/  @!P1 LDGSTS.E.BYPASS.LTC128B.128 [R9+0x21400], desc[UR42][R6.64], !P0 ;  /* 0x2140000006099fae */ /* 0x00a5e4000c101d6a */
.L_x_163:
[----:B------:R-:W-:-:S04]  /*a970*/  IADD3 R5, R5, 0x30, RZ ;  /* 0x0000003005057810 */ /* 0x000fc80007ffe0ff */
[----:B------:R-:W-:-:S13]  /*a980*/  ISETP.GE.AND P1, PT, R5, R2, PT ;  /* 0x000000020500720c */ /* 0x000fda0003f26270 */
[----:B------:R-:W-:Y:S02]  /*a990*/  @!P1 LEA R2, P2, R8, R14, 0x1 ;  /* 0x0000000e08029211 */ /* 0x000fe400078408ff */
[----:B------:R-:W-:Y:S01]  /*a9a0*/  @!P1 LEA R5, R4, UR38, 0x1 ;  /* 0x0000002604059c11 */ /* 0x000fe2000f8e08ff */
[----:B------:R-:W-:Y:S02]  /*a9b0*/  IMAD.MOV.U32 R4, RZ, RZ, 0x1 ;  /* 0x00000001ff047424 */ /* 0x000fe400078e00ff */
[----:B------:R-:W-:-:S03]  /*a9c0*/  @!P1 IMAD.X R3, RZ, RZ, R3, P2 ;  /* 0x000000ffff039224 */ /* 0x000fc600010e0603 */
[----:B------:R-:W-:Y:S02]  /*a9d0*/  SHF.L.U32 R4, R4, 0x1f, RZ ;  /* 0x0000001f04047819 */ /* 0x000fe400000006ff */
[----:B------:R-:W-:Y:S01]  /*a9e0*/  @!PT LDS RZ, [RZ] ;  /* 0x00000000fffff984 */ /* 0x000fe20000000800 */
[----:B------:R-:W-:Y:S01]  /*a9f0*/  @!PT LDS RZ, [RZ] ;  /* 0x00000000fffff984 */ /* 0x000fe20000000800 */
[----:B------:R-:W-:Y:S01]  /*aa00*/  @!PT LDS RZ, [RZ] ;  /* 0x00000000fffff984 */ /* 0x000fe20000000800 */
[----:B------:R0:W-:Y:S01]  /*aa10*/  @!P1 LDGSTS.E.BYPASS.LTC128B.128 [R5+0x21c00], desc[UR42][R2.64], !P0 ;  /* 0x21c0000002059fae */ /* 0x0001e2000c101d6a */
[----:B------:R-:W-:Y:S01]  /*aa20*/  NOP ;  /* 0x0000000000007918 */ /* 0x000fe20000000000 */
[----:B------:R-:W-:Y:S02]  /*aa30*/  SYNCS.ARRIVE.TRANS64.RED.A0T1 RZ, [UR38+0x28c00], RZ ;  /* 0x028c00ffffff79a7 */ /* 0x000fe40008200426 */
[----:B------:R-:W-:Y:S01]  /*aa40*/  ARRIVES.LDGSTSBAR.64.TRANSCNT [UR38+0x28c00] ;  /* 0x028c0000ff0079b0 */ /* 0x000fe20008000aa6 */
[----:B------:R-:W-:Y:S01]  /*aa50*/  NOP ;  /* 0x0000000000007918 */ /* 0x000fe20000000000 */
[----:B------:R-:W-:Y:S01]  /*aa60*/  SYNCS.ARRIVE.TRANS64.A1T0 RZ, [UR38+0x28c00], RZ ;  /* 0x028c00ffffff79a7 */ /* 0x000fe20008100026 */
[----:B------:R-:W1:Y:S02]  /*aa70*/  SYNCS.PHASECHK.TRANS64.TRYWAIT P0, [UR38+0x28c20], R4 ;  /* 0x028c2004ff0075a7 */ /* 0x000e640008000166 */
[----:B01----:R-:W-:Y:S05]  /*aa80*/  @!P0 BRA `(.L_x_62) ;  /* 0x0000003800388947 */ /* 0x003fea0003800000 */
.L_x_164:
[----:B------:R-:W-:Y:S01]  /*aa90*/  ISETP.NE.AND P0, PT, R19, RZ, PT ;  /* 0x000000ff1300720c */ /* 0x000fe20003f05270 */
[----:B------:R-:W-:Y:S01]  /*aaa0*/  BSSY B0, `(.L_x_63) ;  /* 0x000007f000007945 */ /* 0x000fe20003800000 */
[----:B--2---:R-:W-:-:S11]  /*aab0*/  IMAD.MOV.U32 R0, RZ, RZ, 0x1 ;  /* 0x00000001ff007424 */ /* 0x004fd600078e00ff */
[----:B------:R-:W-:Y:S05]  /*aac0*/  @!P0 BRA `(.L_x_64) ;  /* 0x0000000400f08947 */ /* 0x000fea0003800000 */
[----:B------:R-:W1:Y:S01]  /*aad0*/  SYNCS.PHASECHK.TRANS64.TRYWAIT P0, [UR38+0x28c60], R4 ;  /* 0x028c6004ff0075a7 */ /* 0x000e620008000166 */
[----:B------:R-:W2:Y:S02]  /*aae0*/  S2R R2, SR_TID.X ;  /* 0x0000000000027919 */ /* 0x000ea40000002100 */
[----:B--2---:R-:W-:-:S04]  /*aaf0*/  LOP3.LUT R2, R2, 0x7f, RZ, 0xc0, !PT ;  /* 0x0000007f02027812 */ /* 0x004fc800078ec0ff */
[----:B------:R-:W-:Y:S01]  /*ab00*/  ISETP.NE.AND P1, PT, R2, RZ, PT ;  /* 0x000000ff0200720c */ /* 0x000fe20003f25270 */
[----:B-1----:R-:W-:-:S12]  /*ab10*/  @!P0 BRA `(.L_x_65) ;  /* 0x00000038002c8947 */ /* 0x002fd80003800000 */
.L_x_165:
[----:B------:R-:W-:Y:S04]  /*ab20*/  BSSY B1, `(.L_x_66) ;  /* 0x0000008000017945 */ /* 0x000fe80003800000 */
[----:B------:R-:W-:Y:S05]  /*ab30*/  @P1 BRA `(.L_x_67) ;  /* 0x0000000000181947 */ /* 0x000fea0003800000 */
[----:B0-----:R-:W0:Y:S01]  /*ab40*/  S2R R3, SR_TID.X ;  /* 0x0000000000037919 */ /* 0x001e220000002100 */
[----:B------:R-:W-:-:S04]  /*ab50*/  IMAD.MOV.U32 R2, RZ, RZ, 0x10000 ;  /* 0x00010000ff027424 */ /* 0x000fc800078e00ff */
[----:B------:R1:W-:Y:S01]  /*ab60*/  SYNCS.ARRIVE.TRANS64 RZ, [UR38+0x28c50], R2 ;  /* 0x028c5002ffff79a7 */ /* 0x0003e20008000026 */
[----:B0-----:R-:W-:-:S13]  /*ab70*/  LOP3.LUT P0, RZ, R3, 0x1f, RZ, 0xc0, !PT ;  /* 0x0000001f03ff7812 */ /* 0x001fda000780c0ff */
[----:B-1----:R-:W-:Y:S05]  /*ab80*/  @!P0 BRA `(.L_x_67) ;  /* 0x0000000000048947 */ /* 0x002fea0003800000 */
[----:B------:R-:W-:Y:S01]  /*ab90*/  BPT.TRAP 0x1 ;  /* 0x000000040000795c */ /* 0x000fe20000300000 */
.L_x_67:
[----:B------:R-:W-:Y:S05]  /*aba0*/  BSYNC B1 ;  /* 0x0000000000017941 */ /* 0x000fea0003800000 */
.L_x_66:
[----:B------:R-:W2:Y:S01]  /*abb0*/  LDL.LU R2, [R1+0x4] ;  /* 0x0000040001027983 */ /* 0x000ea20000300800 */
[----:B------:R-:W-:Y:S01]  /*abc0*/  ULDC.64 UR4, c[0x0][0x198] ;  /* 0x0000660000047ab9 */ /* 0x000fe20000000a00 */
[----:B------:R-:W-:Y:S01]  /*abd0*/  PLOP3.LUT P0, PT, PT, PT, PT, 0x80, 0x0 ;  /* 0x000000000000781c */ /* 0x000fe20003f0f070 */
[----:B------:R-:W-:Y:S02]  /*abe0*/  UIADD3 UR4, UP0, UR4, 0x470, URZ ;  /* 0x0000047004047890 */ /* 0x000fe4000ff1e03f */
[----:B------:R-:W-:Y:S02]  /*abf0*/  UIADD3 UR8, UR38, 0x400, URZ ;  /* 0x0000040026087890 */ /* 0x000fe4000fffe03f */
[----:B------:R-:W-:Y:S02]  /*ac00*/  UIADD3 UR9, UR38, 0x28c50, URZ ;  /* 0x00028c5026097890 */ /* 0x000fe4000fffe03f */
[----:B------:R-:W-:Y:S01]  /*ac10*/  UIADD3.X UR5, URZ, UR5, URZ, UP0, !UPT ;  /* 0x000000053f057290 */ /* 0x000fe200087fe43f */
[----:B------:R-:W-:Y:S01]  /*ac20*/  UMOV UR6, 0x0 ;  /* 0x0000000000067882 */ /* 0x000fe20000000000 */
[----:B------:R-:W-:Y:S01]  /*ac30*/  UMOV UR7, 0x14f00000 ;  /* 0x14f0000000077882 */ /* 0x000fe20000000000 */
[----:B------:R-:W-:Y:S01]  /*ac40*/  UMOV UR10, URZ ;  /* 0x0000003f000a7c82 */ /* 0x000fe20008000000 */
[----:B--2---:R-:W-:-:S08]  /*ac50*/  IMAD.SHL.U32 R2, R2, 0x40, RZ ;  /* 0x0000004002027824 */ /* 0x004fd000078e00ff */
.L_x_68:
[----:B------:R-:W-:-:S13]  /*ac60*/  @P0 ELECT P1, URZ, PT ;  /* 0x00000000003f082f */ /* 0x000fda0003820000 */
[----:B------:R-:W-:Y:S01]  /*ac70*/  @P1 R2UR UR13, R16 ;  /* 0x00000000100d12ca */ /* 0x000fe200000e0000 */
[----:B------:R-:W-:Y:S01]  /*ac80*/  UMOV UR12, UR36 ;  /* 0x00000024000c7c82 */ /* 0x000fe20008000000 */
[----:B------:R-:W-:Y:S02]  /*ac90*/  @P1 R2UR UR11, R2 ;  /* 0x00000000020b12ca */ /* 0x000fe400000e0000 */
[----:B------:R-:W-:Y:S02]  /*aca0*/  @P1 PLOP3.LUT P0, PT, P1, PT, PT, 0x8, 0x0 ;  /* 0x000000000000181c */ /* 0x000fe40000f0e170 */
[----:B------:R-:W-:-:S09]  /*acb0*/  PLOP3.LUT P1, PT, PT, PT, PT, 0x8, 0x0 ;  /* 0x000000000000781c */ /* 0x000fd20003f2e170 */
[----:B------:R1:W-:Y:S02]  /*acc0*/  UTMALDG.4D [UR8], [UR4], desc[UR6] ;  /* 0x00000608040075b4 */ /* 0x0003e40008019000 */
[----:B-1----:R-:W-:Y:S05]  /*acd0*/  @P0 BRA.U.ANY `(.L_x_68) ;  /* 0xfffffffd00e00947 */ /* 0x002fea000393ffff */
[----:B------:R-:W-:Y:S01]  /*ace0*/  PLOP3.LUT P0, PT, PT, PT, PT, 0x80, 0x0 ;  /* 0x000000000000781c */ /* 0x000fe20003f0f070 */
[----:B------:R-:W-:Y:S01]  /*acf0*/  UIADD3 UR8, UR38, 0x2400, URZ ;  /* 0x0000240026087890 */ /* 0x000fe2000fffe03f */
[----:B------:R-:W-:Y:S01]  /*ad00*/  UMOV UR6, 0x0 ;  /* 0x0000000000067882 */ /* 0x000fe20000000000 */
[----:B------:R-:W-:Y:S01]  /*ad10*/  UMOV UR7, 0x14f00000 ;  /* 0x14f0000000077882 */ /* 0x000fe20000000000 */
[----:B------:R-:W-:-:S09]  /*ad20*/  UMOV UR10, 0x40 ;  /* 0x00000040000a7882 */ /* 0x000fd20000000000 */
.L_x_69:
        /* <DEDUP_REMOVED lines=13> */
.L_x_70:
        /* <DEDUP_REMOVED lines=13> */
.L_x_71:
        /* <DEDUP_REMOVED lines=13> */
.L_x_72:
        /* <DEDUP_REMOVED lines=13> */
.L_x_73:
        /* <DEDUP_REMOVED lines=13> */
.L_x_74:
        /* <DEDUP_REMOVED lines=13> */
.L_x_75:
        /* <DEDUP_REMOVED lines=8> */
.L_x_64:
[----:B------:R-:W-:Y:S05]  /*b290*/  BSYNC B0 ;  /* 0x0000000000007941 */ /* 0x000fea0003800000 */
.L_x_63:
[----:B0-----:R-:W2:Y:S04]  /*b2a0*/  LDL.LU R4, [R1+0x10] ;  /* 0x0000100001047983 */ /* 0x001ea80000300800 */
[----:B------:R-:W3:Y:S01]  /*b2b0*/  LDL R3, [R1+0x8] ;  /* 0x0000080001037983 */ /* 0x000ee20000100800 */
[----:B------:R-:W-:Y:S02]  /*b2c0*/  IMAD.MOV.U32 R9, RZ, RZ, RZ ;  /* 0x000000ffff097224 */ /* 0x000fe400078e00ff */
[----:B------:R-:W-:Y:S02]  /*b2d0*/  IMAD.MOV.U32 R6, RZ, RZ, 0x1 ;  /* 0x00000001ff067424 */ /* 0x000fe400078e00ff */
[----:B--2---:R-:W-:-:S05]  /*b2e0*/  VIADD R7, R4, 0xfffffffe ;  /* 0xfffffffe04077836 */ /* 0x004fca0000000000 */
[----:B---3--:R-:W-:-:S13]  /*b2f0*/  ISETP.GE.AND P0, PT, R7, R3, PT ;  /* 0x000000030700720c */ /* 0x008fda0003f06270 */
[----:B------:R-:W-:Y:S05]  /*b300*/  @!P0 BRA `(.L_x_49) ;  /* 0x0000002400108947 */ /* 0x000fea0003800000 */
[----:B------:R-:W2:Y:S01]  /*b310*/  LDL.LU R4, [R1+0xc] ;  /* 0x00000c0001047983 */ /* 0x000ea20000300800 */
[----:B------:R-:W-:Y:S01]  /*b320*/  UIADD3 UR4, UR40, 0x1, URZ ;  /* 0x0000000128047890 */ /* 0x000fe2000fffe03f */
[----:B------:R-:W-:Y:S01]  /*b330*/  LOP3.LUT R2, RZ, R3, RZ, 0x33, !PT ;  /* 0x00000003ff027212 */ /* 0x000fe200078e33ff */
[----:B------:R-:W-:-:S04]  /*b340*/  IMAD.MOV.U32 R6, RZ, RZ, 0x1 ;  /* 0x00000001ff067424 */ /* 0x000fc800078e00ff */
[----:B--2---:R-:W-:Y:S02]  /*b350*/  IMAD R0, R4, UR4, RZ ;  /* 0x0000000404007c24 */ /* 0x004fe4000f8e02ff */
[----:B------:R-:W0:Y:S03]  /*b360*/  S2R R4, SR_TID.X ;  /* 0x0000000000047919 */ /* 0x000e260000002100 */
[----:B------:R-:W-:-:S04]  /*b370*/  VIMNMX R0, R0, UR39, PT ;  /* 0x0000002700007c48 */ /* 0x000fc8000bfe0100 */
[----:B------:R-:W-:-:S04]  /*b380*/  IADD3 R3, -R0, RZ, RZ ;  /* 0x000000ff00037210 */ /* 0x000fc80007ffe1ff */
[----:B------:R-:W-:Y:S02]  /*b390*/  VIADDMNMX R3, R3, 0x1, R2, !PT ;  /* 0x0000000103037846 */ /* 0x000fe40007800102 */
[----:B------:R-:W-:-:S03]  /*b3a0*/  LOP3.LUT R2, RZ, R0, RZ, 0x33, !PT ;  /* 0x00000000ff027212 */ /* 0x000fc600078e33ff */
[----:B------:R-:W-:Y:S02]  /*b3b0*/  VIADD R5, R3, 0xfffffffe ;  /* 0xfffffffe03057836 */ /* 0x000fe40000000000 */
[----:B------:R-:W-:Y:S02]  /*b3c0*/  IMAD.IADD R3, R0, 0x1, R3 ;  /* 0x0000000100037824 */ /* 0x000fe400078e0203 */
[----:B------:R-:W-:Y:S01]  /*b3d0*/  IMAD.MOV.U32 R0, RZ, RZ, 0x1 ;  /* 0x00000001ff007424 */ /* 0x000fe200078e00ff */
[----:B------:R-:W-:Y:S02]  /*b3e0*/  ISETP.NE.AND P0, PT, R5, R2, PT ;  /* 0x000000020500720c */ /* 0x000fe40003f05270 */
[----:B------:R-:W-:Y:S02]  /*b3f0*/  LOP3.LUT R12, R3, 0x1, RZ, 0xc0, !PT ;  /* 0x00000001030c7812 */ /* 0x000fe400078ec0ff */
[----:B0-----:R-:W-:-:S09]  /*b400*/  LOP3.LUT R10, R4, 0x1f, RZ, 0xc0, !PT ;  /* 0x0000001f040a7812 */ /* 0x001fd200078ec0ff */
[----:B------:R-:W-:Y:S05]  /*b410*/  @!P0 BRA `(.L_x_76) ;  /* 0x0000001400dc8947 */ /* 0x000fea0003800000 */
[----:B------:R-:W-:Y:S01]  /*b420*/  BSSY B0, `(.L_x_76) ;  /* 0x0000176000007945 */ /* 0x000fe20003800000 */
[----:B------:R-:W-:Y:S02]  /*b430*/  IMAD.IADD R8, R3, 0x1, -R12 ;  /* 0x0000000103087824 */ /* 0x000fe400078e0a0c */
[----:B------:R-:W-:-:S07]  /*b440*/  IMAD.MOV.U32 R0, RZ, RZ, 0x1 ;  /* 0x00000001ff007424 */ /* 0x000fce00078e00ff */
.L_x_117:
[----:B------:R-:W-:Y:S01]  /*b450*/  ISETP.NE.AND P0, PT, R19, RZ, PT ;  /* 0x000000ff1300720c */ /* 0x000fe20003f05270 */
[----:B------:R-:W-:Y:S01]  /*b460*/  VIADD R8, R8, 0xfffffffe ;  /* 0xfffffffe08087836 */ /* 0x000fe20000000000 */
[----:B------:R-:W-:Y:S04]  /*b470*/  BSSY B1, `(.L_x_77) ;  /* 0x00000b6000017945 */ /* 0x000fe80003800000 */
[----:B------:R-:W-:-:S07]  /*b480*/  ISETP.NE.AND P1, PT, R8, RZ, PT ;  /* 0x000000ff0800720c */ /* 0x000fce0003f25270 */
[----:B0-----:R-:W-:Y:S06]  /*b490*/  @!P0 BRA `(.L_x_78) ;  /* 0x0000000800cc8947 */ /* 0x001fec0003800000 */
[----:B------:R-:W2:Y:S01]  /*b4a0*/  LDL R2, [R1] ;  /* 0x0000000001027983 */ /* 0x000ea20000100800 */
[----:B------:R-:W-:Y:S01]  /*b4b0*/  IMAD.MOV.U32 R13, RZ, RZ, R7 ;  /* 0x000000ffff0d7224 */ /* 0x000fe200078e0007 */
[----:B--2---:R-:W-:-:S13]  /*b4c0*/  ISETP.NE.AND P0, PT, R2, RZ, PT ;  /* 0x000000ff0200720c */ /* 0x004fda0003f05270 */
[----:B------:R-:W-:Y:S05]  /*b4d0*/  @!P0 BRA `(.L_x_79) ;  /* 0x00000000004c8947 */ /* 0x000fea0003800000 */
[----:B------:R-:W0:Y:S01]  /*b4e0*/  LDC R13, c[0x0][0x43c] ;  /* 0x00010f00ff0d7b82 */ /* 0x000e220000000800 */
[----:B------:R-:W-:Y:S01]  /*b4f0*/  MOV R11, R7 ;  /* 0x00000007000b7202 */ /* 0x000fe20000000f00 */
[----:B------:R-:W-:Y:S01]  /*b500*/  ULDC.64 UR4, c[0x0][0x428] ;  /* 0x00010a0000047ab9 */ /* 0x000fe20000000a00 */
[----:B0-----:R-:W-:-:S13]  /*b510*/  ISETP.NE.AND P0, PT, R13, 0x1, PT ;  /* 0x000000010d00780c */ /* 0x001fda0003f05270 */
[----:B------:R-:W0:Y:S02]  /*b520*/  @P0 LDC.64 R2, c[0x0][0x440] ;  /* 0x00011000ff020b82 */ /* 0x000e240000000a00 */
[----:B0-----:R-:W-:-:S05]  /*b530*/  @P0 IMAD.HI.U32 R2, R7, R2, RZ ;  /* 0x0000000207020227 */ /* 0x001fca00078e00ff */
[----:B------:R-:W-:Y:S01]  /*b540*/  @P0 SHF.R.U32.HI R11, RZ, R3, R2 ;  /* 0x00000003ff0b0219 */ /* 0x000fe20000011602 */
[----:B------:R-:W-:-:S03]  /*b550*/  IMAD R2, R18, UR4, RZ ;  /* 0x0000000412027c24 */ /* 0x000fc6000f8e02ff */
[--C-:B------:R-:W-:Y:S01]  /*b560*/  SHF.R.S32.HI R3, RZ, 0x1f, R11.reuse ;  /* 0x0000001fff037819 */ /* 0x100fe2000001140b */
[----:B------:R-:W-:Y:S02]  /*b570*/  IMAD R5, R17, UR5, R2 ;  /* 0x0000000511057c24 */ /* 0x000fe4000f8e0202 */
[----:B------:R-:W-:-:S04]  /*b580*/  IMAD.MOV.U32 R2, RZ, RZ, R11 ;  /* 0x000000ffff027224 */ /* 0x000fc800078e000b */
[----:B------:R-:W-:Y:S01]  /*b590*/  IMAD.WIDE.U32 R2, R17, UR4, R2 ;  /* 0x0000000411027c25 */ /* 0x000fe2000f8e0002 */
[----:B------:R-:W-:-:S03]  /*b5a0*/  ULDC.64 UR4, c[0x0][0x418] ;  /* 0x0001060000047ab9 */ /* 0x000fc60000000a00 */
[----:B------:R-:W-:Y:S01]  /*b5b0*/  IMAD.IADD R3, R5, 0x1, R3 ;  /* 0x0000000105037824 */ /* 0x000fe200078e0203 */
[----:B------:R-:W-:-:S04]  /*b5c0*/  LEA R4, P0, R2, UR4, 0x2 ;  /* 0x0000000402047c11 */ /* 0x000fc8000f8010ff */
[----:B------:R-:W-:-:S05]  /*b5d0*/  LEA.HI.X R5, R2, UR5, R3, 0x2, P0 ;  /* 0x0000000502057c11 */ /* 0x000fca00080f1403 */
[----:B------:R0:W5:Y:S01]  /*b5e0*/  LDG.E R16, desc[UR42][R4.64] ;  /* 0x0000002a04107981 */ /* 0x000162000c1e1900 */
[----:B------:R-:W-:-:S04]  /*b5f0*/  IMAD.MOV R2, RZ, RZ, -R11 ;  /* 0x000000ffff027224 */ /* 0x000fc800078e0a0b */
[----:B------:R-:W-:-:S07]  /*b600*/  IMAD R13, R13, R2, R7 ;  /* 0x000000020d0d7224 */ /* 0x000fce00078e0207 */
.L_x_79:
[----:B------:R-:W1:Y:S01]  /*b610*/  S2R R2, SR_TID.X ;  /* 0x0000000000027919 */ /* 0x000e620000002100 */
[----:B------:R-:W-:Y:S01]  /*b620*/  BSSY B2, `(.L_x_80) ;  /* 0x0000006000027945 */ /* 0x000fe20003800000 */
[----:B-1----:R-:W-:Y:S02]  /*b630*/  LOP3.LUT R3, R2, 0x7f, RZ, 0xc0, !PT ;  /* 0x0000007f02037812 */ /* 0x002fe400078ec0ff */
[----:B------:R-:W-:Y:S02]  /*b640*/  SHF.L.U32 R2, R0, 0x1f, RZ ;  /* 0x0000001f00027819 */ /* 0x000fe400000006ff */
[----:B------:R-:W-:Y:S02]  /*b650*/  ISETP.NE.AND P2, PT, R3, RZ, PT ;  /* 0x000000ff0300720c */ /* 0x000fe40003f45270 */
[----:B------:R-:W1:Y:S02]  /*b660*/  SYNCS.PHASECHK.TRANS64.TRYWAIT P0, [UR38+0x28c48], R2 ;  /* 0x028c4802ff0075a7 */ /* 0x000e640008000166 */
[----:B-1----:R-:W-:Y:S09]  /*b670*/  @!P0 BRA `(.L_x_81) ;  /* 0x0000002c006c8947 */ /* 0x002ff20003800000 */
.L_x_166:
[----:B------:R-:W-:Y:S05]  /*b680*/  BSYNC B2 ;  /* 0x0000000000027941 */ /* 0x000fea0003800000 */
.L_x_80:
[----:B------:R-:W-:Y:S04]  /*b690*/  BSSY B2, `(.L_x_82) ;  /* 0x0000007000027945 */ /* 0x000fe80003800000 */
[----:B------:R-:W-:Y:S05]  /*b6a0*/  @P2 BRA `(.L_x_83) ;  /* 0x0000000000142947 */ /* 0x000fea0003800000 */
[----:B------:R-:W-:Y:S01]  /*b6b0*/  ISETP.NE.AND P0, PT, R10, RZ, PT ;  /* 0x000000ff0a00720c */ /* 0x000fe20003f05270 */
[----:B-1----:R-:W-:-:S04]  /*b6c0*/  IMAD.MOV.U32 R3, RZ, RZ, 0x2000 ;  /* 0x00002000ff037424 */ /* 0x002fc800078e00ff */
[----:B------:R2:W-:Y:S08]  /*b6d0*/  SYNCS.ARRIVE.TRANS64 RZ, [UR38+0x28c38], R3 ;  /* 0x028c3803ffff79a7 */ /* 0x0005f00008000026 */
[----:B--2---:R-:W-:Y:S05]  /*b6e0*/  @!P0 BRA `(.L_x_83) ;  /* 0x0000000000048947 */ /* 0x004fea0003800000 */
[----:B------:R-:W-:Y:S01]  /*b6f0*/  BPT.TRAP 0x1 ;  /* 0x000000040000795c */ /* 0x000fe20000300000 */
.L_x_83:
[----:B------:R-:W-:Y:S05]  /*b700*/  BSYNC B2 ;  /* 0x0000000000027941 */ /* 0x000fea0003800000 */
.L_x_82:
[----:B0-----:R-:W-:Y:S01]  /*b710*/  IMAD.MOV.U32 R4, RZ, RZ, RZ ;  /* 0x000000ffff047224 */ /* 0x001fe200078e00ff */
[----:B------:R-:W-:Y:S01]  /*b720*/  ULDC.64 UR4, c[0x0][0x198] ;  /* 0x0000660000047ab9 */ /* 0x000fe20000000a00 */
[----:B------:R-:W-:Y:S01]  /*b730*/  PLOP3.LUT P0, PT, PT, PT, PT, 0x80, 0x0 ;  /* 0x000000000000781c */ /* 0x000fe20003f0f070 */
[----:B------:R-:W-:Y:S01]  /*b740*/  UIADD3 UR4, UP0, UR4, 0x370, URZ ;  /* 0x0000037004047890 */ /* 0x000fe2000ff1e03f */
[----:B------:R-:W-:Y:S01]  /*b750*/  IMAD.SHL.U32 R5, R13, 0x40, RZ ;  /* 0x000000400d057824 */ /* 0x000fe200078e00ff */
[----:B------:R-:W-:Y:S01]  /*b760*/  R2UR UR34, R4 ;  /* 0x00000000042272ca */ /* 0x000fe200000e0000 */
[----:B------:R-:W-:Y:S02]  /*b770*/  UIADD3 UR32, UR38, 0x24400, URZ ;  /* 0x0002440026207890 */ /* 0x000fe4000fffe03f */
[----:B------:R-:W-:Y:S02]  /*b780*/  UIADD3 UR33, UR38, 0x28c38, URZ ;  /* 0x00028c3826217890 */ /* 0x000fe4000fffe03f */
[----:B------:R-:W-:Y:S01]  /*b790*/  UIADD3.X UR5, URZ, UR5, URZ, UP0, !UPT ;  /* 0x000000053f057290 */ /* 0x000fe200087fe43f */
[----:B------:R-:W-:Y:S01]  /*b7a0*/  UMOV UR6, 0x0 ;  /* 0x0000000000067882 */ /* 0x000fe20000000000 */
[----:B------:R-:W-:-:S10]  /*b7b0*/  UMOV UR7, 0x14f00000 ;  /* 0x14f0000000077882 */ /* 0x000fd40000000000 */
.L_x_84:
[----:B------:R-:W-:-:S13]  /*b7c0*/  @P0 ELECT P3, URZ, PT ;  /* 0x00000000003f082f */ /* 0x000fda0003860000 */
[----:B-----5:R-:W-:Y:S02]  /*b7d0*/  @P3 R2UR UR37, R16 ;  /* 0x00000000102532ca */ /* 0x020fe400000e0000 */
[----:B------:R-:W-:Y:S02]  /*b7e0*/  @P3 R2UR UR35, R5 ;  /* 0x00000000052332ca */ /* 0x000fe400000e0000 */
[----:B------:R-:W-:Y:S02]  /*b7f0*/  @P3 PLOP3.LUT P0, PT, P3, PT, PT, 0x8, 0x0 ;  /* 0x000000000000381c */ /* 0x000fe40001f0e170 */
[----:B------:R-:W-:-:S09]  /*b800*/  PLOP3.LUT P3, PT, PT, PT, PT, 0x8, 0x0 ;  /* 0x000000000000781c */ /* 0x000fd20003f6e170 */
[----:B------:R0:W-:Y:S02]  /*b810*/  UTMALDG.4D [UR32], [UR4], desc[UR6] ;  /* 0x00000620040075b4 */ /* 0x0001e40008019000 */
[----:B0-----:R-:W-:Y:S05]  /*b820*/  @P0 BRA.U.ANY `(.L_x_84) ;  /* 0xfffffffd00e40947 */ /* 0x001fea000393ffff */
[----:B------:R-:W0:Y:S01]  /*b830*/  SYNCS.PHASECHK.TRANS64.TRYWAIT P0, [UR38+0x28c68], R2 ;  /* 0x028c6802ff0075a7 */ /* 0x000e220008000166 */
[----:B------:R-:W-:Y:S04]  /*b840*/  BSSY B2, `(.L_x_85) ;  /* 0x0000002000027945 */ /* 0x000fe80003800000 */
[----:B0-----:R-:W-:Y:S05]  /*b850*/  @!P0 BRA `(.L_x_86) ;  /* 0x0000002c000c8947 */ /* 0x001fea0003800000 */
.L_x_167:
[----:B------:R-:W-:Y:S05]  /*b860*/  BSYNC B2 ;  /* 0x0000000000027941 */ /* 0x000fea0003800000 */
.L_x_85:
[----:B------:R-:W-:Y:S01]  /*b870*/  BSSY B2, `(.L_x_87) ;  /* 0x0000009000027945 */ /* 0x000fe20003800000 */
[----:B01----:R-:W-:Y:S02]  /*b880*/  IMAD.MOV.U32 R2, RZ, RZ, 0x0 ;  /* 0x00000000ff027424 */ /* 0x003fe400078e00ff */
[----:B------:R-:W-:Y:S01]  /*b890*/  IMAD.MOV.U32 R3, RZ, RZ, 0x14f00000 ;  /* 0x14f00000ff037424 */ /* 0x000fe200078e00ff */
[----:B------:R-:W-:Y:S06]  /*b8a0*/  @P2 BRA `(.L_x_88) ;  /* 0x0000000000142947 */ /* 0x000fec0003800000 */
[----:B------:R-:W-:Y:S02]  /*b8b0*/  ISETP.NE.AND P0, PT, R10, RZ, PT ;  /* 0x000000ff0a00720c */ /* 0x000fe40003f05270 */
[----:B------:R-:W-:-:S04]  /*b8c0*/  MOV R11, 0x10000 ;  /* 0x00010000000b7802 */ /* 0x000fc80000000f00 */
[----:B------:R0:W-:Y:S07]  /*b8d0*/  SYNCS.ARRIVE.TRANS64 RZ, [UR38+0x28c58], R11 ;  /* 0x028c580bffff79a7 */ /* 0x0001ee0008000026 */
[----:B------:R-:W-:Y:S05]  /*b8e0*/  @!P0 BRA `(.L_x_88) ;  /* 0x0000000000048947 */ /* 0x000fea0003800000 */
[----:B------:R-:W-:Y:S01]  /*b8f0*/  BPT.TRAP 0x1 ;  /* 0x000000040000795c */ /* 0x000fe20000300000 */
.L_x_88:
[----:B------:R-:W-:Y:S05]  /*b900*/  BSYNC B2 ;  /* 0x0000000000027941 */ /* 0x000fea0003800000 */
.L_x_87:
[----:B------:R-:W-:Y:S01]  /*b910*/  R2UR UR10, R4 ;  /* 0x00000000040a72ca */ /* 0x000fe200000e0000 */
[----:B------:R-:W-:Y:S01]  /*b920*/  ULDC.64 UR4, c[0x0][0x198] ;  /* 0x0000660000047ab9 */ /* 0x000fe20000000a00 */
[----:B------:R-:W-:Y:S01]  /*b930*/  R2UR UR6, R2 ;  /* 0x00000000020672ca */ /* 0x000fe200000e0000 */
[----:B------:R-:W-:Y:S01]  /*b940*/  UIADD3 UR4, UP0, UR4, 0x470, URZ ;  /* 0x0000047004047890 */ /* 0x000fe2000ff1e03f */
[----:B------:R-:W-:Y:S01]  /*b950*/  R2UR UR7, R3 ;  /* 0x00000000030772ca */ /* 0x000fe200000e0000 */
[----:B------:R-:W-:Y:S01]  /*b960*/  UIADD3 UR8, UR38, 0x10400, URZ ;  /* 0x0001040026087890 */ /* 0x000fe2000fffe03f */
[----:B------:R-:W-:Y:S01]  /*b970*/  PLOP3.LUT P0, PT, PT, PT, PT, 0x80, 0x0 ;  /* 0x000000000000781c */ /* 0x000fe20003f0f070 */
[----:B------:R-:W-:Y:S02]  /*b980*/  UIADD3 UR9, UR38, 0x28c58, URZ ;  /* 0x00028c5826097890 */ /* 0x000fe4000fffe03f */
[----:B------:R-:W-:-:S12]  /*b990*/  UIADD3.X UR5, URZ, UR5, URZ, UP0, !UPT ;  /* 0x000000053f057290 */ /* 0x000fd800087fe43f */
.L_x_89:
        /* <DEDUP_REMOVED lines=8> */
[----:B------:R-:W-:Y:S01]  /*ba20*/  R2UR UR6, R2 ;  /* 0x00000000020672ca */ /* 0x000fe200000e0000 */
[----:B------:R-:W-:Y:S01]  /*ba30*/  UIADD3 UR8, UR38, 0x12400, URZ ;  /* 0x0001240026087890 */ /* 0x000fe2000fffe03f */
[----:B------:R-:W-:Y:S01]  /*ba40*/  R2UR UR7, R3 ;  /* 0x00000000030772ca */ /* 0x000fe200000e0000 */
[----:B------:R-:W-:Y:S01]  /*ba50*/  UMOV UR10, 0x40 ;  /* 0x00000040000a7882 */ /* 0x000fe20000000000 */
[----:B------:R-:W-:-:S13]  /*ba60*/  PLOP3.LUT P0, PT, PT, PT, PT, 0x80, 0x0 ;  /* 0x000000000000781c */ /* 0x000fda0003f0f070 */
.L_x_90:
        /* <DEDUP_REMOVED lines=13> */
.L_x_91:
        /* <DEDUP_REMOVED lines=13> */
.L_x_92:
        /* <DEDUP_REMOVED lines=13> */
.L_x_93:
        /* <DEDUP_REMOVED lines=13> */
.L_x_94:
        /* <DEDUP_REMOVED lines=13> */
.L_x_95:
        /* <DEDUP_REMOVED lines=13> */
.L_x_96:
        /* <DEDUP_REMOVED lines=8> */
.L_x_78:
[----:B------:R-:W-:Y:S05]  /*bfd0*/  BSYNC B1 ;  /* 0x0000000000017941 */ /* 0x000fea0003800000 */
.L_x_77:
[----:B------:R-:W-:Y:S01]  /*bfe0*/  ISETP.NE.AND P3, PT, R19, RZ, PT ;  /* 0x000000ff1300720c */ /* 0x000fe20003f65270 */
[----:B------:R-:W-:Y:S01]  /*bff0*/  BSSY B1, `(.L_x_97) ;  /* 0x00000b6000017945 */ /* 0x000fe20003800000 */
[----:B------:R-:W-:-:S11]  /*c000*/  LOP3.LUT R0, R0, 0x1, RZ, 0x3c, !PT ;  /* 0x0000000100007812 */ /* 0x000fd600078e3cff */
[----:B------:R-:W-:Y:S05]  /*c010*/  @!P3 BRA `(.L_x_98) ;  /* 0x0000000800ccb947 */ /* 0x000fea0003800000 */
[----:B------:R-:W2:Y:S01]  /*c020*/  LDL R2, [R1] ;  /* 0x0000000001027983 */ /* 0x000ea20000100800 */
[----:B0-----:R-:W-:Y:S01]  /*c030*/  VIADD R11, R7, 0xffffffff ;  /* 0xffffffff070b7836 */ /* 0x001fe20000000000 */
[----:B--2---:R-:W-:-:S13]  /*c040*/  ISETP.NE.AND P3, PT, R2, RZ, PT ;  /* 0x000000ff0200720c */ /* 0x004fda0003f65270 */
[----:B------:R-:W-:Y:S05]  /*c050*/  @!P3 BRA `(.L_x_99) ;  /* 0x000000000048b947 */ /* 0x000fea0003800000 */
[----:B------:R-:W0:Y:S01]  /*c060*/  LDC R5, c[0x0][0x43c] ;  /* 0x00010f00ff057b82 */ /* 0x000e220000000800 */
[----:B------:R-:W-:Y:S01]  /*c070*/  ULDC.64 UR4, c[0x0][0x428] ;  /* 0x00010a0000047ab9 */ /* 0x000fe20000000a00 */
[----:B0-----:R-:W-:-:S13]  /*c080*/  ISETP.NE.AND P0, PT, R5, 0x1, PT ;  /* 0x000000010500780c */ /* 0x001fda0003f05270 */
[----:B------:R-:W0:Y:S02]  /*c090*/  @P0 LDC.64 R2, c[0x0][0x440] ;  /* 0x00011000ff020b82 */ /* 0x000e240000000a00 */
[----:B0-----:R-:W-:-:S04]  /*c0a0*/  @P0 IMAD.HI.U32 R4, R11, R2, RZ ;  /* 0x000000020b040227 */ /* 0x001fc800078e00ff */
[----:B------:R-:W-:Y:S01]  /*c0b0*/  IMAD.MOV.U32 R2, RZ, RZ, R11 ;  /* 0x000000ffff027224 */ /* 0x000fe200078e000b */
[----:B------:R-:W-:-:S04]  /*c0c0*/  @P0 SHF.R.U32.HI R2, RZ, R3, R4 ;  /* 0x00000003ff020219 */ /* 0x000fc80000011604 */
[--C-:B------:R-:W-:Y:S01]  /*c0d0*/  SHF.R.S32.HI R3, RZ, 0x1f, R2.reuse ;  /* 0x0000001fff037819 */ /* 0x100fe20000011402 */
[----:B------:R-:W-:-:S04]  /*c0e0*/  IMAD.MOV R4, RZ, RZ, -R2 ;  /* 0x000000ffff047224 */ /* 0x000fc800078e0a02 */
[----:B------:R-:W-:Y:S02]  /*c0f0*/  IMAD R11, R5, R4, R11 ;  /* 0x00000004050b7224 */ /* 0x000fe400078e020b */
[----:B------:R-:W-:Y:S02]  /*c100*/  IMAD R4, R18, UR4, RZ ;  /* 0x0000000412047c24 */ /* 0x000fe4000f8e02ff */
[----:B------:R-:W-:-:S04]  /*c110*/  IMAD.WIDE.U32 R2, R17, UR4, R2 ;  /* 0x0000000411027c25 */ /* 0x000fc8000f8e0002 */
[----:B------:R-:W-:Y:S01]  /*c120*/  IMAD R5, R17, UR5, R4 ;  /* 0x0000000511057c24 */ /* 0x000fe2000f8e0204 */
[----:B------:R-:W-:Y:S02]  /*c130*/  ULDC.64 UR4, c[0x0][0x418] ;  /* 0x0001060000047ab9 */ /* 0x000fe40000000a00 */
[----:B------:R-:W-:Y:S01]  /*c140*/  LEA R4, P0, R2, UR4, 0x2 ;  /* 0x0000000402047c11 */ /* 0x000fe2000f8010ff */
[----:B------:R-:W-:-:S05]  /*c150*/  IMAD.IADD R3, R5, 0x1, R3 ;  /* 0x0000000105037824 */ /* 0x000fca00078e0203 */
[----:B------:R-:W-:-:S05]  /*c160*/  LEA.HI.X R5, R2, UR5, R3, 0x2, P0 ;  /* 0x0000000502057c11 */ /* 0x000fca00080f1403 */
[----:B------:R0:W5:Y:S02]  /*c170*/  LDG.E R16, desc[UR42][R4.64] ;  /* 0x0000002a04107981 */ /* 0x000164000c1e1900 */
.L_x_99:
[----:B------:R-:W1:Y:S01]  /*c180*/  S2R R2, SR_TID.X ;  /* 0x0000000000027919 */ /* 0x000e620000002100 */
[----:B------:R-:W-:Y:S01]  /*c190*/  BSSY B2, `(.L_x_100) ;  /* 0x0000006000027945 */ /* 0x000fe20003800000 */
[----:B-1----:R-:W-:Y:S02]  /*c1a0*/  LOP3.LUT R3, R2, 0x7f, RZ, 0xc0, !PT ;  /* 0x0000007f02037812 */ /* 0x002fe400078ec0ff */
[----:B------:R-:W-:Y:S02]  /*c1b0*/  SHF.L.U32 R2, R0, 0x1f, RZ ;  /* 0x0000001f00027819 */ /* 0x000fe400000006ff */
[----:B------:R-:W-:Y:S02]  /*c1c0*/  ISETP.NE.AND P2, PT, R3, RZ, PT ;  /* 0x000000ff0300720c */ /* 0x000fe40003f45270 */
[----:B------:R-:W1:Y:S02]  /*c1d0*/  SYNCS.PHASECHK.TRANS64.TRYWAIT P0, [UR38+0x28c40], R2 ;  /* 0x028c4002ff0075a7 */ /* 0x000e640008000166 */
[----:B-1----:R-:W-:Y:S09]  /*c1e0*/  @!P0 BRA `(.L_x_101) ;  /* 0x0000002000c08947 */ /* 0x002ff20003800000 */
.L_x_168:
[----:B------:R-:W-:Y:S05]  /*c1f0*/  BSYNC B2 ;  /* 0x0000000000027941 */ /* 0x000fea0003800000 */
.L_x_100:
[----:B------:R-:W-:Y:S04]  /*c200*/  BSSY B2, `(.L_x_102) ;  /* 0x0000007000027945 */ /* 0x000fe80003800000 */
[----:B------:R-:W-:Y:S05]  /*c210*/  @P2 BRA `(.L_x_103) ;  /* 0x0000000000142947 */ /* 0x000fea0003800000 */
[----:B------:R-:W-:Y:S01]  /*c220*/  ISETP.NE.AND P0, PT, R10, RZ, PT ;  /* 0x000000ff0a00720c */ /* 0x000fe20003f05270 */
[----:B-1----:R-:W-:-:S04]  /*c230*/  IMAD.MOV.U32 R3, RZ, RZ, 0x2000 ;  /* 0x00002000ff037424 */ /* 0x002fc800078e00ff */
[----:B------:R2:W-:Y:S08]  /*c240*/  SYNCS.ARRIVE.TRANS64 RZ, [UR38+0x28c30], R3 ;  /* 0x028c3003ffff79a7 */ /* 0x0005f00008000026 */
[----:B--2---:R-:W-:Y:S05]  /*c250*/  @!P0 BRA `(.L_x_103) ;  /* 0x0000000000048947 */ /* 0x004fea0003800000 */
[----:B------:R-:W-:Y:S01]  /*c260*/  BPT.TRAP 0x1 ;  /* 0x000000040000795c */ /* 0x000fe20000300000 */
.L_x_103:
[----:B------:R-:W-:Y:S05]  /*c270*/  BSYNC B2 ;  /* 0x0000000000027941 */ /* 0x000fea0003800000 */
.L_x_102:
        /* <DEDUP_REMOVED lines=11> */
.L_x_104:
[----:B------:R-:W-:-:S13]  /*c330*/  @P0 ELECT P3, URZ, PT ;  /* 0x00000000003f082f */ /* 0x000fda0003860000 */
[----:B-----5:R-:W-:Y:S01]  /*c340*/  @P3 R2UR UR13, R16 ;  /* 0x00000000100d32ca */ /* 0x020fe200000e0000 */
[----:B------:R-:W-:Y:S01]  /*c350*/  UMOV UR12, UR36 ;  /* 0x00000024000c7c82 */ /* 0x000fe20008000000 */
        /* <DEDUP_REMOVED lines=8> */
.L_x_169:
[----:B------:R-:W-:Y:S05]  /*c3e0*/  BSYNC B2 ;  /* 0x0000000000027941 */ /* 0x000fea0003800000 */
.L_x_105:
[----:B------:R-:W-:Y:S01]  /*c3f0*/  BSSY B2, `(.L_x_107) ;  /* 0x0000009000027945 */ /* 0x000fe20003800000 */
[----:B01----:R-:W-:Y:S01]  /*c400*/  IMAD.MOV.U32 R2, RZ, RZ, 0x0 ;  /* 0x00000000ff027424 */ /* 0x003fe200078e00ff */
[----:B------:R-:W-:Y:S02]  /*c410*/  MOV R3, 0x14f00000 ;  /* 0x14f0000000037802 */ /* 0x000fe40000000f00 */
[----:B------:R-:W-:Y:S05]  /*c420*/  @P2 BRA `(.L_x_108) ;  /* 0x0000000000142947 */ /* 0x000fea0003800000 */
[----:B------:R-:W-:Y:S01]  /*c430*/  ISETP.NE.AND P0, PT, R10, RZ, PT ;  /* 0x000000ff0a00720c */ /* 0x000fe20003f05270 */
[----:B------:R-:W-:-:S04]  /*c440*/  IMAD.MOV.U32 R5, RZ, RZ, 0x10000 ;  /* 0x00010000ff057424 */ /* 0x000fc800078e00ff */
[----:B------:R0:W-:Y:S08]  /*c450*/  SYNCS.ARRIVE.TRANS64 RZ, [UR38+0x28c50], R5 ;  /* 0x028c5005ffff79a7 */ /* 0x0001f00008000026 */
[----:B0-----:R-:W-:Y:S05]  /*c460*/  @!P0 BRA `(.L_x_108) ;  /* 0x0000000000048947 */ /* 0x001fea0003800000 */
[----:B------:R-:W-:Y:S01]  /*c470*/  BPT.TRAP 0x1 ;  /* 0x000000040000795c */ /* 0x000fe20000300000 */
.L_x_108:
[----:B------:R-:W-:Y:S05]  /*c480*/  BSYNC B2 ;  /* 0x0000000000027941 */ /* 0x000fea0003800000 */
.L_x_107:
        /* <DEDUP_REMOVED lines=9> */
.L_x_109:
[----:B------:R-:W-:-:S13]  /*c520*/  @P0 ELECT P2, URZ, PT ;  /* 0x00000000003f082f */ /* 0x000fda0003840000 */
[----:B------:R-:W-:Y:S01]  /*c530*/  @P2 R2UR UR13, R16 ;  /* 0x00000000100d22ca */ /* 0x000fe200000e0000 */
[----:B------:R-:W-:Y:S01]  /*c540*/  UMOV UR12, UR36 ;  /* 0x00000024000c7c82 */ /* 0x000fe20008000000 */
[----:B------:R-:W-:Y:S02]  /*c550*/  @P2 R2UR UR11, R11 ;  /* 0x000000000b0b22ca */ /* 0x000fe400000e0000 */
[----:B------:R-:W-:Y:S02]  /*c560*/  @P2 PLOP3.LUT P0, PT, P2, PT, PT, 0x8, 0x0 ;  /* 0x000000000000281c */ /* 0x000fe4000170e170 */
[----:B------:R-:W-:-:S09]  /*c570*/  PLOP3.LUT P2, PT, PT, PT, PT, 0x8, 0x0 ;  /* 0x000000000000781c */ /* 0x000fd20003f4e170 */
[----:B------:R0:W-:Y:S02]  /*c580*/  UTMALDG.4D [UR8], [UR4], desc[UR6] ;  /* 0x00000608040075b4 */ /* 0x0001e40008019000 */
[----:B0-----:R-:W-:Y:S05]  /*c590*/  @P0 BRA.U.ANY `(.L_x_109) ;  /* 0xfffffffd00e00947 */ /* 0x001fea000393ffff */
[----:B------:R-:W-:Y:S01]  /*c5a0*/  R2UR UR6, R2 ;  /* 0x00000000020672ca */ /* 0x000fe200000e0000 */
[----:B------:R-:W-:Y:S01]  /*c5b0*/  UIADD3 UR8, UR38, 0x2400, URZ ;  /* 0x0000240026087890 */ /* 0x000fe2000fffe03f */
[----:B------:R-:W-:Y:S01]  /*c5c0*/  R2UR UR7, R3 ;  /* 0x00000000030772ca */ /* 0x000fe200000e0000 */
[----:B------:R-:W-:Y:S01]  /*c5d0*/  UMOV UR10, 0x40 ;  /* 0x00000040000a7882 */ /* 0x000fe20000000000 */
[----:B------:R-:W-:-:S13]  /*c5e0*/  PLOP3.LUT P0, PT, PT, PT, PT, 0x80, 0x0 ;  /* 0x000000000000781c */ /* 0x000fda0003f0f070 */
.L_x_110:
        /* <DEDUP_REMOVED lines=13> */
.L_x_111:
        /* <DEDUP_REMOVED lines=13> */
.L_x_112:
        /* <DEDUP_REMOVED lines=13> */
.L_x_113:
        /* <DEDUP_REMOVED lines=13> */
.L_x_114:
        /* <DEDUP_REMOVED lines=13> */
.L_x_115:
        /* <DEDUP_REMOVED lines=13> */
.L_x_116:
        /* <DEDUP_REMOVED lines=8> */
.L_x_98:
[----:B------:R-:W-:Y:S05]  /*cb50*/  BSYNC B1 ;  /* 0x0000000000017941 */ /* 0x000fea0003800000 */
.L_x_97:
[----:B------:R-:W-:Y:S01]  /*cb60*/  VIADD R7, R7, 0xfffffffe ;  /* 0xfffffffe07077836 */ /* 0x000fe20000000000 */
[----:B------:R-:W-:Y:S06]  /*cb70*/  @P1 BRA `(.L_x_117) ;  /* 0xffffffe800341947 */ /* 0x000fec000383ffff */
[----:B------:R-:W-:Y:S05]  /*cb80*/  BSYNC B0 ;  /* 0x0000000000007941 */ /* 0x000fea0003800000 */
.L_x_76:
[----:B------:R-:W-:-:S13]  /*cb90*/  ISETP.NE.AND P0, PT, R12, RZ, PT ;  /* 0x000000ff0c00720c */ /* 0x000fda0003f05270 */
[----:B------:R-:W-:Y:S05]  /*cba0*/  @!P0 BRA `(.L_x_49) ;  /* 0x0000000800e88947 */ /* 0x000fea0003800000 */
[----:B------:R-:W-:Y:S01]  /*cbb0*/  ISETP.NE.AND P1, PT, R19, RZ, PT ;  /* 0x000000ff1300720c */ /* 0x000fe20003f25270 */
[----:B------:R-:W-:-:S12]  /*cbc0*/  BSSY B0, `(.L_x_118) ;  /* 0x00000b5000007945 */ /* 0x000fd80003800000 */
[----:B------:R-:W-:Y:S05]  /*cbd0*/  @!P1 BRA `(.L_x_119) ;  /* 0x0000000800cc9947 */ /* 0x000fea0003800000 */
[----:B------:R-:W2:Y:S02]  /*cbe0*/  LDL.LU R2, [R1] ;  /* 0x0000000001027983 */ /* 0x000ea40000300800 */
[----:B--2---:R-:W-:-:S13]  /*cbf0*/  ISETP.NE.AND P1, PT, R2, RZ, PT ;  /* 0x000000ff0200720c */ /* 0x004fda0003f25270 */
[----:B------:R-:W-:Y:S05]  /*cc00*/  @!P1 BRA `(.L_x_120) ;  /* 0x00000000004c9947 */ /* 0x000fea0003800000 */
[----:B------:R-:W1:Y:S01]  /*cc10*/  LDC R4, c[0x0][0x43c] ;  /* 0x00010f00ff047b82 */ /* 0x000e620000000800 */
[----:B------:R-:W-:Y:S01]  /*cc20*/  IMAD.MOV.U32 R5, RZ, RZ, R7 ;  /* 0x000000ffff057224 */ /* 0x000fe200078e0007 */
[----:B------:R-:W-:Y:S02]  /*cc30*/  ULDC.64 UR4, c[0x0][0x428] ;  /* 0x00010a0000047ab9 */ /* 0x000fe40000000a00 */
[----:B------:R-:W-:-:S04]  /*cc40*/  IMAD R18, R18, UR4, RZ ;  /* 0x0000000412127c24 */ /* 0x000fc8000f8e02ff */
[----:B------:R-:W-:Y:S01]  /*cc50*/  IMAD R9, R17, UR5, R18 ;  /* 0x0000000511097c24 */ /* 0x000fe2000f8e0212 */
[----:B-1----:R-:W-:-:S13]  /*cc60*/  ISETP.NE.AND P0, PT, R4, 0x1, PT ;  /* 0x000000010400780c */ /* 0x002fda0003f05270 */
[----:B------:R-:W1:Y:S02]  /*cc70*/  @P0 LDC.64 R2, c[0x0][0x440] ;  /* 0x00011000ff020b82 */ /* 0x000e640000000a00 */
[----:B-1----:R-:W-:-:S05]  /*cc80*/  @P0 IMAD.HI.U32 R2, R7, R2, RZ ;  /* 0x0000000207020227 */ /* 0x002fca00078e00ff */
[----:B------:R-:W-:-:S04]  /*cc90*/  @P0 SHF.R.U32.HI R5, RZ, R3, R2 ;  /* 0x00000003ff050219 */ /* 0x000fc80000011602 */
[--C-:B------:R-:W-:Y:S01]  /*cca0*/  SHF.R.S32.HI R3, RZ, 0x1f, R5.reuse ;  /* 0x0000001fff037819 */ /* 0x100fe20000011405 */
        /* <DEDUP_REMOVED lines=9> */
.L_x_120:
[----:B------:R-:W2:Y:S01]  /*cd40*/  S2R R2, SR_TID.X ;  /* 0x0000000000027919 */ /* 0x000ea20000002100 */
[----:B------:R-:W-:Y:S01]  /*cd50*/  BSSY B1, `(.L_x_121) ;  /* 0x0000006000017945 */ /* 0x000fe20003800000 */
[----:B--2---:R-:W-:Y:S02]  /*cd60*/  LOP3.LUT R3, R2, 0x7f, RZ, 0xc0, !PT ;  /* 0x0000007f02037812 */ /* 0x004fe400078ec0ff */
[----:B------:R-:W-:Y:S02]  /*cd70*/  SHF.L.U32 R2, R0, 0x1f, RZ ;  /* 0x0000001f00027819 */ /* 0x000fe400000006ff */
[----:B------:R-:W-:Y:S02]  /*cd80*/  ISETP.NE.AND P1, PT, R3, RZ, PT ;  /* 0x000000ff0300720c */ /* 0x000fe40003f25270 */
[----:B------:R-:W2:Y:S02]  /*cd90*/  SYNCS.PHASECHK.TRANS64.TRYWAIT P0, [UR38+0x28c48], R2 ;  /* 0x028c4802ff0075a7 */ /* 0x000ea40008000166 */
[----:B--2---:R-:W-:Y:S09]  /*cda0*/  @!P0 BRA `(.L_x_122) ;  /* 0x0000001800008947 */ /* 0x004ff20003800000 */
.L_x_170:
[----:B------:R-:W-:Y:S05]  /*cdb0*/  BSYNC B1 ;  /* 0x0000000000017941 */ /* 0x000fea0003800000 */
.L_x_121:
[----:B------:R-:W-:Y:S04]  /*cdc0*/  BSSY B1, `(.L_x_123) ;  /* 0x0000007000017945 */ /* 0x000fe80003800000 */
[----:B------:R-:W-:Y:S05]  /*cdd0*/  @P1 BRA `(.L_x_124) ;  /* 0x0000000000141947 */ /* 0x000fea0003800000 */
[----:B------:R-:W-:Y:S01]  /*cde0*/  ISETP.NE.AND P0, PT, R10, RZ, PT ;  /* 0x000000ff0a00720c */ /* 0x000fe20003f05270 */
[----:B--2---:R-:W-:-:S04]  /*cdf0*/  IMAD.MOV.U32 R3, RZ, RZ, 0x2000 ;  /* 0x00002000ff037424 */ /* 0x004fc800078e00ff */
[----:B------:R3:W-:Y:S08]  /*ce00*/  SYNCS.ARRIVE.TRANS64 RZ, [UR38+0x28c38], R3 ;  /* 0x028c3803ffff79a7 */ /* 0x0007f00008000026 */
[----:B---3--:R-:W-:Y:S05]  /*ce10*/  @!P0 BRA `(.L_x_124) ;  /* 0x0000000000048947 */ /* 0x008fea0003800000 */
[----:B------:R-:W-:Y:S01]  /*ce20*/  BPT.TRAP 0x1 ;  /* 0x000000040000795c */ /* 0x000fe20000300000 */
.L_x_124:
[----:B------:R-:W-:Y:S05]  /*ce30*/  BSYNC B1 ;  /* 0x0000000000017941 */ /* 0x000fea0003800000 */
.L_x_123:
[----:B------:R-:W-:Y:S01]  /*ce40*/  IMAD.MOV.U32 R4, RZ, RZ, RZ ;  /* 0x000000ffff047224 */ /* 0x000fe200078e00ff */
[----:B------:R-:W-:Y:S01]  /*ce50*/  ULDC.64 UR4, c[0x0][0x198] ;  /* 0x0000660000047ab9 */ /* 0x000fe20000000a00 */
[----:B------:R-:W-:Y:S01]  /*ce60*/  PLOP3.LUT P0, PT, PT, PT, PT, 0x80, 0x0 ;  /* 0x000000000000781c */ /* 0x000fe20003f0f070 */
[----:B------:R-:W-:Y:S01]  /*ce70*/  UIADD3 UR4, UP0, UR4, 0x370, URZ ;  /* 0x0000037004047890 */ /* 0x000fe2000ff1e03f */
[----:B------:R-:W-:Y:S01]  /*ce80*/  SHF.L.U32 R7, R7, 0x6, RZ ;  /* 0x0000000607077819 */ /* 0x000fe200000006ff */
[----:B------:R-:W-:Y:S01]  /*ce90*/  UIADD3 UR8, UR38, 0x24400, URZ ;  /* 0x0002440026087890 */ /* 0x000fe2000fffe03f */
[----:B------:R-:W-:Y:S01]  /*cea0*/  R2UR UR10, R4 ;  /* 0x00000000040a72ca */ /* 0x000fe200000e0000 */
[----:B------:R-:W-:Y:S02]  /*ceb0*/  UIADD3 UR9, UR38, 0x28c38, URZ ;  /* 0x00028c3826097890 */ /* 0x000fe4000fffe03f */
[----:B------:R-:W-:Y:S01]  /*cec0*/  UIADD3.X UR5, URZ, UR5, URZ, UP0, !UPT ;  /* 0x000000053f057290 */ /* 0x000fe200087fe43f */
[----:B------:R-:W-:Y:S01]  /*ced0*/  UMOV UR6, 0x0 ;  /* 0x0000000000067882 */ /* 0x000fe20000000000 */
[----:B------:R-:W-:-:S10]  /*cee0*/  UMOV UR7, 0x14f00000 ;  /* 0x14f0000000077882 */ /* 0x000fd40000000000 */
.L_x_125:
[----:B------:R-:W-:-:S13]  /*cef0*/  @P0 ELECT P2, URZ, PT ;  /* 0x00000000003f082f */ /* 0x000fda0003840000 */
[----:B-----5:R-:W-:Y:S01]  /*cf00*/  @P2 R2UR UR13, R16 ;  /* 0x00000000100d22ca */ /* 0x020fe200000e0000 */
[----:B------:R-:W-:Y:S01]  /*cf10*/  UMOV UR12, UR36 ;  /* 0x00000024000c7c82 */ /* 0x000fe20008000000 */
[----:B------:R-:W-:Y:S02]  /*cf20*/  @P2 R2UR UR11, R7 ;  /* 0x00000000070b22ca */ /* 0x000fe400000e0000 */
[----:B------:R-:W-:Y:S02]  /*cf30*/  @P2 PLOP3.LUT P0, PT, P2, PT, PT, 0x8, 0x0 ;  /* 0x000000000000281c */ /* 0x000fe4000170e170 */
[----:B------:R-:W-:-:S09]  /*cf40*/  PLOP3.LUT P2, PT, PT, PT, PT, 0x8, 0x0 ;  /* 0x000000000000781c */ /* 0x000fd20003f4e170 */
[----:B------:R3:W-:Y:S02]  /*cf50*/  UTMALDG.4D [UR8], [UR4], desc[UR6] ;  /* 0x00000608040075b4 */ /* 0x0007e40008019000 */
[----:B---3--:R-:W-:Y:S05]  /*cf60*/  @P0 BRA.U.ANY `(.L_x_125) ;  /* 0xfffffffd00e00947 */ /* 0x008fea000393ffff */
[----:B------:R-:W3:Y:S01]  /*cf70*/  SYNCS.PHASECHK.TRANS64.TRYWAIT P0, [UR38+0x28c68], R2 ;  /* 0x028c6802ff0075a7 */ /* 0x000ee20008000166 */
[----:B------:R-:W-:Y:S04]  /*cf80*/  BSSY B1, `(.L_x_126) ;  /* 0x0000002000017945 */ /* 0x000fe80003800000 */
[----:B---3--:R-:W-:Y:S05]  /*cf90*/  @!P0 BRA `(.L_x_127) ;  /* 0x00000014009c8947 */ /* 0x008fea0003800000 */
.L_x_171:
[----:B------:R-:W-:Y:S05]  /*cfa0*/  BSYNC B1 ;  /* 0x0000000000017941 */ /* 0x000fea0003800000 */
.L_x_126:
[----:B------:R-:W-:Y:S01]  /*cfb0*/  BSSY B1, `(.L_x_128) ;  /* 0x0000009000017945 */ /* 0x000fe20003800000 */
[----:B--2---:R-:W-:Y:S02]  /*cfc0*/  IMAD.MOV.U32 R2, RZ, RZ, 0x0 ;  /* 0x00000000ff027424 */ /* 0x004fe400078e00ff */
[----:B------:R-:W-:Y:S01]  /*cfd0*/  IMAD.MOV.U32 R3, RZ, RZ, 0x14f00000 ;  /* 0x14f00000ff037424 */ /* 0x000fe200078e00ff */
[----:B------:R-:W-:Y:S06]  /*cfe0*/  @P1 BRA `(.L_x_129) ;  /* 0x0000000000141947 */ /* 0x000fec0003800000 */
[----:B------:R-:W-:Y:S01]  /*cff0*/  ISETP.NE.AND P0, PT, R10, RZ, PT ;  /* 0x000000ff0a00720c */ /* 0x000fe20003f05270 */
[----:B------:R-:W-:-:S04]  /*d000*/  IMAD.MOV.U32 R5, RZ, RZ, 0x10000 ;  /* 0x00010000ff057424 */ /* 0x000fc800078e00ff */
[----:B------:R2:W-:Y:S08]  /*d010*/  SYNCS.ARRIVE.TRANS64 RZ, [UR38+0x28c58], R5 ;  /* 0x028c5805ffff79a7 */ /* 0x0005f00008000026 */
[----:B--2---:R-:W-:Y:S05]  /*d020*/  @!P0 BRA `(.L_x_129) ;  /* 0x0000000000048947 */ /* 0x004fea0003800000 */
[----:B------:R-:W-:Y:S01]  /*d030*/  BPT.TRAP 0x1 ;  /* 0x000000040000795c */ /* 0x000fe20000300000 */
.L_x_129:
[----:B------:R-:W-:Y:S05]  /*d040*/  BSYNC B1 ;  /* 0x0000000000017941 */ /* 0x000fea0003800000 */
.L_x_128:
        /* <DEDUP_REMOVED lines=9> */
.L_x_130:
[----:B------:R-:W-:-:S13]  /*d0e0*/  @P0 ELECT P1, URZ, PT ;  /* 0x00000000003f082f */ /* 0x000fda0003820000 */
[----:B------:R-:W-:Y:S01]  /*d0f0*/  @P1 R2UR UR13, R16 ;  /* 0x00000000100d12ca */ /* 0x000fe200000e0000 */
[----:B------:R-:W-:Y:S01]  /*d100*/  UMOV UR12, UR36 ;  /* 0x00000024000c7c82 */ /* 0x000fe20008000000 */
[----:B------:R-:W-:Y:S02]  /*d110*/  @P1 R2UR UR11, R7 ;  /* 0x00000000070b12ca */ /* 0x000fe400000e0000 */
[----:B------:R-:W-:Y:S02]  /*d120*/  @P1 PLOP3.LUT P0, PT, P1, PT, PT, 0x8, 0x0 ;  /* 0x000000000000181c */ /* 0x000fe40000f0e170 */
[----:B------:R-:W-:-:S09]  /*d130*/  PLOP3.LUT P1, PT, PT, PT, PT, 0x8, 0x0 ;  /* 0x000000000000781c */ /* 0x000fd20003f2e170 */
[----:B------:R2:W-:Y:S02]  /*d140*/  UTMALDG.4D [UR8], [UR4], desc[UR6] ;  /* 0x00000608040075b4 */ /* 0x0005e40008019000 */
[----:B--2---:R-:W-:Y:S05]  /*d150*/  @P0 BRA.U.ANY `(.L_x_130) ;  /* 0xfffffffd00e00947 */ /* 0x004fea000393ffff */
[----:B------:R-:W-:Y:S01]  /*d160*/  R2UR UR6, R2 ;  /* 0x00000000020672ca */ /* 0x000fe200000e0000 */
[----:B------:R-:W-:Y:S01]  /*d170*/  UIADD3 UR8, UR38, 0x12400, URZ ;  /* 0x0001240026087890 */ /* 0x000fe2000fffe03f */
[----:B------:R-:W-:Y:S01]  /*d180*/  R2UR UR7, R3 ;  /* 0x00000000030772ca */ /* 0x000fe200000e0000 */
[----:B------:R-:W-:Y:S01]  /*d190*/  UMOV UR10, 0x40 ;  /* 0x00000040000a7882 */ /* 0x000fe20000000000 */
[----:B------:R-:W-:-:S13]  /*d1a0*/  PLOP3.LUT P0, PT, PT, PT, PT, 0x80, 0x0 ;  /* 0x000000000000781c */ /* 0x000fda0003f0f070 */
.L_x_131:
        /* <DEDUP_REMOVED lines=13> */
.L_x_132:
        /* <DEDUP_REMOVED lines=13> */
.L_x_133:
        /* <DEDUP_REMOVED lines=13> */
.L_x_134:
        /* <DEDUP_REMOVED lines=13> */
.L_x_135:
        /* <DEDUP_REMOVED lines=13> */
.L_x_136:
        /* <DEDUP_REMOVED lines=13> */
.L_x_137:
        /* <DEDUP_REMOVED lines=8> */
.L_x_119:
[----:B------:R-:W-:Y:S05]  /*d710*/  BSYNC B0 ;  /* 0x0000000000007941 */ /* 0x000fea0003800000 */
.L_x_118:
[----:B------:R-:W-:Y:S01]  /*d720*/  LOP3.LUT R0, R0, 0x1, RZ, 0x3c, !PT ;  /* 0x0000000100007812 */ /* 0x000fe200078e3cff */
[----:B------:R-:W-:Y:S02]  /*d730*/  IMAD.MOV.U32 R6, RZ, RZ, RZ ;  /* 0x000000ffff067224 */ /* 0x000fe400078e00ff */
[----:B------:R-:W-:-:S07]  /*d740*/  IMAD.MOV.U32 R9, RZ, RZ, RZ ;  /* 0x000000ffff097224 */ /* 0x000fce00078e00ff */
.L_x_49:
[----:B------:R-:W2:Y:S01]  /*d750*/  S2R R3, SR_CgaCtaId ;  /* 0x0000000000037919 */ /* 0x000ea20000008800 */
[----:B------:R-:W-:Y:S02]  /*d760*/  MOV R2, 0x400 ;  /* 0x0000040000027802 */ /* 0x000fe40000000f00 */
[----:B------:R-:W-:Y:S02]  /*d770*/  SHF.L.U32 R9, R9, 0x1f, RZ ;  /* 0x0000001f09097819 */ /* 0x000fe400000006ff */
[----:B--2---:R-:W-:-:S04]  /*d780*/  LEA R2, R3, R2, 0x18 ;  /* 0x0000000203027211 */ /* 0x004fc800078ec0ff */
[----:B------:R-:W2:Y:S02]  /*d790*/  SYNCS.PHASECHK.TRANS64.TRYWAIT P0, [R2+URZ+0x28c20], R9 ;  /* 0x028c2009020075a7 */ /* 0x000ea4000800017f */
[----:B--2---:R-:W-:Y:S05]  /*d7a0*/  @!P0 BRA `(.L_x_138) ;  /* 0x0000000c00b08947 */ /* 0x004fea0003800000 */
.L_x_172:
[----:B------:R-:W-:-:S03]  /*d7b0*/  UMOV UR4, 0xffffffff ;  /* 0xffffffff00047882 */ /* 0x000fc60000000000 */
[----:B------:R-:W-:Y:S05]  /*d7c0*/  BRA.DIV UR4, `(.L_x_139) ;  /* 0x0000000e04bc7947 */ /* 0x000fea000b800000 */
[----:B------:R-:W3:Y:S02]  /*d7d0*/  S2R R3, SR_TID.X ;  /* 0x0000000000037919 */ /* 0x000ee40000002100 */
[----:B---3--:R-:W-:-:S04]  /*d7e0*/  SHF.R.U32.HI R3, RZ, 0x5, R3 ;  /* 0x00000005ff037819 */ /* 0x008fc80000011603 */
[----:B------:R-:W-:-:S05]  /*d7f0*/  LOP3.LUT R3, R3, 0x3, RZ, 0xc0, !PT ;  /* 0x0000000303037812 */ /* 0x000fca00078ec0ff */
[----:B------:R3:W4:Y:S02]  /*d800*/  SHFL.IDX PT, R14, R3, RZ, 0x1f ;  /* 0x00001fff030e7589 */ /* 0x00072400000e0000 */
.L_x_175:
[----:B----4-:R-:W-:-:S13]  /*d810*/  ISETP.NE.AND P0, PT, R14, RZ, PT ;  /* 0x000000ff0e00720c */ /* 0x010fda0003f05270 */
[----:B------:R-:W-:Y:S05]  /*d820*/  @P0 BRA `(.L_x_10) ;  /* 0x0000000000880947 */ /* 0x000fea0003800000 */
[----:B------:R-:W-:-:S03]  /*d830*/  UMOV UR4, 0xffffffff ;  /* 0xffffffff00047882 */ /* 0x000fc60000000000 */
[----:B------:R-:W-:Y:S05]  /*d840*/  BRA.DIV UR4, `(.L_x_140) ;  /* 0x0000000e04d07947 */ /* 0x000fea000b800000 */
[----:B------:R-:W-:-:S13]  /*d850*/  ELECT P6, URZ, PT ;  /* 0x00000000003f782f */ /* 0x000fda00038c0000 */
.L_x_178:
[----:B------:R-:W-:Y:S05]  /*d860*/  @!P6 BRA `(.L_x_10) ;  /* 0x000000000078e947 */ /* 0x000fea0003800000 */
[----:B---3--:R-:W3:Y:S02]  /*d870*/  LDL.LU R3, [R1+0x14] ;  /* 0x0000140001037983 */ /* 0x008ee40000300800 */
[----:B---3--:R-:W-:-:S04]  /*d880*/  LOP3.LUT R3, R3, 0x2, RZ, 0xfc, !PT ;  /* 0x0000000203037812 */ /* 0x008fc800078efcff */
[----:B------:R-:W-:-:S13]  /*d890*/  ISETP.NE.AND P2, PT, R3, 0x3, PT ;  /* 0x000000030300780c */ /* 0x000fda0003f45270 */
[----:B------:R-:W-:Y:S05]  /*d8a0*/  @!P2 BRA `(.L_x_141) ;  /* 0x000000000004a947 */ /* 0x000fea0003800000 */
[----:B------:R-:W-:Y:S01]  /*d8b0*/  BPT.TRAP 0x1 ;  /* 0x000000040000795c */ /* 0x000fe20000300000 */
.L_x_141:
[----:B------:R-:W-:Y:S01]  /*d8c0*/  VIADD R8, R2, 0x28c40 ;  /* 0x00028c4002087836 */ /* 0x000fe20000000000 */
[----:B------:R-:W-:Y:S01]  /*d8d0*/  SHF.L.U32 R4, R0, 0x1f, RZ ;  /* 0x0000001f00047819 */ /* 0x000fe200000006ff */
[C---:B------:R-:W-:Y:S02]  /*d8e0*/  VIADD R3, R6.reuse, 0x1 ;  /* 0x0000000106037836 */ /* 0x040fe40000000000 */
[----:B------:R-:W-:-:S03]  /*d8f0*/  IMAD R7, R6, 0x8, R8 ;  /* 0x0000000806077824 */ /* 0x000fc600078e0208 */
[C---:B------:R-:W-:Y:S01]  /*d900*/  ISETP.NE.AND P1, PT, R3.reuse, 0x2, PT ;  /* 0x000000020300780c */ /* 0x040fe20003f25270 */
[----:B------:R-:W3:Y:S03]  /*d910*/  SYNCS.PHASECHK.TRANS64.TRYWAIT P0, [R7+URZ], R4 ;  /* 0x00000004070075a7 */ /* 0x000ee6000800017f */
[----:B------:R-:W-:Y:S02]  /*d920*/  SEL R5, RZ, 0x1, P1 ;  /* 0x00000001ff057807 */ /* 0x000fe40000800000 */
[----:B------:R-:W-:Y:S02]  /*d930*/  SEL R3, R3, RZ, P1 ;  /* 0x000000ff03037207 */ /* 0x000fe40000800000 */
[----:B------:R-:W-:Y:S02]  /*d940*/  LOP3.LUT R0, R0, R5, RZ, 0x3c, !PT ;  /* 0x0000000500007212 */ /* 0x000fe400078e3cff */
[----:B------:R-:W-:-:S02]  /*d950*/  LEA R5, R3, R8, 0x3 ;  /* 0x0000000803057211 */ /* 0x000fc400078e18ff */
[----:B------:R-:W-:Y:S01]  /*d960*/  SHF.L.U32 R0, R0, 0x1f, RZ ;  /* 0x0000001f00007819 */ /* 0x000fe200000006ff */
[----:B---3--:R-:W-:Y:S06]  /*d970*/  @!P0 BRA `(.L_x_142) ;  /* 0x0000000c00a48947 */ /* 0x008fec0003800000 */
.L_x_179:
[----:B------:R-:W4:Y:S02]  /*d980*/  SYNCS.PHASECHK.TRANS64.TRYWAIT P0, [R5+URZ], R0 ;  /* 0x00000000050075a7 */ /* 0x000f24000800017f */
[----:B----4-:R-:W-:Y:S05]  /*d990*/  @!P0 BRA `(.L_x_143) ;  /* 0x0000000c00b08947 */ /* 0x010fea0003800000 */
.L_x_180:
[----:B------:R-:W-:Y:S05]  /*d9a0*/  @!P2 BRA `(.L_x_144) ;  /* 0x000000000004a947 */ /* 0x000fea0003800000 */
[----:B------:R-:W-:Y:S01]  /*d9b0*/  BPT.TRAP 0x1 ;  /* 0x000000040000795c */ /* 0x000fe20000300000 */
.L_x_144:
[----:B--2---:R-:W-:-:S04]  /*d9c0*/  VIADD R2, R2, 0x28c60 ;  /* 0x00028c6002027836 */ /* 0x004fc80000000000 */
[----:B----4-:R-:W-:-:S04]  /*d9d0*/  IMAD R5, R6, 0x8, R2 ;  /* 0x0000000806057824 */ /* 0x010fc800078e0202 */
[----:B------:R-:W2:Y:S02]  /*d9e0*/  SYNCS.PHASECHK.TRANS64.TRYWAIT P0, [R5+URZ], R4 ;  /* 0x00000004050075a7 */ /* 0x000ea4000800017f */
[----:B--2---:R-:W-:Y:S05]  /*d9f0*/  @!P0 BRA `(.L_x_145) ;  /* 0x0000000c00ac8947 */ /* 0x004fea0003800000 */
.L_x_181:
[----:B------:R-:W-:-:S07]  /*da00*/  IMAD R3, R3, 0x8, R2 ;  /* 0x0000000803037824 */ /* 0x000fce00078e0202 */
.L_x_146:
[----:B----4-:R4:W0:Y:S02]  /*da10*/  SYNCS.PHASECHK.TRANS64.TRYWAIT P0, [R3+URZ], R0 ;  /* 0x00000000030075a7 */ /* 0x010824000800017f */
[----:B0-----:R-:W-:Y:S05]  /*da20*/  @!P0 NANOSLEEP.SYNCS 0x989680 ;  /* 0x009896800000895d */ /* 0x001fea0003900000 */
[----:B------:R-:W0:Y:S02]  /*da30*/  @!P0 SYNCS.PHASECHK.TRANS64 P0, [R3+URZ], R0 ;  /* 0x00000000030085a7 */ /* 0x000e24000800007f */
[----:B0-----:R-:W-:Y:S05]  /*da40*/  @!P0 BRA `(.L_x_146) ;  /* 0xfffffffc00f08947 */ /* 0x001fea000383ffff */
.L_x_10:
[----:B------:R-:W-:Y:S05]  /*da50*/  BSYNC B6 ;  /* 0x0000000000067941 */ /* 0x000fea0003800000 */
.L_x_7:
[----:B------:R-:W-:Y:S05]  /*da60*/  EXIT ;  /* 0x000000000000794d */ /* 0x000fea0003800000 */
.L_x_15:
[----:B0-----:R-:W-:-:S04]  /*da70*/  IMAD.U32 R6, RZ, RZ, UR5 ;  /* 0x00000005ff067e24 */ /* 0x001fc8000f8e00ff */
[----:B------:R0:W1:Y:S03]  /*da80*/  SYNCS.PHASECHK.TRANS64.TRYWAIT P1, [R6+URZ+0x28c50], R5 ;  /* 0x028c5005060075a7 */ /* 0x000066000802017f */
[----:B-1----:R-:W-:Y:S05]  /*da90*/  @!P1 NANOSLEEP.SYNCS 0x989680 ;  /* 0x009896800000995d */ /* 0x002fea0003900000 */
[----:B------:R-:W1:Y:S02]  /*daa0*/  @!P1 SYNCS.PHASECHK.TRANS64 P1, [R6+URZ+0x28c50], R5 ;  /* 0x028c5005060095a7 */ /* 0x000e64000802007f */
[----:B-1----:R-:W-:Y:S05]  /*dab0*/  @!P1 BRA `(.L_x_15) ;  /* 0xfffffffc00ec9947 */ /* 0x002fea000383ffff */
[----:B------:R-:W-:Y:S05]  /*dac0*/  BRA `(.L_x_147) ;  /* 0xffffff3800587947 */ /* 0x000fea000383ffff */
.L_x_20:
[----:B-1----:R-:W-:-:S04]  /*dad0*/  IMAD.U32 R6, RZ, RZ, UR7 ;  /* 0x00000007ff067e24 */ /* 0x002fc8000f8e00ff */
[----:B------:R1:W2:Y:S03]  /*dae0*/  SYNCS.PHASECHK.TRANS64.TRYWAIT P1, [R6+URZ+0x28c50], R5 ;  /* 0x028c5005060075a7 */ /* 0x0002a6000802017f */
[----:B--2---:R-:W-:Y:S05]  /*daf0*/  @!P1 NANOSLEEP.SYNCS 0x989680 ;  /* 0x009896800000995d */ /* 0x004fea0003900000 */
[----:B------:R-:W2:Y:S02]  /*db00*/  @!P1 SYNCS.PHASECHK.TRANS64 P1, [R6+URZ+0x28c50], R5 ;  /* 0x028c5005060095a7 */ /* 0x000ea4000802007f */
[----:B--2---:R-:W-:Y:S05]  /*db10*/  @!P1 BRA `(.L_x_20) ;  /* 0xfffffffc00ec9947 */ /* 0x004fea000383ffff */
[----:B------:R-:W-:Y:S05]  /*db20*/  BRA `(.L_x_19) ;  /* 0xffffff4400607947 */ /* 0x000fea000383ffff */
.L_x_24:
[----:B0-----:R-:W-:-:S04]  /*db30*/  IMAD.U32 R6, RZ, RZ, UR36 ;  /* 0x00000024ff067e24 */ /* 0x001fc8000f8e00ff */
[----:B------:R0:W1:Y:S03]  /*db40*/  SYNCS.PHASECHK.TRANS64.TRYWAIT P1, [R6+URZ+0x28c00], R13 ;  /* 0x028c000d060075a7 */ /* 0x000066000802017f */
[----:B-1----:R-:W-:Y:S05]  /*db50*/  @!P1 NANOSLEEP.SYNCS 0x989680 ;  /* 0x009896800000995d */ /* 0x002fea0003900000 */
[----:B------:R-:W1:Y:S02]  /*db60*/  @!P1 SYNCS.PHASECHK.TRANS64 P1, [R6+URZ+0x28c00], R13 ;  /* 0x028c000d060095a7 */ /* 0x000e64000802007f */
[----:B-1----:R-:W-:Y:S05]  /*db70*/  @!P1 BRA `(.L_x_24) ;  /* 0xfffffffc00ec9947 */ /* 0x002fea000383ffff */
[----:B------:R-:W-:Y:S05]  /*db80*/  BRA `(.L_x_148) ;  /* 0xffffff5800587947 */ /* 0x000fea000383ffff */
.L_x_28:
[----:B-1----:R-:W-:-:S04]  /*db90*/  IMAD.U32 R8, RZ, RZ, UR36 ;  /* 0x00000024ff087e24 */ /* 0x002fc8000f8e00ff */
[----:B------:R1:W2:Y:S03]  /*dba0*/  SYNCS.PHASECHK.TRANS64.TRYWAIT P2, [R8+URZ+0x28c30], R13 ;  /* 0x028c300d080075a7 */ /* 0x0002a6000804017f */
[----:B--2---:R-:W-:Y:S05]  /*dbb0*/  @!P2 NANOSLEEP.SYNCS 0x989680 ;  /* 0x009896800000a95d */ /* 0x004fea0003900000 */
[----:B------:R-:W2:Y:S02]  /*dbc0*/  @!P2 SYNCS.PHASECHK.TRANS64 P2, [R8+URZ+0x28c30], R13 ;  /* 0x028c300d0800a5a7 */ /* 0x000ea4000804007f */
[----:B--2---:R-:W-:Y:S05]  /*dbd0*/  @!P2 BRA `(.L_x_28) ;  /* 0xfffffffc00eca947 */ /* 0x004fea000383ffff */
[----:B------:R-:W-:Y:S05]  /*dbe0*/  BRA `(.L_x_27) ;  /* 0xffffff5800747947 */ /* 0x000fea000383ffff */
.L_x_32:
[----:B---3--:R3:W4:Y:S02]  /*dbf0*/  SYNCS.PHASECHK.TRANS64.TRYWAIT P2, [R14+URZ+0x28c50], R13 ;  /* 0x028c500d0e0075a7 */ /* 0x008724000804017f */
[----:B----4-:R-:W-:Y:S05]  /*dc00*/  @!P2 NANOSLEEP.SYNCS 0x989680 ;  /* 0x009896800000a95d */ /* 0x010fea0003900000 */
[----:B------:R-:W4:Y:S02]  /*dc10*/  @!P2 SYNCS.PHASECHK.TRANS64 P2, [R14+URZ+0x28c50], R13 ;  /* 0x028c500d0e00a5a7 */ /* 0x000f24000804007f */
[----:B----4-:R-:W-:Y:S05]  /*dc20*/  @!P2 BRA `(.L_x_32) ;  /* 0xfffffffc00f0a947 */ /* 0x010fea000383ffff */
[----:B------:R-:W-:Y:S05]  /*dc30*/  BRA `(.L_x_31) ;  /* 0xffffff6800ec7947 */ /* 0x000fea000383ffff */
.L_x_37:
[----:B--2---:R-:W-:-:S04]  /*dc40*/  IMAD.U32 R15, RZ, RZ, UR7 ;  /* 0x00000007ff0f7e24 */ /* 0x004fc8000f8e00ff */
[----:B------:R2:W3:Y:S03]  /*dc50*/  SYNCS.PHASECHK.TRANS64.TRYWAIT P3, [R15+URZ+0x28c30], R14 ;  /* 0x028c300e0f0075a7 */ /* 0x0004e6000806017f */
[----:B---3--:R-:W-:Y:S05]  /*dc60*/  @!P3 NANOSLEEP.SYNCS 0x989680 ;  /* 0x009896800000b95d */ /* 0x008fea0003900000 */
[----:B------:R-:W3:Y:S02]  /*dc70*/  @!P3 SYNCS.PHASECHK.TRANS64 P3, [R15+URZ+0x28c30], R14 ;  /* 0x028c300e0f00b5a7 */ /* 0x000ee4000806007f */
[----:B---3--:R-:W-:Y:S05]  /*dc80*/  @!P3 BRA `(.L_x_37) ;  /* 0xfffffffc00ecb947 */ /* 0x008fea000383ffff */
[----:B------:R-:W-:Y:S05]  /*dc90*/  BRA `(.L_x_36) ;  /* 0xffffff6c00c47947 */ /* 0x000fea000383ffff */
.L_x_41:
[----:B---3--:R3:W4:Y:S02]  /*dca0*/  SYNCS.PHASECHK.TRANS64.TRYWAIT P3, [R171+URZ+0x28c50], R14 ;  /* 0x028c500eab0075a7 */ /* 0x008724000806017f */
[----:B----4-:R-:W-:Y:S05]  /*dcb0*/  @!P3 NANOSLEEP.SYNCS 0x989680 ;  /* 0x009896800000b95d */ /* 0x010fea0003900000 */
[----:B------:R-:W4:Y:S02]  /*dcc0*/  @!P3 SYNCS.PHASECHK.TRANS64 P3, [R171+URZ+0x28c50], R14 ;  /* 0x028c500eab00b5a7 */ /* 0x000f24000806007f */
[----:B----4-:R-:W-:Y:S05]  /*dcd0*/  @!P3 BRA `(.L_x_41) ;  /* 0xfffffffc00f0b947 */ /* 0x010fea000383ffff */
[----:B------:R-:W-:Y:S05]  /*dce0*/  BRA `(.L_x_40) ;  /* 0xffffff8000e07947 */ /* 0x000fea000383ffff */
.L_x_54:
[----:B------:R-:W-:Y:S01]  /*dcf0*/  MOV R13, R19 ;  /* 0x00000013000d7202 */ /* 0x000fe20000000f00 */
[----:B------:R-:W-:Y:S02]  /*dd00*/  IMAD.MOV.U32 R12, RZ, RZ, RZ ;  /* 0x000000ffff0c7224 */ /* 0x000fe400078e00ff */
[----:B------:R-:W-:Y:S02]  /*dd10*/  IMAD.MOV.U32 R11, RZ, RZ, 0x1f ;  /* 0x0000001fff0b7424 */ /* 0x000fe400078e00ff */
[----:B------:R-:W-:-:S07]  /*dd20*/  IMAD.MOV.U32 R15, RZ, RZ, -0x1 ;  /* 0xffffffffff0f7424 */ /* 0x000fce00078e00ff */
[----:B------:R-:W-:Y:S05]  /*dd30*/  WARPSYNC.COLLECTIVE R15, `(.L_x_149) ;  /* 0x000000000f087348 */ /* 0x000fea0003c00000 */
[----:B------:R0:W1:Y:S02]  /*dd40*/  SHFL.IDX P6, R14, R13, R12, R11 ;  /* 0x0000000c0d0e7389 */ /* 0x00006400000c000b */
[----:B01----:R-:W-:Y:S01]  /*dd50*/  ENDCOLLECTIVE ;  /* 0x000000000000791b */ /* 0x003fe20003800000 */
.L_x_149:
[----:B------:R-:W-:Y:S05]  /*dd60*/  BRA `(.L_x_150) ;  /* 0xffffffc000487947 */ /* 0x000fea000383ffff */
.L_x_56:
[----:B------:R-:W-:Y:S01]  /*dd70*/  BSSY B0, `(.L_x_151) ;  /* 0x0000006000007945 */ /* 0x000fe20003800000 */
[----:B------:R-:W-:-:S07]  /*dd80*/  IMAD.MOV.U32 R15, RZ, RZ, -0x1 ;  /* 0xffffffffff0f7424 */ /* 0x000fce00078e00ff */
[----:B------:R-:W-:Y:S05]  /*dd90*/  WARPSYNC.COLLECTIVE R15, `(.L_x_152) ;  /* 0x000000000f0c7348 */ /* 0x000fea0003c00000 */
[----:B------:R-:W-:Y:S02]  /*dda0*/  ELECT P6, UR62, PT ;  /* 0x00000000003e782f */ /* 0x000fe400038c0000 */
[----:B------:R-:W-:Y:S01]  /*ddb0*/  MOV R14, UR62 ;  /* 0x0000003e000e7c02 */ /* 0x000fe20008000f00 */
[----:B------:R-:W-:Y:S10]  /*ddc0*/  ENDCOLLECTIVE ;  /* 0x000000000000791b */ /* 0x000ff40003800000 */
.L_x_152:
[----:B------:R-:W-:Y:S05]  /*ddd0*/  BSYNC B0 ;  /* 0x0000000000007941 */ /* 0x000fea0003800000 */
.L_x_151:
[----:B------:R-:W-:Y:S05]  /*dde0*/  BRA `(.L_x_153) ;  /* 0xffffffc000487947 */ /* 0x000fea000383ffff */
.L_x_58:
[----:B0-----:R-:W-:-:S04]  /*ddf0*/  IMAD.U32 R3, RZ, RZ, UR38 ;  /* 0x00000026ff037e24 */ /* 0x001fc8000f8e00ff */
[----:B------:R0:W1:Y:S03]  /*de00*/  SYNCS.PHASECHK.TRANS64.TRYWAIT P0, [R3+URZ+0x28c40], R0 ;  /* 0x028c4000030075a7 */ /* 0x000066000800017f */
[----:B-1----:R-:W-:Y:S05]  /*de10*/  @!P0 NANOSLEEP.SYNCS 0x989680 ;  /* 0x009896800000895d */ /* 0x002fea0003900000 */
[----:B------:R-:W1:Y:S02]  /*de20*/  @!P0 SYNCS.PHASECHK.TRANS64 P0, [R3+URZ+0x28c40], R0 ;  /* 0x028c4000030085a7 */ /* 0x000e64000800007f */
[----:B-1----:R-:W-:Y:S05]  /*de30*/  @!P0 BRA `(.L_x_58) ;  /* 0xfffffffc00ec8947 */ /* 0x002fea000383ffff */
[----:B------:R-:W-:Y:S05]  /*de40*/  BRA `(.L_x_154) ;  /* 0xffffffc000a47947 */ /* 0x000fea000383ffff */
.L_x_61:
[----:B------:R-:W-:Y:S01]  /*de50*/  IMAD.MOV.U32 R13, RZ, RZ, R3 ;  /* 0x000000ffff0d7224 */ /* 0x000fe200078e0003 */
[----:B------:R-:W-:Y:S01]  /*de60*/  MOV R11, 0x181f ;  /* 0x0000181f000b7802 */ /* 0x000fe20000000f00 */
[----:B------:R-:W-:Y:S02]  /*de70*/  IMAD.MOV.U32 R12, RZ, RZ, RZ ;  /* 0x000000ffff0c7224 */ /* 0x000fe400078e00ff */
[----:B------:R-:W-:Y:S02]  /*de80*/  IMAD.MOV.U32 R15, RZ, RZ, -0x1 ;  /* 0xffffffffff0f7424 */ /* 0x000fe400078e00ff */
[----:B------:R-:W-:-:S07]  /*de90*/  IMAD R5, R10, 0x40, R5 ;  /* 0x000000400a057824 */ /* 0x000fce00078e0205 */
[----:B------:R-:W-:Y:S05]  /*dea0*/  WARPSYNC.COLLECTIVE R15, `(.L_x_155) ;  /* 0x000000000f087348 */ /* 0x000fea0003c00000 */
[----:B------:R0:W1:Y:S02]  /*deb0*/  SHFL.IDX P6, R14, R13, R12, R11 ;  /* 0x0000000c0d0e7389 */ /* 0x00006400000c000b */
[----:B01----:R-:W-:Y:S01]  /*dec0*/  ENDCOLLECTIVE ;  /* 0x000000000000791b */ /* 0x003fe20003800000 */
.L_x_155:
[----:B------:R-:W-:Y:S02]  /*ded0*/  VIADD R21, R5, 0x10 ;  /* 0x0000001005157836 */ /* 0x000fe40000000000 */
[----:B------:R-:W-:Y:S02]  /*dee0*/  IMAD.MOV.U32 R13, RZ, RZ, R0 ;  /* 0x000000ffff0d7224 */ /* 0x000fe400078e0000 */
[----:B------:R-:W-:-:S07]  /*def0*/  IMAD.MOV.U32 R6, RZ, RZ, R14 ;  /* 0x000000ffff067224 */ /* 0x000fce00078e000e */
[----:B------:R-:W-:Y:S05]  /*df00*/  WARPSYNC.COLLECTIVE R15, `(.L_x_156) ;  /* 0x000000000f087348 */ /* 0x000fea0003c00000 */
[----:B------:R0:W1:Y:S02]  /*df10*/  SHFL.IDX P6, R14, R13, R12, R11 ;  /* 0x0000000c0d0e7389 */ /* 0x00006400000c000b */
[----:B01----:R-:W-:Y:S01]  /*df20*/  ENDCOLLECTIVE ;  /* 0x000000000000791b */ /* 0x003fe20003800000 */
.L_x_156:
[----:B------:R-:W-:Y:S02]  /*df30*/  ULDC UR4, c[0x0][0x288] ;  /* 0x0000a20000047ab9 */ /* 0x000fe40000000800 */
[----:B------:R-:W-:-:S05]  /*df40*/  IMAD R2, R9, UR4, RZ ;  /* 0x0000000409027c24 */ /* 0x000fca000f8e02ff */
[----:B------:R-:W-:Y:S01]  /*df50*/  ISETP.GE.AND P1, PT, R5, R2, PT ;  /* 0x000000020500720c */ /* 0x000fe20003f26270 */
[----:B------:R-:W-:Y:S02]  /*df60*/  IMAD.MOV.U32 R13, RZ, RZ, R3 ;  /* 0x000000ffff0d7224 */ /* 0x000fe400078e0003 */
[----:B------:R-:W-:-:S10]  /*df70*/  IMAD.MOV.U32 R12, RZ, RZ, 0x1 ;  /* 0x00000001ff0c7424 */ /* 0x000fd400078e00ff */
[----:B------:R-:W-:Y:S01]  /*df80*/  @!P1 LEA R9, R4, UR38, 0x1 ;  /* 0x0000002604099c11 */ /* 0x000fe2000f8e08ff */
[----:B------:R-:W-:-:S07]  /*df90*/  IMAD.MOV.U32 R7, RZ, RZ, R14 ;  /* 0x000000ffff077224 */ /* 0x000fce00078e000e */
[----:B------:R-:W-:Y:S05]  /*dfa0*/  WARPSYNC.COLLECTIVE R15, `(.L_x_157) ;  /* 0x000000000f087348 */ /* 0x000fea0003c00000 */
[----:B------:R0:W1:Y:S02]  /*dfb0*/  SHFL.IDX P6, R14, R13, R12, R11 ;  /* 0x0000000c0d0e7389 */ /* 0x00006400000c000b */
[----:B01----:R-:W-:Y:S01]  /*dfc0*/  ENDCOLLECTIVE ;  /* 0x000000000000791b */ /* 0x003fe20003800000 */
.L_x_157:
[----:B------:R-:W-:-:S05]  /*dfd0*/  @!P1 LEA R7, P2, R8, R7, 0x1 ;  /* 0x0000000708079211 */ /* 0x000fca00078408ff */
[----:B------:R-:W-:-:S05]  /*dfe0*/  @!P1 IMAD.X R6, RZ, RZ, R6, P2 ;  /* 0x000000ffff069224 */ /* 0x000fca00010e0606 */
[----:B------:R-:W-:Y:S01]  /*dff0*/  @!P1 LOP3.LUT R7, R7, R6, RZ, 0x3c, !PT ;  /* 0x0000000607079212 */ /* 0x000fe200078e3cff */
[----:B------:R-:W-:-:S03]  /*e000*/  IMAD.MOV.U32 R13, RZ, RZ, R0 ;  /* 0x000000ffff0d7224 */ /* 0x000fc600078e0000 */
[----:B------:R-:W-:-:S04]  /*e010*/  @!P1 LOP3.LUT R6, R7, R6, RZ, 0x3c, !PT ;  /* 0x0000000607069212 */ /* 0x000fc800078e3cff */
[----:B------:R-:W-:-:S05]  /*e020*/  @!P1 LOP3.LUT R7, R7, R6, RZ, 0x3c, !PT ;  /* 0x0000000607079212 */ /* 0x000fca00078e3cff */
[----:B------:R-:W-:Y:S01]  /*e030*/  @!PT LDS RZ, [RZ] ;  /* 0x00000000fffff984 */ /* 0x000fe20000000800 */
[----:B------:R-:W-:Y:S01]  /*e040*/  @!PT LDS RZ, [RZ] ;  /* 0x00000000fffff984 */ /* 0x000fe20000000800 */
[----:B------:R-:W-:Y:S01]  /*e050*/  @!PT LDS RZ, [RZ] ;  /* 0x00000000fffff984 */ /* 0x000fe20000000800 */
[----:B------:R0:W-:Y:S01]  /*e060*/  @!P1 LDGSTS.E.BYPASS.LTC128B.128 [R9+0x20400], desc[UR42][R6.64], !P0 ;  /* 0x2040000006099fae */ /* 0x0001e2000c101d6a */
[----:B------:R-:W-:Y:S01]  /*e070*/  ISETP.GE.AND P1, PT, R21, R2, PT ;  /* 0x000000021500720c */ /* 0x000fe20003f26270 */
[----:B------:R-:W-:Y:S01]  /*e080*/  VIADD R21, R5, 0x20 ;  /* 0x0000002005157836 */ /* 0x000fe20000000000 */
[----:B0-----:R-:W-:-:S11]  /*e090*/  MOV R6, R14 ;  /* 0x0000000e00067202 */ /* 0x001fd60000000f00 */
[----:B------:R-:W-:Y:S05]  /*e0a0*/  WARPSYNC.COLLECTIVE R15, `(.L_x_158) ;  /* 0x000000000f087348 */ /* 0x000fea0003c00000 */
[----:B------:R0:W1:Y:S02]  /*e0b0*/  SHFL.IDX P6, R14, R13, R12, R11 ;  /* 0x0000000c0d0e7389 */ /* 0x00006400000c000b */
[----:B01----:R-:W-:Y:S01]  /*e0c0*/  ENDCOLLECTIVE ;  /* 0x000000000000791b */ /* 0x003fe20003800000 */
.L_x_158:
[----:B------:R-:W-:Y:S01]  /*e0d0*/  @!P1 LEA R9, R4, UR38, 0x1 ;  /* 0x0000002604099c11 */ /* 0x000fe2000f8e08ff */
[----:B------:R-:W-:Y:S02]  /*e0e0*/  IMAD.MOV.U32 R13, RZ, RZ, R3 ;  /* 0x000000ffff0d7224 */ /* 0x000fe400078e0003 */
[----:B------:R-:W-:Y:S01]  /*e0f0*/  IMAD.MOV.U32 R12, RZ, RZ, 0x2 ;  /* 0x00000002ff0c7424 */ /* 0x000fe200078e00ff */
[----:B------:R-:W-:-:S13]  /*e100*/  @!P1 LEA R7, P2, R8, R14, 0x1 ;  /* 0x0000000e08079211 */ /* 0x000fda00078408ff */
[----:B------:R-:W-:Y:S05]  /*e110*/  WARPSYNC.COLLECTIVE R15, `(.L_x_159) ;  /* 0x000000000f087348 */ /* 0x000fea0003c00000 */
[----:B------:R0:W1:Y:S02]  /*e120*/  SHFL.IDX P6, R14, R13, R12, R11 ;  /* 0x0000000c0d0e7389 */ /* 0x00006400000c000b */
[----:B01----:R-:W-:Y:S01]  /*e130*/  ENDCOLLECTIVE ;  /* 0x000000000000791b */ /* 0x003fe20003800000 */
.L_x_159:
[----:B------:R-:W-:-:S05]  /*e140*/  @!P1 IMAD.X R6, RZ, RZ, R6, P2 ;  /* 0x000000ffff069224 */ /* 0x000fca00010e0606 */
[----:B------:R-:W-:-:S04]  /*e150*/  @!P1 LOP3.LUT R7, R7, R6, RZ, 0x3c, !PT ;  /* 0x0000000607079212 */ /* 0x000fc800078e3cff */
[----:B------:R-:W-:Y:S01]  /*e160*/  @!P1 LOP3.LUT R6, R7, R6, RZ, 0x3c, !PT ;  /* 0x0000000607069212 */ /* 0x000fe200078e3cff */
[----:B------:R-:W-:-:S03]  /*e170*/  IMAD.MOV.U32 R13, RZ, RZ, R0 ;  /* 0x000000ffff0d7224 */ /* 0x000fc600078e0000 */
[----:B------:R-:W-:-:S05]  /*e180*/  @!P1 LOP3.LUT R7, R7, R6, RZ, 0x3c, !PT ;  /* 0x0000000607079212 */ /* 0x000fca00078e3cff */
[----:B------:R-:W-:Y:S01]  /*e190*/  @!PT LDS RZ, [RZ] ;  /* 0x00000000fffff984 */ /* 0x000fe20000000800 */
[----:B------:R-:W-:Y:S01]  /*e1a0*/  @!PT LDS RZ, [RZ] ;  /* 0x00000000fffff984 */ /* 0x000fe20000000800 */
[----:B------:R-:W-:Y:S01]  /*e1b0*/  @!PT LDS RZ, [RZ] ;  /* 0x00000000fffff984 */ /* 0x000fe20000000800 */
[----:B------:R0:W-:Y:S01]  /*e1c0*/  @!P1 LDGSTS.E.BYPASS.LTC128B.128 [R9+0x20c00], desc[UR42][R6.64], !P0 ;  /* 0x20c0000006099fae */ /* 0x0001e2000c101d6a */
[----:B------:R-:W-:Y:S01]  /*e1d0*/  ISETP.GE.AND P1, PT, R21, R2, PT ;  /* 0x000000021500720c */ /* 0x000fe20003f26270 */
[----:B0-----:R-:W-:-:S12]  /*e1e0*/  IMAD.MOV.U32 R6, RZ, RZ, R14 ;  /* 0x000000ffff067224 */ /* 0x001fd800078e000e */
[----:B------:R-:W-:Y:S05]  /*e1f0*/  WARPSYNC.COLLECTIVE R15, `(.L_x_160) ;  /* 0x000000000f087348 */ /* 0x000fea0003c00000 */
[----:B------:R0:W1:Y:S02]  /*e200*/  SHFL.IDX P6, R14, R13, R12, R11 ;  /* 0x0000000c0d0e7389 */ /* 0x00006400000c000b */
[----:B01----:R-:W-:Y:S01]  /*e210*/  ENDCOLLECTIVE ;  /* 0x000000000000791b */ /* 0x003fe20003800000 */
.L_x_160:
[----:B------:R-:W-:Y:S02]  /*e220*/  @!P1 LEA R9, R4, UR38, 0x1 ;  /* 0x0000002604099c11 */ /* 0x000fe4000f8e08ff */
[----:B------:R-:W-:Y:S01]  /*e230*/  MOV R13, R3 ;  /* 0x00000003000d7202 */ /* 0x000fe20000000f00 */
[----:B------:R-:W-:Y:S01]  /*e240*/  IMAD.MOV.U32 R12, RZ, RZ, 0x3 ;  /* 0x00000003ff0c7424 */ /* 0x000fe200078e00ff */
[----:B------:R-:W-:-:S13]  /*e250*/  @!P1 LEA R7, P2, R8, R14, 0x1 ;  /* 0x0000000e08079211 */ /* 0x000fda00078408ff */
[----:B------:R-:W-:Y:S05]  /*e260*/  WARPSYNC.COLLECTIVE R15, `(.L_x_161) ;  /* 0x000000000f087348 */ /* 0x000fea0003c00000 */
[----:B------:R0:W1:Y:S02]  /*e270*/  SHFL.IDX P6, R14, R13, R12, R11 ;  /* 0x0000000c0d0e7389 */ /* 0x00006400000c000b */
[----:B01----:R-:W-:Y:S01]  /*e280*/  ENDCOLLECTIVE ;  /* 0x000000000000791b */ /* 0x003fe20003800000 */
.L_x_161:
        /* <DEDUP_REMOVED lines=9> */
[----:B------:R-:W-:-:S07]  /*e320*/  IMAD.MOV.U32 R3, RZ, RZ, R14 ;  /* 0x000000ffff037224 */ /* 0x000fce00078e000e */
[----:B0-----:R-:W-:Y:S05]  /*e330*/  WARPSYNC.COLLECTIVE R15, `(.L_x_162) ;  /* 0x000000000f087348 */ /* 0x001fea0003c00000 */
[----:B------:R1:W2:Y:S02]  /*e340*/  SHFL.IDX P6, R14, R13, R12, R11 ;  /* 0x0000000c0d0e7389 */ /* 0x0002a400000c000b */
[----:B012---:R-:W-:Y:S01]  /*e350*/  ENDCOLLECTIVE ;  /* 0x000000000000791b */ /* 0x007fe20003800000 */
.L_x_162:
[----:B------:R-:W-:Y:S05]  /*e360*/  BRA `(.L_x_163) ;  /* 0xffffffc400807947 */ /* 0x000fea000383ffff */
.L_x_62:
[----:B0-----:R-:W-:-:S04]  /*e370*/  IMAD.U32 R3, RZ, RZ, UR38 ;  /* 0x00000026ff037e24 */ /* 0x001fc8000f8e00ff */
[----:B------:R0:W1:Y:S03]  /*e380*/  SYNCS.PHASECHK.TRANS64.TRYWAIT P0, [R3+URZ+0x28c20], R4 ;  /* 0x028c2004030075a7 */ /* 0x000066000800017f */
[----:B-1----:R-:W-:Y:S05]  /*e390*/  @!P0 NANOSLEEP.SYNCS 0x989680 ;  /* 0x009896800000895d */ /* 0x002fea0003900000 */
[----:B------:R-:W1:Y:S02]  /*e3a0*/  @!P0 SYNCS.PHASECHK.TRANS64 P0, [R3+URZ+0x28c20], R4 ;  /* 0x028c2004030085a7 */ /* 0x000e64000800007f */
[----:B-1----:R-:W-:Y:S05]  /*e3b0*/  @!P0 BRA `(.L_x_62) ;  /* 0xfffffffc00ec8947 */ /* 0x002fea000383ffff */
[----:B------:R-:W-:Y:S05]  /*e3c0*/  BRA `(.L_x_164) ;  /* 0xffffffc400b07947 */ /* 0x000fea000383ffff */
.L_x_65:
[----:B0-----:R-:W-:-:S04]  /*e3d0*/  IMAD.U32 R3, RZ, RZ, UR38 ;  /* 0x00000026ff037e24 */ /* 0x001fc8000f8e00ff */
[----:B------:R0:W1:Y:S03]  /*e3e0*/  SYNCS.PHASECHK.TRANS64.TRYWAIT P0, [R3+URZ+0x28c60], R4 ;  /* 0x028c6004030075a7 */ /* 0x000066000800017f */
[----:B-1----:R-:W-:Y:S05]  /*e3f0*/  @!P0 NANOSLEEP.SYNCS 0x989680 ;  /* 0x009896800000895d */ /* 0x002fea0003900000 */
[----:B------:R-:W1:Y:S02]  /*e400*/  @!P0 SYNCS.PHASECHK.TRANS64 P0, [R3+URZ+0x28c60], R4 ;  /* 0x028c6004030085a7 */ /* 0x000e64000800007f */
[----:B-1----:R-:W-:Y:S05]  /*e410*/  @!P0 BRA `(.L_x_65) ;  /* 0xfffffffc00ec8947 */ /* 0x002fea000383ffff */
[----:B------:R-:W-:Y:S05]  /*e420*/  BRA `(.L_x_165) ;  /* 0xffffffc400bc7947 */ /* 0x000fea000383ffff */
.L_x_81:
[----:B-1----:R-:W-:-:S04]  /*e430*/  IMAD.U32 R3, RZ, RZ, UR38 ;  /* 0x00000026ff037e24 */ /* 0x002fc8000f8e00ff */
[----:B------:R1:W2:Y:S03]  /*e440*/  SYNCS.PHASECHK.TRANS64.TRYWAIT P0, [R3+URZ+0x28c48], R2 ;  /* 0x028c4802030075a7 */ /* 0x0002a6000800017f */
[----:B--2---:R-:W-:Y:S05]  /*e450*/  @!P0 NANOSLEEP.SYNCS 0x989680 ;  /* 0x009896800000895d */ /* 0x004fea0003900000 */
[----:B------:R-:W2:Y:S02]  /*e460*/  @!P0 SYNCS.PHASECHK.TRANS64 P0, [R3+URZ+0x28c48], R2 ;  /* 0x028c4802030085a7 */ /* 0x000ea4000800007f */
[----:B--2---:R-:W-:Y:S05]  /*e470*/  @!P0 BRA `(.L_x_81) ;  /* 0xfffffffc00ec8947 */ /* 0x004fea000383ffff */
[----:B------:R-:W-:Y:S05]  /*e480*/  BRA `(.L_x_166) ;  /* 0xffffffd0007c7947 */ /* 0x000fea000383ffff */
.L_x_86:
[----:B01----:R-:W-:-:S04]  /*e490*/  IMAD.U32 R3, RZ, RZ, UR38 ;  /* 0x00000026ff037e24 */ /* 0x003fc8000f8e00ff */
[----:B------:R0:W1:Y:S03]  /*e4a0*/  SYNCS.PHASECHK.TRANS64.TRYWAIT P0, [R3+URZ+0x28c68], R2 ;  /* 0x028c6802030075a7 */ /* 0x000066000800017f */
[----:B-1----:R-:W-:Y:S05]  /*e4b0*/  @!P0 NANOSLEEP.SYNCS 0x989680 ;  /* 0x009896800000895d */ /* 0x002fea0003900000 */
[----:B------:R-:W1:Y:S02]  /*e4c0*/  @!P0 SYNCS.PHASECHK.TRANS64 P0, [R3+URZ+0x28c68], R2 ;  /* 0x028c6802030085a7 */ /* 0x000e64000800007f */
[----:B-1----:R-:W-:Y:S05]  /*e4d0*/  @!P0 BRA `(.L_x_86) ;  /* 0xfffffffc00ec8947 */ /* 0x002fea000383ffff */
[----:B------:R-:W-:Y:S05]  /*e4e0*/  BRA `(.L_x_167) ;  /* 0xffffffd000dc7947 */ /* 0x000fea000383ffff */
.L_x_101:
[----:B-1----:R-:W-:-:S04]  /*e4f0*/  IMAD.U32 R3, RZ, RZ, UR38 ;  /* 0x00000026ff037e24 */ /* 0x002fc8000f8e00ff */
[----:B------:R1:W2:Y:S03]  /*e500*/  SYNCS.PHASECHK.TRANS64.TRYWAIT P0, [R3+URZ+0x28c40], R2 ;  /* 0x028c4002030075a7 */ /* 0x0002a6000800017f */
[----:B--2---:R-:W-:Y:S05]  /*e510*/  @!P0 NANOSLEEP.SYNCS 0x989680 ;  /* 0x009896800000895d */ /* 0x004fea0003900000 */
[----:B------:R-:W2:Y:S02]  /*e520*/  @!P0 SYNCS.PHASECHK.TRANS64 P0, [R3+URZ+0x28c40], R2 ;  /* 0x028c4002030085a7 */ /* 0x000ea4000800007f */
[----:B--2---:R-:W-:Y:S05]  /*e530*/  @!P0 BRA `(.L_x_101) ;  /* 0xfffffffc00ec8947 */ /* 0x004fea000383ffff */
[----:B------:R-:W-:Y:S05]  /*e540*/  BRA `(.L_x_168) ;  /* 0xffffffdc00287947 */ /* 0x000fea000383ffff */
.L_x_106:
[----:B01----:R-:W-:-:S04]  /*e550*/  MOV R3, UR38 ;  /* 0x0000002600037c02 */ /* 0x003fc80008000f00 */
[----:B------:R0:W1:Y:S03]  /*e560*/  SYNCS.PHASECHK.TRANS64.TRYWAIT P0, [R3+URZ+0x28c60], R2 ;  /* 0x028c6002030075a7 */ /* 0x000066000800017f */
[----:B-1----:R-:W-:Y:S05]  /*e570*/  @!P0 NANOSLEEP.SYNCS 0x989680 ;  /* 0x009896800000895d */ /* 0x002fea0003900000 */
[----:B------:R-:W1:Y:S02]  /*e580*/  @!P0 SYNCS.PHASECHK.TRANS64 P0, [R3+URZ+0x28c60], R2 ;  /* 0x028c6002030085a7 */ /* 0x000e64000800007f */
[----:B-1----:R-:W-:Y:S05]  /*e590*/  @!P0 BRA `(.L_x_106) ;  /* 0xfffffffc00ec8947 */ /* 0x002fea000383ffff */
[----:B------:R-:W-:Y:S05]  /*e5a0*/  BRA `(.L_x_169) ;  /* 0xffffffdc008c7947 */ /* 0x000fea000383ffff */
.L_x_122:
[----:B--2---:R-:W-:-:S04]  /*e5b0*/  IMAD.U32 R3, RZ, RZ, UR38 ;  /* 0x00000026ff037e24 */ /* 0x004fc8000f8e00ff */
[----:B------:R2:W3:Y:S03]  /*e5c0*/  SYNCS.PHASECHK.TRANS64.TRYWAIT P0, [R3+URZ+0x28c48], R2 ;  /* 0x028c4802030075a7 */ /* 0x0004e6000800017f */
[----:B---3--:R-:W-:Y:S05]  /*e5d0*/  @!P0 NANOSLEEP.SYNCS 0x989680 ;  /* 0x009896800000895d */ /* 0x008fea0003900000 */
[----:B------:R-:W3:Y:S02]  /*e5e0*/  @!P0 SYNCS.PHASECHK.TRANS64 P0, [R3+URZ+0x28c48], R2 ;  /* 0x028c4802030085a7 */ /* 0x000ee4000800007f */
[----:B---3--:R-:W-:Y:S05]  /*e5f0*/  @!P0 BRA `(.L_x_122) ;  /* 0xfffffffc00ec8947 */ /* 0x008fea000383ffff */
[----:B------:R-:W-:Y:S05]  /*e600*/  BRA `(.L_x_170) ;  /* 0xffffffe400e87947 */ /* 0x000fea000383ffff */
.L_x_127:
[----:B--2---:R-:W-:-:S04]  /*e610*/  IMAD.U32 R3, RZ, RZ, UR38 ;  /* 0x00000026ff037e24 */ /* 0x004fc8000f8e00ff */
[----:B------:R2:W3:Y:S03]  /*e620*/  SYNCS.PHASECHK.TRANS64.TRYWAIT P0, [R3+URZ+0x28c68], R2 ;  /* 0x028c6802030075a7 */ /* 0x0004e6000800017f */
[----:B---3--:R-:W-:Y:S05]  /*e630*/  @!P0 NANOSLEEP.SYNCS 0x989680 ;  /* 0x009896800000895d */ /* 0x008fea0003900000 */
[----:B------:R-:W3:Y:S02]  /*e640*/  @!P0 SYNCS.PHASECHK.TRANS64 P0, [R3+URZ+0x28c68], R2 ;  /* 0x028c6802030085a7 */ /* 0x000ee4000800007f */
[----:B---3--:R-:W-:Y:S05]  /*e650*/  @!P0 BRA `(.L_x_127) ;  /* 0xfffffffc00ec8947 */ /* 0x008fea000383ffff */
[----:B------:R-:W-:Y:S05]  /*e660*/  BRA `(.L_x_171) ;  /* 0xffffffe8004c7947 */ /* 0x000fea000383ffff */
.L_x_138:
[----:B--2---:R2:W3:Y:S02]  /*e670*/  SYNCS.PHASECHK.TRANS64.TRYWAIT P0, [R2+URZ+0x28c20], R9 ;  /* 0x028c2009020075a7 */ /* 0x0044e4000800017f */
[----:B---3--:R-:W-:Y:S05]  /*e680*/  @!P0 NANOSLEEP.SYNCS 0x989680 ;  /* 0x009896800000895d */ /* 0x008fea0003900000 */
[----:B------:R-:W3:Y:S02]  /*e690*/  @!P0 SYNCS.PHASECHK.TRANS64 P0, [R2+URZ+0x28c20], R9 ;  /* 0x028c2009020085a7 */ /* 0x000ee4000800007f */
[----:B---3--:R-:W-:Y:S05]  /*e6a0*/  @!P0 BRA `(.L_x_138) ;  /* 0xfffffffc00f08947 */ /* 0x008fea000383ffff */
[----:B------:R-:W-:Y:S05]  /*e6b0*/  BRA `(.L_x_172) ;  /* 0xfffffff0003c7947 */ /* 0x000fea000383ffff */
.L_x_139:
[----:B------:R-:W3:Y:S01]  /*e6c0*/  S2R R3, SR_TID.X ;  /* 0x0000000000037919 */ /* 0x000ee20000002100 */
[----:B------:R-:W-:Y:S01]  /*e6d0*/  BSSY B0, `(.L_x_173) ;  /* 0x000000a000007945 */ /* 0x000fe20003800000 */
[----:B------:R-:W-:Y:S02]  /*e6e0*/  IMAD.MOV.U32 R12, RZ, RZ, RZ ;  /* 0x000000ffff0c7224 */ /* 0x000fe400078e00ff */
[----:B0-----:R-:W-:Y:S02]  /*e6f0*/  IMAD.MOV.U32 R11, RZ, RZ, 0x1f ;  /* 0x0000001fff0b7424 */ /* 0x001fe400078e00ff */
[----:B------:R-:W-:Y:S01]  /*e700*/  IMAD.MOV.U32 R15, RZ, RZ, -0x1 ;  /* 0xffffffffff0f7424 */ /* 0x000fe200078e00ff */
[----:B---3--:R-:W-:-:S04]  /*e710*/  SHF.R.U32.HI R3, RZ, 0x5, R3 ;  /* 0x00000005ff037819 */ /* 0x008fc80000011603 */
[----:B------:R-:W-:-:S05]  /*e720*/  LOP3.LUT R3, R3, 0x3, RZ, 0xc0, !PT ;  /* 0x0000000303037812 */ /* 0x000fca00078ec0ff */
[----:B------:R-:W-:-:S07]  /*e730*/  IMAD.MOV.U32 R13, RZ, RZ, R3 ;  /* 0x000000ffff0d7224 */ /* 0x000fce00078e0003 */
[----:B-12---:R-:W-:Y:S05]  /*e740*/  WARPSYNC.COLLECTIVE R15, `(.L_x_174) ;  /* 0x000000000f087348 */ /* 0x006fea0003c00000 */
[----:B------:R0:W3:Y:S02]  /*e750*/  SHFL.IDX P6, R14, R13, R12, R11 ;  /* 0x0000000c0d0e7389 */ /* 0x0000e400000c000b */
[----:B0123--:R-:W-:Y:S01]  /*e760*/  ENDCOLLECTIVE ;  /* 0x000000000000791b */ /* 0x00ffe20003800000 */
.L_x_174:
[----:B------:R-:W-:Y:S05]  /*e770*/  BSYNC B0 ;  /* 0x0000000000007941 */ /* 0x000fea0003800000 */
.L_x_173:
[----:B------:R-:W-:Y:S05]  /*e780*/  BRA `(.L_x_175) ;  /* 0xfffffff000207947 */ /* 0x000fea000383ffff */
.L_x_140:
[----:B------:R-:W-:Y:S01]  /*e790*/  BSSY B0, `(.L_x_176) ;  /* 0x0000006000007945 */ /* 0x000fe20003800000 */
[----:B------:R-:W-:-:S07]  /*e7a0*/  IMAD.MOV.U32 R15, RZ, RZ, -0x1 ;  /* 0xffffffffff0f7424 */ /* 0x000fce00078e00ff */
[----:B0123--:R-:W-:Y:S05]  /*e7b0*/  WARPSYNC.COLLECTIVE R15, `(.L_x_177) ;  /* 0x000000000f0c7348 */ /* 0x00ffea0003c00000 */
[----:B------:R-:W-:Y:S02]  /*e7c0*/  ELECT P6, UR62, PT ;  /* 0x00000000003e782f */ /* 0x000fe400038c0000 */
[----:B------:R-:W-:Y:S01]  /*e7d0*/  MOV R14, UR62 ;  /* 0x0000003e000e7c02 */ /* 0x000fe20008000f00 */
[----:B0123--:R-:W-:Y:S10]  /*e7e0*/  ENDCOLLECTIVE ;  /* 0x000000000000791b */ /* 0x00fff40003800000 */
.L_x_177:
[----:B------:R-:W-:Y:S05]  /*e7f0*/  BSYNC B0 ;  /* 0x0000000000007941 */ /* 0x000fea0003800000 */
.L_x_176:
[----:B------:R-:W-:Y:S05]  /*e800*/  BRA `(.L_x_178) ;  /* 0xfffffff000147947 */ /* 0x000fea000383ffff */
.L_x_142:
[----:B---3--:R3:W4:Y:S02]  /*e810*/  SYNCS.PHASECHK.TRANS64.TRYWAIT P0, [R7+URZ], R4 ;  /* 0x00000004070075a7 */ /* 0x008724000800017f */
[----:B----4-:R-:W-:Y:S05]  /*e820*/  @!P0 NANOSLEEP.SYNCS 0x989680 ;  /* 0x009896800000895d */ /* 0x010fea0003900000 */
[----:B------:R-:W4:Y:S02]  /*e830*/  @!P0 SYNCS.PHASECHK.TRANS64 P0, [R7+URZ], R4 ;  /* 0x00000004070085a7 */ /* 0x000f24000800007f */
[----:B----4-:R-:W-:Y:S05]  /*e840*/  @!P0 BRA `(.L_x_142) ;  /* 0xfffffffc00f08947 */ /* 0x010fea000383ffff */
[----:B------:R-:W-:Y:S05]  /*e850*/  BRA `(.L_x_179) ;  /* 0xfffffff000487947 */ /* 0x000fea000383ffff */
.L_x_143:
[----:B----4-:R4:W0:Y:S02]  /*e860*/  SYNCS.PHASECHK.TRANS64.TRYWAIT P0, [R5+URZ], R0 ;  /* 0x00000000050075a7 */ /* 0x010824000800017f */
[----:B0-----:R-:W-:Y:S05]  /*e870*/  @!P0 NANOSLEEP.SYNCS 0x989680 ;  /* 0x009896800000895d */ /* 0x001fea0003900000 */
[----:B------:R-:W0:Y:S02]  /*e880*/  @!P0 SYNCS.PHASECHK.TRANS64 P0, [R5+URZ], R0 ;  /* 0x00000000050085a7 */ /* 0x000e24000800007f */
[----:B0-----:R-:W-:Y:S05]  /*e890*/  @!P0 BRA `(.L_x_143) ;  /* 0xfffffffc00f08947 */ /* 0x001fea000383ffff */
[----:B------:R-:W-:Y:S05]  /*e8a0*/  BRA `(.L_x_180) ;  /* 0xfffffff0003c7947 */ /* 0x000fea000383ffff */
.L_x_145:
[----:B--2---:R2:W4:Y:S02]  /*e8b0*/  SYNCS.PHASECHK.TRANS64.TRYWAIT P0, [R5+URZ], R4 ;  /* 0x00000004050075a7 */ /* 0x004524000800017f */
[----:B----4-:R-:W-:Y:S05]  /*e8c0*/  @!P0 NANOSLEEP.SYNCS 0x989680 ;  /* 0x009896800000895d */ /* 0x010fea0003900000 */
[----:B------:R-:W4:Y:S02]  /*e8d0*/  @!P0 SYNCS.PHASECHK.TRANS64 P0, [R5+URZ], R4 ;  /* 0x00000004050085a7 */ /* 0x000f24000800007f */
[----:B----4-:R-:W-:Y:S05]  /*e8e0*/  @!P0 BRA `(.L_x_145) ;  /* 0xfffffffc00f08947 */ /* 0x010fea000383ffff */
[----:B------:R-:W-:Y:S05]  /*e8f0*/  BRA `(.L_x_181) ;  /* 0xfffffff000407947 */ /* 0x000fea000383ffff */
.L_x_182:
[----:B------:R-:W-:-:S00]  /*e900*/  BRA `(.L_x_182) ;  /* 0xfffffffc00fc7947 */ /* 0x000fc0000383ffff */
[----:B------:R-:W-:-:S00]  /*e910*/  NOP ;  /* 0x0000000000007918 */ /* 0x000fc00000000000 */
        /* <DEDUP_REMOVED lines=14> */
.L_x_5866:


//--------------------- .text._ZN7cutlass13device_kernelIN5flash11enable_sm90INS1_16FlashAttnFwdSm90INS1_25CollectiveMainloopFwdSm90ILi2EN4cute5tupleIJNS5_1CILi1EEES8_S8_EEENS6_IJNS7_ILi64EEESA_SA_EEELi512ENS_6half_tEfNS_4arch4Sm90ELb0ELb0ELb0ELb0ELb0ELb0ELb1ELb0ELb0ELb1ELb1ELb0EEENS1_21CollectiveEpilogueFwdINS6_IJSA_NS7_ILi512EEESA_EEES9_SC_SE_Li256ELb0ELb1ELb1ELb0EEENS1_19SingleTileSchedulerILb0ELb1ELb1ELi64EEEEEEEEEvNT_6ParamsE --------------------------
	.section	.text._ZN7cutlass13device_kernelIN5flash11enable_sm90INS1_16FlashAttnFwdSm90INS1_25CollectiveMainloopFwdSm90ILi2EN4cute5tupleIJNS5_1CILi1EEES8_S8_EEENS6_IJNS7_ILi64EEESA_SA_EEELi512ENS_6half_tEfNS_4arch4Sm90ELb0ELb0ELb0ELb0ELb0ELb0ELb1ELb0ELb0ELb1ELb1ELb0EEENS1_21CollectiveEpilogueFwdINS6_IJSA_NS7_ILi512EEESA_EEES9_SC_SE_Li256ELb0ELb1ELb1ELb0EEENS1_19SingleTileSchedulerILb0ELb1ELb1ELi64EEEEEEEEEvNT_6ParamsE,"ax",@progbits
	.align	128
.text._ZN7cutlass13device_kernelIN5flash11enable_sm90INS1_16FlashAttnFwdSm90INS1_25CollectiveMainloopFwdSm90ILi2EN4cute5tupleIJNS5_1CILi1EEES8_S8_EEENS6_IJNS7_ILi64EEESA_SA_EEELi512ENS_6half_tEfNS_4arch4Sm90ELb0ELb0ELb0ELb0ELb0ELb0ELb1ELb0ELb0ELb1ELb1ELb0EEENS1_21CollectiveEpilogueFwdINS6_IJSA_NS7_ILi512EEESA_EEES9_SC_SE_Li256ELb0ELb1ELb1ELb0EEENS1_19SingleTileSchedulerILb0ELb1ELb1ELi64EEEEEEEEEvNT_6ParamsE:
        .type           _ZN7cutlass13device_kernelIN5flash11enable_sm90INS1_16FlashAttnFwdSm90INS1_25CollectiveMainloopFwdSm90ILi2EN4cute5tupleIJNS5_1CILi1EEES8_S8_EEENS6_IJNS7_ILi64EEESA_SA_EEELi512ENS_6half_tEfNS_4arch4Sm90ELb0ELb0ELb0ELb0ELb0ELb0ELb1ELb0ELb0ELb1ELb1ELb0EEENS1_21CollectiveEpilogueFwdINS6_IJSA_NS7_ILi512EEESA_EEES9_SC_SE_Li256ELb0ELb1ELb1ELb0EEENS1_19SingleTileSchedulerILb0ELb1ELb1ELi64EEEEEEEEEvNT_6ParamsE,@function
        .size           _ZN7cutlass13device_kernelIN5flash11enable_sm90INS1_16FlashAttnFwdSm90INS1_25CollectiveMainloopFwdSm90ILi2EN4cute5tupleIJNS5_1CILi1EEES8_S8_EEENS6_IJNS7_ILi64EEESA_SA_EEELi512ENS_6half_tEfNS_4arch4Sm90ELb0ELb0ELb0ELb0ELb0ELb0ELb1ELb0ELb0ELb1ELb1ELb0EEENS1_21CollectiveEpilogueFwdINS6_IJSA_NS7_ILi512EEESA_EEES9_SC_SE_Li256ELb0ELb1ELb1ELb0EEENS1_19SingleTileSchedulerILb0ELb1ELb1ELi64EEEEEEEEEvNT_6ParamsE,(.L_x_5867 - _ZN7cutlass13device_kernelIN5flash11enable_sm90INS1_16FlashAttnFwdSm90INS1_25CollectiveMainloopFwdSm90ILi2EN4cute5tupleIJNS5_1CILi1EEES8_S8_EEENS6_IJNS7_ILi64EEESA_SA_EEELi512ENS_6half_tEfNS_4arch4Sm90ELb0ELb0ELb0ELb0ELb0ELb0ELb1ELb0ELb0ELb1ELb1ELb0EEENS1_21CollectiveEpilogueFwdINS6_IJSA_NS7_ILi512EEESA_EEES9_SC_SE_Li256ELb0ELb1ELb1ELb0EEENS1_19SingleTileSchedulerILb0ELb1ELb1ELi64EEEEEEEEEvNT_6ParamsE)
        .other          _ZN7cutlass13device_kernelIN5flash11enable_sm90INS1_16FlashAttnFwdSm90INS1_25CollectiveMainloopFwdSm90ILi2EN4cute5tupleIJNS5_1CILi1EEES8_S8_EEENS6_IJNS7_ILi64EEESA_SA_EEELi512ENS_6half_tEfNS_4arch4Sm90ELb0ELb0ELb0ELb0ELb0ELb0ELb1ELb0ELb0ELb1ELb1ELb0EEENS1_21CollectiveEpilogueFwdINS6_IJSA_NS7_ILi512EEESA_EEES9_SC_SE_Li256ELb0ELb1ELb1ELb0EEENS1_19SingleTileSchedulerILb0ELb1ELb1ELi64EEEEEEEEEvNT_6ParamsE,@"STO_CUDA_ENTRY STV_DEFAULT"
_ZN7cutlass13device_kernelIN5flash11enable_sm90INS1_16FlashAttnFwdSm90INS1_25CollectiveMainloopFwdSm90ILi2EN4cute5tupleIJNS5_1CILi1EEES8_S8_EEENS6_IJNS7_ILi64EEESA_SA_EEELi512ENS_6half_tEfNS_4arch4Sm90ELb0ELb0ELb0ELb0ELb0ELb0ELb1ELb0ELb0ELb1ELb1ELb0EEENS1_21CollectiveEpilogueFwdINS6_IJSA_NS7_ILi512EEESA_EEES9_SC_SE_Li256ELb0ELb1ELb1ELb0EEENS1_19SingleTileSchedulerILb0ELb1ELb1ELi64EEEEEEEEEvNT_6ParamsE:
[----:B------:R-:W0:Y:S02]  /*0000*/  LDC R1, c[0x0][0x28] ;  /* 0x00000a00ff017b82 */ /* 0x000e240000000800 */
[----:B0-----:R-:W-:Y:S01]  /*0010*/  VIADD R1, R1, 0xffffffd0 ;  /* 0xffffffd001017836 */ /* 0x001fe20000000000 */
[----:B------:R-:W0:Y:S01]  /*0020*/  S2R R3, SR_TID.X ;  /* 0x0000000000037919 */ /* 0x000e220000002100 */
[----:B------:R-:W-:Y:S01]  /*0030*/  ELECT P0, URZ, PT ;  /* 0x00000000003f782f */ /* 0x000fe20003800000 */
[----:B------:R-:W-:Y:S01]  /*0040*/  BSSY B0, `(.L_x_183) ;  /* 0x000000e000007945 */ /* 0x000fe20003800000 */
[--C-:B0-----:R-:W-:Y:S02]  /*0050*/  SHF.R.U32.HI R0, RZ, 0x5, R3.reuse ;  /* 0x00000005ff007819 */ /* 0x101fe40000011603 */
[----:B------:R-:W-:-:S03]  /*0060*/  SHF.R.U32.HI R3, RZ, 0x7, R3 ;  /* 0x00000007ff037819 */ /* 0x000fc60000011603 */
        /* <DEDUP_REMOVED lines=11> */
.L_x_184:
[----:B------:R-:W-:Y:S05]  /*0120*/  BSYNC B0 ;  /* 0x0000000000007941 */ /* 0x000fea0003800000 */
.L_x_183:
[----:B------:R-:W-:Y:S01]  /*0130*/  VOTEU.ANY UP0, P0 ;  /* 0x00000000003f7886 */ /* 0x000fe20000000100 */
[----:B------:R-:W0:Y:S01]  /*0140*/  SHFL.IDX PT, R3, R3, RZ, 0x1f ;  /* 0x00001fff03037589 */ /* 0x000e2200000e0000 */
[----:B------:R-:W-:Y:S01]  /*0150*/  UMOV UR4, 0x80 ;  /* 0x0000008000047882 */ /* 0x000fe20000000000 */
[----:B------:R-:W-:Y:S01]  /*0160*/  UMOV UR7, 0x100 ;  /* 0x0000010000077882 */ /* 0x000fe20000000000 */
[----:B------:R-:W-:Y:S01]  /*0170*/  VOTEU.ANY UP1, P0 ;  /* 0x00000000003f7886 */ /* 0x000fe20000020100 */
[----:B------:R-:W1:Y:S01]  /*0180*/  @UP0 S2UR UR8, SR_CgaCtaId ;  /* 0x00000000000809c3 */ /* 0x000e620000008800 */
[----:B------:R-:W2:Y:S01]  /*0190*/  SHFL.IDX PT, R2, R0, RZ, 0x1f ;  /* 0x00001fff00027589 */ /* 0x000ea200000e0000 */
[----:B------:R-:W-:Y:S01]  /*01a0*/  @UP0 UMOV UR6, 0x400 ;  /* 0x0000040000060882 */ /* 0x000fe20000000000 */
[----:B------:R-:W-:-:S04]  /*01b0*/  @UP0 UIADD3 UR4, -UR4, 0x100000, URZ ;  /* 0x0010000004040890 */ /* 0x000fc8000fffe13f */
[----:B------:R-:W-:Y:S02]  /*01c0*/  @UP0 USHF.L.U32 UR5, UR4, 0xb, URZ ;  /* 0x0000000b04050899 */ /* 0x000fe4000800063f */
[----:B------:R-:W-:Y:S01]  /*01d0*/  @UP0 USHF.L.U32 UR4, UR4, 0x1, URZ ;  /* 0x0000000104040899 */ /* 0x000fe2000800063f */
[----:B------:R-:W-:Y:S01]  /*01e0*/  VOTEU.ANY UP2, P0 ;  /* 0x00000000003f7886 */ /* 0x000fe20000040100 */
[----:B------:R-:W-:Y:S01]  /*01f0*/  VOTEU.ANY UP3, P0 ;  /* 0x00000000003f7886 */ /* 0x000fe20000060100 */
[----:B0-----:R-:W-:Y:S01]  /*0200*/  R2UR UR9, R3 ;  /* 0x00000000030972ca */ /* 0x001fe200000e0000 */
[----:B-1----:R-:W-:Y:S01]  /*0210*/  @UP0 ULEA UR8, UR8, UR6, 0x18 ;  /* 0x0000000608080291 */ /* 0x002fe2000f8ec03f */
[----:B--2---:R-:W-:Y:S01]  /*0220*/  ISETP.NE.AND P1, PT, R2, RZ, PT ;  /* 0x000000ff0200720c */ /* 0x004fe20003f25270 */
[----:B------:R-:W-:-:S04]  /*0230*/  @UP0 UIADD3 UR6, -UR7, 0x100000, URZ ;  /* 0x0010000007060890 */ /* 0x000fc8000fffe13f */
[----:B------:R-:W-:Y:S02]  /*0240*/  @UP0 USHF.L.U32 UR7, UR6, 0xb, URZ ;  /* 0x0000000b06070899 */ /* 0x000fe4000800063f */
[----:B------:R-:W-:-:S04]  /*0250*/  @UP0 USHF.L.U32 UR6, UR6, 0x1, URZ ;  /* 0x0000000106060899 */ /* 0x000fc8000800063f */
[----:B------:R-:W-:Y:S01]  /*0260*/  UISETP.NE.AND UP0, UPT, UR9, URZ, UPT ;  /* 0x0000003f0900728c */ /* 0x000fe2000bf05270 */
[----:B------:R-:W0:Y:S02]  /*0270*/  FENCE.VIEW.ASYNC.S ;  /* 0x00000000000073c6 */ /* 0x000e240000000000 */
[----:B0-----:R0:W1:Y:S01]  /*0280*/  @UP1 SYNCS.EXCH.64 URZ, [UR8+0x38800], UR4 ;  /* 0x03880004083f15b2 */ /* 0x0010620008000100 */
[----:B------:R0:W2:Y:S04]  /*0290*/  @UP2 SYNCS.EXCH.64 URZ, [UR8+0x38810], UR4 ;  /* 0x03881004083f25b2 */ /* 0x0000a80008000100 */
[----:B------:R0:W3:Y:S01]  /*02a0*/  @UP3 SYNCS.EXCH.64 URZ, [UR8+0x38820], UR6 ;  /* 0x03882006083f35b2 */ /* 0x0000e20008000100 */
        /* <DEDUP_REMOVED lines=13> */
[----:B------:R4:W0:Y:S02]  /*0380*/  SYNCS.EXCH.64 URZ, [UR6+0x38848], UR4 ;  /* 0x03884804063f75b2 */ /* 0x0008240008000100 */
[----:B----4-:R-:W-:Y:S01]  /*0390*/  NOP ;  /* 0x0000000000007918 */ /* 0x010fe20000000000 */
.L_x_185:
[----:B------:R-:W4:Y:S01]  /*03a0*/  SHFL.IDX PT, R2, R0, RZ, 0x1f ;  /* 0x00001fff00027589 */ /* 0x000f2200000e0000 */
[----:B------:R-:W-:Y:S01]  /*03b0*/  NOP ;  /* 0x0000000000007918 */ /* 0x000fe20000000000 */
[----:B----4-:R-:W-:-:S13]  /*03c0*/  ISETP.NE.AND P0, PT, R2, RZ, PT ;  /* 0x000000ff0200720c */ /* 0x010fda0003f05270 */
        /* <DEDUP_REMOVED lines=17> */
[----:B------:R4:W0:Y:S02]  /*04e0*/  SYNCS.EXCH.64 URZ, [UR8+0x38868], UR4 ;  /* 0x03886804083f75b2 */ /* 0x0008240008000100 */
[----:B----4-:R-:W-:Y:S01]  /*04f0*/  NOP ;  /* 0x0000000000007918 */ /* 0x010fe20000000000 */
.L_x_186:
[----:B------:R-:W4:Y:S01]  /*0500*/  SHFL.IDX PT, R2, R0, RZ, 0x1f ;  /* 0x00001fff00027589 */ /* 0x000f2200000e0000 */
[----:B------:R-:W-:Y:S01]  /*0510*/  NOP ;  /* 0x0000000000007918 */ /* 0x000fe20000000000 */
[----:B----4-:R-:W-:-:S13]  /*0520*/  ISETP.NE.AND P0, PT, R2, RZ, PT ;  /* 0x000000ff0200720c */ /* 0x010fda0003f05270 */
        /* <DEDUP_REMOVED lines=15> */
.L_x_187:
        /* <DEDUP_REMOVED lines=22> */
.L_x_188:
        /* <DEDUP_REMOVED lines=22> */
.L_x_189:
[----:B0-----:R-:W-:Y:S01]  /*08e0*/  UMOV UR4, 0x1 ;  /* 0x0000000100047882 */ /* 0x001fe20000000000 */
[----:B------:R-:W-:Y:S01]  /*08f0*/  PLOP3.LUT P0, PT, PT, PT, UP0, 0x80, 0x0 ;  /* 0x000000000000781c */ /* 0x000fe20003f0f008 */
[----:B------:R-:W-:Y:S01]  /*0900*/  USEL UR4, UR4, 0x2, !UP0 ;  /* 0x0000000204047887 */ /* 0x000fe2000c000000 */
[----:B------:R-:W-:Y:S01]  /*0910*/  NOP ;  /* 0x0000000000007918 */ /* 0x000fe20000000000 */
[----:B------:R-:W-:Y:S04]  /*0920*/  BSSY B6, `(.L_x_190) ;  /* 0x0001101000067945 */ /* 0x000fe80003800000 */
[----:B------:R-:W-:-:S05]  /*0930*/  IMAD.U32 R2, RZ, RZ, UR4 ;  /* 0x00000004ff027e24 */ /* 0x000fca000f8e00ff */
[----:B------:R0:W-:Y:S01]  /*0940*/  STL [R1+0x28], R2 ;  /* 0x0000280201007387 */ /* 0x0001e20000100800 */
[----:B-123--:R-:W-:Y:S06]  /*0950*/  BAR.SYNC.DEFER_BLOCKING 0x0 ;  /* 0x0000000000007b1d */ /* 0x00efec0000010000 */
[----:B------:R-:W-:Y:S05]  /*0960*/  @!P0 BRA `(.L_x_191) ;  /* 0x000000b800148947 */ /* 0x000fea0003800000 */
.L_x_192:
[----:B------:R-:W-:-:S08]  /*0970*/  NOP ;  /* 0x0000000000007918 */ /* 0x000fd00000000000 */
[----:B------:R-:W1:Y:S02]  /*0980*/  USETMAXREG.TRY_ALLOC.CTAPOOL UP0, 0xf0 ;  /* 0x000000f0000079c8 */ /* 0x000e640008000600 */
[----:B-1----:R-:W-:-:S13]  /*0990*/  PLOP3.LUT P0, PT, PT, PT, UP0, 0x80, 0x0 ;  /* 0x000000000000781c */ /* 0x002fda0003f0f008 */
[----:B------:R-:W-:Y:S05]  /*09a0*/  @!P0 BRA `(.L_x_192) ;  /* 0xfffffffc00f08947 */ /* 0x000fea000383ffff */
[----:B------:R-:W1:Y:S01]  /*09b0*/  S2R R11, SR_TID.X ;  /* 0x00000000000b7919 */ /* 0x000e620000002100 */
[----:B------:R-:W2:Y:S01]  /*09c0*/  S2UR UR6, SR_CTAID.Y ;  /* 0x00000000000679c3 */ /* 0x000ea20000002600 */
[----:B------:R-:W-:Y:S02]  /*09d0*/  ULDC UR7, c[0x0][0xd50] ;  /* 0x0003540000077ab9 */ /* 0x000fe40000000800 */
[----:B------:R-:W-:-:S05]  /*09e0*/  UISETP.NE.AND UP0, UPT, UR7, 0x1, UPT ;  /* 0x000000010700788c */ /* 0x000fca000bf05270 */
[----:B------:R-:W3:Y:S06]  /*09f0*/  S2UR UR8, SR_CTAID.Z ;  /* 0x00000000000879c3 */ /* 0x000eec0000002700 */
[----:B------:R-:W-:Y:S01]  /*0a00*/  @UP0 ULDC UR4, c[0x0][0xd54] ;  /* 0x0003550000040ab9 */ /* 0x000fe20000000800 */
[----:B------:R-:W-:Y:S01]  /*0a10*/  @UP0 ULDC UR10, c[0x0][0xd58] ;  /* 0x00035600000a0ab9 */ /* 0x000fe20000000800 */
[----:B--2---:R-:W-:Y:S02]  /*0a20*/  UIMAD.WIDE.U32 UR4, UR6, UR4, URZ ;  /* 0x00000004060472a5 */ /* 0x004fe4000f8e003f */
[----:B------:R-:W-:-:S02]  /*0a30*/  UMOV UR11, UR6 ;  /* 0x00000006000b7c82 */ /* 0x000fc40008000000 */
[----:B------:R-:W-:Y:S01]  /*0a40*/  @UP0 USHF.R.U32.HI UR11, URZ, UR10, UR5 ;  /* 0x0000000a3f0b0299 */ /* 0x000fe20008011605 */
[----:B-1----:R-:W-:-:S03]  /*0a50*/  LOP3.LUT R0, R11, 0xffffff80, RZ, 0xc0, !PT ;  /* 0xffffff800b007812 */ /* 0x002fc600078ec0ff */
[----:B------:R-:W-:Y:S01]  /*0a60*/  UIADD3 UR4, -UR11, URZ, URZ ;  /* 0x0000003f0b047290 */ /* 0x000fe2000fffe13f */
[----:B------:R-:W-:Y:S01]  /*0a70*/  ISETP.NE.AND P0, PT, R0, 0x80, PT ;  /* 0x000000800000780c */ /* 0x000fe20003f05270 */
[----:B------:R-:W-:Y:S02]  /*0a80*/  IMAD.U32 R0, RZ, RZ, UR11 ;  /* 0x0000000bff007e24 */ /* 0x000fe4000f8e00ff */
[----:B------:R-:W-:-:S03]  /*0a90*/  UIMAD UR7, UR7, UR4, UR6 ;  /* 0x00000004070772a4 */ /* 0x000fc6000f8e0206 */
[----:B------:R4:W-:Y:S07]  /*0aa0*/  STL [R1], R0 ;  /* 0x0000000001007387 */ /* 0x0009ee0000100800 */
[----:B------:R-:W-:Y:S06]  /*0ab0*/  @!P0 BAR.ARV 0x8, 0x100 ;  /* 0x0204000000008b1d */ /* 0x000fec0000002000 */
[----:B------:R-:W-:-:S13]  /*0ac0*/  ISETP.GE.U32.AND P0, PT, R11, 0x100, PT ;  /* 0x000001000b00780c */ /* 0x000fda0003f06070 */
[----:B------:R-:W-:Y:S06]  /*0ad0*/  @P0 BAR.ARV 0xf, 0x100 ;  /* 0x03c4000000000b1d */ /* 0x000fec0000002000 */
[----:B---3--:R-:W-:-:S13]  /*0ae0*/  ISETP.LE.AND P0, PT, RZ, UR8, PT ;  /* 0x00000008ff007c0c */ /* 0x008fda000bf03270 */
[----:B----4-:R-:W-:Y:S05]  /*0af0*/  @!P0 BRA `(.L_x_193) ;  /* 0x0000010c008c8947 */ /* 0x010fea0003800000 */
[----:B------:R-:W-:Y:S01]  /*0b00*/  ULDC.64 UR4, c[0x0][0x418] ;  /* 0x0001060000047ab9 */ /* 0x000fe20000000a00 */
[----:B------:R-:W-:Y:S01]  /*0b10*/  ULDC UR60, c[0x0][0x424] ;  /* 0x00010900003c7ab9 */ /* 0x000fe20000000800 */
[----:B------:R-:W-:Y:S01]  /*0b20*/  UISETP.NE.U32.AND UP0, UPT, UR4, URZ, UPT ;  /* 0x0000003f0400728c */ /* 0x000fe2000bf05070 */
[----:B------:R-:W-:Y:S01]  /*0b30*/  VIADD R152, R11, 0xffffff80 ;  /* 0xffffff800b987836 */ /* 0x000fe20000000000 */
[----:B------:R-:W-:Y:S02]  /*0b40*/  UISETP.NE.AND UP1, UPT, UR9, 0x1, UPT ;  /* 0x000000010900788c */ /* 0x000fe4000bf25270 */
[----:B------:R-:W-:Y:S01]  /*0b50*/  UISETP.NE.AND.EX UP0, UPT, UR5, URZ, UPT, UP0 ;  /* 0x0000003f0500728c */ /* 0x000fe2000bf05300 */
[----:B------:R-:W-:Y:S01]  /*0b60*/  ULDC UR4, c[0x0][0x2f0] ;  /* 0x0000bc0000047ab9 */ /* 0x000fe20000000800 */
[----:B------:R-:W-:Y:S02]  /*0b70*/  USHF.R.U32.HI UR11, URZ, 0x10, UR7 ;  /* 0x000000103f0b7899 */ /* 0x000fe40008011607 */
[----:B------:R-:W-:Y:S01]  /*0b80*/  PLOP3.LUT P0, PT, PT, PT, UP1, 0x80, 0x0 ;  /* 0x000000000000781c */ /* 0x000fe20003f0f018 */
[----:B------:R-:W-:-:S02]  /*0b90*/  USEL UR60, UR60, 0x1, UP0 ;  /* 0x000000013c3c7887 */ /* 0x000fc40008000000 */
[----:B------:R-:W-:Y:S02]  /*0ba0*/  UISETP.NE.AND UP0, UPT, UR11, URZ, UPT ;  /* 0x0000003f0b00728c */ /* 0x000fe4000bf05270 */
[----:B------:R-:W-:Y:S02]  /*0bb0*/  UIMAD UR60, UR60, UR4, URZ ;  /* 0x000000043c3c72a4 */ /* 0x000fe4000f8e023f */
[----:B------:R-:W-:Y:S02]  /*0bc0*/  ULOP3.LUT UR7, UR7, 0xffff, URZ, 0xc0, !UPT ;  /* 0x0000ffff07077892 */ /* 0x000fe4000f8ec03f */
[----:B------:R-:W-:-:S04]  /*0bd0*/  UIADD3 UR4, UR60, 0x3f, URZ ;  /* 0x0000003f3c047890 */ /* 0x000fc8000fffe03f */
[----:B------:R-:W-:Y:S01]  /*0be0*/  USHF.R.S32.HI UR5, URZ, 0x1f, UR4 ;  /* 0x0000001f3f057899 */ /* 0x000fe20008011404 */
[----:B------:R-:W-:-:S03]  /*0bf0*/  @!UP0 ULDC UR11, c[0x0][0xae8] ;  /* 0x0002ba00000b8ab9 */ /* 0x000fc60000000800 */
[----:B------:R-:W-:-:S04]  /*0c00*/  ULEA.HI UR5, UR5, UR4, URZ, 0x6 ;  /* 0x0000000405057291 */ /* 0x000fc8000f8f303f */
[----:B------:R-:W-:Y:S01]  /*0c10*/  USHF.R.S32.HI UR6, URZ, 0x6, UR5 ;  /* 0x000000063f067899 */ /* 0x000fe20008011405 */
[----:B------:R-:W-:Y:S11]  /*0c20*/  @!P0 BRA `(.L_x_194) ;  /* 0x0000001c00948947 */ /* 0x000ff60003800000 */
[----:B------:R-:W-:Y:S01]  /*0c30*/  UISETP.GE.AND UP0, UPT, UR60, 0x1, UPT ;  /* 0x000000013c00788c */ /* 0x000fe2000bf06270 */
[----:B------:R-:W-:Y:S02]  /*0c40*/  PLOP3.LUT P0, PT, PT, PT, PT, 0x80, 0x0 ;  /* 0x000000000000781c */ /* 0x000fe40003f0f070 */
[----:B------:R-:W-:Y:S02]  /*0c50*/  CS2R R4, SRZ ;  /* 0x0000000000047805 */ /* 0x000fe4000001ff00 */
[----:B------:R-:W-:Y:S02]  /*0c60*/  CS2R R150, SRZ ;  /* 0x0000000000967805 */ /* 0x000fe4000001ff00 */
[----:B------:R-:W-:Y:S02]  /*0c70*/  CS2R R148, SRZ ;  /* 0x0000000000947805 */ /* 0x000fe4000001ff00 */
[----:B------:R-:W-:Y:S02]  /*0c80*/  CS2R R146, SRZ ;  /* 0x0000000000927805 */ /* 0x000fe4000001ff00 */
[----:B------:R-:W-:-:S02]  /*0c90*/  PLOP3.LUT P1, PT, PT, PT, UP0, 0x80, 0x0 ;  /* 0x000000000000781c */ /* 0x000fc40003f2f008 */
        /* <DEDUP_REMOVED lines=53> */
[----:B------:R-:W-:Y:S01]  /*0ff0*/  CS2R R38, SRZ ;  /* 0x0000000000267805 */ /* 0x000fe2000001ff00 */
[----:B------:R-:W-:-:S02]  /*1000*/  IMAD.MOV.U32 R37, RZ, RZ, RZ ;  /* 0x000000ffff257224 */ /* 0x000fc400078e00ff */
[----:B------:R-:W-:Y:S01]  /*1010*/  IMAD.MOV.U32 R3, RZ, RZ, RZ ;  /* 0x000000ffff037224 */ /* 0x000fe200078e00ff */
[----:B------:R-:W-:Y:S06]  /*1020*/  @!P1 BRA `(.L_x_195) ;  /* 0x0000000000709947 */ /* 0x000fec0003800000 */
[----:B------:R-:W-:Y:S01]  /*1030*/  IMAD.U32 R6, RZ, RZ, UR11 ;  /* 0x0000000bff067e24 */ /* 0x000fe2000f8e00ff */
[----:B------:R-:W-:-:S04]  /*1040*/  UIADD3 UR4, UR6, -0x1, UR11 ;  /* 0xffffffff06047890 */ /* 0x000fc8000fffe00b */
[-C--:B------:R-:W-:Y:S02]  /*1050*/  IABS R7, R6.reuse ;  /* 0x0000000600077213 */ /* 0x080fe40000000000 */
[----:B------:R-:W-:Y:S01]  /*1060*/  IMAD.U32 R8, RZ, RZ, UR4 ;  /* 0x00000004ff087e24 */ /* 0x000fe2000f8e00ff */
[----:B------:R-:W-:Y:S01]  /*1070*/  IABS R6, R6 ;  /* 0x0000000600067213 */ /* 0x000fe20000000000 */
[----:B------:R-:W1:Y:S01]  /*1080*/  I2F.RP R0, R7 ;  /* 0x0000000700007306 */ /* 0x000e620000209400 */
[----:B------:R-:W-:-:S03]  /*1090*/  ULOP3.LUT UR4, UR4, UR11, URZ, 0x3c, !UPT ;  /* 0x0000000b04047292 */ /* 0x000fc6000f8e3c3f */
[----:B------:R-:W-:-:S03]  /*10a0*/  IMAD.MOV R6, RZ, RZ, -R6 ;  /* 0x000000ffff067224 */ /* 0x000fc600078e0a06 */
[----:B------:R-:W-:Y:S01]  /*10b0*/  ISETP.LE.AND P3, PT, RZ, UR4, PT ;  /* 0x00000004ff007c0c */ /* 0x000fe2000bf63270 */
[----:B-1----:R-:W0:Y:S02]  /*10c0*/  MUFU.RCP R0, R0 ;  /* 0x0000000000007308 */ /* 0x002e240000001000 */
[----:B0-----:R-:W-:Y:S01]  /*10d0*/  VIADD R2, R0, 0xffffffe ;  /* 0x0ffffffe00027836 */ /* 0x001fe20000000000 */
[----:B------:R-:W-:-:S05]  /*10e0*/  IABS R0, R8 ;  /* 0x0000000800007213 */ /* 0x000fca0000000000 */
[----:B------:R0:W1:Y:S02]  /*10f0*/  F2I.FTZ.U32.TRUNC.NTZ R3, R2 ;  /* 0x0000000200037305 */ /* 0x000064000021f000 */
        /* <DEDUP_REMOVED lines=14> */
[----:B------:R-:W-:-:S07]  /*11e0*/  @!P2 LOP3.LUT R3, RZ, UR11, RZ, 0x33, !PT ;  /* 0x0000000bff03ac12 */ /* 0x000fce000f8e33ff */
.L_x_195:
[----:B------:R-:W-:Y:S01]  /*11f0*/  IMAD R0, R3, UR7, RZ ;  /* 0x0000000703007c24 */ /* 0x000fe2000f8e02ff */
[----:B------:R-:W-:Y:S01]  /*1200*/  CS2R R34, SRZ ;  /* 0x0000000000227805 */ /* 0x000fe2000001ff00 */
[----:B------:R-:W-:Y:S01]  /*1210*/  IMAD.MOV.U32 R36, RZ, RZ, RZ ;  /* 0x000000ffff247224 */ /* 0x000fe200078e00ff */
[----:B------:R-:W-:Y:S02]  /*1220*/  CS2R R32, SRZ ;  /* 0x0000000000207805 */ /* 0x000fe4000001ff00 */
[----:B------:R-:W-:Y:S02]  /*1230*/  CS2R R30, SRZ ;  /* 0x00000000001e7805 */ /* 0x000fe4000001ff00 */
[----:B------:R-:W-:Y:S02]  /*1240*/  VIADDMNMX R3, R0, R3, UR6, PT ;  /* 0x0000000600037e46 */ /* 0x000fe4000b800103 */
[----:B------:R-:W-:Y:S02]  /*1250*/  CS2R R28, SRZ ;  /* 0x00000000001c7805 */ /* 0x000fe4000001ff00 */
[----:B------:R-:W-:-:S02]  /*1260*/  CS2R R26, SRZ ;  /* 0x00000000001a7805 */ /* 0x000fc4000001ff00 */
[----:B------:R-:W-:Y:S02]  /*1270*/  CS2R R24, SRZ ;  /* 0x0000000000187805 */ /* 0x000fe4000001ff00 */
[----:B------:R-:W-:-:S13]  /*1280*/  ISETP.GT.AND P1, PT, R3, R0, PT ;  /* 0x000000000300720c */ /* 0x000fda0003f24270 */
[----:B------:R-:W-:Y:S05]  /*1290*/  @!P1 BRA `(.L_x_196) ;  /* 0x0000008400b09947 */ /* 0x000fea0003800000 */
[----:B------:R-:W-:Y:S01]  /*12a0*/  SHF.R.S32.HI R5, RZ, 0x1f, R152 ;  /* 0x0000001fff057819 */ /* 0x000fe20000011498 */
[----:B------:R-:W1:Y:S08]  /*12b0*/  S2UR UR7, SR_CgaCtaId ;  /* 0x00000000000779c3 */ /* 0x000e700000008800 */
[----:B------:R-:W-:Y:S01]  /*12c0*/  BAR.SYNC.DEFER_BLOCKING 0xe, 0x100 ;  /* 0x0384000000007b1d */ /* 0x000fe20000010000 */
[----:B------:R-:W-:Y:S01]  /*12d0*/  LOP3.LUT R6, R11, 0x7f, RZ, 0xc0, !PT ;  /* 0x0000007f0b067812 */ /* 0x000fe200078ec0ff */
[----:B------:R-:W-:Y:S01]  /*12e0*/  VIADD R3, R3, 0xfffffffe ;  /* 0xfffffffe03037836 */ /* 0x000fe20000000000 */
[----:B------:R-:W-:-:S02]  /*12f0*/  LEA.HI R5, R5, R152, RZ, 0x7 ;  /* 0x0000009805057211 */ /* 0x000fc400078f38ff */
[----:B------:R-:W-:Y:S01]  /*1300*/  ISETP.NE.AND P1, PT, R6, RZ, PT ;  /* 0x000000ff0600720c */ /* 0x000fe20003f25270 */
[----:B------:R-:W-:Y:S01]  /*1310*/  UMOV UR9, 0x40000040 ;  /* 0x4000004000097882 */ /* 0x000fe20000000000 */
[----:B0-----:R-:W-:Y:S01]  /*1320*/  SHF.R.S32.HI R2, RZ, 0x7, R5 ;  /* 0x00000007ff027819 */ /* 0x001fe20000011405 */
[----:B------:R-:W-:Y:S01]  /*1330*/  UMOV UR11, 0x40000040 ;  /* 0x40000040000b7882 */ /* 0x000fe20000000000 */
[----:B------:R-:W-:Y:S01]  /*1340*/  UMOV UR13, 0x40000040 ;  /* 0x40000040000d7882 */ /* 0x000fe20000000000 */
[----:B------:R-:W-:Y:S01]  /*1350*/  UMOV UR15, 0x40000040 ;  /* 0x40000040000f7882 */ /* 0x000fe20000000000 */
[----:B------:R-:W-:Y:S01]  /*1360*/  UMOV UR17, 0x40000040 ;  /* 0x4000004000117882 */ /* 0x000fe20000000000 */
[----:B------:R-:W-:Y:S01]  /*1370*/  UMOV UR19, 0x40000040 ;  /* 0x4000004000137882 */ /* 0x000fe20000000000 */
[----:B------:R-:W0:Y:S01]  /*1380*/  SHFL.IDX PT, R2, R2, RZ, 0x1f ;  /* 0x00001fff02027589 */ /* 0x000e2200000e0000 */
[----:B------:R-:W-:Y:S01]  /*1390*/  UMOV UR21, 0x40000040 ;  /* 0x4000004000157882 */ /* 0x000fe20000000000 */
[----:B------:R-:W-:Y:S01]  /*13a0*/  UMOV UR23, 0x40000040 ;  /* 0x4000004000177882 */ /* 0x000fe20000000000 */
[----:B------:R-:W-:-:S02]  /*13b0*/  LOP3.LUT R5, R5, 0xffffff80, RZ, 0xc0, !PT ;  /* 0xffffff8005057812 */ /* 0x000fc400078ec0ff */
[----:B------:R-:W-:-:S03]  /*13c0*/  ISETP.GE.AND P0, PT, R3, R0, PT ;  /* 0x000000000300720c */ /* 0x000fc60003f06270 */
[----:B------:R-:W-:Y:S01]  /*13d0*/  IMAD.IADD R5, R152, 0x1, -R5 ;  /* 0x0000000198057824 */ /* 0x000fe200078e0a05 */
[----:B------:R-:W-:Y:S01]  /*13e0*/  WARPGROUP.ARRIVE ;  /* 0x00000000000079c5 */ /* 0x000fe20000000000 */
[----:B0-----:R-:W-:-:S03]  /*13f0*/  R2UR UR4, R2 ;  /* 0x00000000020472ca */ /* 0x001fc600000e0000 */
[----:B------:R-:W-:-:S04]  /*1400*/  SHF.R.S32.HI R2, RZ, 0x1f, R5 ;  /* 0x0000001fff027819 */ /* 0x000fc80000011405 */
[CC--:B------:R-:W-:Y:S02]  /*1410*/  LEA.HI R4, R2.reuse, R5.reuse, RZ, 0x2 ;  /* 0x0000000502047211 */ /* 0x0c0fe400078f10ff */
[----:B------:R-:W-:Y:S02]  /*1420*/  LEA.HI R2, R2, R5, RZ, 0x5 ;  /* 0x0000000502027211 */ /* 0x000fe400078f28ff */
[----:B------:R-:W-:Y:S02]  /*1430*/  SHF.R.S32.HI R7, RZ, 0x1f, R4 ;  /* 0x0000001fff077819 */ /* 0x000fe40000011404 */
[----:B------:R-:W-:Y:S01]  /*1440*/  SHF.R.S32.HI R2, RZ, 0x5, R2 ;  /* 0x00000005ff027819 */ /* 0x000fe20000011402 */
[----:B------:R-:W-:-:S04]  /*1450*/  ULEA.HI UR5, UR4, UR4, URZ, 0x1 ;  /* 0x0000000404057291 */ /* 0x000fc8000f8f083f */
[----:B------:R-:W-:-:S03]  /*1460*/  ULOP3.LUT UR6, UR5, 0x1fffe, URZ, 0xc0, !UPT ;  /* 0x0001fffe05067892 */ /* 0x000fc6000f8ec03f */
[----:B------:R-:W-:Y:S01]  /*1470*/  UMOV UR5, 0x400 ;  /* 0x0000040000057882 */ /* 0x000fe20000000000 */
[----:B------:R-:W-:Y:S02]  /*1480*/  UIADD3 UR6, UR4, -UR6, URZ ;  /* 0x8000000604067290 */ /* 0x000fe4000fffe03f */
[----:B-1----:R-:W-:-:S04]  /*1490*/  ULEA UR5, UR7, UR5, 0x18 ;  /* 0x0000000507057291 */ /* 0x002fc8000f8ec03f */
[----:B------:R-:W-:Y:S02]  /*14a0*/  ULEA UR6, UR6, UR5, 0xf ;  /* 0x0000000506067291 */ /* 0x000fe4000f8e783f */
[----:B------:R-:W-:Y:S02]  /*14b0*/  UIADD3 UR4, UR5, 0x36400, URZ ;  /* 0x0003640005047890 */ /* 0x000fe4000fffe03f */
[----:B------:R-:W-:Y:S01]  /*14c0*/  IMAD.U32 R6, RZ, RZ, UR5 ;  /* 0x00000005ff067e24 */ /* 0x000fe2000f8e00ff */
[----:B------:R-:W-:Y:S02]  /*14d0*/  UIADD3 UR6, UR6, 0x400, URZ ;  /* 0x0000040006067890 */ /* 0x000fe4000fffe03f */
[----:B------:R-:W-:Y:S01]  /*14e0*/  USHF.R.U32.HI UR4, URZ, 0x4, UR4 ;  /* 0x000000043f047899 */ /* 0x000fe20008011604 */
[----:B------:R-:W-:Y:S01]  /*14f0*/  @!P1 VIADD R6, R6, 0x38860 ;  /* 0x0003886006069836 */ /* 0x000fe20000000000 */
[----:B------:R-:W-:Y:S02]  /*1500*/  USHF.R.U32.HI UR6, URZ, 0x4, UR6 ;  /* 0x000000043f067899 */ /* 0x000fe40008011606 */
[----:B------:R-:W-:-:S02]  /*1510*/  ULOP3.LUT UR4, UR4, 0x3fff, URZ, 0xc0, !UPT ;  /* 0x00003fff04047892 */ /* 0x000fc4000f8ec03f */
[----:B------:R-:W-:Y:S01]  /*1520*/  ULOP3.LUT UR6, UR6, 0x3fff, URZ, 0xc0, !UPT ;  /* 0x00003fff06067892 */ /* 0x000fe2000f8ec03f */
[----:B------:R-:W-:Y:S01]  /*1530*/  @!P1 PRMT R8, RZ, 0x654, R6 ;  /* 0x00000654ff089816 */ /* 0x000fe20000000006 */
[----:B------:R-:W-:Y:S01]  /*1540*/  ULOP3.LUT UR4, UR4, 0x10000, URZ, 0xfc, !UPT ;  /* 0x0001000004047892 */ /* 0x000fe2000f8efc3f */
[----:B------:R-:W-:Y:S01]  /*1550*/  SHF.R.S32.HI R6, RZ, 0x2, R4 ;  /* 0x00000002ff067819 */ /* 0x000fe20000011404 */
[----:B------:R-:W-:Y:S02]  /*1560*/  ULOP3.LUT UR6, UR6, 0x2000000, URZ, 0xfc, !UPT ;  /* 0x0200000006067892 */ /* 0x000fe4000f8efc3f */
[----:B------:R-:W-:Y:S01]  /*1570*/  UIADD3 UR12, UR4, 0x2, URZ ;  /* 0x00000002040c7890 */ /* 0x000fe2000fffe03f */
[----:B------:R-:W-:Y:S01]  /*1580*/  LEA.HI R7, R7, R6, RZ, 0x3 ;  /* 0x0000000607077211 */ /* 0x000fe200078f18ff */
[----:B------:R-:W-:Y:S01]  /*1590*/  UIADD3 UR14, UR6, 0x80, URZ ;  /* 0x00000080060e7890 */ /* 0x000fe2000fffe03f */
[----:B------:R-:W-:Y:S02]  /*15a0*/  UMOV UR8, UR4 ;  /* 0x0000000400087c82 */ /* 0x000fe40008000000 */
[----:B------:R-:W-:Y:S01]  /*15b0*/  UMOV UR10, UR6 ;  /* 0x00000006000a7c82 */ /* 0x000fe20008000000 */
[----:B------:R-:W-:Y:S01]  /*15c0*/  UIADD3 UR16, UR4, 0x4, URZ ;  /* 0x0000000404107890 */ /* 0x000fe2000fffe03f */
[----:B------:R-:W-:Y:S01]  /*15d0*/  HGMMA.64x256x16.F32 R24, gdesc[UR8].tnspB, RZ, !UPT, gsb0 ;  /* 0x43e00000081879f0 */ /* 0x000fe2000c0008ff */
[----:B------:R-:W-:Y:S01]  /*15e0*/  UIADD3 UR18, UR6, 0x100, URZ ;  /* 0x0000010006127890 */ /* 0x000fe2000fffe03f */
[----:B------:R-:W-:Y:S01]  /*15f0*/  LOP3.LUT R7, R7, 0xfffffff8, RZ, 0xc0, !PT ;  /* 0xfffffff807077812 */ /* 0x000fe200078ec0ff */
[----:B------:R-:W-:-:S02]  /*1600*/  UIADD3 UR20, UR4, 0x6, URZ ;  /* 0x0000000604147890 */ /* 0x000fc4000fffe03f */
[----:B------:R-:W-:Y:S02]  /*1610*/  UIADD3 UR22, UR6, 0x180, URZ ;  /* 0x0000018006167890 */ /* 0x000fe4000fffe03f */
[----:B------:R-:W-:Y:S01]  /*1620*/  IMAD.IADD R7, R6, 0x1, -R7 ;  /* 0x0000000106077824 */ /* 0x000fe200078e0a07 */
[----:B------:R-:W-:-:S03]  /*1630*/  UMOV UR4, URZ ;  /* 0x0000003f00047c82 */ /* 0x000fc60008000000 */
[----:B------:R-:W-:Y:S01]  /*1640*/  IMAD R2, R2, 0x10, R7 ;  /* 0x0000001002027824 */ /* 0x000fe200078e0207 */
[----:B------:R-:W-:Y:S02]  /*1650*/  WARPGROUP.DEPBAR.LE gsb0, 0x0 ;  /* 0x00008000000079c5 */ /* 0x000fe40000010000 */
[----:B------:R-:W-:-:S14]  /*1660*/  WARPGROUP.ARRIVE ;  /* 0x00000000000079c5 */ /* 0x000fdc0000000000 */
        /* <DEDUP_REMOVED lines=13> */
[----:B------:R-:W-:-:S05]  /*1740*/  UMOV UR4, URZ ;  /* 0x0000003f00047c82 */ /* 0x000fca0008000000 */
.L_x_198:
[----:B------:R-:W-:Y:S01]  /*1750*/  BAR.SYNC.DEFER_BLOCKING 0xe, 0x100 ;  /* 0x0384000000007b1d */ /* 0x000fe20000010000 */
[----:B------:R-:W-:Y:S01]  /*1760*/  IMAD.U32 R5, RZ, RZ, UR4 ;  /* 0x00000004ff057e24 */ /* 0x000fe2000f8e00ff */
[----:B------:R-:W-:Y:S01]  /*1770*/  UIADD3 UR4, UR4, 0x1, URZ ;  /* 0x0000000104047890 */ /* 0x000fe2000fffe03f */
[C---:B------:R-:W-:Y:S01]  /*1780*/  ISETP.GT.AND P0, PT, R3.reuse, R0, PT ;  /* 0x000000000300720c */ /* 0x040fe20003f04270 */
[----:B------:R-:W-:Y:S02]  /*1790*/  VIADD R3, R3, 0xffffffff ;  /* 0xffffffff03037836 */ /* 0x000fe40000000000 */
[----:B-1----:R-:W-:Y:S01]  /*17a0*/  IMAD R4, R5, 0x40, R2 ;  /* 0x0000004005047824 */ /* 0x002fe200078e0202 */
[----:B------:R-:W-:Y:S01]  /*17b0*/  UISETP.NE.AND UP0, UPT, UR4, 0x2, UPT ;  /* 0x000000020400788c */ /* 0x000fe2000bf05270 */
[----:B------:R-:W-:Y:S01]  /*17c0*/  UMOV UR11, 0x40000040 ;  /* 0x40000040000b7882 */ /* 0x000fe20000000000 */
[----:B------:R-:W-:Y:S02]  /*17d0*/  UMOV UR15, 0x40000040 ;  /* 0x40000040000f7882 */ /* 0x000fe40000000000 */
[----:B------:R-:W-:Y:S01]  /*17e0*/  LEA R4, R4, UR5, 0x2 ;  /* 0x0000000504047c11 */ /* 0x000fe2000f8e10ff */
[----:B------:R-:W-:Y:S01]  /*17f0*/  USEL UR4, UR4, URZ, UP0 ;  /* 0x0000003f04047287 */ /* 0x000fe20008000000 */
[----:B------:R-:W-:Y:S01]  /*1800*/  UMOV UR19, 0x40000040 ;  /* 0x4000004000137882 */ /* 0x000fe20000000000 */
[----:B------:R-:W-:-:S02]  /*1810*/  UMOV UR23, 0x40000040 ;  /* 0x4000004000177882 */ /* 0x000fc40000000000 */
[----:B------:R-:W-:-:S04]  /*1820*/  ULEA UR10, UR4, UR6, 0xc ;  /* 0x00000006040a7291 */ /* 0x000fc8000f8e603f */
[----:B------:R-:W-:Y:S02]  /*1830*/  UIADD3 UR14, UR10, 0x80, URZ ;  /* 0x000000800a0e7890 */ /* 0x000fe4000fffe03f */
[----:B------:R-:W-:Y:S01]  /*1840*/  UIADD3 UR18, UR10, 0x100, URZ ;  /* 0x000001000a127890 */ /* 0x000fe2000fffe03f */
[----:B------:R-:W1:Y:S01]  /*1850*/  LDS R5, [R4+0x38400] ;  /* 0x0384000004057984 */ /* 0x000e620000000800 */
[----:B------:R-:W-:-:S03]  /*1860*/  UIADD3 UR22, UR10, 0x180, URZ ;  /* 0x000001800a167890 */ /* 0x000fc6000fffe03f */
[----:B------:R2:W3:Y:S02]  /*1870*/  LDS R6, [R4+0x38420] ;  /* 0x0384200004067984 */ /* 0x0004e40000000800 */
[----:B--2---:R-:W-:-:S05]  /*1880*/  IMAD.U32 R4, RZ, RZ, UR4 ;  /* 0x00000004ff047e24 */ /* 0x004fca000f8e00ff */
[----:B------:R-:W-:-:S05]  /*1890*/  @!P1 LEA R4, R4, UR5, 0x3 ;  /* 0x0000000504049c11 */ /* 0x000fca000f8e18ff */
[----:B------:R-:W-:-:S05]  /*18a0*/  @!P1 VIADD R4, R4, 0x38860 ;  /* 0x0003886004049836 */ /* 0x000fca0000000000 */
[----:B------:R-:W-:Y:S01]  /*18b0*/  @!P1 PRMT R4, RZ, 0x654, R4 ;  /* 0x00000654ff049816 */ /* 0x000fe20000000004 */
        /* <DEDUP_REMOVED lines=127> */
[----:B------:R-:W-:-:S06]  /*20b0*/  FMUL.FTZ R151, R151, R6 ;  /* 0x0000000697977220 */ /* 0x000fcc0000410000 */
        /* <DEDUP_REMOVED lines=19> */
.L_x_197:
[----:B------:R-:W-:Y:S01]  /*21f0*/  BAR.SYNC.DEFER_BLOCKING 0xe, 0x100 ;  /* 0x0384000000007b1d */ /* 0x000fe20000010000 */
[----:B------:R-:W-:Y:S01]  /*2200*/  VIADD R2, R2, UR4 ;  /* 0x0000000402027c36 */ /* 0x000fe20008000000 */
[----:B------:R-:W-:Y:S02]  /*2210*/  PLOP3.LUT P0, PT, PT, PT, PT, 0x8, 0x0 ;  /* 0x000000000000781c */ /* 0x000fe40003f0e170 */
[----:B-1----:R-:W-:Y:S02]  /*2220*/  CS2R R4, SRZ ;  /* 0x0000000000047805 */ /* 0x002fe4000001ff00 */
[----:B------:R-:W-:-:S05]  /*2230*/  LEA R2, R2, UR5, 0x2 ;  /* 0x0000000502027c11 */ /* 0x000fca000f8e10ff */
[----:B------:R-:W1:Y:S04]  /*2240*/  LDS R3, [R2+0x38400] ;  /* 0x0384000002037984 */ /* 0x000e680000000800 */
[----:B------:R-:W2:Y:S01]  /*2250*/  LDS R0, [R2+0x38420] ;  /* 0x0384200002007984 */ /* 0x000ea20000000800 */
        /* <DEDUP_REMOVED lines=130> */
.L_x_194:
[----:B------:R-:W-:Y:S01]  /*2a80*/  UISETP.GE.AND UP0, UPT, UR60, 0x1, UPT ;  /* 0x000000013c00788c */ /* 0x000fe2000bf06270 */
[----:B------:R-:W-:-:S05]  /*2a90*/  UMOV UR4, URZ ;  /* 0x0000003f00047c82 */ /* 0x000fca0008000000 */
[----:B------:R-:W-:-:S13]  /*2aa0*/  PLOP3.LUT P0, PT, PT, PT, UP0, 0x80, 0x0 ;  /* 0x000000000000781c */ /* 0x000fda0003f0f008 */
[----:B------:R-:W-:Y:S05]  /*2ab0*/  @!P0 BRA `(.L_x_199) ;  /* 0x0000000000848947 */ /* 0x000fea0003800000 */
[----:B------:R-:W-:Y:S01]  /*2ac0*/  IMAD.U32 R3, RZ, RZ, UR11 ;  /* 0x0000000bff037e24 */ /* 0x000fe2000f8e00ff */
[----:B------:R-:W-:Y:S01]  /*2ad0*/  UIADD3 UR8, UR6, -0x1, UR11 ;  /* 0xffffffff06087890 */ /* 0x000fe2000fffe00b */
[----:B------:R-:W-:-:S03]  /*2ae0*/  UMOV UR4, URZ ;  /* 0x0000003f00047c82 */ /* 0x000fc60008000000 */
[-C--:B------:R-:W-:Y:S02]  /*2af0*/  IABS R0, R3.reuse ;  /* 0x0000000300007213 */ /* 0x080fe40000000000 */
[----:B------:R-:W-:Y:S01]  /*2b00*/  IMAD.U32 R4, RZ, RZ, UR8 ;  /* 0x00000008ff047e24 */ /* 0x000fe2000f8e00ff */
[----:B------:R-:W-:Y:S01]  /*2b10*/  IABS R5, R3 ;  /* 0x0000000300057213 */ /* 0x000fe20000000000 */
[----:B------:R-:W-:Y:S01]  /*2b20*/  ULOP3.LUT UR8, UR8, UR11, URZ, 0x3c, !UPT ;  /* 0x0000000b08087292 */ /* 0x000fe2000f8e3c3f */
[----:B------:R-:W-:Y:S02]  /*2b30*/  R2UR UR12, R0 ;  /* 0x00000000000c72ca */ /* 0x000fe400000e0000 */
[----:B------:R-:W-:-:S05]  /*2b40*/  IABS R4, R4 ;  /* 0x0000000400047213 */ /* 0x000fca0000000000 */
[----:B------:R-:W-:-:S05]  /*2b50*/  IMAD.MOV.U32 R3, RZ, RZ, R4 ;  /* 0x000000ffff037224 */ /* 0x000fca00078e0004 */
[----:B------:R-:W-:Y:S01]  /*2b60*/  R2UR UR10, R3 ;  /* 0x00000000030a72ca */ /* 0x000fe200000e0000 */
[----:B------:R-:W1:Y:S08]  /*2b70*/  I2F.RP R0, UR12 ;  /* 0x0000000c00007d06 */ /* 0x000e700008209400 */
[----:B-1----:R-:W0:Y:S02]  /*2b80*/  MUFU.RCP R0, R0 ;  /* 0x0000000000007308 */ /* 0x002e240000001000 */
[----:B0-----:R-:W-:-:S02]  /*2b90*/  VIADD R2, R0, 0xffffffe ;  /* 0x0ffffffe00027836 */ /* 0x001fc40000000000 */
[----:B------:R-:W-:-:S04]  /*2ba0*/  IMAD.MOV R0, RZ, RZ, -R5 ;  /* 0x000000ffff007224 */ /* 0x000fc800078e0a05 */
[----:B------:R-:W0:Y:S02]  /*2bb0*/  F2I.FTZ.U32.TRUNC.NTZ R2, R2 ;  /* 0x0000000200027305 */ /* 0x000e24000021f000 */
[----:B0-----:R-:W-:-:S13]  /*2bc0*/  R2UR UR5, R2 ;  /* 0x00000000020572ca */ /* 0x001fda00000e0000 */
[----:B------:R-:W-:-:S04]  /*2bd0*/  UIADD3 UR9, URZ, -UR5, URZ ;  /* 0x800000053f097290 */ /* 0x000fc8000fffe03f */
[----:B------:R-:W-:-:S04]  /*2be0*/  UIMAD UR9, UR9, UR12, URZ ;  /* 0x0000000c090972a4 */ /* 0x000fc8000f8e023f */
[----:B------:R-:W-:-:S03]  /*2bf0*/  UIMAD.WIDE.U32 UR4, UR5, UR9, UR4 ;  /* 0x00000009050472a5 */ /* 0x000fc6000f8e0004 */
[----:B------:R-:W-:Y:S01]  /*2c00*/  R2UR UR9, R0 ;  /* 0x00000000000972ca */ /* 0x000fe200000e0000 */
[----:B------:R-:W-:-:S12]  /*2c10*/  UIMAD.WIDE.U32 UR4, UR5, UR10, URZ ;  /* 0x0000000a050472a5 */ /* 0x000fd8000f8e003f */
[----:B------:R-:W-:-:S04]  /*2c20*/  UIMAD UR9, UR5, UR9, UR10 ;  /* 0x00000009050972a4 */ /* 0x000fc8000f8e020a */
[----:B------:R-:W-:-:S11]  /*2c30*/  UISETP.GT.U32.AND UP0, UPT, UR12, UR9, UPT ;  /* 0x000000090c00728c */ /* 0x000fd6000bf04070 */
[----:B------:R-:W-:Y:S02]  /*2c40*/  @!UP0 UIADD3 UR9, UR9, -UR12, URZ ;  /* 0x8000000c09098290 */ /* 0x000fe4000fffe03f */
[----:B------:R-:W-:Y:S02]  /*2c50*/  @!UP0 UIADD3 UR5, UR5, 0x1, URZ ;  /* 0x0000000105058890 */ /* 0x000fe4000fffe03f */
[----:B------:R-:W-:Y:S02]  /*2c60*/  UISETP.GE.U32.AND UP1, UPT, UR9, UR12, UPT ;  /* 0x0000000c0900728c */ /* 0x000fe4000bf26070 */
[----:B------:R-:W-:-:S09]  /*2c70*/  UISETP.GE.AND UP0, UPT, UR8, URZ, UPT ;  /* 0x0000003f0800728c */ /* 0x000fd2000bf06270 */
[----:B------:R-:W-:Y:S02]  /*2c80*/  @UP1 UIADD3 UR5, UR5, 0x1, URZ ;  /* 0x0000000105051890 */ /* 0x000fe4000fffe03f */
[----:B------:R-:W-:-:S05]  /*2c90*/  UISETP.NE.AND UP1, UPT, UR11, URZ, UPT ;  /* 0x0000003f0b00728c */ /* 0x000fca000bf25270 */
[----:B------:R-:W-:Y:S02]  /*2ca0*/  UMOV UR4, UR5 ;  /* 0x0000000500047c82 */ /* 0x000fe40008000000 */
[----:B------:R-:W-:-:S04]  /*2cb0*/  @!UP0 UIADD3 UR4, -UR4, URZ, URZ ;  /* 0x0000003f04048290 */ /* 0x000fc8000fffe13f */
[----:B------:R-:W-:-:S12]  /*2cc0*/  @!UP1 ULOP3.LUT UR4, URZ, UR11, URZ, 0x33, !UPT ;  /* 0x0000000b3f049292 */ /* 0x000fd8000f8e333f */
.L_x_199:
[----:B------:R-:W-:Y:S01]  /*2cd0*/  UIMAD UR5, UR7, UR4, URZ ;  /* 0x00000004070572a4 */ /* 0x000fe2000f8e023f */
[----:B------:R-:W-:Y:S01]  /*2ce0*/  IMAD.U32 R0, RZ, RZ, UR6 ;  /* 0x00000006ff007e24 */ /* 0x000fe2000f8e00ff */
[----:B------:R-:W-:Y:S01]  /*2cf0*/  PLOP3.LUT P0, PT, PT, PT, PT, 0x80, 0x0 ;  /* 0x000000000000781c */ /* 0x000fe20003f0f070 */
[----:B------:R-:W-:Y:S01]  /*2d00*/  IMAD.U32 R3, RZ, RZ, UR4 ;  /* 0x00000004ff037e24 */ /* 0x000fe2000f8e00ff */
[----:B------:R-:W-:Y:S02]  /*2d10*/  CS2R R4, SRZ ;  /* 0x0000000000047805 */ /* 0x000fe4000001ff00 */
[----:B------:R-:W-:Y:S01]  /*2d20*/  CS2R R150, SRZ ;  /* 0x0000000000967805 */ /* 0x000fe2000001ff00 */
[----:B0-----:R-:W-:Y:S01]  /*2d30*/  IMAD.U32 R2, RZ, RZ, UR5 ;  /* 0x00000005ff027e24 */ /* 0x001fe2000f8e00ff */
[----:B------:R-:W-:Y:S02]  /*2d40*/  CS2R R148, SRZ ;  /* 0x0000000000947805 */ /* 0x000fe4000001ff00 */
[----:B------:R-:W-:-:S02]  /*2d50*/  VIADDMNMX R0, R3, UR5, R0, PT ;  /* 0x0000000503007c46 */ /* 0x000fc4000b800100 */
[----:B------:R-:W-:Y:S02]  /*2d60*/  CS2R R146, SRZ ;  /* 0x0000000000927805 */ /* 0x000fe4000001ff00 */
[----:B------:R-:W-:Y:S02]  /*2d70*/  CS2R R144, SRZ ;  /* 0x0000000000907805 */ /* 0x000fe4000001ff00 */
[----:B------:R-:W-:Y:S02]  /*2d80*/  CS2R R142, SRZ ;  /* 0x00000000008e7805 */ /* 0x000fe4000001ff00 */
[----:B------:R-:W-:Y:S02]  /*2d90*/  R2UR UR61, R0 ;  /* 0x00000000003d72ca */ /* 0x000fe400000e0000 */
        /* <DEDUP_REMOVED lines=11> */
[----:B------:R-:W-:Y:S01]  /*2e50*/  CS2R R118, SRZ ;  /* 0x0000000000767805 */ /* 0x000fe2000001ff00 */
[----:B------:R-:W-:Y:S01]  /*2e60*/  UISETP.GT.AND UP0, UPT, UR61, UR5, UPT ;  /* 0x000000053d00728c */ /* 0x000fe2000bf04270 */
[----:B------:R-:W-:Y:S02]  /*2e70*/  CS2R R116, SRZ ;  /* 0x0000000000747805 */ /* 0x000fe4000001ff00 */
[----:B------:R-:W-:-:S02]  /*2e80*/  CS2R R114, SRZ ;  /* 0x0000000000727805 */ /* 0x000fc4000001ff00 */
[----:B------:R-:W-:Y:S02]  /*2e90*/  CS2R R112, SRZ ;  /* 0x0000000000707805 */ /* 0x000fe4000001ff00 */
[----:B------:R-:W-:Y:S02]  /*2ea0*/  CS2R R110, SRZ ;  /* 0x00000000006e7805 */ /* 0x000fe4000001ff00 */
[----:B------:R-:W-:Y:S02]  /*2eb0*/  CS2R R108, SRZ ;  /* 0x00000000006c7805 */ /* 0x000fe4000001ff00 */
[----:B------:R-:W-:Y:S02]  /*2ec0*/  PLOP3.LUT P1, PT, PT, PT, UP0, 0x80, 0x0 ;  /* 0x000000000000781c */ /* 0x000fe40003f2f008 */
        /* <DEDUP_REMOVED lines=42> */
[----:B------:R-:W-:Y:S06]  /*3170*/  @!P1 BRA `(.L_x_196) ;  /* 0x0000006400f89947 */ /* 0x000fec0003800000 */
[----:B------:R-:W-:Y:S01]  /*3180*/  SHF.R.S32.HI R57, RZ, 0x1f, R152 ;  /* 0x0000001fff397819 */ /* 0x000fe20000011498 */
[----:B------:R-:W0:Y:S01]  /*3190*/  S2R R5, SR_CgaCtaId ;  /* 0x0000000000057919 */ /* 0x000e220000008800 */
[----:B------:R-:W-:Y:S02]  /*31a0*/  MOV R184, 0x400 ;  /* 0x0000040000b87802 */ /* 0x000fe40000000f00 */
[----:B------:R-:W-:-:S04]  /*31b0*/  LEA.HI R16, R57, R152, RZ, 0x7 ;  /* 0x0000009839107211 */ /* 0x000fc800078f38ff */
[----:B------:R-:W-:-:S05]  /*31c0*/  SHF.R.S32.HI R18, RZ, 0x7, R16 ;  /* 0x00000007ff127819 */ /* 0x000fca0000011410 */
[----:B------:R-:W1:Y:S01]  /*31d0*/  SHFL.IDX PT, R0, R18, RZ, 0x1f ;  /* 0x00001fff12007589 */ /* 0x000e6200000e0000 */
[----:B0-----:R-:W-:Y:S02]  /*31e0*/  LEA R184, R5, R184, 0x18 ;  /* 0x000000b805b87211 */ /* 0x001fe400078ec0ff */
[----:B-1----:R-:W-:-:S04]  /*31f0*/  LEA.HI R3, R0, R0, RZ, 0x1 ;  /* 0x0000000000037211 */ /* 0x002fc800078f08ff */
[----:B------:R-:W-:-:S05]  /*3200*/  LOP3.LUT R3, R3, 0x1fffe, RZ, 0xc0, !PT ;  /* 0x0001fffe03037812 */ /* 0x000fca00078ec0ff */
[----:B------:R-:W-:Y:S02]  /*3210*/  IMAD.IADD R3, R0, 0x1, -R3 ;  /* 0x0000000100037824 */ /* 0x000fe400078e0a03 */
[----:B------:R-:W-:Y:S02]  /*3220*/  VIADD R0, R184, 0x36400 ;  /* 0x00036400b8007836 */ /* 0x000fe40000000000 */
[----:B------:R-:W-:-:S03]  /*3230*/  IMAD R3, R3, 0x8000, R184 ;  /* 0x0000800003037824 */ /* 0x000fc600078e02b8 */
[----:B------:R-:W-:Y:S01]  /*3240*/  LOP3.LUT P0, RZ, R0, 0x3ff, RZ, 0xc0, !PT ;  /* 0x000003ff00ff7812 */ /* 0x000fe2000780c0ff */
[----:B------:R-:W-:-:S05]  /*3250*/  VIADD R3, R3, 0x400 ;  /* 0x0000040003037836 */ /* 0x000fca0000000000 */
[----:B------:R-:W-:-:S04]  /*3260*/  SHF.R.U32.HI R3, RZ, 0x4, R3 ;  /* 0x00000004ff037819 */ /* 0x000fc80000011603 */
[----:B------:R-:W-:-:S03]  /*3270*/  LOP3.LUT R188, R3, 0x3fff, RZ, 0xc0, !PT ;  /* 0x00003fff03bc7812 */ /* 0x000fc600078ec0ff */
[----:B------:R-:W-:Y:S05]  /*3280*/  @!P0 BRA `(.L_x_200) ;  /* 0x0000000000408947 */ /* 0x000fea0003800000 */
[----:B------:R-:W-:Y:S01]  /*3290*/  MOV R0, 0x0 ;  /* 0x0000000000007802 */ /* 0x000fe20000000f00 */
[----:B------:R-:W-:Y:S01]  /*32a0*/  ULDC.64 UR4, c[0x4][0x90] ;  /* 0x0100240000047ab9 */ /* 0x000fe20000000a00 */
[----:B------:R-:W-:Y:S01]  /*32b0*/  ULDC.64 UR6, c[0x4][0x20] ;  /* 0x0100080000067ab9 */ /* 0x000fe20000000a00 */
[----:B------:R-:W-:Y:S01]  /*32c0*/  IMAD.U32 R4, RZ, RZ, UR4 ;  /* 0x00000004ff047e24 */ /* 0x000fe2000f8e00ff */
        /* <DEDUP_REMOVED lines=12> */
.L_x_200:
[----:B------:R-:W-:Y:S02]  /*3390*/  SHF.L.U32 R7, RZ, 0x1f, RZ ;  /* 0x0000001fff077819 */ /* 0x000fe400000006ff */
[----:B------:R-:W-:Y:S02]  /*33a0*/  LOP3.LUT R3, R16, 0xffffff80, RZ, 0xc0, !PT ;  /* 0xffffff8010037812 */ /* 0x000fe400078ec0ff */
[----:B------:R-:W0:Y:S01]  /*33b0*/  SYNCS.PHASECHK.TRANS64.TRYWAIT P0, [R184+URZ+0x38800], R7 ;  /* 0x03880007b80075a7 */ /* 0x000e22000800017f */
[----:B------:R-:W-:Y:S02]  /*33c0*/  LEA.HI R0, R18, R18, RZ, 0x1 ;  /* 0x0000001212007211 */ /* 0x000fe400078f08ff */
[----:B------:R-:W-:Y:S02]  /*33d0*/  IMAD.IADD R5, R152, 0x1, -R3 ;  /* 0x0000000198057824 */ /* 0x000fe400078e0a03 */
[----:B------:R-:W-:-:S03]  /*33e0*/  LOP3.LUT R3, R0, 0xfffffe, RZ, 0xc0, !PT ;  /* 0x00fffffe00037812 */ /* 0x000fc600078ec0ff */
[----:B------:R-:W-:-:S04]  /*33f0*/  SHF.R.S32.HI R4, RZ, 0x1f, R5 ;  /* 0x0000001fff047819 */ /* 0x000fc80000011405 */
[----:B------:R-:W-:-:S04]  /*3400*/  LEA.HI R6, R4, R5, RZ, 0x2 ;  /* 0x0000000504067211 */ /* 0x000fc800078f10ff */
[--C-:B------:R-:W-:Y:S02]  /*3410*/  SHF.R.S32.HI R8, RZ, 0x2, R6.reuse ;  /* 0x00000002ff087819 */ /* 0x100fe40000011406 */
[----:B------:R-:W-:Y:S01]  /*3420*/  SHF.R.S32.HI R9, RZ, 0x1f, R6 ;  /* 0x0000001fff097819 */ /* 0x000fe20000011406 */
[----:B0-----:R-:W-:Y:S06]  /*3430*/  @!P0 BRA `(.L_x_201) ;  /* 0x000000e400448947 */ /* 0x001fec0003800000 */
.L_x_329:
[----:B------:R-:W2:Y:S01]  /*3440*/  LDL R0, [R1+0x28] ;  /* 0x0000280001007983 */ /* 0x000ea20000100800 */
[----:B------:R-:W-:Y:S01]  /*3450*/  LEA.HI R9, R9, R8, RZ, 0x3 ;  /* 0x0000000809097211 */ /* 0x000fe200078f18ff */
[----:B------:R-:W-:Y:S01]  /*3460*/  IMAD.IADD R3, R18, 0x1, -R3 ;  /* 0x0000000112037824 */ /* 0x000fe200078e0a03 */
[----:B------:R-:W-:Y:S02]  /*3470*/  LEA.HI R4, R4, R5, RZ, 0x5 ;  /* 0x0000000504047211 */ /* 0x000fe400078f28ff */
[----:B------:R-:W-:Y:S02]  /*3480*/  LOP3.LUT R9, R9, 0xfffffff8, RZ, 0xc0, !PT ;  /* 0xfffffff809097812 */ /* 0x000fe400078ec0ff */
[----:B------:R-:W-:-:S03]  /*3490*/  SHF.R.S32.HI R4, RZ, 0x5, R4 ;  /* 0x00000005ff047819 */ /* 0x000fc60000011404 */
[----:B------:R-:W-:Y:S01]  /*34a0*/  IMAD.IADD R9, R8, 0x1, -R9 ;  /* 0x0000000108097824 */ /* 0x000fe200078e0a09 */
[----:B--2---:R-:W-:Y:S02]  /*34b0*/  R2UR UR4, R0 ;  /* 0x00000000000472ca */ /* 0x004fe400000e0000 */
[----:B------:R-:W-:-:S05]  /*34c0*/  LOP3.LUT R0, R6, 0x7ffffffc, RZ, 0xc0, !PT ;  /* 0x7ffffffc06007812 */ /* 0x000fca00078ec0ff */
[----:B------:R-:W-:-:S04]  /*34d0*/  IMAD.IADD R0, R5, 0x1, -R0 ;  /* 0x0000000105007824 */ /* 0x000fc800078e0a00 */
[----:B------:R-:W-:Y:S02]  /*34e0*/  IMAD.SHL.U32 R56, R0, 0x2, RZ ;  /* 0x0000000200387824 */ /* 0x000fe400078e00ff */
[----:B------:R-:W-:Y:S02]  /*34f0*/  ULOP3.LUT UR4, UR4, 0x1, URZ, 0xfc, !UPT ;  /* 0x0000000104047892 */ /* 0x000fe4000f8efc3f */
[----:B------:R-:W-:Y:S02]  /*3500*/  IMAD R0, R3, 0x100, R56 ;  /* 0x0000010003007824 */ /* 0x000fe400078e0238 */
[----:B------:R-:W-:Y:S02]  /*3510*/  IMAD R3, R4, 0x10, R9 ;  /* 0x0000001004037824 */ /* 0x000fe400078e0209 */
[----:B------:R-:W-:-:S05]  /*3520*/  IMAD.U32 R6, RZ, RZ, UR4 ;  /* 0x00000004ff067e24 */ /* 0x000fca000f8e00ff */
[----:B------:R-:W-:-:S13]  /*3530*/  ISETP.NE.AND P0, PT, R6, 0x3, PT ;  /* 0x000000030600780c */ /* 0x000fda0003f05270 */
[----:B------:R-:W-:Y:S05]  /*3540*/  @!P0 BRA `(.L_x_202) ;  /* 0x0000000000048947 */ /* 0x000fea0003800000 */
[----:B------:R-:W-:Y:S01]  /*3550*/  BPT.TRAP 0x1 ;  /* 0x000000040000795c */ /* 0x000fe20000300000 */
.L_x_202:
[----:B------:R1:W2:Y:S01]  /*3560*/  SYNCS.PHASECHK.TRANS64.TRYWAIT P1, [R184+URZ+0x38830], R7 ;  /* 0x03883007b80075a7 */ /* 0x0002a2000802017f */
[----:B------:R-:W-:Y:S05]  /*3570*/  @!P0 BRA `(.L_x_203) ;  /* 0x0000000000048947 */ /* 0x000fea0003800000 */
[----:B------:R-:W-:Y:S01]  /*3580*/  BPT.TRAP 0x1 ;  /* 0x000000040000795c */ /* 0x000fe20000300000 */
.L_x_203:
[----:B--2---:R-:W-:Y:S05]  /*3590*/  @P1 BRA `(.L_x_204) ;  /* 0x0000000000081947 */ /* 0x004fea0003800000 */
[----:B------:R-:W2:Y:S02]  /*35a0*/  SYNCS.PHASECHK.TRANS64.TRYWAIT P1, [R184+URZ+0x38830], R7 ;  /* 0x03883007b80075a7 */ /* 0x000ea4000802017f */
[----:B--2---:R-:W-:Y:S05]  /*35b0*/  @!P1 BRA `(.L_x_205) ;  /* 0x000000e000f89947 */ /* 0x004fea0003800000 */
.L_x_204:
[----:B------:R-:W-:Y:S05]  /*35c0*/  WARPSYNC.ALL ;  /* 0x0000000000007948 */ /* 0x000fea0003800000 */
[C---:B------:R-:W-:Y:S01]  /*35d0*/  VIADD R4, R184.reuse, 0x20400 ;  /* 0x00020400b8047836 */ /* 0x040fe20000000000 */
[----:B------:R-:W-:Y:S01]  /*35e0*/  WARPGROUP.ARRIVE ;  /* 0x00000000000079c5 */ /* 0x000fe20000000000 */
[----:B------:R-:W-:Y:S01]  /*35f0*/  VIADD R5, R184, 0x22400 ;  /* 0x00022400b8057836 */ /* 0x000fe20000000000 */
[----:B------:R-:W-:Y:S01]  /*3600*/  UMOV UR9, 0x40000040 ;  /* 0x4000004000097882 */ /* 0x000fe20000000000 */
[----:B------:R-:W-:Y:S01]  /*3610*/  UMOV UR7, 0x40000040 ;  /* 0x4000004000077882 */ /* 0x000fe20000000000 */
[----:B------:R-:W-:Y:S01]  /*3620*/  SHF.R.U32.HI R4, RZ, 0x4, R4 ;  /* 0x00000004ff047819 */ /* 0x000fe20000011604 */
[----:B------:R-:W-:Y:S01]  /*3630*/  UMOV UR5, UR9 ;  /* 0x0000000900057c82 */ /* 0x000fe20008000000 */
[----:B------:R-:W-:Y:S01]  /*3640*/  SHF.R.U32.HI R5, RZ, 0x4, R5 ;  /* 0x00000004ff057819 */ /* 0x000fe20000011605 */
[----:B------:R-:W-:Y:S01]  /*3650*/  IMAD.U32 R11, RZ, RZ, UR9 ;  /* 0x00000009ff0b7e24 */ /* 0x000fe2000f8e00ff */
[----:B------:R-:W-:Y:S01]  /*3660*/  LOP3.LUT R4, R4, 0x3fff, RZ, 0xc0, !PT ;  /* 0x00003fff04047812 */ /* 0x000fe200078ec0ff */
[----:B------:R-:W-:Y:S01]  /*3670*/  UMOV UR9, 0x40000040 ;  /* 0x4000004000097882 */ /* 0x000fe20000000000 */
[----:B------:R-:W-:Y:S01]  /*3680*/  LOP3.LUT R5, R5, 0x3fff, RZ, 0xc0, !PT ;  /* 0x00003fff05057812 */ /* 0x000fe200078ec0ff */
[----:B------:R-:W-:Y:S01]  /*3690*/  IMAD.U32 R13, RZ, RZ, UR9 ;  /* 0x00000009ff0d7e24 */ /* 0x000fe2000f8e00ff */
[----:B------:R-:W-:-:S02]  /*36a0*/  LOP3.LUT R6, R4, 0x10000, RZ, 0xfc, !PT ;  /* 0x0001000004067812 */ /* 0x000fc400078efcff */
[----:B------:R-:W-:Y:S02]  /*36b0*/  LOP3.LUT R4, R5, 0x10000, RZ, 0xfc, !PT ;  /* 0x0001000005047812 */ /* 0x000fe400078efcff */
[C---:B------:R-:W-:Y:S01]  /*36c0*/  R2UR UR4, R6.reuse ;  /* 0x00000000060472ca */ /* 0x040fe200000e0000 */
[----:B------:R-:W-:Y:S01]  /*36d0*/  VIADD R5, R6, 0x2 ;  /* 0x0000000206057836 */ /* 0x000fe20000000000 */
[C---:B------:R-:W-:Y:S01]  /*36e0*/  R2UR UR6, R4.reuse ;  /* 0x00000000040672ca */ /* 0x040fe200000e0000 */
[----:B------:R-:W-:-:S10]  /*36f0*/  VIADD R8, R4, 0x2 ;  /* 0x0000000204087836 */ /* 0x000fd40000000000 */
[----:B------:R-:W-:Y:S02]  /*3700*/  UMOV UR8, UR4 ;  /* 0x0000000400087c82 */ /* 0x000fe40008000000 */
[----:B------:R-:W-:Y:S01]  /*3710*/  UMOV UR4, UR8 ;  /* 0x0000000800047c82 */ /* 0x000fe20008000000 */
[----:B------:R-:W-:Y:S01]  /*3720*/  IMAD.U32 R10, RZ, RZ, UR8 ;  /* 0x00000008ff0a7e24 */ /* 0x000fe2000f8e00ff */
[----:B------:R-:W-:Y:S01]  /*3730*/  HGMMA.64x64x16.F32 R24, gdesc[UR4], RZ, !UPT, gsb0 ;  /* 0x00e00000041879f0 */ /* 0x000fe2000c0008ff */
[----:B------:R-:W-:Y:S01]  /*3740*/  R2UR UR4, R5 ;  /* 0x00000000050472ca */ /* 0x000fe200000e0000 */
[----:B------:R-:W-:Y:S01]  /*3750*/  UMOV UR5, UR9 ;  /* 0x0000000900057c82 */ /* 0x000fe20008000000 */
[----:B------:R-:W-:Y:S01]  /*3760*/  R2UR UR6, R8 ;  /* 0x00000000080672ca */ /* 0x000fe200000e0000 */
[----:B------:R-:W-:Y:S01]  /*3770*/  UMOV UR7, 0x40000040 ;  /* 0x4000004000077882 */ /* 0x000fe20000000000 */
[----:B------:R-:W-:Y:S01]  /*3780*/  VIADD R5, R6, 0x4 ;  /* 0x0000000406057836 */ /* 0x000fe20000000000 */
[----:B------:R-:W-:Y:S01]  /*3790*/  UMOV UR9, 0x40000040 ;  /* 0x4000004000097882 */ /* 0x000fe20000000000 */
[----:B------:R-:W-:-:S02]  /*37a0*/  VIADD R8, R4, 0x4 ;  /* 0x0000000404087836 */ /* 0x000fc40000000000 */
[----:B------:R-:W-:-:S05]  /*37b0*/  IMAD.U32 R15, RZ, RZ, UR9 ;  /* 0x00000009ff0f7e24 */ /* 0x000fca000f8e00ff */
[----:B------:R-:W-:Y:S02]  /*37c0*/  UMOV UR8, UR4 ;  /* 0x0000000400087c82 */ /* 0x000fe40008000000 */
[----:B------:R-:W-:Y:S01]  /*37d0*/  UMOV UR4, UR8 ;  /* 0x0000000800047c82 */ /* 0x000fe20008000000 */
[----:B------:R-:W-:Y:S01]  /*37e0*/  IMAD.U32 R12, RZ, RZ, UR8 ;  /* 0x00000008ff0c7e24 */ /* 0x000fe2000f8e00ff */
[----:B------:R-:W-:Y:S02]  /*37f0*/  WARPGROUP.DEPBAR.LE gsb0, 0x0 ;  /* 0x00008000000079c5 */ /* 0x000fe40000010000 */
[----:B------:R-:W-:-:S06]  /*3800*/  WARPGROUP.ARRIVE ;  /* 0x00000000000079c5 */ /* 0x000fcc0000000000 */
[----:B------:R-:W-:Y:S01]  /*3810*/  HGMMA.64x64x16.F32 R24, gdesc[UR4], R24, gsb0 ;  /* 0x00e00000041879f0 */ /* 0x000fe20008000818 */
[----:B------:R-:W-:Y:S01]  /*3820*/  R2UR UR4, R5 ;  /* 0x00000000050472ca */ /* 0x000fe200000e0000 */
[----:B------:R-:W-:Y:S01]  /*3830*/  UMOV UR5, UR9 ;  /* 0x0000000900057c82 */ /* 0x000fe20008000000 */
[----:B------:R-:W-:Y:S01]  /*3840*/  R2UR UR6, R8 ;  /* 0x00000000080672ca */ /* 0x000fe200000e0000 */
[----:B------:R-:W-:Y:S01]  /*3850*/  UMOV UR7, 0x40000040 ;  /* 0x4000004000077882 */ /* 0x000fe20000000000 */
[----:B------:R-:W-:Y:S01]  /*3860*/  VIADD R5, R6, 0x6 ;  /* 0x0000000606057836 */ /* 0x000fe20000000000 */
[----:B------:R-:W-:Y:S01]  /*3870*/  UMOV UR9, 0x40000040 ;  /* 0x4000004000097882 */ /* 0x000fe20000000000 */
[----:B------:R-:W-:Y:S02]  /*3880*/  VIADD R6, R4, 0x6 ;  /* 0x0000000604067836 */ /* 0x000fe40000000000 */
        /* <DEDUP_REMOVED lines=10> */
[----:B------:R-:W-:-:S10]  /*3930*/  UMOV UR7, 0x40000040 ;  /* 0x4000004000077882 */ /* 0x000fd40000000000 */
[----:B------:R-:W-:Y:S02]  /*3940*/  UMOV UR8, UR4 ;  /* 0x0000000400087c82 */ /* 0x000fe40008000000 */
[----:B------:R-:W-:Y:S01]  /*3950*/  UMOV UR4, UR8 ;  /* 0x0000000800047c82 */ /* 0x000fe20008000000 */
[----:B------:R-:W-:Y:S01]  /*3960*/  IMAD.U32 R16, RZ, RZ, UR8 ;  /* 0x00000008ff107e24 */ /* 0x000fe2000f8e00ff */
[----:B------:R-:W-:Y:S02]  /*3970*/  WARPGROUP.DEPBAR.LE gsb0, 0x0 ;  /* 0x00008000000079c5 */ /* 0x000fe40000010000 */
[----:B------:R-:W-:-:S06]  /*3980*/  WARPGROUP.ARRIVE ;  /* 0x00000000000079c5 */ /* 0x000fcc0000000000 */
[----:B------:R-:W-:Y:S03]  /*3990*/  HGMMA.64x64x16.F32 R24, gdesc[UR4], R24, gsb0 ;  /* 0x00e00000041879f0 */ /* 0x000fe60008000818 */
[----:B------:R-:W-:Y:S02]  /*39a0*/  WARPGROUP.DEPBAR.LE gsb0, 0x0 ;  /* 0x00008000000079c5 */ /* 0x000fe40000010000 */
[----:B------:R-:W3:Y:S02]  /*39b0*/  SYNCS.PHASECHK.TRANS64.TRYWAIT P1, [R184+URZ+0x38810], R7 ;  /* 0x03881007b80075a7 */ /* 0x000ee4000802017f */
[----:B---3--:R-:W-:Y:S05]  /*39c0*/  @!P1 BRA `(.L_x_206) ;  /* 0x000000e000089947 */ /* 0x008fea0003800000 */
.L_x_330:
[----:B------:R-:W-:Y:S05]  /*39d0*/  @!P0 BRA `(.L_x_207) ;  /* 0x0000000000048947 */ /* 0x000fea0003800000 */
[----:B------:R-:W-:Y:S01]  /*39e0*/  BPT.TRAP 0x1 ;  /* 0x000000040000795c */ /* 0x000fe20000300000 */
.L_x_207:
[----:B------:R4:W0:Y:S01]  /*39f0*/  SYNCS.PHASECHK.TRANS64.TRYWAIT P1, [R184+URZ+0x38850], R7 ;  /* 0x03885007b80075a7 */ /* 0x000822000802017f */
[----:B------:R-:W-:Y:S05]  /*3a00*/  @!P0 BRA `(.L_x_208) ;  /* 0x0000000000048947 */ /* 0x000fea0003800000 */
[----:B------:R-:W-:Y:S01]  /*3a10*/  BPT.TRAP 0x1 ;  /* 0x000000040000795c */ /* 0x000fe20000300000 */
.L_x_208:
[C---:B------:R-:W-:Y:S02]  /*3a20*/  VIADD R5, R184.reuse, 0x26400 ;  /* 0x00026400b8057836 */ /* 0x040fe40000000000 */
[----:B------:R-:W-:-:S03]  /*3a30*/  VIADD R6, R184, 0x400 ;  /* 0x00000400b8067836 */ /* 0x000fc60000000000 */
[----:B------:R-:W-:Y:S02]  /*3a40*/  SHF.R.U32.HI R5, RZ, 0x4, R5 ;  /* 0x00000004ff057819 */ /* 0x000fe40000011605 */
[----:B------:R-:W-:Y:S02]  /*3a50*/  SHF.R.U32.HI R6, RZ, 0x4, R6 ;  /* 0x00000004ff067819 */ /* 0x000fe40000011606 */
[----:B------:R-:W-:Y:S02]  /*3a60*/  LOP3.LUT R5, R5, 0x3fff, RZ, 0xc0, !PT ;  /* 0x00003fff05057812 */ /* 0x000fe400078ec0ff */
[----:B------:R-:W-:Y:S02]  /*3a70*/  LOP3.LUT R6, R6, 0x3fff, RZ, 0xc0, !PT ;  /* 0x00003fff06067812 */ /* 0x000fe400078ec0ff */
[----:B------:R-:W-:Y:S02]  /*3a80*/  LOP3.LUT R5, R5, 0x10000, RZ, 0xfc, !PT ;  /* 0x0001000005057812 */ /* 0x000fe400078efcff */
[----:B------:R-:W-:Y:S01]  /*3a90*/  LOP3.LUT R6, R6, 0x10000, RZ, 0xfc, !PT ;  /* 0x0001000006067812 */ /* 0x000fe200078efcff */
[----:B0-----:R-:W-:Y:S06]  /*3aa0*/  @P1 BRA `(.L_x_209) ;  /* 0x0000000000081947 */ /* 0x001fec0003800000 */
[----:B------:R-:W0:Y:S02]  /*3ab0*/  SYNCS.PHASECHK.TRANS64.TRYWAIT P1, [R184+URZ+0x38850], R7 ;  /* 0x03885007b80075a7 */ /* 0x000e24000802017f */
[----:B0-----:R-:W-:Y:S05]  /*3ac0*/  @!P1 BRA `(.L_x_210) ;  /* 0x000000dc00dc9947 */ /* 0x001fea0003800000 */
.L_x_209:
[C---:B------:R-:W-:Y:S01]  /*3ad0*/  R2UR UR4, R5.reuse ;  /* 0x00000000050472ca */ /* 0x040fe200000e0000 */
[----:B------:R-:W-:Y:S01]  /*3ae0*/  WARPGROUP.ARRIVE ;  /* 0x00000000000079c5 */ /* 0x000fe20000000000 */
[C---:B------:R-:W-:Y:S01]  /*3af0*/  R2UR UR6, R6.reuse ;  /* 0x00000000060672ca */ /* 0x040fe200000e0000 */
[----:B------:R-:W-:Y:S01]  /*3b00*/  UMOV UR9, 0x40000040 ;  /* 0x4000004000097882 */ /* 0x000fe20000000000 */
[----:B------:R-:W-:Y:S01]  /*3b10*/  UMOV UR7, 0x40000040 ;  /* 0x4000004000077882 */ /* 0x000fe20000000000 */
[----:B------:R-:W-:Y:S01]  /*3b20*/  UMOV UR5, UR9 ;  /* 0x0000000900057c82 */ /* 0x000fe20008000000 */
[----:B-1234-:R-:W-:Y:S01]  /*3b30*/  VIADD R7, R5, 0x2 ;  /* 0x0000000205077836 */ /* 0x01efe20000000000 */
[----:B------:R-:W-:Y:S01]  /*3b40*/  UMOV UR11, 0x40000040 ;  /* 0x40000040000b7882 */ /* 0x000fe20000000000 */
[----:B------:R-:W-:Y:S01]  /*3b50*/  VIADD R8, R6, 0x2 ;  /* 0x0000000206087836 */ /* 0x000fe20000000000 */
[----:B------:R-:W-:Y:S01]  /*3b60*/  UMOV UR13, 0x40000040 ;  /* 0x40000040000d7882 */ /* 0x000fe20000000000 */
[----:B------:R-:W-:Y:S01]  /*3b70*/  IMAD.U32 R19, RZ, RZ, UR9 ;  /* 0x00000009ff137e24 */ /* 0x000fe2000f8e00ff */
[----:B------:R-:W-:Y:S01]  /*3b80*/  UMOV UR9, 0x40000040 ;  /* 0x4000004000097882 */ /* 0x000fe20000000000 */
[----:B------:R-:W-:Y:S01]  /*3b90*/  UMOV UR15, 0x40000040 ;  /* 0x40000040000f7882 */ /* 0x000fe20000000000 */
[----:B------:R-:W-:Y:S01]  /*3ba0*/  UMOV UR8, UR4 ;  /* 0x0000000400087c82 */ /* 0x000fe20008000000 */
[----:B------:R-:W-:Y:S01]  /*3bb0*/  IMAD.U32 R21, RZ, RZ, UR9 ;  /* 0x00000009ff157e24 */ /* 0x000fe2000f8e00ff */
[----:B------:R-:W-:Y:S01]  /*3bc0*/  UMOV UR4, UR8 ;  /* 0x0000000800047c82 */ /* 0x000fe20008000000 */
[----:B------:R-:W-:Y:S01]  /*3bd0*/  IMAD.U32 R18, RZ, RZ, UR8 ;  /* 0x00000008ff127e24 */ /* 0x000fe2000f8e00ff */
[----:B------:R-:W-:Y:S01]  /*3be0*/  HGMMA.64x64x16.F32 R24, gdesc[UR4], R24, gsb0 ;  /* 0x00e00000041879f0 */ /* 0x000fe20008000818 */
[----:B------:R-:W-:Y:S01]  /*3bf0*/  R2UR UR4, R7 ;  /* 0x00000000070472ca */ /* 0x000fe200000e0000 */
[----:B------:R-:W-:Y:S01]  /*3c00*/  UMOV UR5, UR9 ;  /* 0x0000000900057c82 */ /* 0x000fe20008000000 */
[----:B------:R-:W-:Y:S01]  /*3c10*/  R2UR UR6, R8 ;  /* 0x00000000080672ca */ /* 0x000fe200000e0000 */
[----:B------:R-:W-:Y:S01]  /*3c20*/  UMOV UR7, 0x40000040 ;  /* 0x4000004000077882 */ /* 0x000fe20000000000 */
[C---:B------:R-:W-:Y:S01]  /*3c30*/  VIADD R7, R5.reuse, 0x4 ;  /* 0x0000000405077836 */ /* 0x040fe20000000000 */
[----:B------:R-:W-:Y:S01]  /*3c40*/  UMOV UR9, 0x40000040 ;  /* 0x4000004000097882 */ /* 0x000fe20000000000 */
[----:B------:R-:W-:Y:S01]  /*3c50*/  VIADD R8, R6, 0x4 ;  /* 0x0000000406087836 */ /* 0x000fe20000000000 */
[----:B------:R-:W-:Y:S01]  /*3c60*/  UMOV UR17, 0x40000040 ;  /* 0x4000004000117882 */ /* 0x000fe20000000000 */
[----:B------:R-:W-:Y:S01]  /*3c70*/  IMAD.U32 R23, RZ, RZ, UR9 ;  /* 0x00000009ff177e24 */ /* 0x000fe2000f8e00ff */
[----:B------:R-:W-:Y:S01]  /*3c80*/  UMOV UR19, 0x40000040 ;  /* 0x4000004000137882 */ /* 0x000fe20000000000 */
[----:B------:R-:W-:Y:S01]  /*3c90*/  UMOV UR21, 0x40000040 ;  /* 0x4000004000157882 */ /* 0x000fe20000000000 */
[----:B------:R-:W-:Y:S01]  /*3ca0*/  UMOV UR23, 0x40000040 ;  /* 0x4000004000177882 */ /* 0x000fe20000000000 */
[----:B------:R-:W-:Y:S01]  /*3cb0*/  UMOV UR25, 0x40000040 ;  /* 0x4000004000197882 */ /* 0x000fe20000000000 */
[----:B------:R-:W-:Y:S01]  /*3cc0*/  UMOV UR8, UR4 ;  /* 0x0000000400087c82 */ /* 0x000fe20008000000 */
[----:B------:R-:W-:Y:S01]  /*3cd0*/  UMOV UR27, 0x40000040 ;  /* 0x40000040001b7882 */ /* 0x000fe20000000000 */
[----:B------:R-:W-:Y:S01]  /*3ce0*/  UMOV UR4, UR8 ;  /* 0x0000000800047c82 */ /* 0x000fe20008000000 */
[----:B------:R-:W-:Y:S01]  /*3cf0*/  IMAD.U32 R20, RZ, RZ, UR8 ;  /* 0x00000008ff147e24 */ /* 0x000fe2000f8e00ff */
[----:B------:R-:W-:Y:S01]  /*3d00*/  UMOV UR29, 0x40000040 ;  /* 0x40000040001d7882 */ /* 0x000fe20000000000 */
        /* <DEDUP_REMOVED lines=11> */
[----:B------:R-:W0:Y:S01]  /*3dc0*/  S2R R9, SR_TID.X ;  /* 0x0000000000097919 */ /* 0x000e220000002100 */
[----:B------:R-:W-:Y:S01]  /*3dd0*/  UMOV UR53, 0x40000040 ;  /* 0x4000004000357882 */ /* 0x000fe20000000000 */
[----:B------:R-:W-:Y:S01]  /*3de0*/  UMOV UR55, 0x40000040 ;  /* 0x4000004000377882 */ /* 0x000fe20000000000 */
[----:B------:R-:W-:Y:S01]  /*3df0*/  UMOV UR57, 0x40000040 ;  /* 0x4000004000397882 */ /* 0x000fe20000000000 */
[----:B------:R-:W-:Y:S01]  /*3e00*/  UMOV UR59, 0x40000040 ;  /* 0x40000040003b7882 */ /* 0x000fe20000000000 */
[----:B------:R-:W-:Y:S01]  /*3e10*/  IMAD.MOV.U32 R62, RZ, RZ, 0x4 ;  /* 0x00000004ff3e7424 */ /* 0x000fe200078e00ff */
[----:B------:R-:W-:Y:S01]  /*3e20*/  UIMAD UR60, UR61, -0x40, UR60 ;  /* 0xffffffc03d3c78a4 */ /* 0x000fe2000f8e023c */
[----:B------:R-:W-:Y:S01]  /*3e30*/  VIADD R185, R5, 0xe00 ;  /* 0x00000e0005b97836 */ /* 0x000fe20000000000 */
[----:B------:R-:W1:Y:S01]  /*3e40*/  S2R R65, SR_TID.X ;  /* 0x0000000000417919 */ /* 0x000e620000002100 */
[----:B------:R-:W-:Y:S01]  /*3e50*/  IMAD.MOV.U32 R192, RZ, RZ, 0x40 ;  /* 0x00000040ffc07424 */ /* 0x000fe200078e00ff */
[----:B------:R-:W-:Y:S01]  /*3e60*/  LOP3.LUT R188, R188, 0x2000000, RZ, 0xfc, !PT ;  /* 0x02000000bcbc7812 */ /* 0x000fe200078efcff */
[----:B------:R-:W-:-:S04]  /*3e70*/  UIADD3 UR61, UR61, -0x2, URZ ;  /* 0xfffffffe3d3d7890 */ /* 0x000fc8000fffe03f */
[----:B------:R-:W-:Y:S01]  /*3e80*/  VIADD R209, R188, 0x80 ;  /* 0x00000080bcd17836 */ /* 0x000fe20000000000 */
[----:B0-----:R-:W-:Y:S02]  /*3e90*/  SHF.R.U32.HI R9, RZ, 0x7, R9 ;  /* 0x00000007ff097819 */ /* 0x001fe40000011609 */
[----:B-1----:R-:W-:Y:S01]  /*3ea0*/  LOP3.LUT R65, R65, 0x7f, RZ, 0xc0, !PT ;  /* 0x0000007f41417812 */ /* 0x002fe200078ec0ff */
        /* <DEDUP_REMOVED lines=9> */
[----:B------:R-:W-:-:S07]  /*3f40*/  VIADD R8, R6, 0x6 ;  /* 0x0000000606087836 */ /* 0x000fce0000000000 */
[----:B------:R-:W-:Y:S02]  /*3f50*/  UMOV UR8, UR4 ;  /* 0x0000000400087c82 */ /* 0x000fe40008000000 */
[----:B------:R-:W-:Y:S01]  /*3f60*/  UMOV UR4, UR8 ;  /* 0x0000000800047c82 */ /* 0x000fe20008000000 */
[----:B------:R-:W-:Y:S01]  /*3f70*/  IMAD.U32 R22, RZ, RZ, UR8 ;  /* 0x00000008ff167e24 */ /* 0x000fe2000f8e00ff */
[----:B------:R-:W-:Y:S02]  /*3f80*/  WARPGROUP.DEPBAR.LE gsb0, 0x0 ;  /* 0x00008000000079c5 */ /* 0x000fe40000010000 */
[----:B------:R-:W-:-:S06]  /*3f90*/  WARPGROUP.ARRIVE ;  /* 0x00000000000079c5 */ /* 0x000fcc0000000000 */
[----:B------:R-:W-:Y:S01]  /*3fa0*/  HGMMA.64x64x16.F32 R24, gdesc[UR4], R24, gsb0 ;  /* 0x00e00000041879f0 */ /* 0x000fe20008000818 */
[----:B------:R-:W-:Y:S01]  /*3fb0*/  R2UR UR4, R7 ;  /* 0x00000000070472ca */ /* 0x000fe200000e0000 */
[----:B------:R-:W-:Y:S01]  /*3fc0*/  UMOV UR5, 0x40000040 ;  /* 0x4000004000057882 */ /* 0x000fe20000000000 */
[----:B------:R-:W-:Y:S01]  /*3fd0*/  R2UR UR6, R8 ;  /* 0x00000000080672ca */ /* 0x000fe200000e0000 */
[----:B------:R-:W-:Y:S01]  /*3fe0*/  UMOV UR7, 0x40000040 ;  /* 0x4000004000077882 */ /* 0x000fe20000000000 */
[----:B------:R-:W-:Y:S02]  /*3ff0*/  VIADD R7, R5, 0x200 ;  /* 0x0000020005077836 */ /* 0x000fe40000000000 */
[----:B------:R-:W-:-:S03]  /*4000*/  VIADD R8, R6, 0x200 ;  /* 0x0000020006087836 */ /* 0x000fc60000000000 */
[----:B------:R-:W-:Y:S01]  /*4010*/  R2UR UR8, R7 ;  /* 0x00000000070872ca */ /* 0x000fe200000e0000 */
[----:B------:R-:W-:Y:S01]  /*4020*/  VIADD R7, R5, 0x202 ;  /* 0x0000020205077836 */ /* 0x000fe20000000000 */
[----:B------:R-:W-:Y:S01]  /*4030*/  R2UR UR10, R8 ;  /* 0x00000000080a72ca */ /* 0x000fe200000e0000 */
        /* <DEDUP_REMOVED lines=40> */
[----:B------:R-:W-:Y:S01]  /*42c0*/  VIADD R8, R6, 0x606 ;  /* 0x0000060606087836 */ /* 0x000fe20000000000 */
[----:B------:R-:W-:Y:S02]  /*42d0*/  WARPGROUP.DEPBAR.LE gsb0, 0x0 ;  /* 0x00008000000079c5 */ /* 0x000fe40000010000 */
[----:B------:R-:W-:Y:S01]  /*42e0*/  WARPGROUP.ARRIVE ;  /* 0x00000000000079c5 */ /* 0x000fe20000000000 */
[----:B------:R-:W-:Y:S02]  /*42f0*/  R2UR UR52, R7 ;  /* 0x00000000073472ca */ /* 0x000fe400000e0000 */
[----:B------:R-:W-:Y:S01]  /*4300*/  R2UR UR54, R8 ;  /* 0x00000000083672ca */ /* 0x000fe200000e0000 */
[----:B------:R0:W1:Y:S02]  /*4310*/  SHFL.IDX PT, R7, R9, RZ, 0x1f ;  /* 0x00001fff09077589 */ /* 0x00006400000e0000 */
[----:B------:R-:W-:Y:S01]  /*4320*/  HGMMA.64x64x16.F32 R24, gdesc[UR4], R24, gsb0 ;  /* 0x00e00000041879f0 */ /* 0x000fe20008000818 */
[----:B------:R-:W-:Y:S01]  /*4330*/  ULDC UR6, c[0x0][0xa80] ;  /* 0x0002a00000067ab9 */ /* 0x000fe20000000800 */
[----:B------:R-:W-:Y:S01]  /*4340*/  R2UR UR7, R2 ;  /* 0x00000000020772ca */ /* 0x000fe200000e0000 */
[----:B0-----:R-:W-:-:S12]  /*4350*/  VIADD R9, R6, 0x800 ;  /* 0x0000080006097836 */ /* 0x001fd80000000000 */
[----:B------:R-:W-:Y:S01]  /*4360*/  UISETP.GE.AND UP0, UPT, UR61, UR7, UPT ;  /* 0x000000073d00728c */ /* 0x000fe2000bf06270 */
[----:B-1----:R-:W-:Y:S01]  /*4370*/  ISETP.GT.AND P1, PT, R7, 0x7f, PT ;  /* 0x0000007f0700780c */ /* 0x002fe20003f24270 */
[----:B------:R-:W-:-:S03]  /*4380*/  VIADD R7, R5, 0x800 ;  /* 0x0000080005077836 */ /* 0x000fc60000000000 */
[----:B------:R-:W-:Y:S02]  /*4390*/  SEL R58, RZ, 0x2, !P1 ;  /* 0x00000002ff3a7807 */ /* 0x000fe40004800000 */
[C---:B------:R-:W-:Y:S02]  /*43a0*/  SEL R60, R62.reuse, 0x2, P1 ;  /* 0x000000023e3c7807 */ /* 0x040fe40000800000 */
[----:B------:R-:W-:Y:S01]  /*43b0*/  SEL R62, R62, 0x6, !P1 ;  /* 0x000000063e3e7807 */ /* 0x000fe20004800000 */
[C---:B------:R-:W-:Y:S02]  /*43c0*/  IMAD.IADD R8, R58.reuse, 0x1, R7 ;  /* 0x000000013a087824 */ /* 0x040fe400078e0207 */
[----:B------:R-:W-:-:S03]  /*43d0*/  IMAD.IADD R59, R58, 0x1, R9 ;  /* 0x000000013a3b7824 */ /* 0x000fc600078e0209 */
[----:B------:R-:W-:Y:S01]  /*43e0*/  R2UR UR56, R8 ;  /* 0x00000000083872ca */ /* 0x000fe200000e0000 */
[--C-:B------:R-:W-:Y:S01]  /*43f0*/  IMAD.IADD R8, R7, 0x1, R60.reuse ;  /* 0x0000000107087824 */ /* 0x100fe200078e023c */
[----:B------:R-:W-:Y:S01]  /*4400*/  R2UR UR58, R59 ;  /* 0x000000003b3a72ca */ /* 0x000fe200000e0000 */
[C---:B------:R-:W-:Y:S02]  /*4410*/  IMAD.IADD R59, R9.reuse, 0x1, R60 ;  /* 0x00000001093b7824 */ /* 0x040fe400078e023c */
[----:B------:R-:W-:Y:S01]  /*4420*/  IMAD.IADD R9, R9, 0x1, R62 ;  /* 0x0000000109097824 */ /* 0x000fe200078e023e */
[----:B------:R-:W-:Y:S02]  /*4430*/  WARPGROUP.DEPBAR.LE gsb0, 0x0 ;  /* 0x00008000000079c5 */ /* 0x000fe40000010000 */
[----:B------:R-:W-:-:S06]  /*4440*/  WARPGROUP.ARRIVE ;  /* 0x00000000000079c5 */ /* 0x000fcc0000000000 */
[----:B------:R-:W-:Y:S01]  /*4450*/  HGMMA.64x64x16.F32 R24, gdesc[UR8], R24, gsb0 ;  /* 0x00e00000081879f0 */ /* 0x000fe20008000818 */
[----:B------:R-:W-:Y:S01]  /*4460*/  R2UR UR10, R188 ;  /* 0x00000000bc0a72ca */ /* 0x000fe200000e0000 */
[----:B------:R-:W-:Y:S01]  /*4470*/  UMOV UR11, 0x40000040 ;  /* 0x40000040000b7882 */ /* 0x000fe20000000000 */
[----:B------:R-:W-:Y:S02]  /*4480*/  WARPGROUP.DEPBAR.LE gsb0, 0x0 ;  /* 0x00008000000079c5 */ /* 0x000fe40000010000 */
        /* <DEDUP_REMOVED lines=34> */
[----:B------:R-:W-:Y:S01]  /*46b0*/  HGMMA.64x64x16.F32 R24, gdesc[UR56], R24, gsb0 ;  /* 0x00e00000381879f0 */ /* 0x000fe20008000818 */
[----:B------:R-:W-:Y:S01]  /*46c0*/  R2UR UR56, R8 ;  /* 0x00000000083872ca */ /* 0x000fe200000e0000 */
[----:B------:R-:W-:Y:S01]  /*46d0*/  UMOV UR57, 0x40000040 ;  /* 0x4000004000397882 */ /* 0x000fe20000000000 */
[----:B------:R-:W-:Y:S01]  /*46e0*/  R2UR UR58, R59 ;  /* 0x000000003b3a72ca */ /* 0x000fe200000e0000 */
[----:B------:R-:W-:Y:S01]  /*46f0*/  UMOV UR59, 0x40000040 ;  /* 0x40000040003b7882 */ /* 0x000fe20000000000 */
[----:B------:R-:W-:Y:S01]  /*4700*/  IMAD.IADD R8, R7, 0x1, R62 ;  /* 0x0000000107087824 */ /* 0x000fe200078e023e */
[----:B------:R-:W-:Y:S02]  /*4710*/  WARPGROUP.DEPBAR.LE gsb0, 0x0 ;  /* 0x00008000000079c5 */ /* 0x000fe40000010000 */
[----:B------:R-:W-:-:S08]  /*4720*/  WARPGROUP.ARRIVE ;  /* 0x00000000000079c5 */ /* 0x000fd00000000000 */
[----:B------:R-:W-:Y:S01]  /*4730*/  HGMMA.64x64x16.F32 R24, gdesc[UR56], R24, gsb0 ;  /* 0x00e00000381879f0 */ /* 0x000fe20008000818 */
[----:B------:R-:W-:Y:S01]  /*4740*/  R2UR UR58, R9 ;  /* 0x00000000093a72ca */ /* 0x000fe200000e0000 */
[----:B------:R-:W-:Y:S01]  /*4750*/  UMOV UR59, 0x40000040 ;  /* 0x40000040003b7882 */ /* 0x000fe20000000000 */
[----:B------:R-:W-:Y:S01]  /*4760*/  R2UR UR56, R8 ;  /* 0x00000000083872ca */ /* 0x000fe200000e0000 */
[----:B------:R-:W-:Y:S01]  /*4770*/  UMOV UR57, 0x40000040 ;  /* 0x4000004000397882 */ /* 0x000fe20000000000 */
[----:B------:R-:W-:Y:S02]  /*4780*/  IMAD.MOV.U32 R8, RZ, RZ, 0x28 ;  /* 0x00000028ff087424 */ /* 0x000fe400078e00ff */
[----:B------:R-:W-:-:S03]  /*4790*/  IMAD.MOV.U32 R9, RZ, RZ, 0xa00 ;  /* 0x00000a00ff097424 */ /* 0x000fc600078e00ff */
[----:B------:R-:W-:Y:S02]  /*47a0*/  SEL R8, R8, 0x26, P1 ;  /* 0x0000002608087807 */ /* 0x000fe40000800000 */
[----:B------:R-:W-:Y:S02]  /*47b0*/  SEL R9, R9, 0x980, P1 ;  /* 0x0000098009097807 */ /* 0x000fe40000800000 */
[----:B------:R-:W-:Y:S02]  /*47c0*/  LOP3.LUT R8, R8, 0x6, RZ, 0xc0, !PT ;  /* 0x0000000608087812 */ /* 0x000fe400078ec0ff */
[----:B------:R-:W-:-:S04]  /*47d0*/  LOP3.LUT R9, R9, 0xa00, RZ, 0xc0, !PT ;  /* 0x00000a0009097812 */ /* 0x000fc800078ec0ff */
[CC--:B------:R-:W-:Y:S02]  /*47e0*/  IADD3 R59, R8.reuse, R9.reuse, R5 ;  /* 0x00000009083b7210 */ /* 0x0c0fe40007ffe005 */
[----:B------:R-:W-:Y:S01]  /*47f0*/  IADD3 R8, R8, R9, R6 ;  /* 0x0000000908087210 */ /* 0x000fe20007ffe006 */
[----:B------:R-:W-:-:S04]  /*4800*/  VIADD R9, R6, 0xa00 ;  /* 0x00000a0006097836 */ /* 0x000fc80000000000 */
[----:B------:R-:W-:Y:S01]  /*4810*/  IMAD.IADD R61, R58, 0x1, R9 ;  /* 0x000000013a3d7824 */ /* 0x000fe200078e0209 */
[----:B------:R-:W-:Y:S02]  /*4820*/  WARPGROUP.DEPBAR.LE gsb0, 0x0 ;  /* 0x00008000000079c5 */ /* 0x000fe40000010000 */
[----:B------:R-:W-:-:S06]  /*4830*/  WARPGROUP.ARRIVE ;  /* 0x00000000000079c5 */ /* 0x000fcc0000000000 */
[----:B------:R-:W-:Y:S01]  /*4840*/  HGMMA.64x64x16.F32 R24, gdesc[UR56], R24, gsb0 ;  /* 0x00e00000381879f0 */ /* 0x000fe20008000818 */
[----:B------:R-:W-:Y:S01]  /*4850*/  R2UR UR56, R59 ;  /* 0x000000003b3872ca */ /* 0x000fe200000e0000 */
[----:B------:R-:W-:Y:S01]  /*4860*/  UMOV UR57, 0x40000040 ;  /* 0x4000004000397882 */ /* 0x000fe20000000000 */
[----:B------:R-:W-:Y:S01]  /*4870*/  R2UR UR58, R8 ;  /* 0x00000000083a72ca */ /* 0x000fe200000e0000 */
[----:B------:R-:W-:Y:S01]  /*4880*/  UMOV UR59, 0x40000040 ;  /* 0x40000040003b7882 */ /* 0x000fe20000000000 */
        /* <DEDUP_REMOVED lines=9> */
[C---:B------:R-:W-:Y:S02]  /*4920*/  IMAD.IADD R59, R60.reuse, 0x1, R8 ;  /* 0x000000013c3b7824 */ /* 0x040fe400078e0208 */
[--C-:B------:R-:W-:Y:S02]  /*4930*/  IMAD.IADD R61, R60, 0x1, R9.reuse ;  /* 0x000000013c3d7824 */ /* 0x100fe400078e0209 */
[----:B------:R-:W-:Y:S01]  /*4940*/  IMAD.IADD R9, R62, 0x1, R9 ;  /* 0x000000013e097824 */ /* 0x000fe200078e0209 */
[----:B------:R-:W-:-:S02]  /*4950*/  WARPGROUP.DEPBAR.LE gsb0, 0x0 ;  /* 0x00008000000079c5 */ /* 0x000fc40000010000 */
        /* <DEDUP_REMOVED lines=30> */
[----:B------:R-:W-:Y:S02]  /*4b40*/  VIADD R59, R6, 0xc00 ;  /* 0x00000c00063b7836 */ /* 0x000fe40000000000 */
[C---:B------:R-:W-:Y:S02]  /*4b50*/  IMAD.IADD R61, R58.reuse, 0x1, R9 ;  /* 0x000000013a3d7824 */ /* 0x040fe400078e0209 */
        /* <DEDUP_REMOVED lines=69> */
[----:B------:R-:W-:Y:S01]  /*4fb0*/  IMAD.MOV.U32 R59, RZ, RZ, 0x1000 ;  /* 0x00001000ff3b7424 */ /* 0x000fe200078e00ff */
[----:B------:R-:W-:-:S04]  /*4fc0*/  SEL R58, R192, 0x3e, P1 ;  /* 0x0000003ec03a7807 */ /* 0x000fc80000800000 */
[----:B------:R-:W-:Y:S02]  /*4fd0*/  SEL R59, R59, 0xf80, P1 ;  /* 0x00000f803b3b7807 */ /* 0x000fe40000800000 */
[----:B------:R-:W-:Y:S02]  /*4fe0*/  LOP3.LUT R58, R58, 0x6, RZ, 0xc0, !PT ;  /* 0x000000063a3a7812 */ /* 0x000fe400078ec0ff */
[----:B------:R-:W-:-:S04]  /*4ff0*/  LOP3.LUT R59, R59, 0x1e00, RZ, 0xc0, !PT ;  /* 0x00001e003b3b7812 */ /* 0x000fc800078ec0ff */
[CC--:B------:R-:W-:Y:S02]  /*5000*/  IADD3 R60, R58.reuse, R59.reuse, R5 ;  /* 0x0000003b3a3c7210 */ /* 0x0c0fe40007ffe005 */
[----:B------:R-:W-:Y:S01]  /*5010*/  IADD3 R58, R58, R59, R6 ;  /* 0x0000003b3a3a7210 */ /* 0x000fe20007ffe006 */
[----:B------:R-:W-:-:S05]  /*5020*/  IMAD.U32 R59, RZ, RZ, UR60 ;  /* 0x0000003cff3b7e24 */ /* 0x000fca000f8e00ff */
[----:B------:R-:W-:-:S04]  /*5030*/  IADD3 R56, -R56, 0x40, R59 ;  /* 0x0000004038387810 */ /* 0x000fc80007ffe13b */
[C---:B------:R-:W-:Y:S02]  /*5040*/  ISETP.GT.AND P5, PT, R56.reuse, RZ, PT ;  /* 0x000000ff3800720c */ /* 0x040fe40003fa4270 */
[C---:B------:R-:W-:Y:S02]  /*5050*/  ISETP.GT.AND P4, PT, R56.reuse, 0x1, PT ;  /* 0x000000013800780c */ /* 0x040fe40003f84270 */
[C---:B------:R-:W-:Y:S02]  /*5060*/  ISETP.GT.AND P3, PT, R56.reuse, 0x8, PT ;  /* 0x000000083800780c */ /* 0x040fe40003f64270 */
[C---:B------:R-:W-:Y:S02]  /*5070*/  ISETP.GT.AND P2, PT, R56.reuse, 0x9, PT ;  /* 0x000000093800780c */ /* 0x040fe40003f44270 */
[C---:B------:R-:W-:Y:S02]  /*5080*/  ISETP.GT.AND P1, PT, R56.reuse, 0x10, PT ;  /* 0x000000103800780c */ /* 0x040fe40003f24270 */
[----:B------:R-:W-:Y:S01]  /*5090*/  ISETP.GT.AND P6, PT, R56, 0x11, PT ;  /* 0x000000113800780c */ /* 0x000fe20003fc4270 */
[----:B------:R-:W-:-:S02]  /*50a0*/  WARPGROUP.DEPBAR.LE gsb0, 0x0 ;  /* 0x00008000000079c5 */ /* 0x000fc40000010000 */
[----:B------:R-:W-:-:S06]  /*50b0*/  WARPGROUP.ARRIVE ;  /* 0x00000000000079c5 */ /* 0x000fcc0000000000 */
[----:B------:R-:W-:Y:S01]  /*50c0*/  HGMMA.64x64x16.F32 R24, gdesc[UR56], R24, gsb0 ;  /* 0x00e00000381879f0 */ /* 0x000fe20008000818 */
[----:B------:R-:W-:Y:S01]  /*50d0*/  R2UR UR56, R60 ;  /* 0x000000003c3872ca */ /* 0x000fe200000e0000 */
[----:B------:R-:W-:Y:S01]  /*50e0*/  UMOV UR57, 0x40000040 ;  /* 0x4000004000397882 */ /* 0x000fe20000000000 */
[----:B------:R-:W-:Y:S01]  /*50f0*/  R2UR UR58, R58 ;  /* 0x000000003a3a72ca */ /* 0x000fe200000e0000 */
[----:B------:R-:W-:Y:S01]  /*5100*/  UMOV UR59, 0x40000040 ;  /* 0x40000040003b7882 */ /* 0x000fe20000000000 */
[----:B------:R-:W-:Y:S02]  /*5110*/  WARPGROUP.DEPBAR.LE gsb0, 0x0 ;  /* 0x00008000000079c5 */ /* 0x000fe40000010000 */
[----:B------:R-:W-:-:S09]  /*5120*/  WARPGROUP.ARRIVE ;  /* 0x00000000000079c5 */ /* 0x000fd20000000000 */
        /* <DEDUP_REMOVED lines=51> */
[----:B------:R-:W-:Y:S02]  /*5460*/  FMNMX.FTZ R56, R52, R59, !PT ;  /* 0x0000003b34387209 */ /* 0x000fe40007810000 */
[----:B------:R-:W-:Y:S02]  /*5470*/  FSEL R46, R46, -INF , P1 ;  /* 0xff8000002e2e7808 */ /* 0x000fe40000800000 */
[----:B------:R-:W-:-:S02]  /*5480*/  FMNMX.FTZ R58, R53, R56, !PT ;  /* 0x00000038353a7209 */ /* 0x000fc40007810000 */
[----:B------:R-:W-:Y:S02]  /*5490*/  FSEL R47, R47, -INF , P6 ;  /* 0xff8000002f2f7808 */ /* 0x000fe40003000000 */
[----:B------:R-:W-:Y:S01]  /*54a0*/  FSEL R50, R50, -INF , P5 ;  /* 0xff80000032327808 */ /* 0x000fe20002800000 */
[----:B------:R-:W0:Y:S01]  /*54b0*/  SHFL.BFLY PT, R59, R58, 0x2, 0x1f ;  /* 0x0c401f003a3b7f89 */ /* 0x000e2200000e0000 */
[----:B------:R-:W-:Y:S02]  /*54c0*/  FSEL R51, R51, -INF , P4 ;  /* 0xff80000033337808 */ /* 0x000fe40002000000 */
[----:B------:R-:W-:Y:S02]  /*54d0*/  FSEL R54, R54, -INF , P3 ;  /* 0xff80000036367808 */ /* 0x000fe40001800000 */
[----:B------:R-:W-:Y:S02]  /*54e0*/  FSEL R55, R55, -INF , P2 ;  /* 0xff80000037377808 */ /* 0x000fe40001000000 */
[----:B0-----:R-:W-:-:S02]  /*54f0*/  FMNMX.FTZ R60, R58, R59, !PT ;  /* 0x0000003b3a3c7209 */ /* 0x001fc40007810000 */
[----:B------:R-:W-:-:S03]  /*5500*/  FMNMX.FTZ R59, R26, R27, !PT ;  /* 0x0000001b1a3b7209 */ /* 0x000fc60007810000 */
[----:B------:R-:W0:Y:S01]  /*5510*/  SHFL.BFLY PT, R61, R60, 0x1, 0x1f ;  /* 0x0c201f003c3d7f89 */ /* 0x000e2200000e0000 */
[----:B------:R-:W-:-:S04]  /*5520*/  FMNMX.FTZ R56, R30, R59, !PT ;  /* 0x0000003b1e387209 */ /* 0x000fc80007810000 */
[----:B------:R-:W-:-:S04]  /*5530*/  FMNMX.FTZ R59, R31, R56, !PT ;  /* 0x000000381f3b7209 */ /* 0x000fc80007810000 */
[----:B------:R-:W-:-:S04]  /*5540*/  FMNMX.FTZ R56, R34, R59, !PT ;  /* 0x0000003b22387209 */ /* 0x000fc80007810000 */
[----:B------:R-:W-:-:S04]  /*5550*/  FMNMX.FTZ R59, R35, R56, !PT ;  /* 0x00000038233b7209 */ /* 0x000fc80007810000 */
[----:B------:R-:W-:-:S04]  /*5560*/  FMNMX.FTZ R56, R38, R59, !PT ;  /* 0x0000003b26387209 */ /* 0x000fc80007810000 */
[----:B------:R-:W-:Y:S02]  /*5570*/  FMNMX.FTZ R59, R39, R56, !PT ;  /* 0x00000038273b7209 */ /* 0x000fe40007810000 */
[----:B0-----:R-:W-:Y:S02]  /*5580*/  FMNMX.FTZ R186, R60, R61, !PT ;  /* 0x0000003d3cba7209 */ /* 0x001fe40007810000 */
[----:B------:R-:W-:Y:S02]  /*5590*/  FMNMX.FTZ R56, R42, R59, !PT ;  /* 0x0000003b2a387209 */ /* 0x000fe40007810000 */
[C---:B------:R-:W-:Y:S01]  /*55a0*/  FSETP.NEU.FTZ.AND P1, PT, R186.reuse, -INF , PT ;  /* 0xff800000ba00780b */ /* 0x040fe20003f3d000 */
[----:B------:R-:W-:Y:S01]  /*55b0*/  FMUL.FTZ R58, R186, UR6 ;  /* 0x00000006ba3a7c20 */ /* 0x000fe20008410000 */
[----:B------:R-:W-:-:S04]  /*55c0*/  FMNMX.FTZ R59, R43, R56, !PT ;  /* 0x000000382b3b7209 */ /* 0x000fc80007810000 */
[----:B------:R-:W-:Y:S02]  /*55d0*/  FMNMX.FTZ R56, R46, R59, !PT ;  /* 0x0000003b2e387209 */ /* 0x000fe40007810000 */
[----:B------:R-:W-:Y:S02]  /*55e0*/  FSEL R58, R58, RZ, P1 ;  /* 0x000000ff3a3a7208 */ /* 0x000fe40000800000 */
[----:B------:R-:W-:-:S03]  /*55f0*/  FMNMX.FTZ R59, R47, R56, !PT ;  /* 0x000000382f3b7209 */ /* 0x000fc60007810000 */
[--C-:B------:R-:W-:Y:S01]  /*5600*/  FFMA.FTZ R168, R24, UR6, -R58.reuse ;  /* 0x0000000618a87c23 */ /* 0x100fe2000801083a */
[----:B------:R-:W-:Y:S01]  /*5610*/  FMNMX.FTZ R24, R50, R59, !PT ;  /* 0x0000003b32187209 */ /* 0x000fe20007810000 */
[--C-:B------:R-:W-:Y:S01]  /*5620*/  FFMA.FTZ R169, R25, UR6, -R58.reuse ;  /* 0x0000000619a97c23 */ /* 0x100fe2000801083a */
[--C-:B------:R-:W-:Y:S01]  /*5630*/  FFMA.FTZ R171, R29, UR6, -R58.reuse ;  /* 0x000000061dab7c23 */ /* 0x100fe2000801083a */
        /* <DEDUP_REMOVED lines=13> */
[--C-:B------:R-:W-:Y:S01]  /*5710*/  FFMA.FTZ R181, R49, UR6, -R58.reuse ;  /* 0x0000000631b57c23 */ /* 0x100fe2000801083a */
[----:B------:R-:W0:Y:S01]  /*5720*/  SHFL.BFLY PT, R25, R24, 0x2, 0x1f ;  /* 0x0c401f0018197f89 */ /* 0x000e2200000e0000 */
[--C-:B------:R-:W-:Y:S01]  /*5730*/  FFMA.FTZ R182, R52, UR6, -R58.reuse ;  /* 0x0000000634b67c23 */ /* 0x100fe2000801083a */
[----:B------:R-:W-:Y:S01]  /*5740*/  FFMA.FTZ R193, R53, UR6, -R58 ;  /* 0x0000000635c17c23 */ /* 0x000fe2000801083a */
[----:B------:R-:W-:Y:S08]  /*5750*/  MUFU.EX2 R168, R168 ;  /* 0x000000a800a87308 */ /* 0x000ff00000000800 */
[----:B------:R-:W-:Y:S08]  /*5760*/  MUFU.EX2 R169, R169 ;  /* 0x000000a900a97308 */ /* 0x000ff00000000800 */
[----:B------:R-:W-:Y:S01]  /*5770*/  MUFU.EX2 R170, R170 ;  /* 0x000000aa00aa7308 */ /* 0x000fe20000000800 */
[----:B0-----:R-:W-:-:S07]  /*5780*/  FMNMX.FTZ R25, R24, R25, !PT ;  /* 0x0000001918197209 */ /* 0x001fce0007810000 */
[----:B------:R-:W0:Y:S01]  /*5790*/  MUFU.EX2 R171, R171 ;  /* 0x000000ab00ab7308 */ /* 0x000e220000000800 */
[----:B------:R-:W1:Y:S07]  /*57a0*/  SHFL.BFLY PT, R24, R25, 0x1, 0x1f ;  /* 0x0c201f0019187f89 */ /* 0x000e6e00000e0000 */
[----:B------:R-:W-:Y:S08]  /*57b0*/  MUFU.EX2 R172, R172 ;  /* 0x000000ac00ac7308 */ /* 0x000ff00000000800 */
[----:B------:R-:W2:Y:S01]  /*57c0*/  MUFU.EX2 R173, R173 ;  /* 0x000000ad00ad7308 */ /* 0x000ea20000000800 */
[----:B0-----:R-:W-:-:S07]  /*57d0*/  F2FP.F16.F32.PACK_AB R154, R171, R170 ;  /* 0x000000aaab9a723e */ /* 0x001fce00000000ff */
[----:B------:R-:W-:Y:S01]  /*57e0*/  MUFU.EX2 R174, R174 ;  /* 0x000000ae00ae7308 */ /* 0x000fe20000000800 */
[----:B-1----:R-:W-:-:S04]  /*57f0*/  FMNMX.FTZ R187, R25, R24, !PT ;  /* 0x0000001819bb7209 */ /* 0x002fc80007810000 */
[C---:B------:R-:W-:Y:S01]  /*5800*/  FSETP.NEU.FTZ.AND P1, PT, R187.reuse, -INF , PT ;  /* 0xff800000bb00780b */ /* 0x040fe20003f3d000 */
[----:B------:R-:W-:Y:S02]  /*5810*/  FMUL.FTZ R24, R187, UR6 ;  /* 0x00000006bb187c20 */ /* 0x000fe40008410000 */
[----:B------:R-:W0:Y:S01]  /*5820*/  MUFU.EX2 R175, R175 ;  /* 0x000000af00af7308 */ /* 0x000e220000000800 */
[----:B--2---:R-:W-:Y:S02]  /*5830*/  F2FP.F16.F32.PACK_AB R156, R173, R172 ;  /* 0x000000acad9c723e */ /* 0x004fe400000000ff */
[----:B------:R-:W-:Y:S02]  /*5840*/  FSEL R29, R24, RZ, P1 ;  /* 0x000000ff181d7208 */ /* 0x000fe40000800000 */
[CC--:B------:R-:W-:Y:S02]  /*5850*/  LEA.HI R24, R57.reuse, R152.reuse, RZ, 0x4 ;  /* 0x0000009839187211 */ /* 0x0c0fe400078f20ff */
[----:B------:R-:W-:Y:S01]  /*5860*/  LEA.HI R57, R57, R152, RZ, 0x5 ;  /* 0x0000009839397211 */ /* 0x000fe200078f28ff */
[--C-:B------:R-:W-:Y:S01]  /*5870*/  FFMA.FTZ R183, R26, UR6, -R29.reuse ;  /* 0x000000061ab77c23 */ /* 0x100fe2000801081d */
[----:B------:R-:W-:Y:S01]  /*5880*/  LOP3.LUT R25, R24, 0xfffffff0, RZ, 0xc0, !PT ;  /* 0xfffffff018197812 */ /* 0x000fe200078ec0ff */
[----:B------:R-:W-:Y:S01]  /*5890*/  FFMA.FTZ R194, R27, UR6, -R29 ;  /* 0x000000061bc27c23 */ /* 0x000fe2000801081d */
[----:B------:R-:W-:Y:S01]  /*58a0*/  SHF.R.U32.HI R24, RZ, 0x1, R24 ;  /* 0x00000001ff187819 */ /* 0x000fe20000011618 */
[----:B------:R-:W-:Y:S01]  /*58b0*/  IMAD.SHL.U32 R57, R57, 0x20, RZ ;  /* 0x0000002039397824 */ /* 0x000fe200078e00ff */
[----:B------:R-:W-:Y:S01]  /*58c0*/  ISETP.NE.AND P1, PT, R65, RZ, PT ;  /* 0x000000ff4100720c */ /* 0x000fe20003f25270 */
[----:B------:R-:W-:-:S02]  /*58d0*/  IMAD.IADD R25, R152, 0x1, -R25 ;  /* 0x0000000198197824 */ /* 0x000fc400078e0a19 */
[--C-:B------:R-:W-:Y:S01]  /*58e0*/  FFMA.FTZ R195, R30, UR6, -R29.reuse ;  /* 0x000000061ec37c23 */ /* 0x100fe2000801081d */
[--C-:B------:R-:W-:Y:S01]  /*58f0*/  FFMA.FTZ R196, R31, UR6, -R29.reuse ;  /* 0x000000061fc47c23 */ /* 0x100fe2000801081d */
[----:B------:R-:W-:Y:S01]  /*5900*/  LOP3.LUT R57, R57, 0x7ffffc00, RZ, 0xc0, !PT ;  /* 0x7ffffc0039397812 */ /* 0x000fe200078ec0ff */
[----:B------:R-:W-:Y:S01]  /*5910*/  FFMA.FTZ R197, R34, UR6, -R29 ;  /* 0x0000000622c57c23 */ /* 0x000fe2000801081d */
[----:B------:R-:W-:Y:S01]  /*5920*/  SHF.R.S32.HI R26, RZ, 0x1f, R25 ;  /* 0x0000001fff1a7819 */ /* 0x000fe20000011419 */
[--C-:B------:R-:W-:Y:S01]  /*5930*/  FFMA.FTZ R198, R35, UR6, -R29.reuse ;  /* 0x0000000623c67c23 */ /* 0x100fe2000801081d */
[--C-:B------:R-:W-:Y:S01]  /*5940*/  FFMA.FTZ R199, R38, UR6, -R29.reuse ;  /* 0x0000000626c77c23 */ /* 0x100fe2000801081d */
[--C-:B------:R-:W-:Y:S01]  /*5950*/  FFMA.FTZ R200, R39, UR6, -R29.reuse ;  /* 0x0000000627c87c23 */ /* 0x100fe2000801081d */
[----:B------:R-:W-:Y:S01]  /*5960*/  LEA.HI R26, R26, R25, RZ, 0x3 ;  /* 0x000000191a1a7211 */ /* 0x000fe200078f18ff */
[--C-:B------:R-:W-:Y:S01]  /*5970*/  FFMA.FTZ R201, R42, UR6, -R29.reuse ;  /* 0x000000062ac97c23 */ /* 0x100fe2000801081d */
[--C-:B------:R-:W-:Y:S01]  /*5980*/  FFMA.FTZ R202, R43, UR6, -R29.reuse ;  /* 0x000000062bca7c23 */ /* 0x100fe2000801081d */
[----:B------:R-:W-:Y:S01]  /*5990*/  FFMA.FTZ R203, R46, UR6, -R29 ;  /* 0x000000062ecb7c23 */ /* 0x000fe2000801081d */
[C---:B------:R-:W-:Y:S01]  /*59a0*/  LOP3.LUT R28, R26.reuse, 0xfffffff8, RZ, 0xc0, !PT ;  /* 0xfffffff81a1c7812 */ /* 0x040fe200078ec0ff */
[----:B------:R-:W-:-:S02]  /*59b0*/  IMAD.SHL.U32 R26, R26, 0x40, RZ ;  /* 0x000000401a1a7824 */ /* 0x000fc400078e00ff */
[--C-:B------:R-:W-:Y:S01]  /*59c0*/  FFMA.FTZ R204, R47, UR6, -R29.reuse ;  /* 0x000000062fcc7c23 */ /* 0x100fe2000801081d */
[--C-:B------:R-:W-:Y:S01]  /*59d0*/  FFMA.FTZ R205, R50, UR6, -R29.reuse ;  /* 0x0000000632cd7c23 */ /* 0x100fe2000801081d */
[--C-:B------:R-:W-:Y:S01]  /*59e0*/  FFMA.FTZ R206, R51, UR6, -R29.reuse ;  /* 0x0000000633ce7c23 */ /* 0x100fe2000801081d */
[----:B------:R-:W-:Y:S01]  /*59f0*/  IMAD.IADD R28, R25, 0x1, -R28 ;  /* 0x00000001191c7824 */ /* 0x000fe200078e0a1c */
[----:B------:R-:W-:Y:S01]  /*5a00*/  LOP3.LUT R26, R26, 0x7ffffe00, RZ, 0xc0, !PT ;  /* 0x7ffffe001a1a7812 */ /* 0x000fe200078ec0ff */
[--C-:B------:R-:W-:Y:S01]  /*5a10*/  FFMA.FTZ R207, R54, UR6, -R29.reuse ;  /* 0x0000000636cf7c23 */ /* 0x100fe2000801081d */
[----:B------:R-:W-:Y:S01]  /*5a20*/  FFMA.FTZ R208, R55, UR6, -R29 ;  /* 0x0000000637d07c23 */ /* 0x000fe2000801081d */
[C---:B------:R-:W-:Y:S01]  /*5a30*/  IMAD.SHL.U32 R25, R28.reuse, 0x40, RZ ;  /* 0x000000401c197824 */ /* 0x040fe200078e00ff */
[----:B------:R-:W-:Y:S01]  /*5a40*/  MUFU.EX2 R183, R183 ;  /* 0x000000b700b77308 */ /* 0x000fe20000000800 */
[C---:B------:R-:W-:Y:S02]  /*5a50*/  LOP3.LUT P3, RZ, R28.reuse, 0x2, RZ, 0xc0, !PT ;  /* 0x000000021cff7812 */ /* 0x040fe4000786c0ff */
[----:B------:R-:W-:-:S02]  /*5a60*/  LOP3.LUT P2, RZ, R28, 0x4, RZ, 0xc0, !PT ;  /* 0x000000041cff7812 */ /* 0x000fc4000784c0ff */
[----:B------:R-:W-:Y:S02]  /*5a70*/  LOP3.LUT R25, R25, 0x1c0, RZ, 0xc0, !PT ;  /* 0x000001c019197812 */ /* 0x000fe400078ec0ff */
[----:B------:R-:W-:Y:S01]  /*5a80*/  SEL R192, R192, 0xffffffc0, !P2 ;  /* 0xffffffc0c0c07807 */ /* 0x000fe20005000000 */
[----:B------:R-:W1:Y:S01]  /*5a90*/  MUFU.EX2 R194, R194 ;  /* 0x000000c200c27308 */ /* 0x000e620000000800 */
[----:B------:R-:W-:Y:S02]  /*5aa0*/  LOP3.LUT R24, R25, 0x8, R24, 0xf8, !PT ;  /* 0x0000000819187812 */ /* 0x000fe400078ef818 */
[----:B------:R-:W-:Y:S02]  /*5ab0*/  SHF.R.U32.HI R25, RZ, 0x3, R25 ;  /* 0x00000003ff197819 */ /* 0x000fe40000011619 */
[----:B------:R-:W-:Y:S01]  /*5ac0*/  F2FP.F16.F32.PACK_AB R152, R169, R168 ;  /* 0x000000a8a998723e */ /* 0x000fe200000000ff */
[----:B------:R-:W-:Y:S01]  /*5ad0*/  FADD.FTZ R169, R168, R169 ;  /* 0x000000a9a8a97221 */ /* 0x000fe20000010000 */
[----:B------:R-:W-:Y:S01]  /*5ae0*/  LOP3.LUT R24, R24, R25, RZ, 0x3c, !PT ;  /* 0x0000001918187212 */ /* 0x000fe200078e3cff */
[----:B------:R-:W-:Y:S01]  /*5af0*/  MUFU.EX2 R195, R195 ;  /* 0x000000c300c37308 */ /* 0x000fe20000000800 */
[----:B0-----:R-:W-:Y:S01]  /*5b00*/  F2FP.F16.F32.PACK_AB R158, R175, R174 ;  /* 0x000000aeaf9e723e */ /* 0x001fe200000000ff */
[----:B------:R-:W-:Y:S01]  /*5b10*/  FADD.FTZ R170, R170, R169 ;  /* 0x000000a9aaaa7221 */ /* 0x000fe20000010000 */
[----:B------:R-:W-:Y:S01]  /*5b20*/  IADD3 R57, R24, R26, R57 ;  /* 0x0000001a18397210 */ /* 0x000fe20007ffe039 */
[----:B------:R-:W-:Y:S01]  /*5b30*/  @!P1 VIADD R24, R184, 0x38840 ;  /* 0x00038840b8189836 */ /* 0x000fe20000000000 */
[----:B------:R-:W-:Y:S01]  /*5b40*/  PLOP3.LUT P2, PT, PT, PT, UP0, 0x80, 0x0 ;  /* 0x000000000000781c */ /* 0x000fe20003f4f008 */
[----:B------:R-:W-:-:S02]  /*5b50*/  FADD.FTZ R171, R171, R170 ;  /* 0x000000aaabab7221 */ /* 0x000fc40000010000 */
[----:B------:R-:W0:Y:S01]  /*5b60*/  MUFU.EX2 R196, R196 ;  /* 0x000000c400c47308 */ /* 0x000e220000000800 */
[----:B------:R-:W-:Y:S01]  /*5b70*/  @!P1 PRMT R24, RZ, 0x654, R24 ;  /* 0x00000654ff189816 */ /* 0x000fe20000000018 */
[----:B------:R-:W-:Y:S01]  /*5b80*/  IMAD R189, R57, 0x2, R184 ;  /* 0x0000000239bd7824 */ /* 0x000fe200078e02b8 */
[----:B-1----:R-:W-:Y:S01]  /*5b90*/  F2FP.F16.F32.PACK_AB R153, R194, R183 ;  /* 0x000000b7c299723e */ /* 0x002fe200000000ff */
[----:B------:R-:W-:Y:S01]  /*5ba0*/  FADD.FTZ R194, R183, R194 ;  /* 0x000000c2b7c27221 */ /* 0x000fe20000010000 */
[----:B------:R1:W-:Y:S01]  /*5bb0*/  @!P1 SYNCS.ARRIVE.TRANS64.RED.A1T0 RZ, [R24+URZ], RZ ;  /* 0x000000ff18ff99a7 */ /* 0x0003e2000810043f */
[C---:B------:R-:W-:Y:S02]  /*5bc0*/  VIADD R191, R189.reuse, 0x36400 ;  /* 0x00036400bdbf7836 */ /* 0x040fe40000000000 */
[----:B------:R-:W-:Y:S01]  /*5bd0*/  FADD.FTZ R172, R172, R171 ;  /* 0x000000abacac7221 */ /* 0x000fe20000010000 */
[----:B------:R-:W-:Y:S01]  /*5be0*/  MUFU.EX2 R197, R197 ;  /* 0x000000c500c57308 */ /* 0x000fe20000000800 */
[----:B------:R-:W-:-:S02]  /*5bf0*/  VIADD R190, R189, 0x36420 ;  /* 0x00036420bdbe7836 */ /* 0x000fc40000000000 */
[----:B------:R-:W-:Y:S02]  /*5c00*/  @P3 VIADD R190, R191, 0xffffffe0 ;  /* 0xffffffe0bfbe3836 */ /* 0x000fe40000000000 */
[----:B------:R-:W-:Y:S01]  /*5c10*/  FADD.FTZ R173, R173, R172 ;  /* 0x000000acadad7221 */ /* 0x000fe20000010000 */
[----:B------:R-:W-:Y:S02]  /*5c20*/  IMAD.IADD R191, R191, 0x1, R192 ;  /* 0x00000001bfbf7824 */ /* 0x000fe400078e02c0 */
[----:B------:R-:W-:Y:S01]  /*5c30*/  IMAD.IADD R192, R192, 0x1, R190 ;  /* 0x00000001c0c07824 */ /* 0x000fe200078e02be */
[----:B------:R-:W2:Y:S01]  /*5c40*/  MUFU.EX2 R198, R198 ;  /* 0x000000c600c67308 */ /* 0x000ea20000000800 */
[----:B0-----:R-:W-:Y:S01]  /*5c50*/  F2FP.F16.F32.PACK_AB R155, R196, R195 ;  /* 0x000000c3c49b723e */ /* 0x001fe200000000ff */
[----:B------:R-:W-:Y:S01]  /*5c60*/  BAR.SYNC.DEFER_BLOCKING 0xf, 0x100 ;  /* 0x03c4000000007b1d */ /* 0x000fe20000010000 */
[----:B------:R-:W-:Y:S01]  /*5c70*/  FADD.FTZ R195, R195, R194 ;  /* 0x000000c2c3c37221 */ /* 0x000fe20000010000 */
[----:B------:R-:W-:-:S03]  /*5c80*/  FADD.FTZ R174, R174, R173 ;  /* 0x000000adaeae7221 */ /* 0x000fc60000010000 */
[----:B------:R-:W-:Y:S01]  /*5c90*/  FADD.FTZ R196, R196, R195 ;  /* 0x000000c3c4c47221 */ /* 0x000fe20000010000 */
[----:B------:R-:W-:Y:S01]  /*5ca0*/  MUFU.EX2 R199, R199 ;  /* 0x000000c700c77308 */ /* 0x000fe20000000800 */
[----:B------:R-:W-:-:S07]  /*5cb0*/  FADD.FTZ R175, R175, R174 ;  /* 0x000000aeafaf7221 */ /* 0x000fce0000010000 */
[----:B------:R-:W0:Y:S01]  /*5cc0*/  MUFU.EX2 R200, R200 ;  /* 0x000000c800c87308 */ /* 0x000e220000000800 */
[----:B--2---:R-:W-:Y:S01]  /*5cd0*/  F2FP.F16.F32.PACK_AB R157, R198, R197 ;  /* 0x000000c5c69d723e */ /* 0x004fe200000000ff */
[----:B------:R-:W-:-:S04]  /*5ce0*/  FADD.FTZ R197, R197, R196 ;  /* 0x000000c4c5c57221 */ /* 0x000fc80000010000 */
[----:B------:R-:W-:Y:S02]  /*5cf0*/  FADD.FTZ R198, R198, R197 ;  /* 0x000000c5c6c67221 */ /* 0x000fe40000010000 */
[----:B------:R-:W-:Y:S01]  /*5d00*/  MUFU.EX2 R176, R176 ;  /* 0x000000b000b07308 */ /* 0x000fe20000000800 */
[----:B------:R2:W-:Y:S07]  /*5d10*/  STSM.16.M88.4 [R189+0x36400], R152 ;  /* 0x03640098bd007844 */ /* 0x0005ee0000000200 */
[----:B------:R-:W3:Y:S01]  /*5d20*/  MUFU.EX2 R177, R177 ;  /* 0x000000b100b17308 */ /* 0x000ee20000000800 */
[----:B0-----:R-:W-:Y:S01]  /*5d30*/  F2FP.F16.F32.PACK_AB R159, R200, R199 ;  /* 0x000000c7c89f723e */ /* 0x001fe200000000ff */
[----:B------:R-:W-:-:S04]  /*5d40*/  FADD.FTZ R199, R199, R198 ;  /* 0x000000c6c7c77221 */ /* 0x000fc80000010000 */
[----:B------:R0:W-:Y:S01]  /*5d50*/  STSM.16.M88.4 [R190], R156 ;  /* 0x0000009cbe007844 */ /* 0x0001e20000000200 */
[----:B------:R-:W-:Y:S01]  /*5d60*/  FADD.FTZ R200, R200, R199 ;  /* 0x000000c7c8c87221 */ /* 0x000fe20000010000 */
[----:B------:R-:W-:Y:S08]  /*5d70*/  MUFU.EX2 R178, R178 ;  /* 0x000000b200b27308 */ /* 0x000ff00000000800 */
[----:B------:R-:W4:Y:S01]  /*5d80*/  MUFU.EX2 R179, R179 ;  /* 0x000000b300b37308 */ /* 0x000f220000000800 */
[----:B---3--:R-:W-:Y:S01]  /*5d90*/  F2FP.F16.F32.PACK_AB R160, R177, R176 ;  /* 0x000000b0b1a0723e */ /* 0x008fe200000000ff */
[----:B------:R-:W-:-:S04]  /*5da0*/  FADD.FTZ R176, R176, R175 ;  /* 0x000000afb0b07221 */ /* 0x000fc80000010000 */
[----:B------:R-:W-:Y:S02]  /*5db0*/  FADD.FTZ R177, R177, R176 ;  /* 0x000000b0b1b17221 */ /* 0x000fe40000010000 */
[----:B------:R-:W-:Y:S08]  /*5dc0*/  MUFU.EX2 R201, R201 ;  /* 0x000000c900c97308 */ /* 0x000ff00000000800 */
[----:B------:R-:W3:Y:S01]  /*5dd0*/  MUFU.EX2 R202, R202 ;  /* 0x000000ca00ca7308 */ /* 0x000ee20000000800 */
[----:B----4-:R-:W-:Y:S01]  /*5de0*/  F2FP.F16.F32.PACK_AB R162, R179, R178 ;  /* 0x000000b2b3a2723e */ /* 0x010fe200000000ff */
[----:B------:R-:W-:-:S04]  /*5df0*/  FADD.FTZ R178, R178, R177 ;  /* 0x000000b1b2b27221 */ /* 0x000fc80000010000 */
[----:B------:R-:W-:Y:S02]  /*5e00*/  FADD.FTZ R179, R179, R178 ;  /* 0x000000b2b3b37221 */ /* 0x000fe40000010000 */
        /* <DEDUP_REMOVED lines=25> */
[----:B------:R-:W-:Y:S01]  /*5fa0*/  FADD.FTZ R206, R206, R205 ;  /* 0x000000cdcece7221 */ /* 0x000fe20000010000 */
[----:B----4-:R-:W-:-:S03]  /*5fb0*/  F2FP.F16.F32.PACK_AB R167, R208, R207 ;  /* 0x000000cfd0a7723e */ /* 0x010fc600000000ff */
[----:B------:R-:W-:Y:S02]  /*5fc0*/  FADD.FTZ R207, R207, R206 ;  /* 0x000000cecfcf7221 */ /* 0x000fe40000010000 */
[----:B------:R0:W-:Y:S01]  /*5fd0*/  STSM.16.M88.4 [R192], R164 ;  /* 0x000000a4c0007844 */ /* 0x0001e20000000200 */
[----:B-1----:R-:W-:Y:S01]  /*5fe0*/  WARPGROUP.ARRIVE ;  /* 0x00000000000079c5 */ /* 0x002fe20000000000 */
[----:B------:R-:W-:-:S05]  /*5ff0*/  FADD.FTZ R194, R208, R207 ;  /* 0x000000cfd0c27221 */ /* 0x000fca0000010000 */
[----:B------:R-:W-:Y:S01]  /*6000*/  HGMMA.64x256x16.F32 R24, R152, gdesc[UR8].tnspB, RZ, !UPT, gsb0 ;  /* 0x43e0000898187df0 */ /* 0x000fe2000c0008ff */
[----:B------:R-:W-:Y:S01]  /*6010*/  R2UR UR10, R209 ;  /* 0x00000000d10a72ca */ /* 0x000fe200000e0000 */
[----:B------:R-:W-:Y:S01]  /*6020*/  UMOV UR11, 0x40000040 ;  /* 0x40000040000b7882 */ /* 0x000fe20000000000 */
[C---:B------:R-:W-:Y:S01]  /*6030*/  VIADD R209, R188.reuse, 0x100 ;  /* 0x00000100bcd17836 */ /* 0x040fe20000000000 */
[----:B------:R-:W-:Y:S02]  /*6040*/  WARPGROUP.DEPBAR.LE gsb0, 0x0 ;  /* 0x00008000000079c5 */ /* 0x000fe40000010000 */
[----:B------:R-:W-:Y:S01]  /*6050*/  WARPGROUP.ARRIVE ;  /* 0x00000000000079c5 */ /* 0x000fe20000000000 */
[----:B--2---:R-:W-:-:S15]  /*6060*/  VIADD R152, R188, 0x180 ;  /* 0x00000180bc987836 */ /* 0x004fde0000000000 */
[----:B------:R-:W-:-:S06]  /*6070*/  NOP ;  /* 0x0000000000007918 */ /* 0x000fcc0000000000 */
[----:B------:R-:W-:Y:S01]  /*6080*/  HGMMA.64x256x16.F32 R24, R156, gdesc[UR8].tnspB, R24, gsb0 ;  /* 0x43e000089c187df0 */ /* 0x000fe20008000818 */
[----:B------:R-:W-:Y:S01]  /*6090*/  R2UR UR10, R209 ;  /* 0x00000000d10a72ca */ /* 0x000fe200000e0000 */
[----:B------:R-:W-:Y:S01]  /*60a0*/  UMOV UR11, 0x40000040 ;  /* 0x40000040000b7882 */ /* 0x000fe20000000000 */
[----:B------:R-:W-:Y:S02]  /*60b0*/  WARPGROUP.DEPBAR.LE gsb0, 0x0 ;  /* 0x00008000000079c5 */ /* 0x000fe40000010000 */
[----:B------:R-:W-:-:S15]  /*60c0*/  WARPGROUP.ARRIVE ;  /* 0x00000000000079c5 */ /* 0x000fde0000000000 */
[----:B------:R-:W-:-:S08]  /*60d0*/  NOP ;  /* 0x0000000000007918 */ /* 0x000fd00000000000 */
[----:B------:R-:W-:Y:S01]  /*60e0*/  HGMMA.64x256x16.F32 R24, R160, gdesc[UR8].tnspB, R24, gsb0 ;  /* 0x43e00008a0187df0 */ /* 0x000fe20008000818 */
[----:B------:R-:W-:Y:S01]  /*60f0*/  R2UR UR10, R152 ;  /* 0x00000000980a72ca */ /* 0x000fe200000e0000 */
[----:B------:R-:W-:Y:S01]  /*6100*/  UMOV UR11, 0x40000040 ;  /* 0x40000040000b7882 */ /* 0x000fe20000000000 */
[----:B------:R-:W-:-:S05]  /*6110*/  @!P1 VIADD R152, R184, 0x38860 ;  /* 0x00038860b8989836 */ /* 0x000fca0000000000 */
[----:B------:R-:W-:Y:S01]  /*6120*/  @!P1 PRMT R152, RZ, 0x654, R152 ;  /* 0x00000654ff989816 */ /* 0x000fe20000000098 */
[----:B------:R-:W-:Y:S02]  /*6130*/  WARPGROUP.DEPBAR.LE gsb0, 0x0 ;  /* 0x00008000000079c5 */ /* 0x000fe40000010000 */
[----:B------:R-:W-:-:S15]  /*6140*/  WARPGROUP.ARRIVE ;  /* 0x00000000000079c5 */ /* 0x000fde0000000000 */
[----:B------:R-:W-:-:S02]  /*6150*/  NOP ;  /* 0x0000000000007918 */ /* 0x000fc40000000000 */
[----:B------:R-:W-:Y:S03]  /*6160*/  HGMMA.64x256x16.F32 R24, R164, gdesc[UR8].tnspB, R24, gsb0 ;  /* 0x43e00008a4187df0 */ /* 0x000fe60008000818 */
[----:B------:R-:W-:Y:S02]  /*6170*/  WARPGROUP.DEPBAR.LE gsb0, 0x0 ;  /* 0x00008000000079c5 */ /* 0x000fe40000010000 */
[----:B------:R-:W-:Y:S01]  /*6180*/  @!PT LDS RZ, [RZ] ;  /* 0x00000000fffff984 */ /* 0x000fe20000000800 */
[----:B------:R-:W-:Y:S01]  /*6190*/  @!PT LDS RZ, [RZ] ;  /* 0x00000000fffff984 */ /* 0x000fe20000000800 */
[----:B------:R-:W-:Y:S01]  /*61a0*/  @!PT LDS RZ, [RZ] ;  /* 0x00000000fffff984 */ /* 0x000fe20000000800 */
[----:B------:R-:W-:Y:S01]  /*61b0*/  @!PT LDS RZ, [RZ] ;  /* 0x00000000fffff984 */ /* 0x000fe20000000800 */
[----:B------:R1:W-:Y:S06]  /*61c0*/  MEMBAR.ALL.CTA ;  /* 0x0000000000007992 */ /* 0x0003ec0000008000 */
[----:B-1----:R-:W1:Y:S02]  /*61d0*/  FENCE.VIEW.ASYNC.S ;  /* 0x00000000000073c6 */ /* 0x002e640000000000 */
[----:B-1----:R-:W-:Y:S01]  /*61e0*/  NOP ;  /* 0x0000000000007918 */ /* 0x002fe20000000000 */
[----:B------:R-:W-:Y:S06]  /*61f0*/  BAR.ARV 0xe, 0x100 ;  /* 0x0384000000007b1d */ /* 0x000fec0000002000 */
[----:B------:R1:W-:Y:S02]  /*6200*/  @!P1 SYNCS.ARRIVE.TRANS64.RED.A1T0 RZ, [R152+URZ], RZ ;  /* 0x000000ff98ff99a7 */ /* 0x0003e4000810043f */
[----:B-1----:R-:W-:Y:S01]  /*6210*/  IMAD.MOV.U32 R152, RZ, RZ, RZ ;  /* 0x000000ffff987224 */ /* 0x002fe200078e00ff */
[----:B0-----:R-:W-:Y:S06]  /*6220*/  @!P2 BRA `(.L_x_211) ;  /* 0x0000002c0040a947 */ /* 0x001fec0003800000 */
[----:B------:R-:W-:Y:S01]  /*6230*/  IMAD.MOV.U32 R208, RZ, RZ, RZ ;  /* 0x000000ffffd07224 */ /* 0x000fe200078e00ff */
[----:B------:R-:W-:-:S06]  /*6240*/  UMOV UR60, URZ ;  /* 0x0000003f003c7c82 */ /* 0x000fcc0008000000 */
.L_x_220:
[----:B------:R-:W-:Y:S01]  /*6250*/  VIADD R197, R208, 0x1 ;  /* 0x00000001d0c57836 */ /* 0x000fe20000000000 */
[----:B------:R-:W-:-:S04]  /*6260*/  R2UR UR7, R2 ;  /* 0x00000000020772ca */ /* 0x000fc800000e0000 */
[----:B------:R-:W-:-:S04]  /*6270*/  ISETP.NE.AND P3, PT, R197, 0x2, PT ;  /* 0x00000002c500780c */ /* 0x000fc80003f65270 */
[----:B0-----:R-:W-:Y:S02]  /*6280*/  SEL R152, RZ, 0x1, P3 ;  /* 0x00000001ff987807 */ /* 0x001fe40001800000 */
[----:B------:R-:W-:Y:S02]  /*6290*/  SEL R197, R197, RZ, P3 ;  /* 0x000000ffc5c57207 */ /* 0x000fe40001800000 */
[----:B------:R-:W-:Y:S01]  /*62a0*/  R2UR UR6, R152 ;  /* 0x00000000980672ca */ /* 0x000fe200000e0000 */
[----:B------:R-:W-:Y:S01]  /*62b0*/  IMAD.U32 R152, RZ, RZ, UR61 ;  /* 0x0000003dff987e24 */ /* 0x000fe2000f8e00ff */
[----:B------:R-:W-:-:S04]  /*62c0*/  UIADD3 UR61, UR61, -0x1, URZ ;  /* 0xffffffff3d3d7890 */ /* 0x000fc8000fffe03f */
[----:B------:R-:W-:-:S07]  /*62d0*/  ISETP.GT.AND P2, PT, R152, UR7, PT ;  /* 0x0000000798007c0c */ /* 0x000fce000bf44270 */
[----:B------:R-:W-:Y:S01]  /*62e0*/  ULOP3.LUT UR60, UR60, UR6, URZ, 0x3c, !UPT ;  /* 0x000000063c3c7292 */ /* 0x000fe2000f8e3c3f */
[----:B------:R-:W-:Y:S11]  /*62f0*/  @!P0 BRA `(.L_x_212) ;  /* 0x0000000000048947 */ /* 0x000ff60003800000 */
[----:B------:R-:W-:Y:S01]  /*6300*/  BPT.TRAP 0x1 ;  /* 0x000000040000795c */ /* 0x000fe20000300000 */
.L_x_212:
[----:B------:R-:W-:Y:S02]  /*6310*/  IMAD.U32 R199, RZ, RZ, UR60 ;  /* 0x0000003cffc77e24 */ /* 0x000fe4000f8e00ff */
[----:B------:R-:W-:-:S03]  /*6320*/  IMAD R196, R197, 0x8, R184 ;  /* 0x00000008c5c47824 */ /* 0x000fc600078e02b8 */
[----:B------:R-:W-:-:S04]  /*6330*/  SHF.L.U32 R199, R199, 0x1f, RZ ;  /* 0x0000001fc7c77819 */ /* 0x000fc800000006ff */
[----:B------:R0:W1:Y:S01]  /*6340*/  SYNCS.PHASECHK.TRANS64.TRYWAIT P3, [R196+URZ+0x38830], R199 ;  /* 0x038830c7c40075a7 */ /* 0x000062000806017f */
[----:B------:R-:W-:Y:S05]  /*6350*/  @!P0 BRA `(.L_x_213) ;  /* 0x0000000000048947 */ /* 0x000fea0003800000 */
[----:B------:R-:W-:Y:S01]  /*6360*/  BPT.TRAP 0x1 ;  /* 0x000000040000795c */ /* 0x000fe20000300000 */
.L_x_213:
[----:B------:R-:W-:Y:S01]  /*6370*/  IMAD R195, R197, 0x200, R4 ;  /* 0x00000200c5c37824 */ /* 0x000fe200078e0204 */
[----:B-1----:R-:W-:Y:S06]  /*6380*/  @P3 BRA `(.L_x_214) ;  /* 0x0000000000083947 */ /* 0x002fec0003800000 */
[----:B------:R-:W1:Y:S02]  /*6390*/  SYNCS.PHASECHK.TRANS64.TRYWAIT P3, [R196+URZ+0x38830], R199 ;  /* 0x038830c7c40075a7 */ /* 0x000e64000806017f */
[----:B-1----:R-:W-:Y:S05]  /*63a0*/  @!P3 BRA `(.L_x_215) ;  /* 0x000000b400b8b947 */ /* 0x002fea0003800000 */
.L_x_214:
[----:B------:R-:W-:Y:S01]  /*63b0*/  R2UR UR6, R195 ;  /* 0x00000000c30672ca */ /* 0x000fe200000e0000 */
[----:B------:R-:W-:Y:S01]  /*63c0*/  WARPGROUP.ARRIVE ;  /* 0x00000000000079c5 */ /* 0x000fe20000000000 */
[----:B------:R-:W-:Y:S01]  /*63d0*/  MOV R198, UR17 ;  /* 0x0000001100c67c02 */ /* 0x000fe20008000f00 */
[----:B------:R-:W-:Y:S01]  /*63e0*/  UMOV UR19, 0x40000040 ;  /* 0x4000004000137882 */ /* 0x000fe20000000000 */
[----:B------:R-:W-:Y:S01]  /*63f0*/  MOV R200, UR16 ;  /* 0x0000001000c87c02 */ /* 0x000fe20008000f00 */
[----:B------:R-:W-:Y:S01]  /*6400*/  UMOV UR15, 0x40000040 ;  /* 0x40000040000f7882 */ /* 0x000fe20000000000 */
[----:B------:R-:W-:Y:S01]  /*6410*/  R2UR UR16, R10 ;  /* 0x000000000a1072ca */ /* 0x000fe200000e0000 */
[----:B------:R-:W-:Y:S01]  /*6420*/  UMOV UR11, 0x40000040 ;  /* 0x40000040000b7882 */ /* 0x000fe20000000000 */
[----:B------:R-:W-:Y:S01]  /*6430*/  R2UR UR17, R11 ;  /* 0x000000000b1172ca */ /* 0x000fe200000e0000 */
[----:B------:R-:W-:Y:S01]  /*6440*/  UMOV UR59, 0x40000040 ;  /* 0x40000040003b7882 */ /* 0x000fe20000000000 */
[----:B------:R-:W-:-:S02]  /*6450*/  MOV R201, UR13 ;  /* 0x0000000d00c97c02 */ /* 0x000fc40008000f00 */
[----:B------:R-:W-:Y:S01]  /*6460*/  MOV R202, UR12 ;  /* 0x0000000c00ca7c02 */ /* 0x000fe20008000f00 */
[----:B------:R-:W-:Y:S01]  /*6470*/  UMOV UR18, UR6 ;  /* 0x0000000600127c82 */ /* 0x000fe20008000000 */
[----:B------:R-:W-:Y:S02]  /*6480*/  R2UR UR12, R12 ;  /* 0x000000000c0c72ca */ /* 0x000fe400000e0000 */
[----:B------:R-:W-:Y:S02]  /*6490*/  R2UR UR13, R13 ;  /* 0x000000000d0d72ca */ /* 0x000fe400000e0000 */
[----:B------:R-:W-:Y:S02]  /*64a0*/  MOV R203, UR9 ;  /* 0x0000000900cb7c02 */ /* 0x000fe40008000f00 */
[----:B------:R-:W-:Y:S01]  /*64b0*/  MOV R204, UR8 ;  /* 0x0000000800cc7c02 */ /* 0x000fe20008000f00 */
[----:B------:R-:W-:Y:S01]  /*64c0*/  HGMMA.64x64x16.F32 R152, gdesc[UR16], RZ, !UPT, gsb0 ;  /* 0x00e00000109879f0 */ /* 0x000fe2000c0008ff */
[----:B------:R-:W-:Y:S01]  /*64d0*/  R2UR UR17, R198 ;  /* 0x00000000c61172ca */ /* 0x000fe200000e0000 */
[----:B------:R-:W-:Y:S01]  /*64e0*/  VIADD R198, R195, 0x2 ;  /* 0x00000002c3c67836 */ /* 0x000fe20000000000 */
[----:B------:R-:W-:-:S02]  /*64f0*/  R2UR UR8, R14 ;  /* 0x000000000e0872ca */ /* 0x000fc400000e0000 */
[----:B------:R-:W-:Y:S02]  /*6500*/  R2UR UR9, R15 ;  /* 0x000000000f0972ca */ /* 0x000fe400000e0000 */
[----:B------:R-:W-:Y:S01]  /*6510*/  R2UR UR6, R198 ;  /* 0x00000000c60672ca */ /* 0x000fe200000e0000 */
[C---:B------:R-:W-:Y:S01]  /*6520*/  VIADD R198, R195.reuse, 0x4 ;  /* 0x00000004c3c67836 */ /* 0x040fe20000000000 */
[----:B------:R-:W-:Y:S01]  /*6530*/  R2UR UR56, R16 ;  /* 0x00000000103872ca */ /* 0x000fe200000e0000 */
[----:B------:R-:W-:Y:S01]  /*6540*/  VIADD R195, R195, 0x6 ;  /* 0x00000006c3c37836 */ /* 0x000fe20000000000 */
[----:B------:R-:W-:Y:S02]  /*6550*/  R2UR UR57, R17 ;  /* 0x00000000113972ca */ /* 0x000fe400000e0000 */
[----:B------:R-:W-:-:S07]  /*6560*/  R2UR UR16, R200 ;  /* 0x00000000c81072ca */ /* 0x000fce00000e0000 */
[----:B------:R-:W-:Y:S01]  /*6570*/  UMOV UR14, UR6 ;  /* 0x00000006000e7c82 */ /* 0x000fe20008000000 */
[----:B------:R-:W-:-:S13]  /*6580*/  R2UR UR6, R198 ;  /* 0x00000000c60672ca */ /* 0x000fda00000e0000 */
[----:B------:R-:W-:Y:S01]  /*6590*/  UMOV UR10, UR6 ;  /* 0x00000006000a7c82 */ /* 0x000fe20008000000 */
[----:B------:R-:W-:-:S13]  /*65a0*/  R2UR UR6, R195 ;  /* 0x00000000c30672ca */ /* 0x000fda00000e0000 */
[----:B------:R-:W-:Y:S01]  /*65b0*/  UMOV UR58, UR6 ;  /* 0x00000006003a7c82 */ /* 0x000fe20008000000 */
[----:B------:R-:W-:Y:S02]  /*65c0*/  WARPGROUP.DEPBAR.LE gsb0, 0x0 ;  /* 0x00008000000079c5 */ /* 0x000fe40000010000 */
[----:B------:R-:W-:-:S06]  /*65d0*/  WARPGROUP.ARRIVE ;  /* 0x00000000000079c5 */ /* 0x000fcc0000000000 */
[----:B------:R-:W-:Y:S01]  /*65e0*/  HGMMA.64x64x16.F32 R152, gdesc[UR12], R152, gsb0 ;  /* 0x00e000000c9879f0 */ /* 0x000fe20008000898 */
[----:B------:R-:W-:Y:S02]  /*65f0*/  R2UR UR13, R201 ;  /* 0x00000000c90d72ca */ /* 0x000fe400000e0000 */
[----:B------:R-:W-:Y:S01]  /*6600*/  R2UR UR12, R202 ;  /* 0x00000000ca0c72ca */ /* 0x000fe200000e0000 */
[----:B------:R-:W-:Y:S02]  /*6610*/  WARPGROUP.DEPBAR.LE gsb0, 0x0 ;  /* 0x00008000000079c5 */ /* 0x000fe40000010000 */
[----:B------:R-:W-:-:S06]  /*6620*/  WARPGROUP.ARRIVE ;  /* 0x00000000000079c5 */ /* 0x000fcc0000000000 */
[----:B------:R-:W-:Y:S01]  /*6630*/  HGMMA.64x64x16.F32 R152, gdesc[UR8], R152, gsb0 ;  /* 0x00e00000089879f0 */ /* 0x000fe20008000898 */
[----:B------:R-:W-:Y:S02]  /*6640*/  R2UR UR9, R203 ;  /* 0x00000000cb0972ca */ /* 0x000fe400000e0000 */
[----:B------:R-:W-:Y:S01]  /*6650*/  R2UR UR8, R204 ;  /* 0x00000000cc0872ca */ /* 0x000fe200000e0000 */
[----:B------:R-:W-:Y:S02]  /*6660*/  WARPGROUP.DEPBAR.LE gsb0, 0x0 ;  /* 0x00008000000079c5 */ /* 0x000fe40000010000 */
[----:B------:R-:W-:-:S06]  /*6670*/  WARPGROUP.ARRIVE ;  /* 0x00000000000079c5 */ /* 0x000fcc0000000000 */
[----:B------:R-:W-:Y:S03]  /*6680*/  HGMMA.64x64x16.F32 R152, gdesc[UR56], R152, gsb0 ;  /* 0x00e00000389879f0 */ /* 0x000fe60008000898 */
[----:B------:R-:W-:Y:S02]  /*6690*/  WARPGROUP.DEPBAR.LE gsb0, 0x0 ;  /* 0x00008000000079c5 */ /* 0x000fe40000010000 */
[----:B------:R-:W-:Y:S05]  /*66a0*/  @!P0 BRA `(.L_x_216) ;  /* 0x0000000000048947 */ /* 0x000fea0003800000 */
[----:B------:R-:W-:Y:S01]  /*66b0*/  BPT.TRAP 0x1 ;  /* 0x000000040000795c */ /* 0x000fe20000300000 */
.L_x_216:
[----:B------:R2:W3:Y:S01]  /*66c0*/  SYNCS.PHASECHK.TRANS64.TRYWAIT P3, [R196+URZ+0x38850], R199 ;  /* 0x038850c7c40075a7 */ /* 0x0004e2000806017f */
[----:B------:R-:W-:Y:S05]  /*66d0*/  @!P0 BRA `(.L_x_217) ;  /* 0x0000000000048947 */ /* 0x000fea0003800000 */
[----:B------:R-:W-:Y:S01]  /*66e0*/  BPT.TRAP 0x1 ;  /* 0x000000040000795c */ /* 0x000fe20000300000 */
.L_x_217:
[----:B---3--:R-:W-:Y:S05]  /*66f0*/  @P3 BRA `(.L_x_218) ;  /* 0x0000000000083947 */ /* 0x008fea0003800000 */
[----:B------:R-:W3:Y:S02]  /*6700*/  SYNCS.PHASECHK.TRANS64.TRYWAIT P3, [R196+URZ+0x38850], R199 ;  /* 0x038850c7c40075a7 */ /* 0x000ee4000806017f */
[----:B---3--:R-:W-:Y:S05]  /*6710*/  @!P3 BRA `(.L_x_219) ;  /* 0x000000b000f0b947 */ /* 0x008fea0003800000 */
.L_x_218:
[----:B------:R-:W-:Y:S01]  /*6720*/  IMAD R195, R197, 0x1000, R6 ;  /* 0x00001000c5c37824 */ /* 0x000fe200078e0206 */
[----:B------:R-:W-:Y:S01]  /*6730*/  MOV R198, UR49 ;  /* 0x0000003100c67c02 */ /* 0x000fe20008000f00 */
[----:B------:R-:W-:Y:S01]  /*6740*/  WARPGROUP.ARRIVE ;  /* 0x00000000000079c5 */ /* 0x000fe20000000000 */
[----:B0123--:R-:W-:Y:S01]  /*6750*/  MOV R199, UR48 ;  /* 0x0000003000c77c02 */ /* 0x00ffe20008000f00 */
[----:B------:R-:W-:Y:S01]  /*6760*/  UMOV UR51, 0x40000040 ;  /* 0x4000004000337882 */ /* 0x000fe20000000000 */
[----:B------:R-:W-:Y:S01]  /*6770*/  R2UR UR6, R195 ;  /* 0x00000000c30672ca */ /* 0x000fe200000e0000 */
[----:B------:R-:W-:Y:S01]  /*6780*/  UMOV UR55, 0x40000040 ;  /* 0x4000004000377882 */ /* 0x000fe20000000000 */
[----:B------:R-:W-:Y:S01]  /*6790*/  R2UR UR48, R18 ;  /* 0x00000000123072ca */ /* 0x000fe200000e0000 */
[----:B------:R-:W-:Y:S01]  /*67a0*/  UMOV UR59, 0x40000040 ;  /* 0x40000040003b7882 */ /* 0x000fe20000000000 */
[----:B------:R-:W-:Y:S01]  /*67b0*/  R2UR UR49, R19 ;  /* 0x00000000133172ca */ /* 0x000fe200000e0000 */
[----:B------:R-:W-:Y:S01]  /*67c0*/  UMOV UR7, 0x40000040 ;  /* 0x4000004000077882 */ /* 0x000fe20000000000 */
[----:B------:R-:W-:Y:S01]  /*67d0*/  MOV R200, UR53 ;  /* 0x0000003500c87c02 */ /* 0x000fe20008000f00 */
[----:B------:R-:W-:Y:S01]  /*67e0*/  UMOV UR11, 0x40000040 ;  /* 0x40000040000b7882 */ /* 0x000fe20000000000 */
[----:B------:R-:W-:Y:S01]  /*67f0*/  MOV R201, UR52 ;  /* 0x0000003400c97c02 */ /* 0x000fe20008000f00 */
[----:B------:R-:W-:Y:S01]  /*6800*/  UMOV UR15, 0x40000040 ;  /* 0x40000040000f7882 */ /* 0x000fe20000000000 */
[----:B------:R-:W-:Y:S01]  /*6810*/  R2UR UR52, R20 ;  /* 0x00000000143472ca */ /* 0x000fe200000e0000 */
[----:B------:R-:W-:Y:S01]  /*6820*/  UMOV UR19, 0x40000040 ;  /* 0x4000004000137882 */ /* 0x000fe20000000000 */
[----:B------:R-:W-:Y:S01]  /*6830*/  R2UR UR53, R21 ;  /* 0x00000000153572ca */ /* 0x000fe200000e0000 */
[----:B------:R-:W-:Y:S01]  /*6840*/  UMOV UR50, UR6 ;  /* 0x0000000600327c82 */ /* 0x000fe20008000000 */
[----:B------:R-:W-:Y:S01]  /*6850*/  R2UR UR56, R22 ;  /* 0x00000000163872ca */ /* 0x000fe200000e0000 */
[----:B------:R-:W-:Y:S01]  /*6860*/  UMOV UR23, 0x40000040 ;  /* 0x4000004000177882 */ /* 0x000fe20000000000 */
[----:B------:R-:W-:Y:S01]  /*6870*/  R2UR UR57, R23 ;  /* 0x00000000173972ca */ /* 0x000fe200000e0000 */
[----:B------:R-:W-:Y:S01]  /*6880*/  HGMMA.64x64x16.F32 R152, gdesc[UR48], R152, gsb0 ;  /* 0x00e00000309879f0 */ /* 0x000fe20008000898 */
[----:B------:R-:W-:Y:S01]  /*6890*/  R2UR UR49, R198 ;  /* 0x00000000c63172ca */ /* 0x000fe200000e0000 */
[C---:B------:R-:W-:Y:S01]  /*68a0*/  VIADD R198, R195.reuse, 0x2 ;  /* 0x00000002c3c67836 */ /* 0x040fe20000000000 */
[----:B------:R-:W-:Y:S01]  /*68b0*/  UMOV UR27, 0x40000040 ;  /* 0x40000040001b7882 */ /* 0x000fe20000000000 */
[----:B------:R-:W-:Y:S01]  /*68c0*/  UMOV UR31, 0x40000040 ;  /* 0x40000040001f7882 */ /* 0x000fe20000000000 */
[----:B------:R-:W-:Y:S01]  /*68d0*/  UMOV UR35, 0x40000040 ;  /* 0x4000004000237882 */ /* 0x000fe20000000000 */
[----:B------:R-:W-:Y:S01]  /*68e0*/  UMOV UR39, 0x40000040 ;  /* 0x4000004000277882 */ /* 0x000fe20000000000 */
[----:B------:R-:W-:Y:S01]  /*68f0*/  R2UR UR6, R198 ;  /* 0x00000000c60672ca */ /* 0x000fe200000e0000 */
[----:B------:R-:W-:Y:S01]  /*6900*/  VIADD R198, R195, 0x4 ;  /* 0x00000004c3c67836 */ /* 0x000fe20000000000 */
[----:B------:R-:W-:Y:S01]  /*6910*/  UMOV UR43, 0x40000040 ;  /* 0x40000040002b7882 */ /* 0x000fe20000000000 */
[----:B------:R-:W-:Y:S01]  /*6920*/  UMOV UR47, 0x40000040 ;  /* 0x40000040002f7882 */ /* 0x000fe20000000000 */
[----:B------:R-:W-:Y:S01]  /*6930*/  R2UR UR48, R199 ;  /* 0x00000000c73072ca */ /* 0x000fe200000e0000 */
[----:B------:R-:W-:Y:S01]  /*6940*/  UMOV UR51, 0x40000040 ;  /* 0x4000004000337882 */ /* 0x000fe20000000000 */
[----:B------:R-:W0:Y:S01]  /*6950*/  S2R R202, SR_TID.X ;  /* 0x0000000000ca7919 */ /* 0x000e220000002100 */
[----:B------:R-:W-:-:S02]  /*6960*/  VIADD R199, R195, 0x800 ;  /* 0x00000800c3c77836 */ /* 0x000fc40000000000 */
[----:B------:R-:W-:-:S04]  /*6970*/  IMAD R215, R197, 0x1000, R188 ;  /* 0x00001000c5d77824 */ /* 0x000fc800078e02bc */
[----:B------:R-:W-:Y:S01]  /*6980*/  UMOV UR54, UR6 ;  /* 0x0000000600367c82 */ /* 0x000fe20008000000 */
[----:B------:R-:W-:Y:S01]  /*6990*/  R2UR UR6, R198 ;  /* 0x00000000c60672ca */ /* 0x000fe200000e0000 */
[----:B------:R-:W-:-:S12]  /*69a0*/  VIADD R198, R195, 0x6 ;  /* 0x00000006c3c67836 */ /* 0x000fd80000000000 */
[----:B------:R-:W-:Y:S01]  /*69b0*/  UMOV UR58, UR6 ;  /* 0x00000006003a7c82 */ /* 0x000fe20008000000 */
[----:B------:R-:W-:Y:S01]  /*69c0*/  R2UR UR6, R198 ;  /* 0x00000000c60672ca */ /* 0x000fe200000e0000 */
[----:B------:R-:W-:-:S05]  /*69d0*/  VIADD R198, R195, 0x200 ;  /* 0x00000200c3c67836 */ /* 0x000fca0000000000 */
[----:B------:R-:W-:Y:S01]  /*69e0*/  R2UR UR10, R198 ;  /* 0x00000000c60a72ca */ /* 0x000fe200000e0000 */
[----:B------:R-:W-:Y:S01]  /*69f0*/  VIADD R198, R195, 0x202 ;  /* 0x00000202c3c67836 */ /* 0x000fe20000000000 */
[----:B0-----:R-:W-:-:S04]  /*6a00*/  SHF.R.U32.HI R202, RZ, 0x7, R202 ;  /* 0x00000007ffca7819 */ /* 0x001fc800000116ca */
[----:B------:R-:W-:Y:S01]  /*6a10*/  R2UR UR14, R198 ;  /* 0x00000000c60e72ca */ /* 0x000fe200000e0000 */
[----:B------:R-:W-:-:S05]  /*6a20*/  VIADD R198, R195, 0x204 ;  /* 0x00000204c3c67836 */ /* 0x000fca0000000000 */
[----:B------:R-:W-:Y:S01]  /*6a30*/  R2UR UR18, R198 ;  /* 0x00000000c61272ca */ /* 0x000fe200000e0000 */
[----:B------:R-:W-:-:S05]  /*6a40*/  VIADD R198, R195, 0x206 ;  /* 0x00000206c3c67836 */ /* 0x000fca0000000000 */
[----:B------:R-:W-:Y:S01]  /*6a50*/  R2UR UR22, R198 ;  /* 0x00000000c61672ca */ /* 0x000fe200000e0000 */
[----:B------:R-:W-:-:S05]  /*6a60*/  VIADD R198, R195, 0x400 ;  /* 0x00000400c3c67836 */ /* 0x000fca0000000000 */
[----:B------:R-:W-:Y:S01]  /*6a70*/  R2UR UR26, R198 ;  /* 0x00000000c61a72ca */ /* 0x000fe200000e0000 */
[----:B------:R-:W-:-:S05]  /*6a80*/  VIADD R198, R195, 0x402 ;  /* 0x00000402c3c67836 */ /* 0x000fca0000000000 */
[----:B------:R-:W-:Y:S01]  /*6a90*/  R2UR UR30, R198 ;  /* 0x00000000c61e72ca */ /* 0x000fe200000e0000 */
[C---:B------:R-:W-:Y:S01]  /*6aa0*/  VIADD R198, R195.reuse, 0x404 ;  /* 0x00000404c3c67836 */ /* 0x040fe20000000000 */
[----:B------:R-:W-:Y:S02]  /*6ab0*/  WARPGROUP.DEPBAR.LE gsb0, 0x0 ;  /* 0x00008000000079c5 */ /* 0x000fe40000010000 */
[----:B------:R-:W-:Y:S02]  /*6ac0*/  WARPGROUP.ARRIVE ;  /* 0x00000000000079c5 */ /* 0x000fe40000000000 */
[----:B------:R-:W-:Y:S01]  /*6ad0*/  R2UR UR34, R198 ;  /* 0x00000000c62272ca */ /* 0x000fe200000e0000 */
[----:B------:R-:W-:-:S03]  /*6ae0*/  VIADD R198, R195, 0x406 ;  /* 0x00000406c3c67836 */ /* 0x000fc60000000000 */
[----:B------:R-:W-:Y:S02]  /*6af0*/  HGMMA.64x64x16.F32 R152, gdesc[UR52], R152, gsb0 ;  /* 0x00e00000349879f0 */ /* 0x000fe40008000898 */
[----:B------:R-:W-:Y:S01]  /*6b00*/  R2UR UR38, R198 ;  /* 0x00000000c62672ca */ /* 0x000fe200000e0000 */
[----:B------:R-:W-:Y:S01]  /*6b10*/  VIADD R198, R195, 0x600 ;  /* 0x00000600c3c67836 */ /* 0x000fe20000000000 */
[----:B------:R-:W-:Y:S01]  /*6b20*/  R2UR UR53, R200 ;  /* 0x00000000c83572ca */ /* 0x000fe200000e0000 */
[----:B------:R-:W-:Y:S01]  /*6b30*/  UMOV UR55, 0x40000040 ;  /* 0x4000004000377882 */ /* 0x000fe20000000000 */
[----:B------:R-:W-:Y:S02]  /*6b40*/  R2UR UR52, R201 ;  /* 0x00000000c93472ca */ /* 0x000fe400000e0000 */
[----:B------:R-:W-:Y:S01]  /*6b50*/  R2UR UR42, R198 ;  /* 0x00000000c62a72ca */ /* 0x000fe200000e0000 */
[----:B------:R-:W-:-:S05]  /*6b60*/  VIADD R198, R195, 0x602 ;  /* 0x00000602c3c67836 */ /* 0x000fca0000000000 */
[----:B------:R-:W-:Y:S01]  /*6b70*/  R2UR UR46, R198 ;  /* 0x00000000c62e72ca */ /* 0x000fe200000e0000 */
[----:B------:R-:W-:-:S05]  /*6b80*/  VIADD R198, R195, 0x604 ;  /* 0x00000604c3c67836 */ /* 0x000fca0000000000 */
[----:B------:R-:W-:Y:S01]  /*6b90*/  R2UR UR50, R198 ;  /* 0x00000000c63272ca */ /* 0x000fe200000e0000 */
[----:B------:R-:W-:-:S05]  /*6ba0*/  VIADD R198, R195, 0x606 ;  /* 0x00000606c3c67836 */ /* 0x000fca0000000000 */
[----:B------:R-:W-:Y:S02]  /*6bb0*/  R2UR UR54, R198 ;  /* 0x00000000c63672ca */ /* 0x000fe400000e0000 */
[----:B------:R0:W1:Y:S02]  /*6bc0*/  SHFL.IDX PT, R198, R202, RZ, 0x1f ;  /* 0x00001fffcac67589 */ /* 0x00006400000e0000 */
[----:B0-----:R-:W-:Y:S01]  /*6bd0*/  IMAD.MOV.U32 R202, RZ, RZ, 0x4 ;  /* 0x00000004ffca7424 */ /* 0x001fe200078e00ff */
[----:B-1----:R-:W-:-:S04]  /*6be0*/  ISETP.GT.AND P3, PT, R198, 0x7f, PT ;  /* 0x0000007fc600780c */ /* 0x002fc80003f64270 */
[----:B------:R-:W-:-:S05]  /*6bf0*/  SEL R198, RZ, 0x2, !P3 ;  /* 0x00000002ffc67807 */ /* 0x000fca0005800000 */
[----:B------:R-:W-:Y:S02]  /*6c00*/  IMAD.IADD R200, R7, 0x1, R198 ;  /* 0x0000000107c87824 */ /* 0x000fe400078e02c6 */
        /* <DEDUP_REMOVED lines=8> */
[C---:B------:R-:W-:Y:S02]  /*6c90*/  SEL R200, R202.reuse, 0x2, P3 ;  /* 0x00000002cac87807 */ /* 0x040fe40001800000 */
[----:B------:R-:W-:-:S03]  /*6ca0*/  SEL R202, R202, 0x6, !P3 ;  /* 0x00000006caca7807 */ /* 0x000fc60005800000 */
[--C-:B------:R-:W-:Y:S02]  /*6cb0*/  IMAD.IADD R201, R7, 0x1, R200.reuse ;  /* 0x0000000107c97824 */ /* 0x100fe400078e02c8 */
[C---:B------:R-:W-:Y:S02]  /*6cc0*/  IMAD.IADD R203, R199.reuse, 0x1, R200 ;  /* 0x00000001c7cb7824 */ /* 0x040fe400078e02c8 */
[----:B------:R-:W-:Y:S01]  /*6cd0*/  IMAD.IADD R199, R199, 0x1, R202 ;  /* 0x00000001c7c77824 */ /* 0x000fe200078e02ca */
[----:B------:R-:W-:Y:S02]  /*6ce0*/  WARPGROUP.DEPBAR.LE gsb0, 0x0 ;  /* 0x00008000000079c5 */ /* 0x000fe40000010000 */
[----:B------:R-:W-:-:S06]  /*6cf0*/  WARPGROUP.ARRIVE ;  /* 0x00000000000079c5 */ /* 0x000fcc0000000000 */
[----:B------:R-:W-:Y:S01]  /*6d00*/  HGMMA.64x64x16.F32 R152, gdesc[UR4], R152, gsb0 ;  /* 0x00e00000049879f0 */ /* 0x000fe20008000898 */
[----:B------:R-:W-:Y:S02]  /*6d10*/  ULDC UR7, c[0x0][0xa80] ;  /* 0x0002a00000077ab9 */ /* 0x000fe40000000800 */
[----:B------:R-:W-:Y:S01]  /*6d20*/  UMOV UR6, UR7 ;  /* 0x0000000700067c82 */ /* 0x000fe20008000000 */
        /* <DEDUP_REMOVED lines=69> */
[----:B------:R-:W-:Y:S02]  /*7180*/  IMAD.IADD R201, R8, 0x1, R198 ;  /* 0x0000000108c97824 */ /* 0x000fe400078e02c6 */
        /* <DEDUP_REMOVED lines=8> */
[----:B------:R-:W-:Y:S02]  /*7210*/  IMAD.IADD R201, R8, 0x1, R200 ;  /* 0x0000000108c97824 */ /* 0x000fe400078e02c8 */
        /* <DEDUP_REMOVED lines=108> */
[----:B------:R-:W-:Y:S02]  /*78e0*/  LOP3.LUT R199, R199, 0x1e00, RZ, 0xc0, !PT ;  /* 0x00001e00c7c77812 */ /* 0x000fe400078ec0ff */
[----:B------:R-:W-:Y:S02]  /*78f0*/  ISETP.NE.AND P3, PT, R0, RZ, PT ;  /* 0x000000ff0000720c */ /* 0x000fe40003f65270 */
[----:B------:R-:W-:-:S02]  /*7900*/  IADD3 R200, R198, R199, R5 ;  /* 0x000000c7c6c87210 */ /* 0x000fc40007ffe005 */
        /* <DEDUP_REMOVED lines=28> */
[----:B------:R-:W-:-:S03]  /*7ad0*/  FMNMX.FTZ R198, R154, R187, !PT ;  /* 0x000000bb9ac67209 */ /* 0x000fc60007810000 */
[----:B------:R-:W0:Y:S02]  /*7ae0*/  SHFL.BFLY PT, R195, R200, 0x2, 0x1f ;  /* 0x0c401f00c8c37f89 */ /* 0x000e2400000e0000 */
[----:B0-----:R-:W-:Y:S02]  /*7af0*/  FMNMX.FTZ R201, R200, R195, !PT ;  /* 0x000000c3c8c97209 */ /* 0x001fe40007810000 */
[----:B------:R-:W-:-:S03]  /*7b00*/  FMNMX.FTZ R195, R155, R198, !PT ;  /* 0x000000c69bc37209 */ /* 0x000fc60007810000 */
[----:B------:R-:W0:Y:S01]  /*7b10*/  SHFL.BFLY PT, R202, R201, 0x1, 0x1f ;  /* 0x0c201f00c9ca7f89 */ /* 0x000e2200000e0000 */
[----:B------:R-:W-:-:S04]  /*7b20*/  FMNMX.FTZ R198, R158, R195, !PT ;  /* 0x000000c39ec67209 */ /* 0x000fc80007810000 */
[----:B------:R-:W-:-:S04]  /*7b30*/  FMNMX.FTZ R195, R159, R198, !PT ;  /* 0x000000c69fc37209 */ /* 0x000fc80007810000 */
[----:B------:R-:W-:-:S04]  /*7b40*/  FMNMX.FTZ R198, R162, R195, !PT ;  /* 0x000000c3a2c67209 */ /* 0x000fc80007810000 */
[----:B------:R-:W-:Y:S02]  /*7b50*/  FMNMX.FTZ R199, R163, R198, !PT ;  /* 0x000000c6a3c77209 */ /* 0x000fe40007810000 */
[----:B0-----:R-:W-:-:S05]  /*7b60*/  FMNMX.FTZ R195, R201, R202, !PT ;  /* 0x000000cac9c37209 */ /* 0x001fca0007810000 */
[C---:B------:R-:W-:Y:S01]  /*7b70*/  FADD.FTZ R198, -R195.reuse, R186 ;  /* 0x000000bac3c67221 */ /* 0x040fe20000010100 */
[----:B------:R-:W-:Y:S01]  /*7b80*/  FMNMX.FTZ R186, R166, R199, !PT ;  /* 0x000000c7a6ba7209 */ /* 0x000fe20007810000 */
[----:B------:R-:W-:Y:S02]  /*7b90*/  FMUL.FTZ R207, R195, UR6 ;  /* 0x00000006c3cf7c20 */ /* 0x000fe40008410000 */
[----:B------:R-:W-:Y:S01]  /*7ba0*/  FMUL.FTZ R200, R198, UR6 ;  /* 0x00000006c6c87c20 */ /* 0x000fe20008410000 */
[----:B------:R-:W-:Y:S01]  /*7bb0*/  FMNMX.FTZ R199, R167, R186, !PT ;  /* 0x000000baa7c77209 */ /* 0x000fe20007810000 */
[--C-:B------:R-:W-:Y:S01]  /*7bc0*/  FFMA.FTZ R206, R180, UR6, -R207.reuse ;  /* 0x00000006b4ce7c23 */ /* 0x100fe200080108cf */
[--C-:B------:R-:W-:Y:S01]  /*7bd0*/  FFMA.FTZ R156, R156, UR6, -R207.reuse ;  /* 0x000000069c9c7c23 */ /* 0x100fe200080108cf */
[----:B------:R-:W0:Y:S01]  /*7be0*/  MUFU.EX2 R186, R200 ;  /* 0x000000c800ba7308 */ /* 0x000e220000000800 */
        /* <DEDUP_REMOVED lines=18> */
[----:B------:R-:W-:Y:S01]  /*7d10*/  FFMA.FTZ R181, R181, UR6, -R207 ;  /* 0x00000006b5b57c23 */ /* 0x000fe200080108cf */
[----:B------:R-:W-:Y:S01]  /*7d20*/  MUFU.EX2 R199, R199 ;  /* 0x000000c700c77308 */ /* 0x000fe20000000800 */
[----:B------:R-:W-:Y:S01]  /*7d30*/  FMNMX.FTZ R153, R179, R152, !PT ;  /* 0x00000098b3997209 */ /* 0x000fe20007810000 */
[-C--:B0-----:R-:W-:Y:S01]  /*7d40*/  FMUL.FTZ R24, R24, R186.reuse ;  /* 0x000000ba18187220 */ /* 0x081fe20000410000 */
[-C--:B------:R-:W-:Y:S01]  /*7d50*/  FMUL.FTZ R25, R25, R186.reuse ;  /* 0x000000ba19197220 */ /* 0x080fe20000410000 */
[-C--:B------:R-:W-:Y:S01]  /*7d60*/  FMUL.FTZ R28, R28, R186.reuse ;  /* 0x000000ba1c1c7220 */ /* 0x080fe20000410000 */
[----:B------:R-:W-:Y:S01]  /*7d70*/  FMNMX.FTZ R152, R182, R153, !PT ;  /* 0x00000099b6987209 */ /* 0x000fe20007810000 */
[-C--:B------:R-:W-:Y:S01]  /*7d80*/  FMUL.FTZ R29, R29, R186.reuse ;  /* 0x000000ba1d1d7220 */ /* 0x080fe20000410000 */
[----:B------:R-:W-:Y:S01]  /*7d90*/  FMUL.FTZ R32, R32, R186 ;  /* 0x000000ba20207220 */ /* 0x000fe20000410000 */
[----:B------:R-:W-:Y:S01]  /*7da0*/  MUFU.EX2 R198, R198 ;  /* 0x000000c600c67308 */ /* 0x000fe20000000800 */
[----:B------:R-:W-:Y:S01]  /*7db0*/  FMNMX.FTZ R152, R183, R152, !PT ;  /* 0x00000098b7987209 */ /* 0x000fe20007810000 */
[-C--:B------:R-:W-:Y:S01]  /*7dc0*/  FMUL.FTZ R33, R33, R186.reuse ;  /* 0x000000ba21217220 */ /* 0x080fe20000410000 */
[-C--:B------:R-:W-:Y:S01]  /*7dd0*/  FMUL.FTZ R36, R36, R186.reuse ;  /* 0x000000ba24247220 */ /* 0x080fe20000410000 */
[-C--:B------:R-:W-:Y:S01]  /*7de0*/  FMUL.FTZ R37, R37, R186.reuse ;  /* 0x000000ba25257220 */ /* 0x080fe20000410000 */
[-C--:B------:R-:W-:Y:S01]  /*7df0*/  FMUL.FTZ R40, R40, R186.reuse ;  /* 0x000000ba28287220 */ /* 0x080fe20000410000 */
[----:B------:R-:W0:Y:S01]  /*7e00*/  SHFL.BFLY PT, R153, R152, 0x2, 0x1f ;  /* 0x0c401f0098997f89 */ /* 0x000e2200000e0000 */
        /* <DEDUP_REMOVED lines=23> */
[----:B0-----:R-:W-:Y:S01]  /*7f80*/  FMNMX.FTZ R153, R152, R153, !PT ;  /* 0x0000009998997209 */ /* 0x001fe20007810000 */
[-C--:B------:R-:W-:Y:S01]  /*7f90*/  FMUL.FTZ R81, R81, R186.reuse ;  /* 0x000000ba51517220 */ /* 0x080fe20000410000 */
[----:B------:R-:W0:Y:S01]  /*7fa0*/  MUFU.EX2 R203, R203 ;  /* 0x000000cb00cb7308 */ /* 0x000e220000000800 */
[-C--:B------:R-:W-:Y:S01]  /*7fb0*/  FMUL.FTZ R84, R84, R186.reuse ;  /* 0x000000ba54547220 */ /* 0x080fe20000410000 */
[-C--:B------:R-:W-:Y:S01]  /*7fc0*/  FMUL.FTZ R85, R85, R186.reuse ;  /* 0x000000ba55557220 */ /* 0x080fe20000410000 */
[----:B------:R-:W1:Y:S01]  /*7fd0*/  SHFL.BFLY PT, R152, R153, 0x1, 0x1f ;  /* 0x0c201f0099987f89 */ /* 0x000e6200000e0000 */
        /* <DEDUP_REMOVED lines=11> */
[----:B------:R-:W-:Y:S01]  /*8090*/  FMUL.FTZ R108, R108, R186 ;  /* 0x000000ba6c6c7220 */ /* 0x000fe20000410000 */
[----:B------:R-:W-:Y:S01]  /*80a0*/  MUFU.EX2 R205, R205 ;  /* 0x000000cd00cd7308 */ /* 0x000fe20000000800 */
[----:B0-----:R-:W-:Y:S01]  /*80b0*/  F2FP.F16.F32.PACK_AB R156, R203, R202 ;  /* 0x000000cacb9c723e */ /* 0x001fe200000000ff */
        /* <DEDUP_REMOVED lines=8> */
[----:B------:R-:W-:Y:S01]  /*8140*/  FMUL.FTZ R124, R124, R186 ;  /* 0x000000ba7c7c7220 */ /* 0x000fe20000410000 */
[----:B-1----:R-:W-:Y:S01]  /*8150*/  FMNMX.FTZ R180, R153, R152, !PT ;  /* 0x0000009899b47209 */ /* 0x002fe20007810000 */
[----:B------:R-:W-:-:S02]  /*8160*/  @!P1 VIADD R153, R196, 0x38840 ;  /* 0x00038840c4999836 */ /* 0x000fc40000000000 */
[-C--:B------:R-:W-:Y:S01]  /*8170*/  FMUL.FTZ R125, R125, R186.reuse ;  /* 0x000000ba7d7d7220 */ /* 0x080fe20000410000 */
[-C--:B------:R-:W-:Y:S01]  /*8180*/  FMUL.FTZ R128, R128, R186.reuse ;  /* 0x000000ba80807220 */ /* 0x080fe20000410000 */
[-C--:B------:R-:W-:Y:S01]  /*8190*/  FMUL.FTZ R129, R129, R186.reuse ;  /* 0x000000ba81817220 */ /* 0x080fe20000410000 */
[----:B------:R-:W-:Y:S01]  /*81a0*/  FADD.FTZ R152, -R180, R187 ;  /* 0x000000bbb4987221 */ /* 0x000fe20000010100 */
[----:B------:R-:W-:Y:S01]  /*81b0*/  @!P1 PRMT R153, RZ, 0x654, R153 ;  /* 0x00000654ff999816 */ /* 0x000fe20000000099 */
[----:B------:R-:W-:Y:S01]  /*81c0*/  MUFU.EX2 R169, R169 ;  /* 0x000000a900a97308 */ /* 0x000fe20000000800 */
[-C--:B------:R-:W-:Y:S01]  /*81d0*/  FMUL.FTZ R132, R132, R186.reuse ;  /* 0x000000ba84847220 */ /* 0x080fe20000410000 */
[----:B------:R-:W-:Y:S01]  /*81e0*/  FMUL.FTZ R187, R152, UR6 ;  /* 0x0000000698bb7c20 */ /* 0x000fe20008410000 */
[----:B------:R-:W-:Y:S01]  /*81f0*/  FMUL.FTZ R152, R180, UR6 ;  /* 0x00000006b4987c20 */ /* 0x000fe20008410000 */
[----:B------:R0:W-:Y:S01]  /*8200*/  @!P1 SYNCS.ARRIVE.TRANS64.RED.A1T0 RZ, [R153+URZ], RZ ;  /* 0x000000ff99ff99a7 */ /* 0x0001e2000810043f */
[-C--:B------:R-:W-:Y:S01]  /*8210*/  FMUL.FTZ R133, R133, R186.reuse ;  /* 0x000000ba85857220 */ /* 0x080fe20000410000 */
[----:B------:R-:W-:Y:S01]  /*8220*/  FMUL.FTZ R136, R136, R186 ;  /* 0x000000ba88887220 */ /* 0x000fe20000410000 */
[----:B------:R-:W-:Y:S01]  /*8230*/  FFMA.FTZ R207, R155, UR6, -R152 ;  /* 0x000000069bcf7c23 */ /* 0x000fe20008010898 */
[----:B------:R-:W1:Y:S01]  /*8240*/  MUFU.EX2 R187, R187 ;  /* 0x000000bb00bb7308 */ /* 0x000e620000000800 */
[----:B------:R-:W-:-:S02]  /*8250*/  @!P3 IMAD R155, R208, 0x40, R3 ;  /* 0x00000040d09bb824 */ /* 0x000fc400078e0203 */
[--C-:B------:R-:W-:Y:S01]  /*8260*/  FFMA.FTZ R210, R154, UR6, -R152.reuse ;  /* 0x000000069ad27c23 */ /* 0x100fe20008010898 */
[--C-:B------:R-:W-:Y:S01]  /*8270*/  FFMA.FTZ R209, R158, UR6, -R152.reuse ;  /* 0x000000069ed17c23 */ /* 0x100fe20008010898 */
[----:B------:R-:W-:Y:S01]  /*8280*/  FFMA.FTZ R212, R159, UR6, -R152 ;  /* 0x000000069fd47c23 */ /* 0x000fe20008010898 */
[----:B------:R-:W-:Y:S02]  /*8290*/  @!P3 IMAD R155, R155, 0x4, R184 ;  /* 0x000000049b9bb824 */ /* 0x000fe400078e02b8 */
[--C-:B------:R-:W-:Y:S01]  /*82a0*/  FFMA.FTZ R211, R162, UR6, -R152.reuse ;  /* 0x00000006a2d37c23 */ /* 0x100fe20008010898 */
        /* <DEDUP_REMOVED lines=10> */
[----:B------:R-:W-:Y:S01]  /*8350*/  FFMA.FTZ R183, R183, UR6, -R152 ;  /* 0x00000006b7b77c23 */ /* 0x000fe20008010898 */
[----:B------:R-:W-:Y:S01]  /*8360*/  @!P3 STS [R155+0x38400], R186 ;  /* 0x038400ba9b00b388 */ /* 0x000fe20000000800 */
[----:B------:R-:W-:Y:S01]  /*8370*/  MUFU.EX2 R210, R210 ;  /* 0x000000d200d27308 */ /* 0x000fe20000000800 */
[----:B------:R-:W-:Y:S01]  /*8380*/  F2FP.F16.F32.PACK_AB R152, R198, R199 ;  /* 0x000000c7c698723e */ /* 0x000fe200000000ff */
[-C--:B-1----:R-:W-:Y:S01]  /*8390*/  FMUL.FTZ R26, R26, R187.reuse ;  /* 0x000000bb1a1a7220 */ /* 0x082fe20000410000 */
[----:B------:R1:W-:Y:S01]  /*83a0*/  @!P3 STS [R155+0x38420], R187 ;  /* 0x038420bb9b00b388 */ /* 0x0003e20000000800 */
[----:B------:R-:W-:Y:S01]  /*83b0*/  F2FP.F16.F32.PACK_AB R154, R201, R200 ;  /* 0x000000c8c99a723e */ /* 0x000fe200000000ff */
[-C--:B------:R-:W-:Y:S01]  /*83c0*/  FMUL.FTZ R27, R27, R187.reuse ;  /* 0x000000bb1b1b7220 */ /* 0x080fe20000410000 */
[----:B------:R-:W-:Y:S01]  /*83d0*/  F2FP.F16.F32.PACK_AB R158, R205, R204 ;  /* 0x000000cccd9e723e */ /* 0x000fe200000000ff */
[-C--:B------:R-:W-:Y:S01]  /*83e0*/  FMUL.FTZ R30, R30, R187.reuse ;  /* 0x000000bb1e1e7220 */ /* 0x080fe20000410000 */
[----:B------:R-:W0:Y:S01]  /*83f0*/  MUFU.EX2 R207, R207 ;  /* 0x000000cf00cf7308 */ /* 0x000e220000000800 */
[----:B------:R-:W-:Y:S01]  /*8400*/  F2FP.F16.F32.PACK_AB R160, R169, R168 ;  /* 0x000000a8a9a0723e */ /* 0x000fe200000000ff */
        /* <DEDUP_REMOVED lines=14> */
[----:B------:R-:W1:Y:S01]  /*84f0*/  MUFU.EX2 R212, R212 ;  /* 0x000000d400d47308 */ /* 0x000e620000000800 */
        /* <DEDUP_REMOVED lines=15> */
[----:B------:R-:W0:Y:S01]  /*85f0*/  MUFU.EX2 R214, R214 ;  /* 0x000000d600d67308 */ /* 0x000e220000000800 */
[----:B-1----:R-:W-:Y:S01]  /*8600*/  F2FP.F16.F32.PACK_AB R155, R212, R209 ;  /* 0x000000d1d49b723e */ /* 0x002fe200000000ff */
[----:B------:R-:W-:Y:S01]  /*8610*/  BAR.SYNC.DEFER_BLOCKING 0xf, 0x100 ;  /* 0x03c4000000007b1d */ /* 0x000fe20000010000 */
        /* <DEDUP_REMOVED lines=42> */
[----:B------:R-:W-:Y:S01]  /*88c0*/  FMUL.FTZ R145, R145, R186 ;  /* 0x000000ba91917220 */ /* 0x000fe20000410000 */
[-C--:B------:R-:W-:Y:S01]  /*88d0*/  FMUL.FTZ R146, R146, R187.reuse ;  /* 0x000000bb92927220 */ /* 0x080fe20000410000 */
[-C--:B------:R-:W-:Y:S01]  /*88e0*/  FMUL.FTZ R147, R147, R187.reuse ;  /* 0x000000bb93937220 */ /* 0x080fe20000410000 */
[----:B------:R-:W1:Y:S01]  /*88f0*/  MUFU.EX2 R171, R171 ;  /* 0x000000ab00ab7308 */ /* 0x000e620000000800 */
[----:B0-----:R-:W-:Y:S01]  /*8900*/  F2FP.F16.F32.PACK_AB R162, R173, R172 ;  /* 0x000000acada2723e */ /* 0x001fe200000000ff */
[-C--:B------:R-:W-:Y:S01]  /*8910*/  FMUL.FTZ R148, R148, R186.reuse ;  /* 0x000000ba94947220 */ /* 0x080fe20000410000 */
[----:B------:R-:W-:Y:S01]  /*8920*/  FMUL.FTZ R149, R149, R186 ;  /* 0x000000ba95957220 */ /* 0x000fe20000410000 */
[-C--:B------:R-:W-:Y:S01]  /*8930*/  FMUL.FTZ R150, R150, R187.reuse ;  /* 0x000000bb96967220 */ /* 0x080fe20000410000 */
[----:B------:R-:W-:Y:S01]  /*8940*/  FMUL.FTZ R151, R151, R187 ;  /* 0x000000bb97977220 */ /* 0x000fe20000410000 */
[----:B------:R0:W-:Y:S01]  /*8950*/  STSM.16.M88.4 [R189+0x36400], R152 ;  /* 0x03640098bd007844 */ /* 0x0001e20000000200 */
[----:B------:R-:W-:Y:S01]  /*8960*/  VIADD R208, R215, 0x80 ;  /* 0x00000080d7d07836 */ /* 0x000fe20000000000 */
[----:B------:R-:W-:Y:S01]  /*8970*/  MUFU.EX2 R174, R174 ;  /* 0x000000ae00ae7308 */ /* 0x000fe20000000800 */
[----:B------:R-:W-:Y:S01]  /*8980*/  FFMA.FTZ R193, R186, R193, R199 ;  /* 0x000000c1bac17223 */ /* 0x000fe200000100c7 */
[----:B------:R0:W-:Y:S01]  /*8990*/  STSM.16.M88.4 [R190], R156 ;  /* 0x0000009cbe007844 */ /* 0x0001e20000000200 */
[----:B------:R-:W-:Y:S01]  /*89a0*/  FFMA.FTZ R194, R187, R194, R210 ;  /* 0x000000c2bbc27223 */ /* 0x000fe200000100d2 */
[----:B------:R-:W-:-:S02]  /*89b0*/  @!P1 VIADD R196, R196, 0x38860 ;  /* 0x00038860c4c49836 */ /* 0x000fc40000000000 */
[----:B------:R-:W-:Y:S01]  /*89c0*/  FADD.FTZ R193, R198, R193 ;  /* 0x000000c1c6c17221 */ /* 0x000fe20000010000 */
[----:B------:R-:W-:Y:S02]  /*89d0*/  IMAD.MOV.U32 R187, RZ, RZ, R180 ;  /* 0x000000ffffbb7224 */ /* 0x000fe400078e00b4 */
[----:B------:R-:W-:Y:S01]  /*89e0*/  FADD.FTZ R194, R207, R194 ;  /* 0x000000c2cfc27221 */ /* 0x000fe20000010000 */
[----:B------:R-:W2:Y:S01]  /*89f0*/  MUFU.EX2 R175, R175 ;  /* 0x000000af00af7308 */ /* 0x000ea20000000800 */
[----:B-1----:R-:W-:Y:S01]  /*8a00*/  F2FP.F16.F32.PACK_AB R161, R171, R170 ;  /* 0x000000aaaba1723e */ /* 0x002fe200000000ff */
[----:B------:R-:W-:Y:S01]  /*8a10*/  FADD.FTZ R200, R200, R193 ;  /* 0x000000c1c8c87221 */ /* 0x000fe20000010000 */
[----:B------:R-:W-:Y:S01]  /*8a20*/  FADD.FTZ R209, R209, R194 ;  /* 0x000000c2d1d17221 */ /* 0x000fe20000010000 */
[----:B------:R-:W-:Y:S01]  /*8a30*/  @!P1 PRMT R196, RZ, 0x654, R196 ;  /* 0x00000654ffc49816 */ /* 0x000fe200000000c4 */
[----:B------:R-:W-:Y:S02]  /*8a40*/  IMAD.MOV.U32 R186, RZ, RZ, R195 ;  /* 0x000000ffffba7224 */ /* 0x000fe400078e00c3 */
[----:B------:R-:W-:Y:S01]  /*8a50*/  FADD.FTZ R201, R201, R200 ;  /* 0x000000c8c9c97221 */ /* 0x000fe20000010000 */
[----:B------:R-:W-:Y:S01]  /*8a60*/  FADD.FTZ R212, R212, R209 ;  /* 0x000000d1d4d47221 */ /* 0x000fe20000010000 */
[----:B------:R-:W-:Y:S02]  /*8a70*/  MUFU.EX2 R176, R176 ;  /* 0x000000b000b07308 */ /* 0x000fe40000000800 */
[----:B------:R-:W-:Y:S01]  /*8a80*/  FADD.FTZ R202, R202, R201 ;  /* 0x000000c9caca7221 */ /* 0x000fe20000010000 */
[----:B------:R-:W-:-:S03]  /*8a90*/  FADD.FTZ R211, R211, R212 ;  /* 0x000000d4d3d37221 */ /* 0x000fc60000010000 */
[----:B------:R-:W-:Y:S01]  /*8aa0*/  FADD.FTZ R203, R203, R202 ;  /* 0x000000cacbcb7221 */ /* 0x000fe20000010000 */
[----:B------:R-:W-:Y:S01]  /*8ab0*/  FADD.FTZ R214, R214, R211 ;  /* 0x000000d3d6d67221 */ /* 0x000fe20000010000 */
[----:B------:R-:W1:Y:S01]  /*8ac0*/  MUFU.EX2 R177, R177 ;  /* 0x000000b100b17308 */ /* 0x000e620000000800 */
[----:B--2---:R-:W-:Y:S01]  /*8ad0*/  F2FP.F16.F32.PACK_AB R163, R175, R174 ;  /* 0x000000aeafa3723e */ /* 0x004fe200000000ff */
[----:B------:R-:W-:Y:S01]  /*8ae0*/  FADD.FTZ R204, R204, R203 ;  /* 0x000000cbcccc7221 */ /* 0x000fe20000010000 */
[----:B------:R-:W-:-:S03]  /*8af0*/  FADD.FTZ R213, R213, R214 ;  /* 0x000000d6d5d57221 */ /* 0x000fc60000010000 */
[----:B------:R0:W-:Y:S01]  /*8b00*/  STSM.16.M88.4 [R191], R160 ;  /* 0x000000a0bf007844 */ /* 0x0001e20000000200 */
[----:B------:R-:W-:Y:S01]  /*8b10*/  FADD.FTZ R205, R205, R204 ;  /* 0x000000cccdcd7221 */ /* 0x000fe20000010000 */
[----:B------:R-:W-:Y:S01]  /*8b20*/  MUFU.EX2 R206, R206 ;  /* 0x000000ce00ce7308 */ /* 0x000fe20000000800 */
[----:B------:R-:W-:Y:S02]  /*8b30*/  FADD.FTZ R213, R216, R213 ;  /* 0x000000d5d8d57221 */ /* 0x000fe40000010000 */
[----:B------:R-:W-:Y:S02]  /*8b40*/  FADD.FTZ R168, R168, R205 ;  /* 0x000000cda8a87221 */ /* 0x000fe40000010000 */
[----:B------:R-:W-:Y:S02]  /*8b50*/  FADD.FTZ R170, R170, R213 ;  /* 0x000000d5aaaa7221 */ /* 0x000fe40000010000 */
[----:B------:R-:W-:Y:S01]  /*8b60*/  FADD.FTZ R169, R169, R168 ;  /* 0x000000a8a9a97221 */ /* 0x000fe20000010000 */
[----:B------:R-:W2:Y:S01]  /*8b70*/  MUFU.EX2 R181, R181 ;  /* 0x000000b500b57308 */ /* 0x000ea20000000800 */
[----:B-1----:R-:W-:Y:S01]  /*8b80*/  F2FP.F16.F32.PACK_AB R164, R177, R176 ;  /* 0x000000b0b1a4723e */ /* 0x002fe200000000ff */
[----:B------:R-:W-:Y:S01]  /*8b90*/  FADD.FTZ R171, R171, R170 ;  /* 0x000000aaabab7221 */ /* 0x000fe20000010000 */
[----:B------:R-:W-:-:S03]  /*8ba0*/  FADD.FTZ R172, R172, R169 ;  /* 0x000000a9acac7221 */ /* 0x000fc60000010000 */
[----:B------:R-:W-:Y:S01]  /*8bb0*/  FADD.FTZ R174, R174, R171 ;  /* 0x000000abaeae7221 */ /* 0x000fe20000010000 */
[----:B------:R-:W-:Y:S01]  /*8bc0*/  FADD.FTZ R173, R173, R172 ;  /* 0x000000acadad7221 */ /* 0x000fe20000010000 */
[----:B------:R-:W-:Y:S02]  /*8bd0*/  MUFU.EX2 R178, R178 ;  /* 0x000000b200b27308 */ /* 0x000fe40000000800 */
[----:B------:R-:W-:Y:S01]  /*8be0*/  FADD.FTZ R175, R175, R174 ;  /* 0x000000aeafaf7221 */ /* 0x000fe20000010000 */
[----:B------:R-:W-:-:S04]  /*8bf0*/  FADD.FTZ R176, R176, R173 ;  /* 0x000000adb0b07221 */ /* 0x000fc80000010000 */
[----:B------:R-:W-:Y:S01]  /*8c00*/  FADD.FTZ R177, R177, R176 ;  /* 0x000000b0b1b17221 */ /* 0x000fe20000010000 */
[----:B------:R-:W1:Y:S01]  /*8c10*/  MUFU.EX2 R179, R179 ;  /* 0x000000b300b37308 */ /* 0x000e620000000800 */
[----:B--2---:R-:W-:Y:S02]  /*8c20*/  F2FP.F16.F32.PACK_AB R166, R181, R206 ;  /* 0x000000ceb5a6723e */ /* 0x004fe400000000ff */
[----:B------:R-:W-:-:S04]  /*8c30*/  FADD.FTZ R206, R206, R177 ;  /* 0x000000b1cece7221 */ /* 0x000fc80000010000 */
[----:B------:R-:W-:Y:S01]  /*8c40*/  FADD.FTZ R193, R181, R206 ;  /* 0x000000ceb5c17221 */ /* 0x000fe20000010000 */
[----:B------:R-:W-:Y:S08]  /*8c50*/  MUFU.EX2 R182, R182 ;  /* 0x000000b600b67308 */ /* 0x000ff00000000800 */
[----:B------:R-:W2:Y:S01]  /*8c60*/  MUFU.EX2 R183, R183 ;  /* 0x000000b700b77308 */ /* 0x000ea20000000800 */
[----:B-1----:R-:W-:Y:S01]  /*8c70*/  F2FP.F16.F32.PACK_AB R165, R179, R178 ;  /* 0x000000b2b3a5723e */ /* 0x002fe200000000ff */
[----:B------:R-:W-:-:S04]  /*8c80*/  FADD.FTZ R178, R178, R175 ;  /* 0x000000afb2b27221 */ /* 0x000fc80000010000 */
[----:B------:R-:W-:Y:S01]  /*8c90*/  FADD.FTZ R179, R179, R178 ;  /* 0x000000b2b3b37221 */ /* 0x000fe20000010000 */
[----:B--2---:R-:W-:-:S03]  /*8ca0*/  F2FP.F16.F32.PACK_AB R167, R183, R182 ;  /* 0x000000b6b7a7723e */ /* 0x004fc600000000ff */
[----:B------:R-:W-:Y:S02]  /*8cb0*/  FADD.FTZ R182, R182, R179 ;  /* 0x000000b3b6b67221 */ /* 0x000fe40000010000 */
[----:B------:R0:W-:Y:S01]  /*8cc0*/  STSM.16.M88.4 [R192], R164 ;  /* 0x000000a4c0007844 */ /* 0x0001e20000000200 */
[----:B------:R-:W-:Y:S01]  /*8cd0*/  WARPGROUP.ARRIVE ;  /* 0x00000000000079c5 */ /* 0x000fe20000000000 */
[----:B------:R-:W-:-:S05]  /*8ce0*/  FADD.FTZ R194, R183, R182 ;  /* 0x000000b6b7c27221 */ /* 0x000fca0000010000 */
[----:B------:R-:W-:Y:S01]  /*8cf0*/  HGMMA.64x256x16.F32 R24, R152, gdesc[UR8].tnspB, R24, gsb0 ;  /* 0x43e0000898187df0 */ /* 0x000fe20008000818 */
[----:B------:R-:W-:Y:S01]  /*8d00*/  R2UR UR10, R208 ;  /* 0x00000000d00a72ca */ /* 0x000fe200000e0000 */
[----:B------:R-:W-:Y:S01]  /*8d10*/  UMOV UR11, 0x40000040 ;  /* 0x40000040000b7882 */ /* 0x000fe20000000000 */
[C---:B------:R-:W-:Y:S02]  /*8d20*/  VIADD R208, R215.reuse, 0x100 ;  /* 0x00000100d7d07836 */ /* 0x040fe40000000000 */
[----:B------:R-:W-:Y:S01]  /*8d30*/  VIADD R215, R215, 0x180 ;  /* 0x00000180d7d77836 */ /* 0x000fe20000000000 */
[----:B------:R-:W-:Y:S02]  /*8d40*/  WARPGROUP.DEPBAR.LE gsb0, 0x0 ;  /* 0x00008000000079c5 */ /* 0x000fe40000010000 */
[----:B------:R-:W-:-:S15]  /*8d50*/  WARPGROUP.ARRIVE ;  /* 0x00000000000079c5 */ /* 0x000fde0000000000 */
[----:B------:R-:W-:-:S05]  /*8d60*/  NOP ;  /* 0x0000000000007918 */ /* 0x000fca0000000000 */
[----:B------:R-:W-:Y:S01]  /*8d70*/  HGMMA.64x256x16.F32 R24, R156, gdesc[UR8].tnspB, R24, gsb0 ;  /* 0x43e000089c187df0 */ /* 0x000fe20008000818 */
[----:B------:R-:W-:Y:S01]  /*8d80*/  R2UR UR10, R208 ;  /* 0x00000000d00a72ca */ /* 0x000fe200000e0000 */
[----:B------:R-:W-:Y:S01]  /*8d90*/  UMOV UR11, 0x40000040 ;  /* 0x40000040000b7882 */ /* 0x000fe20000000000 */
[----:B------:R-:W-:Y:S01]  /*8da0*/  IMAD.MOV.U32 R208, RZ, RZ, R197 ;  /* 0x000000ffffd07224 */ /* 0x000fe200078e00c5 */
[----:B------:R-:W-:Y:S02]  /*8db0*/  WARPGROUP.DEPBAR.LE gsb0, 0x0 ;  /* 0x00008000000079c5 */ /* 0x000fe40000010000 */
[----:B------:R-:W-:-:S15]  /*8dc0*/  WARPGROUP.ARRIVE ;  /* 0x00000000000079c5 */ /* 0x000fde0000000000 */
[----:B------:R-:W-:-:S07]  /*8dd0*/  NOP ;  /* 0x0000000000007918 */ /* 0x000fce0000000000 */
[----:B------:R-:W-:Y:S01]  /*8de0*/  HGMMA.64x256x16.F32 R24, R160, gdesc[UR8].tnspB, R24, gsb0 ;  /* 0x43e00008a0187df0 */ /* 0x000fe20008000818 */
[----:B------:R-:W-:Y:S01]  /*8df0*/  R2UR UR10, R215 ;  /* 0x00000000d70a72ca */ /* 0x000fe200000e0000 */
[----:B------:R-:W-:Y:S01]  /*8e00*/  UMOV UR11, 0x40000040 ;  /* 0x40000040000b7882 */ /* 0x000fe20000000000 */
[----:B------:R-:W-:Y:S02]  /*8e10*/  WARPGROUP.DEPBAR.LE gsb0, 0x0 ;  /* 0x00008000000079c5 */ /* 0x000fe40000010000 */
[----:B------:R-:W-:-:S15]  /*8e20*/  WARPGROUP.ARRIVE ;  /* 0x00000000000079c5 */ /* 0x000fde0000000000 */
[----:B------:R-:W-:-:S08]  /*8e30*/  NOP ;  /* 0x0000000000007918 */ /* 0x000fd00000000000 */
        /* <DEDUP_REMOVED lines=10> */
[----:B------:R0:W-:Y:S01]  /*8ee0*/  @!P1 SYNCS.ARRIVE.TRANS64.RED.A1T0 RZ, [R196+URZ], RZ ;  /* 0x000000ffc4ff99a7 */ /* 0x0001e2000810043f */
[----:B------:R-:W-:Y:S05]  /*8ef0*/  @P2 BRA `(.L_x_220) ;  /* 0xffffffd000d42947 */ /* 0x000fea000383ffff */
[----:B0-----:R-:W-:Y:S02]  /*8f00*/  IMAD.SHL.U32 R152, R197, 0x40, RZ ;  /* 0x00000040c5987824 */ /* 0x001fe400078e00ff */
[----:B------:R-:W-:Y:S02]  /*8f10*/  IMAD.MOV.U32 R187, RZ, RZ, R180 ;  /* 0x000000ffffbb7224 */ /* 0x000fe400078e00b4 */
[----:B------:R-:W-:-:S07]  /*8f20*/  IMAD.MOV.U32 R186, RZ, RZ, R195 ;  /* 0x000000ffffba7224 */ /* 0x000fce00078e00c3 */
.L_x_211:
[----:B------:R-:W0:Y:S01]  /*8f30*/  SHFL.BFLY PT, R2, R193, 0x2, 0x1f ;  /* 0x0c401f00c1027f89 */ /* 0x000e2200000e0000 */
[----:B------:R-:W-:Y:S08]  /*8f40*/  BAR.ARV 0x8, 0x100 ;  /* 0x0204000000007b1d */ /* 0x000ff00000002000 */
[----:B------:R-:W-:Y:S01]  /*8f50*/  BAR.SYNC.DEFER_BLOCKING 0xf, 0x100 ;  /* 0x03c4000000007b1d */ /* 0x000fe20000010000 */
[----:B------:R-:W-:Y:S01]  /*8f60*/  ISETP.NE.AND P0, PT, R0, RZ, PT ;  /* 0x000000ff0000720c */ /* 0x000fe20003f05270 */
[----:B------:R-:W-:-:S02]  /*8f70*/  IMAD.MOV.U32 R0, RZ, RZ, RZ ;  /* 0x000000ffff007224 */ /* 0x000fc400078e00ff */
[----:B------:R-:W-:Y:S02]  /*8f80*/  IMAD.IADD R3, R3, 0x1, R152 ;  /* 0x0000000103037824 */ /* 0x000fe400078e0298 */
[----:B------:R-:W1:Y:S01]  /*8f90*/  SHFL.BFLY PT, R7, R194, 0x2, 0x1f ;  /* 0x0c401f00c2077f89 */ /* 0x000e6200000e0000 */
[----:B0-----:R-:W-:-:S07]  /*8fa0*/  FADD.FTZ R2, R2, R193 ;  /* 0x000000c102027221 */ /* 0x001fce0000010000 */
[----:B------:R-:W-:Y:S01]  /*8fb0*/  @!P0 IMAD R3, R3, 0x4, R184 ;  /* 0x0000000403038824 */ /* 0x000fe200078e02b8 */
[----:B------:R-:W0:Y:S01]  /*8fc0*/  SHFL.BFLY PT, R5, R2, 0x1, 0x1f ;  /* 0x0c201f0002057f89 */ /* 0x000e2200000e0000 */
[----:B-1----:R-:W-:-:S05]  /*8fd0*/  FADD.FTZ R7, R7, R194 ;  /* 0x000000c207077221 */ /* 0x002fca0000010000 */
[----:B------:R-:W1:Y:S01]  /*8fe0*/  SHFL.BFLY PT, R4, R7, 0x1, 0x1f ;  /* 0x0c201f0007047f89 */ /* 0x000e6200000e0000 */
[----:B0-----:R-:W-:-:S05]  /*8ff0*/  FADD.FTZ R5, R2, R5 ;  /* 0x0000000502057221 */ /* 0x001fca0000010000 */
[----:B------:R-:W-:-:S13]  /*9000*/  FSETP.NE.FTZ.AND P1, PT, R5, RZ, PT ;  /* 0x000000ff0500720b */ /* 0x000fda0003f35000 */
[----:B------:R-:W0:Y:S01]  /*9010*/  @P1 MUFU.LG2 R2, R5 ;  /* 0x0000000500021308 */ /* 0x000e220000000c00 */
[----:B-1----:R-:W-:Y:S01]  /*9020*/  FADD.FTZ R8, R7, R4 ;  /* 0x0000000407087221 */ /* 0x002fe20000010000 */
[----:B------:R-:W-:Y:S02]  /*9030*/  IMAD.MOV.U32 R4, RZ, RZ, RZ ;  /* 0x000000ffff047224 */ /* 0x000fe400078e00ff */
[----:B------:R-:W-:Y:S02]  /*9040*/  IMAD.U32 R7, RZ, RZ, UR6 ;  /* 0x00000006ff077e24 */ /* 0x000fe4000f8e00ff */
[----:B------:R-:W-:Y:S02]  /*9050*/  FSETP.NE.FTZ.AND P2, PT, R8, RZ, PT ;  /* 0x000000ff0800720b */ /* 0x000fe40003f55000 */
[----:B------:R1:W2:Y:S01]  /*9060*/  @P1 MUFU.RCP R4, R5 ;  /* 0x0000000500041308 */ /* 0x0002a20000001000 */
[----:B0-----:R-:W-:Y:S01]  /*9070*/  @P1 FMUL.FTZ R2, R2, 0.69314718246459960938 ;  /* 0x3f31721802021820 */ /* 0x001fe20000410000 */
[----:B-1----:R-:W-:-:S09]  /*9080*/  IMAD.MOV.U32 R5, RZ, RZ, -0x800000 ;  /* 0xff800000ff057424 */ /* 0x002fd200078e00ff */
[----:B------:R-:W0:Y:S01]  /*9090*/  @P2 MUFU.RCP R0, R8 ;  /* 0x0000000800002308 */ /* 0x000e220000001000 */
[----:B------:R-:W-:Y:S01]  /*90a0*/  @P2 FMUL.FTZ R7, R7, 0.69314718246459960938 ;  /* 0x3f31721807072820 */ /* 0x000fe20000410000 */
[----:B--2---:R-:W-:Y:S01]  /*90b0*/  @!P0 STS [R3+0x38400], R4 ;  /* 0x0384000403008388 */ /* 0x004fe20000000800 */
[----:B------:R-:W-:-:S05]  /*90c0*/  FMUL.FTZ R24, R24, R4 ;  /* 0x0000000418187220 */ /* 0x000fca0000410000 */
[----:B------:R-:W1:Y:S01]  /*90d0*/  @P2 MUFU.LG2 R6, R8 ;  /* 0x0000000800062308 */ /* 0x000e620000000c00 */
        /* <DEDUP_REMOVED lines=8> */
[----:B0-----:R0:W-:Y:S01]  /*9160*/  @!P0 STS [R3+0x38420], R0 ;  /* 0x0384200003008388 */ /* 0x0011e20000000800 */
[-C--:B------:R-:W-:Y:S01]  /*9170*/  FMUL.FTZ R41, R41, R4.reuse ;  /* 0x0000000429297220 */ /* 0x080fe20000410000 */
[-C--:B------:R-:W-:Y:S01]  /*9180*/  FMUL.FTZ R44, R44, R4.reuse ;  /* 0x000000042c2c7220 */ /* 0x080fe20000410000 */
[-C--:B------:R-:W-:Y:S01]  /*9190*/  FMUL.FTZ R45, R45, R4.reuse ;  /* 0x000000042d2d7220 */ /* 0x080fe20000410000 */
[-C--:B------:R-:W-:Y:S01]  /*91a0*/  FMUL.FTZ R48, R48, R4.reuse ;  /* 0x0000000430307220 */ /* 0x080fe20000410000 */
[-C--:B------:R-:W-:Y:S01]  /*91b0*/  FMUL.FTZ R49, R49, R4.reuse ;  /* 0x0000000431317220 */ /* 0x080fe20000410000 */
[-C--:B------:R-:W-:Y:S01]  /*91c0*/  FMUL.FTZ R52, R52, R4.reuse ;  /* 0x0000000434347220 */ /* 0x080fe20000410000 */
[-C--:B------:R-:W-:Y:S01]  /*91d0*/  FMUL.FTZ R53, R53, R4.reuse ;  /* 0x0000000435357220 */ /* 0x080fe20000410000 */
[----:B-1----:R-:W-:Y:S01]  /*91e0*/  @P2 FMUL.FTZ R6, R6, 0.69314718246459960938 ;  /* 0x3f31721806062820 */ /* 0x002fe20000410000 */
[----:B------:R-:W-:Y:S01]  /*91f0*/  FMUL.FTZ R56, R56, R4 ;  /* 0x0000000438387220 */ /* 0x000fe20000410000 */
[----:B0-----:R-:W-:-:S02]  /*9200*/  IMAD.U32 R3, RZ, RZ, UR6 ;  /* 0x00000006ff037e24 */ /* 0x001fc4000f8e00ff */
[-C--:B------:R-:W-:Y:S01]  /*9210*/  FMUL.FTZ R57, R57, R4.reuse ;  /* 0x0000000439397220 */ /* 0x080fe20000410000 */
[-C--:B------:R-:W-:Y:S01]  /*9220*/  FMUL.FTZ R60, R60, R4.reuse ;  /* 0x000000043c3c7220 */ /* 0x080fe20000410000 */
[-C--:B------:R-:W-:Y:S01]  /*9230*/  FMUL.FTZ R61, R61, R4.reuse ;  /* 0x000000043d3d7220 */ /* 0x080fe20000410000 */
[----:B------:R-:W-:Y:S01]  /*9240*/  @P1 FMUL.FTZ R3, R3, 0.69314718246459960938 ;  /* 0x3f31721803031820 */ /* 0x000fe20000410000 */
        /* <DEDUP_REMOVED lines=44> */
[----:B------:R-:W-:Y:S01]  /*9510*/  IMAD.MOV.U32 R4, RZ, RZ, -0x800000 ;  /* 0xff800000ff047424 */ /* 0x000fe200078e00ff */
        /* <DEDUP_REMOVED lines=68> */
.L_x_196:
[----:B------:R-:W-:Y:S05]  /*9960*/  @P0 BRA `(.L_x_221) ;  /* 0x0000002400180947 */ /* 0x000fea0003800000 */
[----:B------:R-:W2:Y:S01]  /*9970*/  LDL R156, [R1] ;  /* 0x00000000019c7983 */ /* 0x000ea20000100800 */
[----:B------:R-:W1:Y:S01]  /*9980*/  S2UR UR5, SR_CgaCtaId ;  /* 0x00000000000579c3 */ /* 0x000e620000008800 */
[----:B------:R-:W-:Y:S01]  /*9990*/  UMOV UR4, 0x400 ;  /* 0x0000040000047882 */ /* 0x000fe20000000000 */
[----:B------:R-:W3:Y:S06]  /*99a0*/  S2R R0, SR_TID.X ;  /* 0x0000000000007919 */ /* 0x000eec0000002100 */
[----:B------:R-:W4:Y:S08]  /*99b0*/  S2UR UR6, SR_CTAID.Y ;  /* 0x00000000000679c3 */ /* 0x000f300000002600 */
[----:B------:R-:W4:Y:S08]  /*99c0*/  LDC R3, c[0x0][0xd50] ;  /* 0x00035400ff037b82 */ /* 0x000f300000000800 */
[----:B------:R-:W5:Y:S01]  /*99d0*/  LDC R6, c[0x0][0xce8] ;  /* 0x00033a00ff067b82 */ /* 0x000f620000000800 */
[----:B-1----:R-:W-:-:S04]  /*99e0*/  ULEA UR4, UR5, UR4, 0x18 ;  /* 0x0000000405047291 */ /* 0x002fc8000f8ec03f */
[----:B------:R-:W-:-:S04]  /*99f0*/  UIADD3 UR4, UR4, 0x38820, URZ ;  /* 0x0003882004047890 */ /* 0x000fc8000fffe03f */
[----:B------:R-:W-:Y:S01]  /*9a00*/  UPRMT UR4, URZ, 0x654, UR4 ;  /* 0x000006543f047896 */ /* 0x000fe20008000004 */
[----:B------:R-:W-:Y:S01]  /*9a10*/  BAR.SYNC.DEFER_BLOCKING 0x1, 0x100 ;  /* 0x0044000000007b1d */ /* 0x000fe20000010000 */
[----:B---3--:R-:W-:-:S05]  /*9a20*/  VIADD R22, R0, 0xffffff80 ;  /* 0xffffff8000167836 */ /* 0x008fca0000000000 */
[----:B------:R-:W-:-:S04]  /*9a30*/  SHF.R.S32.HI R19, RZ, 0x1f, R22 ;  /* 0x0000001fff137819 */ /* 0x000fc80000011416 */
[----:B------:R-:W-:-:S04]  /*9a40*/  LEA.HI R9, R19, R22, RZ, 0x7 ;  /* 0x0000001613097211 */ /* 0x000fc800078f38ff */
[----:B------:R-:W-:Y:S02]  /*9a50*/  SHF.R.S32.HI R0, RZ, 0x7, R9 ;  /* 0x00000007ff007819 */ /* 0x000fe40000011409 */
[----:B------:R-:W-:Y:S02]  /*9a60*/  LOP3.LUT R7, R9, 0xffffff80, RZ, 0xc0, !PT ;  /* 0xffffff8009077812 */ /* 0x000fe400078ec0ff */
[----:B-----5:R-:W-:Y:S01]  /*9a70*/  ISETP.NE.AND P1, PT, R6, 0x1, PT ;  /* 0x000000010600780c */ /* 0x020fe20003f25270 */
[----:B------:R-:W1:Y:S02]  /*9a80*/  SHFL.IDX PT, R10, R0, RZ, 0x1f ;  /* 0x00001fff000a7589 */ /* 0x000e6400000e0000 */
[----:B0-----:R-:W-:Y:S01]  /*9a90*/  IMAD.IADD R8, R22, 0x1, -R7 ;  /* 0x0000000116087824 */ /* 0x001fe200078e0a07 */
[----:B------:R-:W-:Y:S04]  /*9aa0*/  SYNCS.ARRIVE.TRANS64.RED.A1T0 RZ, [UR4], RZ ;  /* 0x000000ffffff79a7 */ /* 0x000fe80008100404 */
[----:B------:R-:W-:-:S04]  /*9ab0*/  SHF.R.S32.HI R155, RZ, 0x1f, R8 ;  /* 0x0000001fff9b7819 */ /* 0x000fc80000011408 */
[----:B------:R-:W-:-:S04]  /*9ac0*/  LEA.HI R7, R155, R8, RZ, 0x2 ;  /* 0x000000089b077211 */ /* 0x000fc800078f10ff */
[----:B------:R-:W-:Y:S02]  /*9ad0*/  SHF.R.S32.HI R154, RZ, 0x2, R7 ;  /* 0x00000002ff9a7819 */ /* 0x000fe40000011407 */
[----:B-1----:R-:W-:Y:S02]  /*9ae0*/  ISETP.NE.AND P0, PT, R10, RZ, PT ;  /* 0x000000ff0a00720c */ /* 0x002fe40003f05270 */
[----:B--2---:R-:W-:-:S13]  /*9af0*/  R2UR UR7, R156 ;  /* 0x000000009c0772ca */ /* 0x004fda00000e0000 */
[----:B------:R-:W-:-:S04]  /*9b00*/  IMAD R2, RZ, RZ, -UR7 ;  /* 0x80000007ff027e24 */ /* 0x000fc8000f8e02ff */
[----:B----4-:R-:W-:Y:S01]  /*9b10*/  IMAD R2, R3, R2, UR6 ;  /* 0x0000000603027e24 */ /* 0x010fe2000f8e0202 */
[----:B------:R-:W-:-:S04]  /*9b20*/  USHF.R.S32.HI UR6, URZ, 0x1f, UR7 ;  /* 0x0000001f3f067899 */ /* 0x000fc80008011407 */
[----:B------:R-:W-:Y:S01]  /*9b30*/  SHF.R.S32.HI R3, RZ, 0x1f, R2 ;  /* 0x0000001fff037819 */ /* 0x000fe20000011402 */
[----:B------:R-:W-:Y:S07]  /*9b40*/  @P0 BRA `(.L_x_222) ;  /* 0x00000004004c0947 */ /* 0x000fee0003800000 */
[----:B------:R-:W0:Y:S01]  /*9b50*/  LDC R18, c[0x0][0xce8] ;  /* 0x00033a00ff127b82 */ /* 0x000e220000000800 */
[----:B------:R-:W-:Y:S01]  /*9b60*/  LOP3.LUT R9, R9, 0xffffff80, RZ, 0xc0, !PT ;  /* 0xffffff8009097812 */ /* 0x000fe200078ec0ff */
[----:B------:R-:W1:Y:S01]  /*9b70*/  S2R R14, SR_CTAID.X ;  /* 0x00000000000e7919 */ /* 0x000e620000002500 */
[----:B------:R-:W-:Y:S01]  /*9b80*/  R2UR UR10, R156 ;  /* 0x000000009c0a72ca */ /* 0x000fe200000e0000 */
[----:B------:R-:W-:Y:S02]  /*9b90*/  ULDC.64 UR4, c[0x0][0xcd0] ;  /* 0x0003340000047ab9 */ /* 0x000fe40000000a00 */
[----:B------:R-:W-:Y:S01]  /*9ba0*/  IMAD.IADD R23, R22, 0x1, -R9 ;  /* 0x0000000116177824 */ /* 0x000fe200078e0a09 */
[----:B------:R-:W-:Y:S01]  /*9bb0*/  LEA.HI R9, R19, R22, RZ, 0x2 ;  /* 0x0000001613097211 */ /* 0x000fe200078f10ff */
[----:B------:R-:W2:Y:S03]  /*9bc0*/  S2UR UR7, SR_CTAID.Z ;  /* 0x00000000000779c3 */ /* 0x000ea60000002700 */
[----:B------:R-:W-:-:S02]  /*9bd0*/  SHF.R.S32.HI R12, RZ, 0x1f, R23 ;  /* 0x0000001fff0c7819 */ /* 0x000fc40000011417 */
[----:B------:R-:W-:Y:S02]  /*9be0*/  LOP3.LUT R9, R9, 0xfffffffc, RZ, 0xc0, !PT ;  /* 0xfffffffc09097812 */ /* 0x000fe400078ec0ff */
[CC--:B------:R-:W-:Y:S01]  /*9bf0*/  LEA.HI R152, R12.reuse, R23.reuse, RZ, 0x2 ;  /* 0x000000170c987211 */ /* 0x0c0fe200078f10ff */
[----:B------:R-:W3:Y:S01]  /*9c00*/  LDC.64 R20, c[0x0][0xcd8] ;  /* 0x00033600ff147b82 */ /* 0x000ee20000000a00 */
[----:B------:R-:W-:Y:S01]  /*9c10*/  LEA.HI R12, R12, R23, RZ, 0x5 ;  /* 0x000000170c0c7211 */ /* 0x000fe200078f28ff */
[----:B------:R-:W-:Y:S01]  /*9c20*/  IMAD.IADD R9, R22, 0x1, -R9 ;  /* 0x0000000116097824 */ /* 0x000fe200078e0a09 */
[--C-:B------:R-:W-:Y:S01]  /*9c30*/  SHF.R.S32.HI R10, RZ, 0x2, R152.reuse ;  /* 0x00000002ff0a7819 */ /* 0x100fe20000011498 */
[----:B------:R-:W-:Y:S01]  /*9c40*/  UIMAD.WIDE.U32 UR8, UR10, UR4, URZ ;  /* 0x000000040a0872a5 */ /* 0x000fe2000f8e003f */
[----:B------:R-:W-:Y:S01]  /*9c50*/  SHF.R.S32.HI R11, RZ, 0x1f, R152 ;  /* 0x0000001fff0b7819 */ /* 0x000fe20000011498 */
[----:B------:R-:W-:Y:S01]  /*9c60*/  UIMAD UR4, UR6, UR4, URZ ;  /* 0x00000004060472a4 */ /* 0x000fe2000f8e023f */
[----:B------:R-:W-:-:S02]  /*9c70*/  SHF.R.S32.HI R12, RZ, 0x5, R12 ;  /* 0x00000005ff0c7819 */ /* 0x000fc4000001140c */
[----:B0-----:R-:W-:Y:S01]  /*9c80*/  ISETP.NE.AND P0, PT, R18, 0x1, PT ;  /* 0x000000011200780c */ /* 0x001fe20003f05270 */
[----:B------:R-:W-:Y:S01]  /*9c90*/  UIMAD UR4, UR10, UR5, UR4 ;  /* 0x000000050a0472a4 */ /* 0x000fe2000f8e0204 */
[----:B------:R-:W-:Y:S02]  /*9ca0*/  LEA.HI R11, R11, R10, RZ, 0x3 ;  /* 0x0000000a0b0b7211 */ /* 0x000fe400078f18ff */
[----:B------:R-:W-:Y:S01]  /*9cb0*/  LOP3.LUT R152, R152, 0x7ffffffc, RZ, 0xc0, !PT ;  /* 0x7ffffffc98987812 */ /* 0x000fe200078ec0ff */
[----:B------:R-:W-:Y:S01]  /*9cc0*/  UIADD3 UR4, UR9, UR4, URZ ;  /* 0x0000000409047290 */ /* 0x000fe2000fffe03f */
[----:B------:R-:W-:Y:S01]  /*9cd0*/  LOP3.LUT R11, R11, 0xfffffff8, RZ, 0xc0, !PT ;  /* 0xfffffff80b0b7812 */ /* 0x000fe200078ec0ff */
[----:B--2---:R-:W-:Y:S02]  /*9ce0*/  USHF.R.S32.HI UR5, URZ, 0x1f, UR7 ;  /* 0x0000001f3f057899 */ /* 0x004fe40008011407 */
[----:B------:R-:W-:Y:S01]  /*9cf0*/  IMAD.IADD R152, R23, 0x1, -R152 ;  /* 0x0000000117987824 */ /* 0x000fe200078e0a98 */
[----:B------:R-:W-:Y:S01]  /*9d00*/  ULDC.64 UR10, c[0x0][0x208] ;  /* 0x00008200000a7ab9 */ /* 0x000fe20000000a00 */
[----:B------:R-:W-:Y:S01]  /*9d10*/  IMAD.IADD R11, R10, 0x1, -R11 ;  /* 0x000000010a0b7824 */ /* 0x000fe200078e0a0b */
[----:B------:R-:W-:Y:S01]  /*9d20*/  LEA.HI R10, R9, R9, RZ, 0x1 ;  /* 0x00000009090a7211 */ /* 0x000fe200078f08ff */
[----:B------:R-:W0:Y:S01]  /*9d30*/  @P0 LDC R16, c[0x0][0xcec] ;  /* 0x00033b00ff100b82 */ /* 0x000e220000000800 */
[----:B------:R-:W-:-:S02]  /*9d40*/  IMAD.SHL.U32 R152, R152, 0x2, RZ ;  /* 0x0000000298987824 */ /* 0x000fc400078e00ff */
[----:B------:R-:W-:Y:S01]  /*9d50*/  LOP3.LUT R10, R10, 0x1ffffffe, RZ, 0xc0, !PT ;  /* 0x1ffffffe0a0a7812 */ /* 0x000fe200078ec0ff */
[----:B------:R-:W-:Y:S02]  /*9d60*/  IMAD R153, R12, 0x10, R11 ;  /* 0x000000100c997824 */ /* 0x000fe400078e020b */
[----:B---3--:R-:W-:Y:S02]  /*9d70*/  IMAD R12, R20, UR5, RZ ;  /* 0x00000005140c7c24 */ /* 0x008fe4000f8e02ff */
[----:B------:R-:W2:Y:S01]  /*9d80*/  @P0 LDC R17, c[0x0][0xcf0] ;  /* 0x00033c00ff110b82 */ /* 0x000ea20000000800 */
[----:B------:R-:W-:Y:S02]  /*9d90*/  IMAD.IADD R9, R9, 0x1, -R10 ;  /* 0x0000000109097824 */ /* 0x000fe400078e0a0a */
[----:B------:R-:W-:Y:S02]  /*9da0*/  IMAD R15, R21, UR7, R12 ;  /* 0x00000007150f7c24 */ /* 0x000fe4000f8e020c */
[----:B------:R-:W-:-:S02]  /*9db0*/  IMAD R9, R9, 0x8, R153 ;  /* 0x0000000809097824 */ /* 0x000fc400078e0299 */
[----:B------:R-:W-:Y:S02]  /*9dc0*/  IMAD.U32 R11, RZ, RZ, UR9 ;  /* 0x00000009ff0b7e24 */ /* 0x000fe4000f8e00ff */
[----:B-1----:R-:W-:Y:S02]  /*9dd0*/  IMAD R9, R14, 0x40, R9 ;  /* 0x000000400e097824 */ /* 0x002fe400078e0209 */
[----:B------:R-:W-:Y:S02]  /*9de0*/  IMAD.U32 R10, RZ, RZ, UR8 ;  /* 0x00000008ff0a7e24 */ /* 0x000fe4000f8e00ff */
[----:B------:R-:W-:Y:S01]  /*9df0*/  IMAD.U32 R11, RZ, RZ, UR4 ;  /* 0x00000004ff0b7e24 */ /* 0x000fe2000f8e00ff */
[----:B------:R-:W-:Y:S01]  /*9e00*/  ULDC.64 UR4, c[0x0][0xce0] ;  /* 0x0003380000047ab9 */ /* 0x000fe20000000a00 */
[----:B------:R-:W-:Y:S02]  /*9e10*/  IMAD.MOV.U32 R13, RZ, RZ, R9 ;  /* 0x000000ffff0d7224 */ /* 0x000fe400078e0009 */
[----:B0-----:R-:W-:-:S04]  /*9e20*/  @P0 IMAD.HI.U32 R12, R9, R16, RZ ;  /* 0x00000010090c0227 */ /* 0x001fc800078e00ff */
[----:B------:R-:W-:Y:S01]  /*9e30*/  IMAD.WIDE.U32 R10, R20, UR7, R10 ;  /* 0x00000007140a7c25 */ /* 0x000fe2000f8e000a */
[----:B--2---:R-:W-:-:S03]  /*9e40*/  @P0 SHF.R.U32.HI R13, RZ, R17, R12 ;  /* 0x00000011ff0d0219 */ /* 0x004fc6000001160c */
[----:B------:R-:W-:Y:S02]  /*9e50*/  IMAD.IADD R11, R11, 0x1, R15 ;  /* 0x000000010b0b7824 */ /* 0x000fe400078e020f */
[----:B------:R-:W-:Y:S02]  /*9e60*/  IMAD R15, R3, UR4, RZ ;  /* 0x00000004030f7c24 */ /* 0x000fe4000f8e02ff */
[----:B------:R-:W-:Y:S02]  /*9e70*/  IMAD.MOV R12, RZ, RZ, -R13 ;  /* 0x000000ffff0c7224 */ /* 0x000fe400078e0a0d */
[----:B------:R-:W-:-:S04]  /*9e80*/  IMAD.WIDE.U32 R10, R2, UR4, R10 ;  /* 0x00000004020a7c25 */ /* 0x000fc8000f8e000a */
[----:B------:R-:W-:Y:S01]  /*9e90*/  IMAD R9, R18, R12, R9 ;  /* 0x0000000c12097224 */ /* 0x000fe200078e0209 */
[----:B------:R-:W-:Y:S01]  /*9ea0*/  IADD3 R10, P0, R13, R10, RZ ;  /* 0x0000000a0d0a7210 */ /* 0x000fe20007f1e0ff */
[----:B------:R-:W-:Y:S01]  /*9eb0*/  IMAD R16, R2, UR5, R15 ;  /* 0x0000000502107c24 */ /* 0x000fe2000f8e020f */
[----:B------:R-:W-:Y:S01]  /*9ec0*/  SHF.R.S32.HI R15, RZ, 0x1f, R13 ;  /* 0x0000001fff0f7819 */ /* 0x000fe2000001140d */
[----:B------:R-:W-:Y:S01]  /*9ed0*/  ULDC.64 UR4, c[0x0][0xcc8] ;  /* 0x0003320000047ab9 */ /* 0x000fe20000000a00 */
[----:B------:R-:W-:Y:S02]  /*9ee0*/  SHF.R.S32.HI R12, RZ, 0x1f, R9 ;  /* 0x0000001fff0c7819 */ /* 0x000fe40000011409 */
[----:B------:R-:W-:-:S03]  /*9ef0*/  IADD3.X R11, R15, R11, R16, P0, !PT ;  /* 0x0000000b0f0b7210 */ /* 0x000fc600007fe410 */
[----:B------:R-:W-:Y:S02]  /*9f00*/  IMAD R12, R12, UR4, RZ ;  /* 0x000000040c0c7c24 */ /* 0x000fe4000f8e02ff */
[----:B------:R-:W-:-:S04]  /*9f10*/  IMAD.WIDE.U32 R10, R9, UR4, R10 ;  /* 0x00000004090a7c25 */ /* 0x000fc8000f8e000a */
[----:B------:R-:W-:Y:S01]  /*9f20*/  IMAD R9, R9, UR5, R12 ;  /* 0x0000000509097c24 */ /* 0x000fe2000f8e020c */
[----:B------:R-:W-:Y:S01]  /*9f30*/  LEA.HI R12, R0, R0, RZ, 0x1 ;  /* 0x00000000000c7211 */ /* 0x000fe200078f08ff */
[----:B------:R-:W-:Y:S02]  /*9f40*/  ULDC.64 UR4, c[0x0][0xca8] ;  /* 0x00032a0000047ab9 */ /* 0x000fe40000000a00 */
[----:B------:R-:W-:Y:S01]  /*9f50*/  IMAD.IADD R9, R11, 0x1, R9 ;  /* 0x000000010b097824 */ /* 0x000fe200078e0209 */
[----:B------:R-:W-:Y:S01]  /*9f60*/  LEA R16, P0, R10, UR4, 0x2 ;  /* 0x000000040a107c11 */ /* 0x000fe2000f8010ff */
[----:B------:R-:W-:Y:S01]  /*9f70*/  ULDC UR4, c[0x0][0xb88] ;  /* 0x0002e20000047ab9 */ /* 0x000fe20000000800 */
[----:B------:R-:W-:Y:S02]  /*9f80*/  LOP3.LUT R11, R12, 0xfffffe, RZ, 0xc0, !PT ;  /* 0x00fffffe0c0b7812 */ /* 0x000fe400078ec0ff */
[----:B------:R-:W-:Y:S01]  /*9f90*/  LEA.HI.X R17, R10, UR5, R9, 0x2, P0 ;  /* 0x000000050a117c11 */ /* 0x000fe200080f1409 */
[----:B------:R-:W-:Y:S01]  /*9fa0*/  SHFL.IDX PT, R12, R16, 0x1, 0x1c1f ;  /* 0x003c1f00100c7f89 */ /* 0x000fe200000e0000 */
[----:B------:R-:W-:-:S02]  /*9fb0*/  IMAD R9, R14, 0x40, R153 ;  /* 0x000000400e097824 */ /* 0x000fc400078e0299 */
[----:B------:R-:W-:Y:S01]  /*9fc0*/  IMAD.IADD R15, R0, 0x1, -R11 ;  /* 0x00000001000f7824 */ /* 0x000fe200078e0a0b */
[----:B------:R-:W-:Y:S01]  /*9fd0*/  SHFL.IDX PT, R10, R16, RZ, 0x1c1f ;  /* 0x001c1fff100a7589 */ /* 0x000fe200000e0000 */
[----:B------:R-:W-:Y:S02]  /*9fe0*/  IMAD R14, R18, UR4, RZ ;  /* 0x00000004120e7c24 */ /* 0x000fe4000f8e02ff */
[----:B------:R-:W-:Y:S01]  /*9ff0*/  IMAD.U32 R15, R15, -0x100, RZ ;  /* 0xffffff000f0f7824 */ /* 0x000fe200078e00ff */
[----:B------:R-:W0:Y:S04]  /*a000*/  SHFL.IDX PT, R11, R17, RZ, 0x1c1f ;  /* 0x001c1fff110b7589 */ /* 0x000e2800000e0000 */
[----:B------:R-:W1:Y:S01]  /*a010*/  SHFL.IDX PT, R13, R17, 0x1, 0x1c1f ;  /* 0x003c1f00110d7f89 */ /* 0x000e6200000e0000 */
[----:B------:R-:W-:Y:S01]  /*a020*/  ISETP.NE.AND P0, PT, R152, R15, PT ;  /* 0x0000000f9800720c */ /* 0x000fe20003f05270 */
[----:B------:R-:W-:-:S03]  /*a030*/  VIADD R15, R9, 0x8 ;  /* 0x00000008090f7836 */ /* 0x000fc60000000000 */
[-C--:B------:R-:W-:Y:S02]  /*a040*/  ISETP.GE.OR P2, PT, R9, R14.reuse, P0 ;  /* 0x0000000e0900720c */ /* 0x080fe40000746670 */
[----:B------:R-:W-:-:S11]  /*a050*/  ISETP.GE.OR P0, PT, R15, R14, P0 ;  /* 0x0000000e0f00720c */ /* 0x000fd60000706670 */
[----:B0-----:R0:W-:Y:S04]  /*a060*/  @!P2 ST.E desc[UR10][R10.64], R5 ;  /* 0x000000050a00a985 */ /* 0x0011e8000c10190a */
[----:B-1----:R0:W-:Y:S02]  /*a070*/  @!P0 ST.E desc[UR10][R12.64], R4 ;  /* 0x000000040c008985 */ /* 0x0021e4000c10190a */
.L_x_222:
[----:B------:R-:W1:Y:S01]  /*a080*/  S2R R14, SR_CTAID.X ;  /* 0x00000000000e7919 */ /* 0x000e620000002500 */
[----:B------:R-:W-:Y:S01]  /*a090*/  LEA.HI R19, R19, R22, RZ, 0x2 ;  /* 0x0000001613137211 */ /* 0x000fe200078f10ff */
[----:B------:R-:W2:Y:S01]  /*a0a0*/  S2UR UR7, SR_CTAID.Z ;  /* 0x00000000000779c3 */ /* 0x000ea20000002700 */
[----:B0-----:R-:W-:Y:S01]  /*a0b0*/  SHF.R.S32.HI R5, RZ, 0x1f, R7 ;  /* 0x0000001fff057819 */ /* 0x001fe20000011407 */
[----:B------:R-:W-:Y:S01]  /*a0c0*/  ULDC.64 UR8, c[0x0][0xc38] ;  /* 0x00030e0000087ab9 */ /* 0x000fe20000000a00 */
[----:B------:R-:W-:Y:S01]  /*a0d0*/  LOP3.LUT R19, R19, 0xfffffffc, RZ, 0xc0, !PT ;  /* 0xfffffffc13137812 */ /* 0x000fe200078ec0ff */
[----:B------:R-:W-:Y:S01]  /*a0e0*/  UIMAD UR6, UR6, UR8, URZ ;  /* 0x00000008060672a4 */ /* 0x000fe2000f8e023f */
[----:B------:R-:W-:Y:S01]  /*a0f0*/  LEA.HI R5, R5, R154, RZ, 0x3 ;  /* 0x0000009a05057211 */ /* 0x000fe200078f18ff */
[----:B------:R-:W-:Y:S01]  /*a100*/  BSSY B0, `(.L_x_223) ;  /* 0x0000103000007945 */ /* 0x000fe20003800000 */
[----:B------:R-:W-:Y:S01]  /*a110*/  R2UR UR10, R156 ;  /* 0x000000009c0a72ca */ /* 0x000fe200000e0000 */
[----:B------:R-:W-:Y:S01]  /*a120*/  IMAD.IADD R19, R22, 0x1, -R19 ;  /* 0x0000000116137824 */ /* 0x000fe200078e0a13 */
[----:B------:R-:W0:Y:S01]  /*a130*/  LDC.64 R12, c[0x0][0xc40] ;  /* 0x00031000ff0c7b82 */ /* 0x000e220000000a00 */
[----:B------:R-:W-:-:S02]  /*a140*/  LOP3.LUT R5, R5, 0xfffffff8, RZ, 0xc0, !PT ;  /* 0xfffffff805057812 */ /* 0x000fc400078ec0ff */
[----:B------:R-:W-:Y:S02]  /*a150*/  LEA.HI R155, R155, R8, RZ, 0x5 ;  /* 0x000000089b9b7211 */ /* 0x000fe400078f28ff */
[----:B------:R-:W-:Y:S01]  /*a160*/  LEA.HI R4, R19, R19, RZ, 0x1 ;  /* 0x0000001313047211 */ /* 0x000fe200078f08ff */
[----:B------:R-:W-:Y:S01]  /*a170*/  IMAD.IADD R154, R154, 0x1, -R5 ;  /* 0x000000019a9a7824 */ /* 0x000fe200078e0a05 */
[----:B------:R-:W-:Y:S01]  /*a180*/  SHF.R.S32.HI R155, RZ, 0x5, R155 ;  /* 0x00000005ff9b7819 */ /* 0x000fe2000001149b */
[----:B------:R-:W3:Y:S01]  /*a190*/  @P1 LDC R16, c[0x0][0xcec] ;  /* 0x00033b00ff101b82 */ /* 0x000ee20000000800 */
[----:B------:R-:W-:Y:S02]  /*a1a0*/  LOP3.LUT R4, R4, 0x1ffffffe, RZ, 0xc0, !PT ;  /* 0x1ffffffe04047812 */ /* 0x000fe400078ec0ff */
[----:B------:R-:W-:Y:S01]  /*a1b0*/  UIMAD.WIDE.U32 UR4, UR10, UR8, URZ ;  /* 0x000000080a0472a5 */ /* 0x000fe2000f8e003f */
[----:B------:R-:W-:Y:S01]  /*a1c0*/  IMAD R155, R155, 0x10, R154 ;  /* 0x000000109b9b7824 */ /* 0x000fe200078e029a */
[----:B------:R-:W-:Y:S01]  /*a1d0*/  UIMAD UR6, UR10, UR9, UR6 ;  /* 0x000000090a0672a4 */ /* 0x000fe2000f8e0206 */
[----:B------:R-:W-:Y:S01]  /*a1e0*/  IMAD.IADD R4, R19, 0x1, -R4 ;  /* 0x0000000113047824 */ /* 0x000fe200078e0a04 */
[----:B--2---:R-:W-:Y:S01]  /*a1f0*/  USHF.R.S32.HI UR8, URZ, 0x1f, UR7 ;  /* 0x0000001f3f087899 */ /* 0x004fe20008011407 */
[----:B------:R-:W2:Y:S01]  /*a200*/  @P1 LDC R17, c[0x0][0xcf0] ;  /* 0x00033c00ff111b82 */ /* 0x000ea20000000800 */
[----:B------:R-:W-:Y:S01]  /*a210*/  UIADD3 UR6, UR5, UR6, URZ ;  /* 0x0000000605067290 */ /* 0x000fe2000fffe03f */
[----:B------:R-:W-:-:S02]  /*a220*/  IMAD R9, R4, 0x8, R155 ;  /* 0x0000000804097824 */ /* 0x000fc400078e029b */
[----:B------:R-:W-:Y:S02]  /*a230*/  IMAD.U32 R5, RZ, RZ, UR5 ;  /* 0x00000005ff057e24 */ /* 0x000fe4000f8e00ff */
[----:B-1----:R-:W-:Y:S02]  /*a240*/  IMAD R15, R14, 0x40, R9 ;  /* 0x000000400e0f7824 */ /* 0x002fe400078e0209 */
[----:B------:R-:W-:Y:S01]  /*a250*/  IMAD.U32 R4, RZ, RZ, UR4 ;  /* 0x00000004ff047e24 */ /* 0x000fe2000f8e00ff */
[----:B------:R-:W-:Y:S01]  /*a260*/  ULDC.64 UR4, c[0x0][0xc48] ;  /* 0x0003120000047ab9 */ /* 0x000fe20000000a00 */
[----:B------:R-:W-:Y:S02]  /*a270*/  IMAD.U32 R5, RZ, RZ, UR6 ;  /* 0x00000006ff057e24 */ /* 0x000fe4000f8e00ff */
[----:B0-----:R-:W-:Y:S02]  /*a280*/  IMAD R10, R12, UR8, RZ ;  /* 0x000000080c0a7c24 */ /* 0x001fe4000f8e02ff */
[----:B------:R-:W-:-:S02]  /*a290*/  IMAD.MOV.U32 R9, RZ, RZ, R15 ;  /* 0x000000ffff097224 */ /* 0x000fc400078e000f */
[----:B---3--:R-:W-:-:S04]  /*a2a0*/  @P1 IMAD.HI.U32 R16, R15, R16, RZ ;  /* 0x000000100f101227 */ /* 0x008fc800078e00ff */
[----:B------:R-:W-:Y:S02]  /*a2b0*/  IMAD R11, R13, UR7, R10 ;  /* 0x000000070d0b7c24 */ /* 0x000fe4000f8e020a */
[----:B------:R-:W-:Y:S01]  /*a2c0*/  IMAD.WIDE.U32 R4, R12, UR7, R4 ;  /* 0x000000070c047c25 */ /* 0x000fe2000f8e0004 */
[----:B--2---:R-:W-:-:S03]  /*a2d0*/  @P1 SHF.R.U32.HI R9, RZ, R17, R16 ;  /* 0x00000011ff091219 */ /* 0x004fc60000011610 */
[----:B------:R-:W-:Y:S02]  /*a2e0*/  IMAD R3, R3, UR4, RZ ;  /* 0x0000000403037c24 */ /* 0x000fe4000f8e02ff */
[----:B------:R-:W-:Y:S01]  /*a2f0*/  IMAD.IADD R5, R5, 0x1, R11 ;  /* 0x0000000105057824 */ /* 0x000fe200078e020b */
[--C-:B------:R-:W-:Y:S01]  /*a300*/  SHF.R.S32.HI R10, RZ, 0x1f, R9.reuse ;  /* 0x0000001fff0a7819 */ /* 0x100fe20000011409 */
[----:B------:R-:W-:Y:S02]  /*a310*/  IMAD.MOV R13, RZ, RZ, -R9 ;  /* 0x000000ffff0d7224 */ /* 0x000fe400078e0a09 */
[C---:B------:R-:W-:Y:S02]  /*a320*/  IMAD R11, R2.reuse, UR5, R3 ;  /* 0x00000005020b7c24 */ /* 0x040fe4000f8e0203 */
[----:B------:R-:W-:Y:S01]  /*a330*/  IMAD.WIDE.U32 R2, R2, UR4, R4 ;  /* 0x0000000402027c25 */ /* 0x000fe2000f8e0004 */
[----:B------:R-:W-:-:S03]  /*a340*/  ULDC.64 UR4, c[0x0][0xc30] ;  /* 0x00030c0000047ab9 */ /* 0x000fc60000000a00 */
[----:B------:R-:W-:Y:S02]  /*a350*/  IMAD R5, R6, R13, R15 ;  /* 0x0000000d06057224 */ /* 0x000fe400078e020f */
[----:B------:R-:W-:Y:S02]  /*a360*/  IMAD R10, R10, UR4, RZ ;  /* 0x000000040a0a7c24 */ /* 0x000fe4000f8e02ff */
[----:B------:R-:W-:Y:S01]  /*a370*/  IMAD.IADD R3, R3, 0x1, R11 ;  /* 0x0000000103037824 */ /* 0x000fe200078e020b */
[----:B------:R-:W-:Y:S01]  /*a380*/  SHF.R.S32.HI R4, RZ, 0x1f, R5 ;  /* 0x0000001fff047819 */ /* 0x000fe20000011405 */
[C---:B------:R-:W-:Y:S02]  /*a390*/  IMAD R11, R9.reuse, UR5, R10 ;  /* 0x00000005090b7c24 */ /* 0x040fe4000f8e020a */
[----:B------:R-:W-:Y:S01]  /*a3a0*/  IMAD.WIDE.U32 R2, R9, UR4, R2 ;  /* 0x0000000409027c25 */ /* 0x000fe2000f8e0002 */
[----:B------:R-:W-:-:S03]  /*a3b0*/  ULDC.64 UR4, c[0x0][0xc28] ;  /* 0x00030a0000047ab9 */ /* 0x000fc60000000a00 */
[----:B------:R-:W-:Y:S02]  /*a3c0*/  IMAD R4, R4, UR4, RZ ;  /* 0x0000000404047c24 */ /* 0x000fe4000f8e02ff */
[----:B------:R-:W-:Y:S02]  /*a3d0*/  IMAD.IADD R3, R3, 0x1, R11 ;  /* 0x0000000103037824 */ /* 0x000fe400078e020b */
[C---:B------:R-:W-:Y:S02]  /*a3e0*/  IMAD R9, R5.reuse, UR5, R4 ;  /* 0x0000000505097c24 */ /* 0x040fe4000f8e0204 */
[----:B------:R-:W-:Y:S01]  /*a3f0*/  IMAD.WIDE.U32 R2, R5, UR4, R2 ;  /* 0x0000000405027c25 */ /* 0x000fe2000f8e0002 */
[----:B------:R-:W-:-:S03]  /*a400*/  ULDC.64 UR4, c[0x0][0xc00] ;  /* 0x0003000000047ab9 */ /* 0x000fc60000000a00 */
[----:B------:R-:W-:Y:S01]  /*a410*/  IMAD.IADD R5, R3, 0x1, R9 ;  /* 0x0000000103057824 */ /* 0x000fe200078e0209 */
[----:B------:R-:W-:Y:S02]  /*a420*/  LEA.HI R9, R0, R0, RZ, 0x1 ;  /* 0x0000000000097211 */ /* 0x000fe400078f08ff */
[----:B------:R-:W-:Y:S01]  /*a430*/  LEA R4, P0, R2, UR4, 0x2 ;  /* 0x0000000402047c11 */ /* 0x000fe2000f8010ff */
[----:B------:R-:W-:Y:S01]  /*a440*/  ULDC UR4, c[0x0][0xb88] ;  /* 0x0002e20000047ab9 */ /* 0x000fe20000000800 */
[----:B------:R-:W-:Y:S01]  /*a450*/  LOP3.LUT R11, R9, 0xfffffe, RZ, 0xc0, !PT ;  /* 0x00fffffe090b7812 */ /* 0x000fe200078ec0ff */
[----:B------:R-:W-:Y:S01]  /*a460*/  IMAD R6, R6, UR4, RZ ;  /* 0x0000000406067c24 */ /* 0x000fe2000f8e02ff */
[----:B------:R-:W-:Y:S01]  /*a470*/  LOP3.LUT R9, R7, 0x7ffffffc, RZ, 0xc0, !PT ;  /* 0x7ffffffc07097812 */ /* 0x000fe200078ec0ff */
[----:B------:R-:W-:Y:S01]  /*a480*/  IMAD R7, R14, 0x40, R155 ;  /* 0x000000400e077824 */ /* 0x000fe200078e029b */
[----:B------:R-:W-:Y:S01]  /*a490*/  LEA.HI.X R5, R2, UR5, R5, 0x2, P0 ;  /* 0x0000000502057c11 */ /* 0x000fe200080f1405 */
[----:B------:R-:W-:Y:S01]  /*a4a0*/  IMAD.IADD R11, R0, 0x1, -R11 ;  /* 0x00000001000b7824 */ /* 0x000fe200078e0a0b */
[----:B------:R0:W1:Y:S01]  /*a4b0*/  SHFL.IDX PT, R2, R4, RZ, 0x1c1f ;  /* 0x001c1fff04027589 */ /* 0x00006200000e0000 */
[----:B------:R-:W-:Y:S01]  /*a4c0*/  IMAD.IADD R0, R8, 0x1, -R9 ;  /* 0x0000000108007824 */ /* 0x000fe200078e0a09 */
[----:B------:R-:W-:-:S02]  /*a4d0*/  ISETP.GE.AND P0, PT, R7, R6, PT ;  /* 0x000000060700720c */ /* 0x000fc40003f06270 */
[----:B------:R0:W2:Y:S01]  /*a4e0*/  SHFL.IDX PT, R3, R5, RZ, 0x1c1f ;  /* 0x001c1fff05037589 */ /* 0x0000a200000e0000 */
[----:B------:R-:W-:-:S04]  /*a4f0*/  IMAD R0, R11, 0x80, R0 ;  /* 0x000000800b007824 */ /* 0x000fc800078e0200 */
[----:B------:R-:W-:-:S06]  /*a500*/  IMAD.SHL.U32 R0, R0, 0x2, RZ ;  /* 0x0000000200007824 */ /* 0x000fcc00078e00ff */
[----:B0-----:R-:W-:Y:S05]  /*a510*/  @P0 BRA `(.L_x_224) ;  /* 0x0000000c00040947 */ /* 0x001fea0003800000 */
        /* <DEDUP_REMOVED lines=14> */
[----:B------:R-:W-:Y:S01]  /*a600*/  ULDC.64 UR6, c[0x0][0x208] ;  /* 0x0000820000067ab9 */ /* 0x000fe20000000a00 */
[C---:B------:R-:W-:Y:S01]  /*a610*/  VIADD R20, R0.reuse, 0x40 ;  /* 0x0000004000147836 */ /* 0x040fe20000000000 */
[C---:B------:R-:W-:Y:S01]  /*a620*/  @!P2 LEA.HI R8, R0.reuse, R0, RZ, 0x1 ;  /* 0x000000000008a211 */ /* 0x040fe200078f08ff */
[C---:B------:R-:W-:Y:S01]  /*a630*/  VIADD R21, R0.reuse, 0x48 ;  /* 0x0000004800157836 */ /* 0x040fe20000000000 */
[----:B------:R-:W-:Y:S01]  /*a640*/  @!P3 LEA.HI R10, R9, R9, RZ, 0x1 ;  /* 0x00000009090ab211 */ /* 0x000fe200078f08ff */
[C---:B------:R-:W-:Y:S01]  /*a650*/  VIADD R22, R0.reuse, 0x50 ;  /* 0x0000005000167836 */ /* 0x040fe20000000000 */
[----:B------:R-:W-:Y:S01]  /*a660*/  @!P4 LEA.HI R12, R11, R11, RZ, 0x1 ;  /* 0x0000000b0b0cc211 */ /* 0x000fe200078f08ff */
[----:B------:R-:W-:Y:S01]  /*a670*/  VIADD R23, R0, 0x58 ;  /* 0x0000005800177836 */ /* 0x000fe20000000000 */
[----:B------:R-:W-:-:S02]  /*a680*/  @!P5 LEA.HI R14, R13, R13, RZ, 0x1 ;  /* 0x0000000d0d0ed211 */ /* 0x000fc400078f08ff */
[----:B------:R-:W-:Y:S02]  /*a690*/  @!P2 LOP3.LUT R9, R8, 0xfffffffe, RZ, 0xc0, !PT ;  /* 0xfffffffe0809a812 */ /* 0x000fe400078ec0ff */
[----:B------:R-:W-:Y:S02]  /*a6a0*/  @!P3 LOP3.LUT R11, R10, 0xfffffffe, RZ, 0xc0, !PT ;  /* 0xfffffffe0a0bb812 */ /* 0x000fe400078ec0ff */
[----:B------:R-:W-:Y:S01]  /*a6b0*/  @!P4 LOP3.LUT R13, R12, 0xfffffffe, RZ, 0xc0, !PT ;  /* 0xfffffffe0c0dc812 */ /* 0x000fe200078ec0ff */
[--C-:B-12---:R-:W-:Y:S01]  /*a6c0*/  @!P2 IMAD.WIDE R8, R9, 0x4, R2.reuse ;  /* 0x000000040908a825 */ /* 0x106fe200078e0202 */
[----:B------:R-:W-:Y:S02]  /*a6d0*/  @!P5 LOP3.LUT R15, R14, 0xfffffffe, RZ, 0xc0, !PT ;  /* 0xfffffffe0e0fd812 */ /* 0x000fe400078ec0ff */
[----:B------:R-:W-:Y:S01]  /*a6e0*/  ISETP.GE.AND P6, PT, R22, UR4, PT ;  /* 0x0000000416007c0c */ /* 0x000fe2000bfc6270 */
[----:B------:R-:W-:Y:S01]  /*a6f0*/  @!P3 IMAD.WIDE R10, R11, 0x4, R2 ;  /* 0x000000040b0ab825 */ /* 0x000fe200078e0202 */
[----:B------:R0:W-:Y:S01]  /*a700*/  @!P2 ST.E.64 desc[UR6][R8.64], R24 ;  /* 0x000000180800a985 */ /* 0x0001e2000c101b06 */
[----:B------:R-:W-:-:S02]  /*a710*/  ISETP.GE.AND P2, PT, R18, UR4, PT ;  /* 0x0000000412007c0c */ /* 0x000fc4000bf46270 */
        /* <DEDUP_REMOVED lines=8> */
[----:B------:R-:W-:Y:S01]  /*a7a0*/  ISETP.GE.AND P5, PT, R21, UR4, PT ;  /* 0x0000000415007c0c */ /* 0x000fe2000bfa6270 */
[----:B0-----:R-:W-:Y:S01]  /*a7b0*/  VIADD R24, R0, 0x60 ;  /* 0x0000006000187836 */ /* 0x001fe20000000000 */
[----:B------:R-:W-:-:S02]  /*a7c0*/  @!P1 LEA.HI R17, R17, R17, RZ, 0x1 ;  /* 0x0000001111119211 */ /* 0x000fc400078f08ff */
[----:B------:R-:W-:Y:S02]  /*a7d0*/  @!P0 LOP3.LUT R9, R16, 0xfffffffe, RZ, 0xc0, !PT ;  /* 0xfffffffe10098812 */ /* 0x000fe400078ec0ff */
        /* <DEDUP_REMOVED lines=13> */
[----:B---3--:R-:W-:Y:S01]  /*a8b0*/  @!P4 LOP3.LUT R15, R20, 0xfffffffe, RZ, 0xc0, !PT ;  /* 0xfffffffe140fc812 */ /* 0x008fe200078ec0ff */
[----:B------:R-:W-:Y:S01]  /*a8c0*/  VIADD R20, R0, 0x78 ;  /* 0x0000007800147836 */ /* 0x000fe20000000000 */
[----:B------:R-:W-:Y:S02]  /*a8d0*/  @!P5 LOP3.LUT R21, R21, 0xfffffffe, RZ, 0xc0, !PT ;  /* 0xfffffffe1515d812 */ /* 0x000fe400078ec0ff */
[----:B------:R-:W-:Y:S01]  /*a8e0*/  @!P6 LOP3.LUT R17, R22, 0xfffffffe, RZ, 0xc0, !PT ;  /* 0xfffffffe1611e812 */ /* 0x000fe200078ec0ff */
        /* <DEDUP_REMOVED lines=41> */
[----:B----4-:R-:W-:Y:S01]  /*ab80*/  @!P3 LOP3.LUT R17, R22, 0xfffffffe, RZ, 0xc0, !PT ;  /* 0xfffffffe1611b812 */ /* 0x010fe200078ec0ff */
        /* <DEDUP_REMOVED lines=37> */
[----:B---3--:R-:W-:Y:S01]  /*ade0*/  @!P4 LOP3.LUT R15, R20, 0xfffffffe, RZ, 0xc0, !PT ;  /* 0xfffffffe140fc812 */ /* 0x008fe200078ec0ff */
[----:B------:R-:W-:Y:S01]  /*adf0*/  @!P2 ST.E.64 desc[UR6][R12.64], R104 ;  /* 0x000000680c00a985 */ /* 0x000fe2000c101b06 */
[----:B------:R-:W-:Y:S01]  /*ae00*/  @!P5 LOP3.LUT R21, R21, 0xfffffffe, RZ, 0xc0, !PT ;  /* 0xfffffffe1515d812 */ /* 0x000fe200078ec0ff */
[----:B------:R-:W-:Y:S01]  /*ae10*/  VIADD R20, R0, 0xd8 ;  /* 0x000000d800147836 */ /* 0x000fe20000000000 */
[----:B----4-:R-:W-:-:S02]  /*ae20*/  @!P6 LOP3.LUT R17, R22, 0xfffffffe, RZ, 0xc0, !PT ;  /* 0xfffffffe1611e812 */ /* 0x010fc400078ec0ff */
        /* <DEDUP_REMOVED lines=31> */
[----:B---3--:R-:W-:Y:S01]  /*b020*/  @!P4 LOP3.LUT R17, R12, 0xfffffffe, RZ, 0xc0, !PT ;  /* 0xfffffffe0c11c812 */ /* 0x008fe200078ec0ff */
        /* <DEDUP_REMOVED lines=16> */
.L_x_224:
[----:B------:R-:W-:Y:S05]  /*b130*/  BSYNC B0 ;  /* 0x0000000000007941 */ /* 0x000fea0003800000 */
.L_x_223:
[----:B------:R-:W-:Y:S01]  /*b140*/  VIADD R7, R7, 0x8 ;  /* 0x0000000807077836 */ /* 0x000fe20000000000 */
[----:B0-2---:R0:W2:Y:S04]  /*b150*/  SHFL.IDX PT, R3, R5, 0x1, 0x1c1f ;  /* 0x003c1f0005037f89 */ /* 0x0050a800000e0000 */
[----:B------:R-:W-:Y:S01]  /*b160*/  ISETP.GE.AND P0, PT, R7, R6, PT ;  /* 0x000000060700720c */ /* 0x000fe20003f06270 */
[----:B-1----:R0:W1:-:S12]  /*b170*/  SHFL.IDX PT, R2, R4, 0x1, 0x1c1f ;  /* 0x003c1f0004027f89 */ /* 0x00205800000e0000 */
        /* <DEDUP_REMOVED lines=14> */
[----:B------:R-:W-:-:S02]  /*b260*/  VIADD R14, R0, 0x38 ;  /* 0x00000038000e7836 */ /* 0x000fc40000000000 */
[C---:B------:R-:W-:Y:S01]  /*b270*/  VIADD R15, R0.reuse, 0x40 ;  /* 0x00000040000f7836 */ /* 0x040fe20000000000 */
[C---:B------:R-:W-:Y:S01]  /*b280*/  @!P0 LEA.HI R4, R0.reuse, R0, RZ, 0x1 ;  /* 0x0000000000048211 */ /* 0x040fe200078f08ff */
[C---:B------:R-:W-:Y:S01]  /*b290*/  VIADD R16, R0.reuse, 0x48 ;  /* 0x0000004800107836 */ /* 0x040fe20000000000 */
[----:B------:R-:W-:Y:S01]  /*b2a0*/  @!P1 LEA.HI R6, R5, R5, RZ, 0x1 ;  /* 0x0000000505069211 */ /* 0x000fe200078f08ff */
[C---:B------:R-:W-:Y:S01]  /*b2b0*/  VIADD R18, R0.reuse, 0x50 ;  /* 0x0000005000127836 */ /* 0x040fe20000000000 */
[----:B------:R-:W-:Y:S01]  /*b2c0*/  @!P2 LEA.HI R8, R7, R7, RZ, 0x1 ;  /* 0x000000070708a211 */ /* 0x000fe200078f08ff */
[----:B------:R-:W-:Y:S01]  /*b2d0*/  VIADD R19, R0, 0x58 ;  /* 0x0000005800137836 */ /* 0x000fe20000000000 */
[----:B------:R-:W-:Y:S01]  /*b2e0*/  @!P0 LOP3.LUT R5, R4, 0xfffffffe, RZ, 0xc0, !PT ;  /* 0xfffffffe04058812 */ /* 0x000fe200078ec0ff */
[----:B------:R-:W-:Y:S01]  /*b2f0*/  VIADD R20, R0, 0x80 ;  /* 0x0000008000147836 */ /* 0x000fe20000000000 */
        /* <DEDUP_REMOVED lines=87> */
[----:B------:R-:W-:Y:S01]  /*b870*/  @!P1 ST.E.64 desc[UR6][R10.64], R86 ;  /* 0x000000560a009985 */ /* 0x000fe2000c101b06 */
[----:B------:R-:W-:Y:S02]  /*b880*/  @!P5 LEA.HI R19, R19, R19, RZ, 0x1 ;  /* 0x000000131313d211 */ /* 0x000fe400078f08ff */
[----:B------:R-:W-:Y:S01]  /*b890*/  VIADD R15, R0, 0xa0 ;  /* 0x000000a0000f7836 */ /* 0x000fe20000000000 */
[----:B------:R-:W-:Y:S01]  /*b8a0*/  @!P0 ST.E.64 desc[UR6][R12.64], R90 ;  /* 0x0000005a0c008985 */ /* 0x000fe2000c101b06 */
[----:B------:R-:W-:Y:S01]  /*b8b0*/  ISETP.GE.AND P0, PT, R14, UR4, PT ;  /* 0x000000040e007c0c */ /* 0x000fe2000bf06270 */
[----:B------:R-:W-:Y:S01]  /*b8c0*/  VIADD R17, R0, 0xb0 ;  /* 0x000000b000117836 */ /* 0x000fe20000000000 */
[----:B0-----:R-:W-:Y:S01]  /*b8d0*/  @!P6 LOP3.LUT R5, R18, 0xfffffffe, RZ, 0xc0, !PT ;  /* 0xfffffffe1205e812 */ /* 0x001fe200078ec0ff */
[----:B------:R-:W-:Y:S01]  /*b8e0*/  VIADD R18, R0, 0xc0 ;  /* 0x000000c000127836 */ /* 0x000fe20000000000 */
[----:B------:R-:W-:-:S02]  /*b8f0*/  ISETP.GE.AND P4, PT, R15, UR4, PT ;  /* 0x000000040f007c0c */ /* 0x000fc4000bf86270 */
[----:B------:R-:W-:Y:S01]  /*b900*/  ISETP.GE.AND P2, PT, R17, UR4, PT ;  /* 0x0000000411007c0c */ /* 0x000fe2000bf46270 */
[--C-:B------:R-:W-:Y:S01]  /*b910*/  @!P6 IMAD.WIDE R4, R5, 0x4, R2.reuse ;  /* 0x000000040504e825 */ /* 0x100fe200078e0202 */
[----:B------:R-:W-:Y:S02]  /*b920*/  ISETP.GE.AND P1, PT, R20, UR4, PT ;  /* 0x0000000414007c0c */ /* 0x000fe4000bf26270 */
[----:B-1----:R-:W-:Y:S01]  /*b930*/  @!P5 LOP3.LUT R7, R19, 0xfffffffe, RZ, 0xc0, !PT ;  /* 0xfffffffe1307d812 */ /* 0x002fe200078ec0ff */
[----:B------:R-:W-:Y:S01]  /*b940*/  VIADD R19, R0, 0xc8 ;  /* 0x000000c800137836 */ /* 0x000fe20000000000 */
[----:B------:R0:W-:Y:S01]  /*b950*/  @!P6 ST.E.64 desc[UR6][R4.64], R94 ;  /* 0x0000005e0400e985 */ /* 0x0001e2000c101b06 */
[----:B------:R-:W-:Y:S02]  /*b960*/  @!P0 LEA.HI R14, R14, R14, RZ, 0x1 ;  /* 0x0000000e0e0e8211 */ /* 0x000fe400078f08ff */
[----:B------:R-:W-:Y:S01]  /*b970*/  @!P5 IMAD.WIDE R6, R7, 0x4, R2 ;  /* 0x000000040706d825 */ /* 0x000fe200078e0202 */
[----:B------:R-:W-:-:S02]  /*b980*/  @!P3 LEA.HI R16, R16, R16, RZ, 0x1 ;  /* 0x000000101010b211 */ /* 0x000fc400078f08ff */
[----:B--2---:R-:W-:Y:S01]  /*b990*/  @!P0 LOP3.LUT R9, R14, 0xfffffffe, RZ, 0xc0, !PT ;  /* 0xfffffffe0e098812 */ /* 0x004fe200078ec0ff */
[----:B------:R-:W-:Y:S01]  /*b9a0*/  VIADD R14, R0, 0xd0 ;  /* 0x000000d0000e7836 */ /* 0x000fe20000000000 */
[----:B------:R-:W-:Y:S01]  /*b9b0*/  @!P4 LEA.HI R15, R15, R15, RZ, 0x1 ;  /* 0x0000000f0f0fc211 */ /* 0x000fe200078f08ff */
[----:B------:R1:W-:Y:S01]  /*b9c0*/  @!P5 ST.E.64 desc[UR6][R6.64], R98 ;  /* 0x000000620600d985 */ /* 0x0003e2000c101b06 */
[----:B------:R-:W-:Y:S02]  /*b9d0*/  ISETP.GE.AND P5, PT, R18, UR4, PT ;  /* 0x0000000412007c0c */ /* 0x000fe4000bfa6270 */
[----:B------:R-:W-:Y:S01]  /*b9e0*/  @!P2 LEA.HI R17, R17, R17, RZ, 0x1 ;  /* 0x000000111111a211 */ /* 0x000fe200078f08ff */
[----:B0-----:R-:W-:Y:S01]  /*b9f0*/  @!P0 IMAD.WIDE R4, R9, 0x4, R2 ;  /* 0x0000000409048825 */ /* 0x001fe200078e0202 */
[----:B------:R-:W-:Y:S02]  /*ba00*/  @!P1 LEA.HI R20, R20, R20, RZ, 0x1 ;  /* 0x0000001414149211 */ /* 0x000fe400078f08ff */
[----:B------:R-:W-:-:S02]  /*ba10*/  @!P4 LOP3.LUT R15, R15, 0xfffffffe, RZ, 0xc0, !PT ;  /* 0xfffffffe0f0fc812 */ /* 0x000fc400078ec0ff */
[----:B------:R-:W-:Y:S01]  /*ba20*/  @!P3 LOP3.LUT R11, R16, 0xfffffffe, RZ, 0xc0, !PT ;  /* 0xfffffffe100bb812 */ /* 0x000fe200078ec0ff */
[----:B------:R0:W-:Y:S01]  /*ba30*/  @!P0 ST.E.64 desc[UR6][R4.64], R102 ;  /* 0x0000006604008985 */ /* 0x0001e2000c101b06 */
[----:B------:R-:W-:Y:S01]  /*ba40*/  @!P2 LOP3.LUT R17, R17, 0xfffffffe, RZ, 0xc0, !PT ;  /* 0xfffffffe1111a812 */ /* 0x000fe200078ec0ff */
[----:B------:R-:W-:Y:S01]  /*ba50*/  VIADD R16, R0, 0xe0 ;  /* 0x000000e000107836 */ /* 0x000fe20000000000 */
[----:B------:R-:W-:Y:S01]  /*ba60*/  ISETP.GE.AND P6, PT, R19, UR4, PT ;  /* 0x0000000413007c0c */ /* 0x000fe2000bfc6270 */
[--C-:B-1----:R-:W-:Y:S01]  /*ba70*/  @!P4 IMAD.WIDE R6, R15, 0x4, R2.reuse ;  /* 0x000000040f06c825 */ /* 0x102fe200078e0202 */
[----:B------:R-:W-:Y:S02]  /*ba80*/  @!P1 LOP3.LUT R13, R20, 0xfffffffe, RZ, 0xc0, !PT ;  /* 0xfffffffe140d9812 */ /* 0x000fe400078ec0ff */
[----:B------:R-:W-:Y:S01]  /*ba90*/  ISETP.GE.AND P0, PT, R14, UR4, PT ;  /* 0x000000040e007c0c */ /* 0x000fe2000bf06270 */
[----:B------:R-:W-:Y:S01]  /*baa0*/  @!P3 IMAD.WIDE R8, R11, 0x4, R2 ;  /* 0x000000040b08b825 */ /* 0x000fe200078e0202 */
[----:B------:R1:W-:Y:S01]  /*bab0*/  @!P4 ST.E.64 desc[UR6][R6.64], R106 ;  /* 0x0000006a0600c985 */ /* 0x0003e2000c101b06 */
[----:B------:R-:W-:-:S02]  /*bac0*/  @!P5 LEA.HI R18, R18, R18, RZ, 0x1 ;  /* 0x000000121212d211 */ /* 0x000fc400078f08ff */
[--C-:B------:R-:W-:Y:S01]  /*bad0*/  @!P2 IMAD.WIDE R10, R17, 0x4, R2.reuse ;  /* 0x00000004110aa825 */ /* 0x100fe200078e0202 */
[----:B------:R2:W-:Y:S01]  /*bae0*/  @!P3 ST.E.64 desc[UR6][R8.64], R110 ;  /* 0x0000006e0800b985 */ /* 0x0005e2000c101b06 */
[----:B0-----:R-:W-:Y:S02]  /*baf0*/  @!P5 LOP3.LUT R5, R18, 0xfffffffe, RZ, 0xc0, !PT ;  /* 0xfffffffe1205d812 */ /* 0x001fe400078ec0ff */
[--C-:B------:R-:W-:Y:S01]  /*bb00*/  @!P1 IMAD.WIDE R12, R13, 0x4, R2.reuse ;  /* 0x000000040d0c9825 */ /* 0x100fe200078e0202 */
[----:B------:R-:W-:Y:S01]  /*bb10*/  @!P2 ST.E.64 desc[UR6][R10.64], R114 ;  /* 0x000000720a00a985 */ /* 0x000fe2000c101b06 */
[----:B------:R-:W-:Y:S02]  /*bb20*/  ISETP.GE.AND P2, PT, R16, UR4, PT ;  /* 0x0000000410007c0c */ /* 0x000fe4000bf46270 */
[C---:B------:R-:W-:Y:S01]  /*bb30*/  VIADD R15, R0.reuse, 0xd8 ;  /* 0x000000d8000f7836 */ /* 0x040fe20000000000 */
[----:B------:R-:W-:Y:S01]  /*bb40*/  @!P1 ST.E.64 desc[UR6][R12.64], R118 ;  /* 0x000000760c009985 */ /* 0x000fe2000c101b06 */
[C---:B------:R-:W-:Y:S01]  /*bb50*/  VIADD R17, R0.reuse, 0xe8 ;  /* 0x000000e800117836 */ /* 0x040fe20000000000 */
[----:B------:R-:W-:Y:S01]  /*bb60*/  @!P6 LEA.HI R19, R19, R19, RZ, 0x1 ;  /* 0x000000131313e211 */ /* 0x000fe200078f08ff */
[----:B------:R-:W-:Y:S01]  /*bb70*/  VIADD R20, R0, 0xf0 ;  /* 0x000000f000147836 */ /* 0x000fe20000000000 */
[----:B------:R-:W-:Y:S01]  /*bb80*/  ISETP.GE.AND P1, PT, R15, UR4, PT ;  /* 0x000000040f007c0c */ /* 0x000fe2000bf26270 */
[----:B------:R-:W-:Y:S01]  /*bb90*/  @!P5 IMAD.WIDE R4, R5, 0x4, R2 ;  /* 0x000000040504d825 */ /* 0x000fe200078e0202 */
[----:B------:R-:W-:-:S02]  /*bba0*/  ISETP.GE.AND P3, PT, R17, UR4, PT ;  /* 0x0000000411007c0c */ /* 0x000fc4000bf66270 */
[----:B------:R-:W-:Y:S01]  /*bbb0*/  ISETP.GE.AND P4, PT, R20, UR4, PT ;  /* 0x0000000414007c0c */ /* 0x000fe2000bf86270 */
[----:B------:R-:W-:Y:S01]  /*bbc0*/  VIADD R0, R0, 0xf8 ;  /* 0x000000f800007836 */ /* 0x000fe20000000000 */
[----:B------:R-:W-:Y:S01]  /*bbd0*/  @!P0 LEA.HI R14, R14, R14, RZ, 0x1 ;  /* 0x0000000e0e0e8211 */ /* 0x000fe200078f08ff */
[----:B------:R0:W-:Y:S01]  /*bbe0*/  @!P5 ST.E.64 desc[UR6][R4.64], R122 ;  /* 0x0000007a0400d985 */ /* 0x0001e2000c101b06 */
[----:B-1----:R-:W-:Y:S02]  /*bbf0*/  @!P6 LOP3.LUT R7, R19, 0xfffffffe, RZ, 0xc0, !PT ;  /* 0xfffffffe1307e812 */ /* 0x002fe400078ec0ff */
[----:B--2---:R-:W-:Y:S02]  /*bc00*/  @!P0 LOP3.LUT R9, R14, 0xfffffffe, RZ, 0xc0, !PT ;  /* 0xfffffffe0e098812 */ /* 0x004fe400078ec0ff */
[----:B------:R-:W-:Y:S01]  /*bc10*/  @!P2 LEA.HI R16, R16, R16, RZ, 0x1 ;  /* 0x000000101010a211 */ /* 0x000fe200078f08ff */
[----:B------:R-:W-:Y:S01]  /*bc20*/  @!P6 IMAD.WIDE R6, R7, 0x4, R2 ;  /* 0x000000040706e825 */ /* 0x000fe200078e0202 */
[----:B------:R-:W-:-:S02]  /*bc30*/  @!P1 LEA.HI R15, R15, R15, RZ, 0x1 ;  /* 0x0000000f0f0f9211 */ /* 0x000fc400078f08ff */
[----:B------:R-:W-:Y:S02]  /*bc40*/  @!P3 LEA.HI R17, R17, R17, RZ, 0x1 ;  /* 0x000000111111b211 */ /* 0x000fe400078f08ff */
[----:B------:R1:W-:Y:S01]  /*bc50*/  @!P6 ST.E.64 desc[UR6][R6.64], R126 ;  /* 0x0000007e0600e985 */ /* 0x0003e2000c101b06 */
[----:B------:R-:W-:Y:S01]  /*bc60*/  @!P4 LEA.HI R20, R20, R20, RZ, 0x1 ;  /* 0x000000141414c211 */ /* 0x000fe200078f08ff */
[----:B0-----:R-:W-:Y:S01]  /*bc70*/  @!P0 IMAD.WIDE R4, R9, 0x4, R2 ;  /* 0x0000000409048825 */ /* 0x001fe200078e0202 */
[----:B------:R-:W-:Y:S02]  /*bc80*/  @!P1 LOP3.LUT R15, R15, 0xfffffffe, RZ, 0xc0, !PT ;  /* 0xfffffffe0f0f9812 */ /* 0x000fe400078ec0ff */
[----:B------:R-:W-:Y:S02]  /*bc90*/  @!P2 LOP3.LUT R11, R16, 0xfffffffe, RZ, 0xc0, !PT ;  /* 0xfffffffe100ba812 */ /* 0x000fe400078ec0ff */
[----:B------:R0:W-:Y:S01]  /*bca0*/  @!P0 ST.E.64 desc[UR6][R4.64], R130 ;  /* 0x0000008204008985 */ /* 0x0001e2000c101b06 */
[----:B------:R-:W-:-:S02]  /*bcb0*/  ISETP.GE.AND P0, PT, R0, UR4, PT ;  /* 0x0000000400007c0c */ /* 0x000fc4000bf06270 */
[----:B------:R-:W-:Y:S01]  /*bcc0*/  @!P3 LOP3.LUT R17, R17, 0xfffffffe, RZ, 0xc0, !PT ;  /* 0xfffffffe1111b812 */ /* 0x000fe200078ec0ff */
[----:B------:R-:W-:Y:S01]  /*bcd0*/  @!P2 IMAD.WIDE R8, R11, 0x4, R2 ;  /* 0x000000040b08a825 */ /* 0x000fe200078e0202 */
[----:B------:R-:W-:-:S03]  /*bce0*/  @!P4 LOP3.LUT R13, R20, 0xfffffffe, RZ, 0xc0, !PT ;  /* 0xfffffffe140dc812 */ /* 0x000fc600078ec0ff */
[----:B-1----:R-:W-:-:S04]  /*bcf0*/  @!P1 IMAD.WIDE R6, R15, 0x4, R2 ;  /* 0x000000040f069825 */ /* 0x002fc800078e0202 */
[--C-:B------:R-:W-:Y:S01]  /*bd00*/  @!P3 IMAD.WIDE R10, R17, 0x4, R2.reuse ;  /* 0x00000004110ab825 */ /* 0x100fe200078e0202 */
[----:B------:R0:W-:Y:S03]  /*bd10*/  @!P1 ST.E.64 desc[UR6][R6.64], R134 ;  /* 0x0000008606009985 */ /* 0x0001e6000c101b06 */
[----:B------:R-:W-:Y:S01]  /*bd20*/  @!P4 IMAD.WIDE R12, R13, 0x4, R2 ;  /* 0x000000040d0cc825 */ /* 0x000fe200078e0202 */
[----:B------:R0:W-:Y:S04]  /*bd30*/  @!P2 ST.E.64 desc[UR6][R8.64], R138 ;  /* 0x0000008a0800a985 */ /* 0x0001e8000c101b06 */
[----:B------:R0:W-:Y:S04]  /*bd40*/  @!P3 ST.E.64 desc[UR6][R10.64], R142 ;  /* 0x0000008e0a00b985 */ /* 0x0001e8000c101b06 */
[----:B------:R0:W-:Y:S01]  /*bd50*/  @!P4 ST.E.64 desc[UR6][R12.64], R146 ;  /* 0x000000920c00c985 */ /* 0x0001e2000c101b06 */
[----:B------:R-:W-:Y:S05]  /*bd60*/  @P0 BRA `(.L_x_193) ;  /* 0x0000005800f00947 */ /* 0x000fea0003800000 */
[----:B------:R-:W-:Y:S01]  /*bd70*/  LEA.HI R0, R0, R0, RZ, 0x1 ;  /* 0x0000000000007211 */ /* 0x000fe200078f08ff */
[----:B------:R-:W-:-:S03]  /*bd80*/  ULDC.64 UR4, c[0x0][0x208] ;  /* 0x0000820000047ab9 */ /* 0x000fc60000000a00 */
[----:B0-----:R-:W-:-:S05]  /*bd90*/  LOP3.LUT R5, R0, 0xfffffffe, RZ, 0xc0, !PT ;  /* 0xfffffffe00057812 */ /* 0x001fca00078ec0ff */
[----:B------:R-:W-:-:S05]  /*bda0*/  IMAD.WIDE R2, R5, 0x4, R2 ;  /* 0x0000000405027825 */ /* 0x000fca00078e0202 */
[----:B------:R0:W-:Y:S01]  /*bdb0*/  ST.E.64 desc[UR4][R2.64], R150 ;  /* 0x0000009602007985 */ /* 0x0001e2000c101b04 */
[----:B------:R-:W-:Y:S05]  /*bdc0*/  BRA `(.L_x_193) ;  /* 0x0000005800d87947 */ /* 0x000fea0003800000 */
.L_x_221:
[----:B------:R-:W0:Y:S02]  /*bdd0*/  S2R R0, SR_TID.X ;  /* 0x0000000000007919 */ /* 0x000e240000002100 */
[----:B0-----:R-:W-:-:S05]  /*bde0*/  VIADD R2, R0, 0xffffff80 ;  /* 0xffffff8000027836 */ /* 0x001fca0000000000 */
[----:B------:R-:W-:-:S13]  /*bdf0*/  ISETP.GT.AND P0, PT, R2, 0x3f, PT ;  /* 0x0000003f0200780c */ /* 0x000fda0003f04270 */
[----:B------:R-:W-:Y:S05]  /*be00*/  @P0 BRA `(.L_x_193) ;  /* 0x0000005800c80947 */ /* 0x000fea0003800000 */
[----:B------:R-:W0:Y:S01]  /*be10*/  S2R R3, SR_CTAID.X ;  /* 0x0000000000037919 */ /* 0x000e220000002500 */
[----:B------:R-:W1:Y:S01]  /*be20*/  LDC R6, c[0x0][0xce8] ;  /* 0x00033a00ff067b82 */ /* 0x000e620000000800 */
[----:B------:R-:W-:Y:S01]  /*be30*/  ULDC UR4, c[0x0][0xb88] ;  /* 0x0002e20000047ab9 */ /* 0x000fe20000000800 */
[----:B0-----:R-:W-:Y:S02]  /*be40*/  IMAD R0, R3, 0x40, R0 ;  /* 0x0000004003007824 */ /* 0x001fe400078e0200 */
[----:B-1----:R-:W-:Y:S02]  /*be50*/  IMAD R3, R6, UR4, RZ ;  /* 0x0000000406037c24 */ /* 0x002fe4000f8e02ff */
[----:B------:R-:W-:-:S05]  /*be60*/  VIADD R0, R0, 0xffffff80 ;  /* 0xffffff8000007836 */ /* 0x000fca0000000000 */
[----:B------:R-:W-:-:S13]  /*be70*/  ISETP.GE.AND P0, PT, R0, R3, PT ;  /* 0x000000030000720c */ /* 0x000fda0003f06270 */
[----:B------:R-:W-:Y:S05]  /*be80*/  @P0 BRA `(.L_x_193) ;  /* 0x0000005800a80947 */ /* 0x000fea0003800000 */
[----:B------:R-:W2:Y:S01]  /*be90*/  LDL R4, [R1] ;  /* 0x0000000001047983 */ /* 0x000ea20000100800 */
[----:B------:R-:W-:Y:S01]  /*bea0*/  ISETP.NE.AND P0, PT, R6, 0x1, PT ;  /* 0x000000010600780c */ /* 0x000fe20003f05270 */
[----:B------:R-:W-:Y:S01]  /*beb0*/  S2UR UR7, SR_CTAID.Z ;  /* 0x00000000000779c3 */ /* 0x000fe20000002700 */
[----:B------:R-:W-:Y:S01]  /*bec0*/  ULDC.64 UR8, c[0x0][0xcd0] ;  /* 0x0003340000087ab9 */ /* 0x000fe20000000a00 */
[----:B------:R-:W-:Y:S01]  /*bed0*/  IMAD.MOV.U32 R5, RZ, RZ, R0 ;  /* 0x000000ffff057224 */ /* 0x000fe200078e0000 */
[----:B------:R-:W-:-:S05]  /*bee0*/  ULDC.64 UR12, c[0x0][0x208] ;  /* 0x00008200000c7ab9 */ /* 0x000fca0000000a00 */
[----:B------:R-:W0:Y:S08]  /*bef0*/  LDC.64 R10, c[0x0][0xcd8] ;  /* 0x00033600ff0a7b82 */ /* 0x000e300000000a00 */
[----:B------:R-:W1:Y:S08]  /*bf00*/  @P0 LDC R7, c[0x0][0xcec] ;  /* 0x00033b00ff070b82 */ /* 0x000e700000000800 */
[----:B------:R-:W3:Y:S08]  /*bf10*/  @P0 LDC R9, c[0x0][0xcf0] ;  /* 0x00033c00ff090b82 */ /* 0x000ef00000000800 */
[----:B------:R-:W4:Y:S08]  /*bf20*/  S2UR UR10, SR_CTAID.Y ;  /* 0x00000000000a79c3 */ /* 0x000f300000002600 */
[----:B------:R-:W4:Y:S01]  /*bf30*/  LDC R8, c[0x0][0xd50] ;  /* 0x00035400ff087b82 */ /* 0x000f220000000800 */
[----:B--2---:R-:W-:Y:S01]  /*bf40*/  R2UR UR11, R4 ;  /* 0x00000000040b72ca */ /* 0x004fe200000e0000 */
[----:B-1----:R-:W-:-:S05]  /*bf50*/  @P0 IMAD.HI.U32 R4, R0, R7, RZ ;  /* 0x0000000700040227 */ /* 0x002fca00078e00ff */
[----:B---3--:R-:W-:-:S07]  /*bf60*/  @P0 SHF.R.U32.HI R5, RZ, R9, R4 ;  /* 0x00000009ff050219 */ /* 0x008fce0000011604 */
[----:B------:R-:W-:Y:S02]  /*bf70*/  USHF.R.S32.HI UR6, URZ, 0x1f, UR11 ;  /* 0x0000001f3f067899 */ /* 0x000fe4000801140b */
[----:B------:R-:W-:Y:S01]  /*bf80*/  IMAD R7, RZ, RZ, -UR11 ;  /* 0x8000000bff077e24 */ /* 0x000fe2000f8e02ff */
[----:B------:R-:W-:Y:S02]  /*bf90*/  UIMAD.WIDE.U32 UR4, UR11, UR8, URZ ;  /* 0x000000080b0472a5 */ /* 0x000fe4000f8e003f */
[----:B------:R-:W-:Y:S01]  /*bfa0*/  UIMAD UR6, UR6, UR8, URZ ;  /* 0x00000008060672a4 */ /* 0x000fe2000f8e023f */
[----:B----4-:R-:W-:Y:S01]  /*bfb0*/  IMAD R9, R8, R7, UR10 ;  /* 0x0000000a08097e24 */ /* 0x010fe2000f8e0207 */
[----:B------:R-:W-:Y:S01]  /*bfc0*/  USHF.R.S32.HI UR8, URZ, 0x1f, UR7 ;  /* 0x0000001f3f087899 */ /* 0x000fe20008011407 */
[----:B------:R-:W-:Y:S01]  /*bfd0*/  IMAD.MOV R7, RZ, RZ, -R5 ;  /* 0x000000ffff077224 */ /* 0x000fe200078e0a05 */
[----:B------:R-:W-:Y:S01]  /*bfe0*/  UIMAD UR6, UR11, UR9, UR6 ;  /* 0x000000090b0672a4 */ /* 0x000fe2000f8e0206 */
[----:B------:R-:W-:Y:S01]  /*bff0*/  IMAD.U32 R3, RZ, RZ, UR5 ;  /* 0x00000005ff037e24 */ /* 0x000fe2000f8e00ff */
[----:B------:R-:W-:Y:S01]  /*c000*/  SHF.R.S32.HI R4, RZ, 0x1f, R9 ;  /* 0x0000001fff047819 */ /* 0x000fe20000011409 */
[----:B------:R-:W-:Y:S01]  /*c010*/  IMAD.U32 R2, RZ, RZ, UR4 ;  /* 0x00000004ff027e24 */ /* 0x000fe2000f8e00ff */
[----:B------:R-:W-:Y:S01]  /*c020*/  UIADD3 UR6, UR5, UR6, URZ ;  /* 0x0000000605067290 */ /* 0x000fe2000fffe03f */
[----:B0-----:R-:W-:-:S02]  /*c030*/  IMAD R12, R10, UR8, RZ ;  /* 0x000000080a0c7c24 */ /* 0x001fc4000f8e02ff */
[----:B------:R-:W-:Y:S01]  /*c040*/  ULDC.64 UR4, c[0x0][0xce0] ;  /* 0x0003380000047ab9 */ /* 0x000fe20000000a00 */
[----:B------:R-:W-:Y:S02]  /*c050*/  IMAD R7, R6, R7, R0 ;  /* 0x0000000706077224 */ /* 0x000fe400078e0200 */
[----:B------:R-:W-:Y:S02]  /*c060*/  IMAD.U32 R3, RZ, RZ, UR6 ;  /* 0x00000006ff037e24 */ /* 0x000fe4000f8e00ff */
[----:B------:R-:W-:Y:S01]  /*c070*/  IMAD R11, R11, UR7, R12 ;  /* 0x000000070b0b7c24 */ /* 0x000fe2000f8e020c */
[----:B------:R-:W-:Y:S01]  /*c080*/  SHF.R.S32.HI R0, RZ, 0x1f, R7 ;  /* 0x0000001fff007819 */ /* 0x000fe20000011407 */
[----:B------:R-:W-:-:S04]  /*c090*/  IMAD.WIDE.U32 R2, R10, UR7, R2 ;  /* 0x000000070a027c25 */ /* 0x000fc8000f8e0002 */
[----:B------:R-:W-:Y:S02]  /*c0a0*/  IMAD.IADD R3, R11, 0x1, R3 ;  /* 0x000000010b037824 */ /* 0x000fe400078e0203 */
[----:B------:R-:W-:Y:S02]  /*c0b0*/  IMAD R4, R4, UR4, RZ ;  /* 0x0000000404047c24 */ /* 0x000fe4000f8e02ff */
[----:B------:R-:W-:-:S04]  /*c0c0*/  IMAD.WIDE.U32 R2, R9, UR4, R2 ;  /* 0x0000000409027c25 */ /* 0x000fc8000f8e0002 */
[----:B------:R-:W-:Y:S01]  /*c0d0*/  IMAD R4, R9, UR5, R4 ;  /* 0x0000000509047c24 */ /* 0x000fe2000f8e0204 */
[----:B------:R-:W-:Y:S01]  /*c0e0*/  SHF.R.S32.HI R9, RZ, 0x1f, R5 ;  /* 0x0000001fff097819 */ /* 0x000fe20000011405 */
[----:B------:R-:W-:Y:S01]  /*c0f0*/  ULDC.64 UR4, c[0x0][0xcc8] ;  /* 0x0003320000047ab9 */ /* 0x000fe20000000a00 */
[----:B------:R-:W-:Y:S01]  /*c100*/  IADD3 R2, P0, R5, R2, RZ ;  /* 0x0000000205027210 */ /* 0x000fe20007f1e0ff */
[----:B------:R-:W-:-:S03]  /*c110*/  IMAD R0, R0, UR4, RZ ;  /* 0x0000000400007c24 */ /* 0x000fc6000f8e02ff */
[----:B------:R-:W-:Y:S01]  /*c120*/  IADD3.X R3, R9, R3, R4, P0, !PT ;  /* 0x0000000309037210 */ /* 0x000fe200007fe404 */
[C---:B------:R-:W-:Y:S02]  /*c130*/  IMAD R5, R7.reuse, UR5, R0 ;  /* 0x0000000507057c24 */ /* 0x040fe4000f8e0200 */
[----:B------:R-:W-:Y:S01]  /*c140*/  IMAD.WIDE.U32 R2, R7, UR4, R2 ;  /* 0x0000000407027c25 */ /* 0x000fe2000f8e0002 */
[----:B------:R-:W-:-:S03]  /*c150*/  ULDC.64 UR4, c[0x0][0xca8] ;  /* 0x00032a0000047ab9 */ /* 0x000fc60000000a00 */
[----:B------:R-:W-:Y:S01]  /*c160*/  IMAD.IADD R3, R3, 0x1, R5 ;  /* 0x0000000103037824 */ /* 0x000fe200078e0205 */
[----:B------:R-:W-:-:S04]  /*c170*/  LEA R4, P0, R2, UR4, 0x2 ;  /* 0x0000000402047c11 */ /* 0x000fc8000f8010ff */
[----:B------:R-:W-:Y:S01]  /*c180*/  LEA.HI.X R5, R2, UR5, R3, 0x2, P0 ;  /* 0x0000000502057c11 */ /* 0x000fe200080f1403 */
[----:B------:R-:W-:-:S05]  /*c190*/  IMAD.MOV.U32 R3, RZ, RZ, -0x800000 ;  /* 0xff800000ff037424 */ /* 0x000fca00078e00ff */
[----:B------:R4:W-:Y:S01]  /*c1a0*/  STG.E desc[UR12][R4.64], R3 ;  /* 0x0000000304007986 */ /* 0x0009e2000c10190c */
[----:B------:R-:W-:Y:S05]  /*c1b0*/  BRA `(.L_x_193) ;  /* 0x0000005400dc7947 */ /* 0x000fea0003800000 */
.L_x_191:
[----:B------:R-:W-:-:S08]  /*c1c0*/  NOP ;  /* 0x0000000000007918 */ /* 0x000fd00000000000 */
[----:B0-----:R-:W0:-:S00]  /*c1d0*/  USETMAXREG.DEALLOC.CTAPOOL 0x18 ;  /* 0x00000018000079c8 */ /* 0x001e0000080e0500 */
[----:B0-----:R-:W-:-:S06]  /*c1e0*/  LOP3.LUT R0, R0, 0x3, RZ, 0xc0, !PT ;  /* 0x0000000300007812 */ /* 0x001fcc00078ec0ff */
[----:B------:R-:W0:Y:S01]  /*c1f0*/  S2UR UR6, SR_CTAID.Y ;  /* 0x00000000000679c3 */ /* 0x000e220000002600 */
[----:B------:R-:W1:Y:S07]  /*c200*/  SHFL.IDX PT, R0, R0, RZ, 0x1f ;  /* 0x00001fff00007589 */ /* 0x000e6e00000e0000 */
[----:B------:R-:W2:Y:S01]  /*c210*/  S2UR UR44, SR_CTAID.Z ;  /* 0x00000000002c79c3 */ /* 0x000ea20000002700 */
[----:B-1----:R-:W-:-:S13]  /*c220*/  ISETP.NE.AND P0, PT, R0, RZ, PT ;  /* 0x000000ff0000720c */ /* 0x002fda0003f05270 */
[----:B0-2---:R-:W-:Y:S05]  /*c230*/  @!P0 BRA `(.L_x_225) ;  /* 0x0000000000288947 */ /* 0x005fea0003800000 */
        /* <DEDUP_REMOVED lines=10> */
.L_x_225:
[----:B------:R-:W-:Y:S01]  /*c2e0*/  ULDC UR7, c[0x0][0xd50] ;  /* 0x0003540000077ab9 */ /* 0x000fe20000000800 */
[----:B------:R-:W-:Y:S01]  /*c2f0*/  UMOV UR36, UR6 ;  /* 0x0000000600247c82 */ /* 0x000fe20008000000 */
[----:B------:R-:W-:-:S11]  /*c300*/  UISETP.NE.AND UP0, UPT, UR7, 0x1, UPT ;  /* 0x000000010700788c */ /* 0x000fd6000bf05270 */
[----:B------:R-:W-:Y:S01]  /*c310*/  @UP0 ULDC UR4, c[0x0][0xd54] ;  /* 0x0003550000040ab9 */ /* 0x000fe20000000800 */
[----:B------:R-:W-:Y:S01]  /*c320*/  @UP0 ULDC UR8, c[0x0][0xd58] ;  /* 0x0003560000080ab9 */ /* 0x000fe20000000800 */
[----:B------:R-:W-:-:S04]  /*c330*/  UIMAD.WIDE.U32 UR4, UR6, UR4, URZ ;  /* 0x00000004060472a5 */ /* 0x000fc8000f8e003f */
[----:B------:R-:W-:-:S12]  /*c340*/  @UP0 USHF.R.U32.HI UR36, URZ, UR8, UR5 ;  /* 0x000000083f240299 */ /* 0x000fd80008011605 */
.L_x_226:
[----:B------:R-:W-:Y:S01]  /*c350*/  ISETP.LE.AND P0, PT, RZ, UR44, PT ;  /* 0x0000002cff007c0c */ /* 0x000fe2000bf03270 */
        /* <DEDUP_REMOVED lines=8> */
[----:B------:R-:W-:Y:S02]  /*c3e0*/  UISETP.NE.U32.AND UP0, UPT, UR6, URZ, UPT ;  /* 0x0000003f0600728c */ /* 0x000fe4000bf05070 */
[----:B------:R-:W-:Y:S02]  /*c3f0*/  ULOP3.LUT UR43, UR4, 0xffff, URZ, 0xc0, !UPT ;  /* 0x0000ffff042b7892 */ /* 0x000fe4000f8ec03f */
[----:B------:R-:W-:Y:S01]  /*c400*/  UISETP.NE.AND.EX UP0, UPT, UR7, URZ, UPT, UP0 ;  /* 0x0000003f0700728c */ /* 0x000fe2000bf05300 */
[----:B------:R-:W-:Y:S01]  /*c410*/  ULDC UR6, c[0x0][0x2f0] ;  /* 0x0000bc0000067ab9 */ /* 0x000fe20000000800 */
[----:B------:R-:W-:Y:S02]  /*c420*/  UMOV UR41, URZ ;  /* 0x0000003f00297c82 */ /* 0x000fe40008000000 */
        /* <DEDUP_REMOVED lines=8> */
[----:B------:R-:W-:Y:S08]  /*c4b0*/  @!P0 BRA `(.L_x_228) ;  /* 0x0000000000908947 */ /* 0x000ff00003800000 */
[----:B------:R-:W-:-:S03]  /*c4c0*/  USHF.R.U32.HI UR6, URZ, 0x10, UR4 ;  /* 0x000000103f067899 */ /* 0x000fc60008011604 */
[----:B------:R-:W-:Y:S01]  /*c4d0*/  UMOV UR4, URZ ;  /* 0x0000003f00047c82 */ /* 0x000fe20008000000 */
[----:B------:R-:W-:-:S11]  /*c4e0*/  UISETP.NE.AND UP0, UPT, UR6, URZ, UPT ;  /* 0x0000003f0600728c */ /* 0x000fd6000bf05270 */
[----:B------:R-:W-:Y:S02]  /*c4f0*/  @!UP0 ULDC UR6, c[0x0][0xae8] ;  /* 0x0002ba0000068ab9 */ /* 0x000fe40000000800 */
[----:B------:R-:W-:Y:S01]  /*c500*/  IMAD.U32 R4, RZ, RZ, UR6 ;  /* 0x00000006ff047e24 */ /* 0x000fe2000f8e00ff */
[----:B------:R-:W-:-:S04]  /*c510*/  UIADD3 UR7, UR40, -0x1, UR6 ;  /* 0xffffffff28077890 */ /* 0x000fc8000fffe006 */
[-C--:B------:R-:W-:Y:S02]  /*c520*/  IABS R2, R4.reuse ;  /* 0x0000000400027213 */ /* 0x080fe40000000000 */
[----:B------:R-:W-:Y:S01]  /*c530*/  IABS R5, R4 ;  /* 0x0000000400057213 */ /* 0x000fe20000000000 */
[----:B------:R-:W-:Y:S01]  /*c540*/  IMAD.U32 R4, RZ, RZ, UR7 ;  /* 0x00000007ff047e24 */ /* 0x000fe2000f8e00ff */
[----:B------:R-:W-:Y:S01]  /*c550*/  R2UR UR11, R2 ;  /* 0x00000000020b72ca */ /* 0x000fe200000e0000 */
[----:B------:R-:W-:Y:S02]  /*c560*/  ULOP3.LUT UR7, UR7, UR6, URZ, 0x3c, !UPT ;  /* 0x0000000607077292 */ /* 0x000fe4000f8e3c3f */
[----:B------:R-:W-:-:S10]  /*c570*/  IMAD.MOV R5, RZ, RZ, -R5 ;  /* 0x000000ffff057224 */ /* 0x000fd400078e0a05 */
[----:B------:R-:W0:Y:S08]  /*c580*/  I2F.RP R2, UR11 ;  /* 0x0000000b00027d06 */ /* 0x000e300008209400 */
[----:B0-----:R-:W0:Y:S02]  /*c590*/  MUFU.RCP R2, R2 ;  /* 0x0000000200027308 */ /* 0x001e240000001000 */
[----:B0-----:R-:W-:Y:S01]  /*c5a0*/  VIADD R3, R2, 0xffffffe ;  /* 0x0ffffffe02037836 */ /* 0x001fe20000000000 */
[----:B------:R-:W-:Y:S01]  /*c5b0*/  IABS R2, R4 ;  /* 0x0000000400027213 */ /* 0x000fe20000000000 */
[----:B------:R-:W-:-:S03]  /*c5c0*/  IMAD.MOV.U32 R4, RZ, RZ, R5 ;  /* 0x000000ffff047224 */ /* 0x000fc600078e0005 */
[----:B------:R-:W-:Y:S01]  /*c5d0*/  R2UR UR9, R2 ;  /* 0x00000000020972ca */ /* 0x000fe200000e0000 */
[----:B------:R-:W0:Y:S01]  /*c5e0*/  F2I.FTZ.U32.TRUNC.NTZ R3, R3 ;  /* 0x0000000300037305 */ /* 0x000e22000021f000 */
[----:B------:R-:W-:Y:S02]  /*c5f0*/  R2UR UR10, R4 ;  /* 0x00000000040a72ca */ /* 0x000fe400000e0000 */
[----:B0-----:R-:W-:-:S13]  /*c600*/  R2UR UR5, R3 ;  /* 0x00000000030572ca */ /* 0x001fda00000e0000 */
[----:B------:R-:W-:-:S04]  /*c610*/  UIADD3 UR8, URZ, -UR5, URZ ;  /* 0x800000053f087290 */ /* 0x000fc8000fffe03f */
[----:B------:R-:W-:-:S04]  /*c620*/  UIMAD UR8, UR8, UR11, URZ ;  /* 0x0000000b080872a4 */ /* 0x000fc8000f8e023f */
[----:B------:R-:W-:-:S04]  /*c630*/  UIMAD.WIDE.U32 UR4, UR5, UR8, UR4 ;  /* 0x00000008050472a5 */ /* 0x000fc8000f8e0004 */
[----:B------:R-:W-:-:S04]  /*c640*/  UIMAD.WIDE.U32 UR4, UR5, UR9, URZ ;  /* 0x00000009050472a5 */ /* 0x000fc8000f8e003f */
[----:B------:R-:W-:-:S04]  /*c650*/  UIMAD UR4, UR5, UR10, UR9 ;  /* 0x0000000a050472a4 */ /* 0x000fc8000f8e0209 */
[----:B------:R-:W-:-:S11]  /*c660*/  UISETP.GT.U32.AND UP1, UPT, UR11, UR4, UPT ;  /* 0x000000040b00728c */ /* 0x000fd6000bf24070 */
[----:B------:R-:W-:Y:S02]  /*c670*/  @!UP1 UIADD3 UR4, UR4, -UR11, URZ ;  /* 0x8000000b04049290 */ /* 0x000fe4000fffe03f */
[----:B------:R-:W-:Y:S02]  /*c680*/  @!UP1 UIADD3 UR5, UR5, 0x1, URZ ;  /* 0x0000000105059890 */ /* 0x000fe4000fffe03f */
[----:B------:R-:W-:Y:S02]  /*c690*/  UISETP.GE.U32.AND UP0, UPT, UR4, UR11, UPT ;  /* 0x0000000b0400728c */ /* 0x000fe4000bf06070 */
[----:B------:R-:W-:-:S09]  /*c6a0*/  UISETP.GE.AND UP1, UPT, UR7, URZ, UPT ;  /* 0x0000003f0700728c */ /* 0x000fd2000bf26270 */
[----:B------:R-:W-:Y:S02]  /*c6b0*/  @UP0 UIADD3 UR5, UR5, 0x1, URZ ;  /* 0x0000000105050890 */ /* 0x000fe4000fffe03f */
[----:B------:R-:W-:Y:S02]  /*c6c0*/  UISETP.NE.AND UP0, UPT, UR6, URZ, UPT ;  /* 0x0000003f0600728c */ /* 0x000fe4000bf05270 */
[----:B------:R-:W-:-:S09]  /*c6d0*/  @!UP1 UIADD3 UR5, -UR5, URZ, URZ ;  /* 0x0000003f05059290 */ /* 0x000fd2000fffe13f */
[----:B------:R-:W-:-:S07]  /*c6e0*/  @!UP0 ULOP3.LUT UR5, URZ, UR6, URZ, 0x33, !UPT ;  /* 0x000000063f058292 */ /* 0x000fce000f8e333f */
[----:B------:R-:W-:-:S05]  /*c6f0*/  UMOV UR41, UR5 ;  /* 0x0000000500297c82 */ /* 0x000fca0008000000 */
.L_x_228:
[----:B------:R-:W-:Y:S01]  /*c700*/  UIMAD UR39, UR43, UR41, URZ ;  /* 0x000000292b2772a4 */ /* 0x000fe2000f8e023f */
[----:B------:R-:W-:Y:S02]  /*c710*/  IMAD.U32 R2, RZ, RZ, UR40 ;  /* 0x00000028ff027e24 */ /* 0x000fe4000f8e00ff */
[----:B------:R-:W-:Y:S02]  /*c720*/  IMAD.MOV.U32 R6, RZ, RZ, RZ ;  /* 0x000000ffff067224 */ /* 0x000fe400078e00ff */
[----:B------:R-:W-:Y:S02]  /*c730*/  IMAD.MOV.U32 R9, RZ, RZ, 0x1 ;  /* 0x00000001ff097424 */ /* 0x000fe400078e00ff */
[----:B------:R-:W-:-:S05]  /*c740*/  IMAD.U32 R3, RZ, RZ, UR39 ;  /* 0x00000027ff037e24 */ /* 0x000fca000f8e00ff */
[----:B------:R-:W-:-:S04]  /*c750*/  VIADDMNMX R19, R3, UR41, R2, PT ;  /* 0x0000002903137c46 */ /* 0x000fc8000b800102 */
[----:B------:R-:W-:Y:S01]  /*c760*/  ISETP.GT.AND P0, PT, R19, UR39, PT ;  /* 0x0000002713007c0c */ /* 0x000fe2000bf04270 */
        /* <DEDUP_REMOVED lines=13> */
[----:B------:R-:W-:Y:S02]  /*c840*/  IMAD.U32 R4, RZ, RZ, UR6 ;  /* 0x00000006ff047e24 */ /* 0x000fe4000f8e00ff */
[----:B------:R-:W0:Y:S01]  /*c850*/  LDC.64 R2, c[0x4][R2] ;  /* 0x0100000002027b82 */ /* 0x000e220000000a00 */
[----:B------:R-:W-:Y:S02]  /*c860*/  IMAD.U32 R5, RZ, RZ, UR7 ;  /* 0x00000007ff057e24 */ /* 0x000fe4000f8e00ff */
[----:B------:R-:W-:Y:S02]  /*c870*/  IMAD.U32 R6, RZ, RZ, UR8 ;  /* 0x00000008ff067e24 */ /* 0x000fe4000f8e00ff */
[----:B------:R-:W-:-:S02]  /*c880*/  IMAD.U32 R7, RZ, RZ, UR9 ;  /* 0x00000009ff077e24 */ /* 0x000fc4000f8e00ff */
[----:B------:R-:W-:Y:S02]  /*c890*/  IMAD.U32 R10, RZ, RZ, UR4 ;  /* 0x00000004ff0a7e24 */ /* 0x000fe4000f8e00ff */
[----:B------:R-:W-:Y:S02]  /*c8a0*/  IMAD.U32 R11, RZ, RZ, UR5 ;  /* 0x00000005ff0b7e24 */ /* 0x000fe4000f8e00ff */
[----:B------:R-:W-:Y:S02]  /*c8b0*/  IMAD.MOV.U32 R8, RZ, RZ, 0x70 ;  /* 0x00000070ff087424 */ /* 0x000fe400078e00ff */
[----:B------:R-:W-:Y:S02]  /*c8c0*/  IMAD.MOV.U32 R12, RZ, RZ, 0x1 ;  /* 0x00000001ff0c7424 */ /* 0x000fe400078e00ff */
[----:B------:R-:W-:-:S07]  /*c8d0*/  IMAD.MOV.U32 R13, RZ, RZ, RZ ;  /* 0x000000ffff0d7224 */ /* 0x000fce00078e00ff */
[----:B------:R-:W-:-:S07]  /*c8e0*/  LEPC R20, `(.L_x_229) ;  /* 0x000000001014794e */ /* 0x000fce0000000000 */
[----:B0-----:R-:W-:Y:S05]  /*c8f0*/  CALL.ABS.NOINC R2 ;  /* 0x0000000002007343 */ /* 0x001fea0003c00000 */
.L_x_229:
        /* <DEDUP_REMOVED lines=9> */
[----:B------:R-:W-:Y:S02]  /*c990*/  IMAD.U32 R4, RZ, RZ, UR6 ;  /* 0x00000006ff047e24 */ /* 0x000fe4000f8e00ff */
[----:B------:R-:W-:Y:S02]  /*c9a0*/  IMAD.U32 R5, RZ, RZ, UR7 ;  /* 0x00000007ff057e24 */ /* 0x000fe4000f8e00ff */
[----:B------:R-:W-:Y:S02]  /*c9b0*/  IMAD.U32 R6, RZ, RZ, UR8 ;  /* 0x00000008ff067e24 */ /* 0x000fe4000f8e00ff */
[----:B------:R-:W-:-:S02]  /*c9c0*/  IMAD.U32 R7, RZ, RZ, UR9 ;  /* 0x00000009ff077e24 */ /* 0x000fc4000f8e00ff */
[----:B------:R-:W-:Y:S02]  /*c9d0*/  IMAD.U32 R10, RZ, RZ, UR4 ;  /* 0x00000004ff0a7e24 */ /* 0x000fe4000f8e00ff */
[----:B------:R-:W-:Y:S02]  /*c9e0*/  IMAD.U32 R11, RZ, RZ, UR5 ;  /* 0x00000005ff0b7e24 */ /* 0x000fe4000f8e00ff */
[----:B------:R-:W-:Y:S02]  /*c9f0*/  IMAD.MOV.U32 R8, RZ, RZ, 0x70 ;  /* 0x00000070ff087424 */ /* 0x000fe400078e00ff */
[----:B------:R-:W-:Y:S02]  /*ca00*/  IMAD.MOV.U32 R12, RZ, RZ, 0x1 ;  /* 0x00000001ff0c7424 */ /* 0x000fe400078e00ff */
[----:B0-----:R-:W-:-:S07]  /*ca10*/  IMAD.MOV.U32 R13, RZ, RZ, RZ ;  /* 0x000000ffff0d7224 */ /* 0x001fce00078e00ff */
[----:B------:R-:W-:-:S07]  /*ca20*/  LEPC R20, `(.L_x_231) ;  /* 0x000000001014794e */ /* 0x000fce0000000000 */
[----:B-1----:R-:W-:Y:S05]  /*ca30*/  CALL.ABS.NOINC R2 ;  /* 0x0000000002007343 */ /* 0x002fea0003c00000 */
.L_x_231:
[----:B------:R0:W1:Y:S01]  /*ca40*/  LDC.64 R2, c[0x4][R16] ;  /* 0x0100000010027b82 */ /* 0x0000620000000a00 */
[----:B------:R-:W-:Y:S01]  /*ca50*/  ULDC.64 UR6, c[0x4][0x90] ;  /* 0x0100240000067ab9 */ /* 0x000fe20000000a00 */
[----:B------:R-:W-:Y:S01]  /*ca60*/  ULDC.64 UR8, c[0x4][0x98] ;  /* 0x0100260000087ab9 */ /* 0x000fe20000000a00 */
[----:B------:R-:W-:Y:S01]  /*ca70*/  ULDC.64 UR4, c[0x4][0x18] ;  /* 0x0100060000047ab9 */ /* 0x000fe20000000a00 */
        /* <DEDUP_REMOVED lines=11> */
.L_x_230:
[----:B------:R-:W-:Y:S01]  /*cb30*/  ULDC.64 UR4, c[0x0][0xaf0] ;  /* 0x0002bc0000047ab9 */ /* 0x000fe20000000a00 */
[----:B------:R-:W-:Y:S01]  /*cb40*/  IMAD.U32 R18, RZ, RZ, UR44 ;  /* 0x0000002cff127e24 */ /* 0x000fe2000f8e00ff */
[----:B------:R-:W-:Y:S01]  /*cb50*/  UISETP.NE.U32.AND UP0, UPT, UR4, URZ, UPT ;  /* 0x0000003f0400728c */ /* 0x000fe2000bf05070 */
[----:B------:R-:W0:Y:S01]  /*cb60*/  LDC.64 R4, c[0x0][0x418] ;  /* 0x00010600ff047b82 */ /* 0x000e220000000a00 */
[----:B------:R-:W-:Y:S02]  /*cb70*/  ULDC.64 UR6, c[0x0][0x208] ;  /* 0x0000820000067ab9 */ /* 0x000fe40000000a00 */
[----:B------:R-:W-:-:S06]  /*cb80*/  UISETP.NE.AND.EX UP0, UPT, UR5, URZ, UPT, UP0 ;  /* 0x0000003f0500728c */ /* 0x000fcc000bf05300 */
[----:B------:R-:W-:-:S05]  /*cb90*/  PLOP3.LUT P0, PT, PT, PT, UP0, 0x80, 0x0 ;  /* 0x000000000000781c */ /* 0x000fca0003f0f008 */
[----:B------:R-:W-:Y:S02]  /*cba0*/  @UP0 ULDC.64 UR4, c[0x0][0xaf0] ;  /* 0x0002bc0000040ab9 */ /* 0x000fe40000000a00 */
[----:B------:R-:W-:-:S06]  /*cbb0*/  @UP0 UIMAD.WIDE UR4, UR44, 0x4, UR4 ;  /* 0x000000042c0408a5 */ /* 0x000fcc000f8e0204 */
[----:B------:R-:W-:Y:S02]  /*cbc0*/  IMAD.U32 R2, RZ, RZ, UR4 ;  /* 0x00000004ff027e24 */ /* 0x000fe4000f8e00ff */
[----:B------:R-:W-:-:S05]  /*cbd0*/  IMAD.U32 R3, RZ, RZ, UR5 ;  /* 0x00000005ff037e24 */ /* 0x000fca000f8e00ff */
[----:B------:R-:W2:Y:S01]  /*cbe0*/  @P0 LDG.E R18, desc[UR6][R2.64] ;  /* 0x0000000602120981 */ /* 0x000ea2000c1e1900 */
[----:B0-----:R-:W-:Y:S01]  /*cbf0*/  ISETP.NE.U32.AND P0, PT, R4, RZ, PT ;  /* 0x000000ff0400720c */ /* 0x001fe20003f05070 */
[----:B------:R-:W-:Y:S01]  /*cc00*/  UMOV UR4, 0xffffffff ;  /* 0xffffffff00047882 */ /* 0x000fe20000000000 */
[----:B------:R-:W-:Y:S01]  /*cc10*/  LOP3.LUT R17, R17, 0xfffffffe, RZ, 0xc0, !PT ;  /* 0xfffffffe11117812 */ /* 0x000fe200078ec0ff */
[----:B------:R-:W0:Y:S01]  /*cc20*/  S2R R16, SR_TID.X ;  /* 0x0000000000107919 */ /* 0x000e220000002100 */
[----:B------:R-:W-:Y:S01]  /*cc30*/  ISETP.NE.AND.EX P1, PT, R5, RZ, PT, P0 ;  /* 0x000000ff0500720c */ /* 0x000fe20003f25300 */
[----:B------:R-:W-:-:S12]  /*cc40*/  VIADD R0, R19, 0xffffffff ;  /* 0xffffffff13007836 */ /* 0x000fd80000000000 */
[----:B------:R-:W-:Y:S02]  /*cc50*/  @P1 LOP3.LUT R17, R17, 0x1, RZ, 0xfc, !PT ;  /* 0x0000000111111812 */ /* 0x000fe400078efcff */
[----:B0-----:R-:W-:-:S04]  /*cc60*/  SHF.R.U32.HI R6, RZ, 0x5, R16 ;  /* 0x00000005ff067819 */ /* 0x001fc80000011610 */
[----:B------:R-:W-:Y:S02]  /*cc70*/  LOP3.LUT R6, R6, 0x3, RZ, 0xc0, !PT ;  /* 0x0000000306067812 */ /* 0x000fe400078ec0ff */
[----:B--2---:R-:W-:Y:S02]  /*cc80*/  SHF.R.S32.HI R19, RZ, 0x1f, R18 ;  /* 0x0000001fff137819 */ /* 0x004fe40000011412 */
[----:B------:R-:W-:Y:S01]  /*cc90*/  SEL R16, R18, RZ, !P1 ;  /* 0x000000ff12107207 */ /* 0x000fe20004800000 */
[----:B------:R-:W-:Y:S06]  /*cca0*/  BRA.DIV UR4, `(.L_x_232) ;  /* 0x0000004e04a07947 */ /* 0x000fec000b800000 */
[----:B------:R0:W1:Y:S02]  /*ccb0*/  SHFL.IDX PT, R14, R6, RZ, 0x1f ;  /* 0x00001fff060e7589 */ /* 0x00006400000e0000 */
.L_x_332:
[----:B------:R2:W-:Y:S01]  /*ccc0*/  STL [R1+0x8], R0 ;  /* 0x0000080001007387 */ /* 0x0005e20000100800 */
[----:B-1----:R-:W-:Y:S02]  /*ccd0*/  ISETP.NE.AND P0, PT, R14, RZ, PT ;  /* 0x000000ff0e00720c */ /* 0x002fe40003f05270 */
[----:B------:R-:W-:Y:S02]  /*cce0*/  PLOP3.LUT P2, PT, PT, PT, PT, 0x8, 0x0 ;  /* 0x000000000000781c */ /* 0x000fe40003f4e170 */
[----:B------:R-:W-:-:S11]  /*ccf0*/  LOP3.LUT R17, R17, 0xfffffffd, RZ, 0xc0, !PT ;  /* 0xfffffffd11117812 */ /* 0x000fd600078ec0ff */
[----:B------:R-:W-:Y:S01]  /*cd00*/  @P2 LOP3.LUT R17, R17, 0x2, RZ, 0xfc, !PT ;  /* 0x0000000211112812 */ /* 0x000fe200078efcff */
[----:B--2---:R-:W-:Y:S06]  /*cd10*/  @P0 BRA `(.L_x_233) ;  /* 0x0000000000ec0947 */ /* 0x004fec0003800000 */
[----:B------:R-:W-:-:S03]  /*cd20*/  UMOV UR4, 0xffffffff ;  /* 0xffffffff00047882 */ /* 0x000fc60000000000 */
[----:B------:R-:W-:Y:S05]  /*cd30*/  BRA.DIV UR4, `(.L_x_234) ;  /* 0x0000004e049c7947 */ /* 0x000fea000b800000 */
[----:B------:R-:W-:-:S13]  /*cd40*/  ELECT P6, URZ, PT ;  /* 0x00000000003f782f */ /* 0x000fda00038c0000 */
.L_x_335:
[----:B------:R-:W-:Y:S05]  /*cd50*/  @!P6 BRA `(.L_x_233) ;  /* 0x0000000000dce947 */ /* 0x000fea0003800000 */
[----:B------:R-:W-:Y:S01]  /*cd60*/  IMAD.MOV.U32 R16, RZ, RZ, R18 ;  /* 0x000000ffff107224 */ /* 0x000fe200078e0012 */
[----:B------:R-:W-:Y:S06]  /*cd70*/  @!P1 BRA `(.L_x_235) ;  /* 0x0000000000549947 */ /* 0x000fec0003800000 */
[----:B------:R-:W-:Y:S01]  /*cd80*/  IMAD.MOV.U32 R8, RZ, RZ, R0 ;  /* 0x000000ffff087224 */ /* 0x000fe200078e0000 */
[----:B------:R-:W-:Y:S01]  /*cd90*/  ULDC.64 UR4, c[0x0][0x428] ;  /* 0x00010a0000047ab9 */ /* 0x000fe20000000a00 */
[----:B------:R-:W1:Y:S01]  /*cda0*/  LDC R0, c[0x0][0x43c] ;  /* 0x00010f00ff007b82 */ /* 0x000e620000000800 */
[----:B------:R-:W-:Y:S01]  /*cdb0*/  IMAD R7, R19, UR4, RZ ;  /* 0x0000000413077c24 */ /* 0x000fe2000f8e02ff */
[----:B------:R-:W-:Y:S01]  /*cdc0*/  ULDC.64 UR6, c[0x0][0x208] ;  /* 0x0000820000067ab9 */ /* 0x000fe20000000a00 */
[----:B0-----:R-:W-:Y:S02]  /*cdd0*/  IMAD.MOV.U32 R6, RZ, RZ, R8 ;  /* 0x000000ffff067224 */ /* 0x001fe400078e0008 */
[----:B------:R-:W-:Y:S01]  /*cde0*/  IMAD R7, R18, UR5, R7 ;  /* 0x0000000512077c24 */ /* 0x000fe2000f8e0207 */
[----:B-1----:R-:W-:-:S13]  /*cdf0*/  ISETP.NE.AND P0, PT, R0, 0x1, PT ;  /* 0x000000010000780c */ /* 0x002fda0003f05270 */
[----:B------:R-:W0:Y:S02]  /*ce00*/  @P0 LDC.64 R2, c[0x0][0x440] ;  /* 0x00011000ff020b82 */ /* 0x000e240000000a00 */
[----:B0-----:R-:W-:-:S05]  /*ce10*/  @P0 IMAD.HI.U32 R2, R8, R2, RZ ;  /* 0x0000000208020227 */ /* 0x001fca00078e00ff */
[----:B------:R-:W-:-:S04]  /*ce20*/  @P0 SHF.R.U32.HI R6, RZ, R3, R2 ;  /* 0x00000003ff060219 */ /* 0x000fc80000011602 */
[--C-:B------:R-:W-:Y:S01]  /*ce30*/  SHF.R.S32.HI R3, RZ, 0x1f, R6.reuse ;  /* 0x0000001fff037819 */ /* 0x100fe20000011406 */
[----:B------:R-:W-:-:S04]  /*ce40*/  IMAD.MOV.U32 R2, RZ, RZ, R6 ;  /* 0x000000ffff027224 */ /* 0x000fc800078e0006 */
[----:B------:R-:W-:-:S04]  /*ce50*/  IMAD.WIDE.U32 R2, R18, UR4, R2 ;  /* 0x0000000412027c25 */ /* 0x000fc8000f8e0002 */
[----:B------:R-:W-:Y:S01]  /*ce60*/  IMAD.IADD R3, R3, 0x1, R7 ;  /* 0x0000000103037824 */ /* 0x000fe200078e0207 */
[----:B------:R-:W-:-:S04]  /*ce70*/  LEA R4, P0, R2, R4, 0x2 ;  /* 0x0000000402047211 */ /* 0x000fc800078010ff */
[----:B------:R-:W-:-:S05]  /*ce80*/  LEA.HI.X R5, R2, R5, R3, 0x2, P0 ;  /* 0x0000000502057211 */ /* 0x000fca00000f1403 */
[----:B------:R1:W5:Y:S01]  /*ce90*/  LDG.E R16, desc[UR6][R4.64] ;  /* 0x0000000604107981 */ /* 0x000362000c1e1900 */
[----:B------:R-:W-:-:S04]  /*cea0*/  IMAD.MOV R3, RZ, RZ, -R6 ;  /* 0x000000ffff037224 */ /* 0x000fc800078e0a06 */
[----:B------:R-:W-:-:S05]  /*ceb0*/  IMAD R8, R0, R3, R8 ;  /* 0x0000000300087224 */ /* 0x000fca00078e0208 */
[----:B------:R1:W-:Y:S02]  /*cec0*/  STL [R1+0x8], R8 ;  /* 0x0000080801007387 */ /* 0x0003e40000100800 */
.L_x_235:
[----:B------:R-:W-:Y:S01]  /*ced0*/  IMAD.MOV.U32 R0, RZ, RZ, 0x1 ;  /* 0x00000001ff007424 */ /* 0x000fe200078e00ff */
[----:B-1----:R-:W1:Y:S04]  /*cee0*/  S2R R8, SR_TID.X ;  /* 0x0000000000087919 */ /* 0x002e680000002100 */
[----:B------:R-:W-:-:S04]  /*cef0*/  SHF.L.U32 R0, R0, 0x1f, RZ ;  /* 0x0000001f00007819 */ /* 0x000fc800000006ff */
[----:B------:R-:W2:Y:S01]  /*cf00*/  SYNCS.PHASECHK.TRANS64.TRYWAIT P0, [UR38+0x38840], R0 ;  /* 0x03884000ff0075a7 */ /* 0x000ea20008000166 */
[----:B-1----:R-:W-:-:S04]  /*cf10*/  LOP3.LUT R2, R8, 0x7f, RZ, 0xc0, !PT ;  /* 0x0000007f08027812 */ /* 0x002fc800078ec0ff */
[----:B------:R-:W-:Y:S01]  /*cf20*/  ISETP.NE.AND P1, PT, R2, RZ, PT ;  /* 0x000000ff0200720c */ /* 0x000fe20003f25270 */
[----:B--2---:R-:W-:-:S12]  /*cf30*/  @!P0 BRA `(.L_x_236) ;  /* 0x0000004c003c8947 */ /* 0x004fd80003800000 */
.L_x_336:
[----:B------:R-:W-:Y:S05]  /*cf40*/  @P1 BRA `(.L_x_237) ;  /* 0x0000000000181947 */ /* 0x000fea0003800000 */
[----:B------:R-:W2:Y:S01]  /*cf50*/  S2R R2, SR_TID.X ;  /* 0x0000000000027919 */ /* 0x000ea20000002100 */
[----:B-1----:R-:W-:-:S04]  /*cf60*/  IMAD.MOV.U32 R0, RZ, RZ, 0x2000 ;  /* 0x00002000ff007424 */ /* 0x002fc800078e00ff */
[----:B------:R3:W-:Y:S01]  /*cf70*/  SYNCS.ARRIVE.TRANS64 RZ, [UR38+0x38830], R0 ;  /* 0x03883000ffff79a7 */ /* 0x0007e20008000026 */
[----:B--2---:R-:W-:-:S13]  /*cf80*/  LOP3.LUT P0, RZ, R2, 0x1f, RZ, 0xc0, !PT ;  /* 0x0000001f02ff7812 */ /* 0x004fda000780c0ff */
[----:B---3--:R-:W-:Y:S05]  /*cf90*/  @!P0 BRA `(.L_x_237) ;  /* 0x0000000000048947 */ /* 0x008fea0003800000 */
[----:B------:R-:W-:Y:S01]  /*cfa0*/  BPT.TRAP 0x1 ;  /* 0x000000040000795c */ /* 0x000fe20000300000 */
.L_x_237:
[----:B-1----:R-:W2:Y:S01]  /*cfb0*/  LDL R0, [R1+0x8] ;  /* 0x0000080001007983 */ /* 0x002ea20000100800 */
[----:B------:R-:W-:Y:S01]  /*cfc0*/  ULDC.64 UR4, c[0x0][0x198] ;  /* 0x0000660000047ab9 */ /* 0x000fe20000000a00 */
[----:B-----5:R-:W-:Y:S01]  /*cfd0*/  R2UR UR13, R16 ;  /* 0x00000000100d72ca */ /* 0x020fe200000e0000 */
[----:B------:R-:W-:Y:S01]  /*cfe0*/  UIADD3 UR4, UP0, UR4, 0x370, URZ ;  /* 0x0000037004047890 */ /* 0x000fe2000ff1e03f */
[----:B------:R-:W-:Y:S01]  /*cff0*/  PLOP3.LUT P0, PT, PT, PT, PT, 0x80, 0x0 ;  /* 0x000000000000781c */ /* 0x000fe20003f0f070 */
[----:B------:R-:W-:Y:S01]  /*d000*/  UIADD3 UR8, UR38, 0x22400, URZ ;  /* 0x0002240026087890 */ /* 0x000fe2000fffe03f */
[----:B------:R-:W-:Y:S01]  /*d010*/  LOP3.LUT R17, R17, 0xfffffffd, RZ, 0xc0, !PT ;  /* 0xfffffffd11117812 */ /* 0x000fe200078ec0ff */
[----:B------:R-:W-:Y:S02]  /*d020*/  UIADD3 UR9, UR38, 0x38830, URZ ;  /* 0x0003883026097890 */ /* 0x000fe4000fffe03f */
[----:B------:R-:W-:Y:S01]  /*d030*/  UIADD3.X UR5, URZ, UR5, URZ, UP0, !UPT ;  /* 0x000000053f057290 */ /* 0x000fe200087fe43f */
[----:B------:R-:W-:Y:S01]  /*d040*/  UMOV UR6, 0x0 ;  /* 0x0000000000067882 */ /* 0x000fe20000000000 */
[----:B------:R-:W-:Y:S01]  /*d050*/  UMOV UR7, 0x14f00000 ;  /* 0x14f0000000077882 */ /* 0x000fe20000000000 */
[----:B------:R-:W-:Y:S01]  /*d060*/  UMOV UR10, URZ ;  /* 0x0000003f000a7c82 */ /* 0x000fe20008000000 */
[----:B------:R-:W-:-:S04]  /*d070*/  UMOV UR12, UR36 ;  /* 0x00000024000c7c82 */ /* 0x000fc80008000000 */
[----:B------:R-:W-:Y:S02]  /*d080*/  @P0 LOP3.LUT R17, R17, 0x2, RZ, 0xfc, !PT ;  /* 0x0000000211110812 */ /* 0x000fe400078efcff */
[----:B--2---:R-:W-:-:S13]  /*d090*/  R2UR UR11, R0 ;  /* 0x00000000000b72ca */ /* 0x004fda00000e0000 */
[----:B------:R-:W-:-:S09]  /*d0a0*/  USHF.L.U32 UR11, UR11, 0x6, URZ ;  /* 0x000000060b0b7899 */ /* 0x000fd2000800063f */
[----:B------:R1:W-:Y:S02]  /*d0b0*/  UTMALDG.4D [UR8], [UR4], desc[UR6] ;  /* 0x00000608040075b4 */ /* 0x0003e40008019000 */
[----:B-1----:R-:W-:Y:S01]  /*d0c0*/  NOP ;  /* 0x0000000000007918 */ /* 0x002fe20000000000 */
.L_x_233:
[----:B------:R-:W-:Y:S05]  /*d0d0*/  WARPSYNC.ALL ;  /* 0x0000000000007948 */ /* 0x000fea0003800000 */
[----:B------:R-:W-:Y:S01]  /*d0e0*/  UIADD3 UR4, UR38, 0x20400, URZ ;  /* 0x0002040026047890 */ /* 0x000fe2000fffe03f */
[----:B------:R-:W-:Y:S01]  /*d0f0*/  BAR.SYNC.DEFER_BLOCKING 0x8, 0x100 ;  /* 0x0204000000007b1d */ /* 0x000fe20000010000 */
[----:B------:R-:W-:Y:S02]  /*d100*/  USHF.R.S32.HI UR42, URZ, 0x1f, UR36 ;  /* 0x0000001f3f2a7899 */ /* 0x000fe40008011424 */
[----:B------:R-:W-:Y:S02]  /*d110*/  ULOP3.LUT UP0, URZ, UR4, 0x3ff, URZ, 0xc0, !UPT ;  /* 0x000003ff043f7892 */ /* 0x000fe4000f80c03f */
[----:B------:R-:W-:-:S04]  /*d120*/  USHF.R.S32.HI UR45, URZ, 0x1f, UR44 ;  /* 0x0000001f3f2d7899 */ /* 0x000fc8000801142c */
[----:B------:R-:W-:-:S13]  /*d130*/  PLOP3.LUT P0, PT, PT, PT, UP0, 0x80, 0x0 ;  /* 0x000000000000781c */ /* 0x000fda0003f0f008 */
[----:B------:R-:W-:Y:S05]  /*d140*/  @!P0 BRA `(.L_x_238) ;  /* 0x0000000000408947 */ /* 0x000fea0003800000 */
[----:B------:R-:W-:Y:S01]  /*d150*/  MOV R2, 0x0 ;  /* 0x0000000000027802 */ /* 0x000fe20000000f00 */
[----:B------:R-:W-:Y:S01]  /*d160*/  ULDC.64 UR4, c[0x4][0x90] ;  /* 0x0100240000047ab9 */ /* 0x000fe20000000a00 */
[----:B------:R-:W-:Y:S01]  /*d170*/  ULDC.64 UR6, c[0x4][0x98] ;  /* 0x0100260000067ab9 */ /* 0x000fe20000000a00 */
[----:B------:R-:W-:Y:S01]  /*d180*/  ULDC.64 UR8, c[0x4][0x20] ;  /* 0x0100080000087ab9 */ /* 0x000fe20000000a00 */
[----:B------:R-:W-:Y:S02]  /*d190*/  IMAD.U32 R4, RZ, RZ, UR4 ;  /* 0x00000004ff047e24 */ /* 0x000fe4000f8e00ff */
[----:B------:R-:W1:Y:S01]  /*d1a0*/  LDC.64 R2, c[0x4][R2] ;  /* 0x0100000002027b82 */ /* 0x000e620000000a00 */
[----:B------:R-:W-:Y:S02]  /*d1b0*/  IMAD.U32 R5, RZ, RZ, UR5 ;  /* 0x00000005ff057e24 */ /* 0x000fe4000f8e00ff */
[----:B0-----:R-:W-:Y:S02]  /*d1c0*/  IMAD.U32 R6, RZ, RZ, UR6 ;  /* 0x00000006ff067e24 */ /* 0x001fe4000f8e00ff */
[----:B------:R-:W-:-:S02]  /*d1d0*/  IMAD.U32 R7, RZ, RZ, UR7 ;  /* 0x00000007ff077e24 */ /* 0x000fc4000f8e00ff */
[----:B------:R-:W-:Y:S02]  /*d1e0*/  IMAD.U32 R10, RZ, RZ, UR8 ;  /* 0x00000008ff0a7e24 */ /* 0x000fe4000f8e00ff */
[----:B------:R-:W-:Y:S02]  /*d1f0*/  IMAD.U32 R11, RZ, RZ, UR9 ;  /* 0x00000009ff0b7e24 */ /* 0x000fe4000f8e00ff */
[----:B------:R-:W-:Y:S02]  /*d200*/  IMAD.MOV.U32 R8, RZ, RZ, 0x70 ;  /* 0x00000070ff087424 */ /* 0x000fe400078e00ff */
[----:B------:R-:W-:Y:S02]  /*d210*/  IMAD.MOV.U32 R12, RZ, RZ, 0x1 ;  /* 0x00000001ff0c7424 */ /* 0x000fe400078e00ff */
[----:B------:R-:W-:-:S07]  /*d220*/  IMAD.MOV.U32 R13, RZ, RZ, RZ ;  /* 0x000000ffff0d7224 */ /* 0x000fce00078e00ff */
[----:B------:R-:W-:-:S07]  /*d230*/  LEPC R20, `(.L_x_238) ;  /* 0x000000001014794e */ /* 0x000fce0000000000 */
[----:B-1----:R-:W-:Y:S05]  /*d240*/  CALL.ABS.NOINC R2 ;  /* 0x0000000002007343 */ /* 0x002fea0003c00000 */
.L_x_238:
[----:B------:R-:W1:Y:S01]  /*d250*/  LDC R7, c[0x0][0x448] ;  /* 0x00011200ff077b82 */ /* 0x000e620000000800 */
[----:B------:R-:W2:Y:S01]  /*d260*/  S2R R13, SR_TID.X ;  /* 0x00000000000d7919 */ /* 0x000ea20000002100 */
[----:B------:R-:W-:Y:S02]  /*d270*/  ULDC.64 UR8, c[0x0][0x2d8] ;  /* 0x0000b60000087ab9 */ /* 0x000fe40000000a00 */
[----:B------:R-:W-:Y:S01]  /*d280*/  UIMAD UR6, UR42, UR8, URZ ;  /* 0x000000082a0672a4 */ /* 0x000fe2000f8e023f */
[----:B------:R-:W3:Y:S01]  /*d290*/  S2R R12, SR_CTAID.X ;  /* 0x00000000000c7919 */ /* 0x000ee20000002500 */
[----:B------:R-:W-:Y:S02]  /*d2a0*/  UIMAD.WIDE.U32 UR4, UR36, UR8, URZ ;  /* 0x00000008240472a5 */ /* 0x000fe4000f8e003f */
[----:B------:R-:W-:-:S03]  /*d2b0*/  UIMAD UR6, UR36, UR9, UR6 ;  /* 0x00000009240672a4 */ /* 0x000fc6000f8e0206 */
[----:B------:R-:W-:Y:S01]  /*d2c0*/  ULDC.64 UR8, c[0x0][0x2e0] ;  /* 0x0000b80000087ab9 */ /* 0x000fe20000000a00 */
[----:B------:R-:W-:Y:S02]  /*d2d0*/  UIADD3 UR5, UR5, UR6, URZ ;  /* 0x0000000605057290 */ /* 0x000fe4000fffe03f */
[----:B------:R-:W-:Y:S02]  /*d2e0*/  UIMAD UR7, UR45, UR8, URZ ;  /* 0x000000082d0772a4 */ /* 0x000fe4000f8e023f */
[----:B------:R-:W-:Y:S02]  /*d2f0*/  UIMAD.WIDE.U32 UR4, UR44, UR8, UR4 ;  /* 0x000000082c0472a5 */ /* 0x000fe4000f8e0004 */
[----:B------:R-:W-:-:S04]  /*d300*/  UIMAD UR6, UR44, UR9, UR7 ;  /* 0x000000092c0672a4 */ /* 0x000fc8000f8e0207 */
[----:B------:R-:W-:Y:S01]  /*d310*/  IMAD.U32 R4, RZ, RZ, UR4 ;  /* 0x00000004ff047e24 */ /* 0x000fe2000f8e00ff */
[----:B------:R-:W-:Y:S01]  /*d320*/  UIADD3 UR6, UR5, UR6, URZ ;  /* 0x0000000605067290 */ /* 0x000fe2000fffe03f */
[----:B-1----:R-:W-:Y:S02]  /*d330*/  ISETP.NE.AND P0, PT, R7, 0x1, PT ;  /* 0x000000010700780c */ /* 0x002fe40003f05270 */
[----:B------:R-:W-:Y:S01]  /*d340*/  IMAD.MOV.U32 R2, RZ, RZ, R4 ;  /* 0x000000ffff027224 */ /* 0x000fe200078e0004 */
[C---:B--2---:R-:W-:Y:S01]  /*d350*/  LOP3.LUT R8, R13.reuse, 0x7f, RZ, 0xc0, !PT ;  /* 0x0000007f0d087812 */ /* 0x044fe200078ec0ff */
[----:B------:R-:W-:-:S09]  /*d360*/  IMAD.SHL.U32 R3, R13, 0x10, RZ ;  /* 0x000000100d037824 */ /* 0x000fd200078e00ff */
[----:B------:R-:W1:Y:S01]  /*d370*/  @P0 LDC R0, c[0x0][0x44c] ;  /* 0x00011300ff000b82 */ /* 0x000e620000000800 */
[----:B0-----:R-:W-:-:S04]  /*d380*/  SHF.R.U32.HI R6, RZ, 0x3, R8 ;  /* 0x00000003ff067819 */ /* 0x001fc80000011608 */
[----:B------:R-:W-:-:S03]  /*d390*/  LOP3.LUT R3, R6, 0x70, R3, 0xf8, !PT ;  /* 0x0000007006037812 */ /* 0x000fc600078ef803 */
[----:B------:R-:W0:Y:S02]  /*d3a0*/  @P0 LDC R5, c[0x0][0x450] ;  /* 0x00011400ff050b82 */ /* 0x000e240000000800 */
[----:B---3--:R-:W-:Y:S02]  /*d3b0*/  IMAD R10, R12, 0x40, R3 ;  /* 0x000000400c0a7824 */ /* 0x008fe400078e0203 */
[----:B------:R-:W-:Y:S02]  /*d3c0*/  IMAD.U32 R3, RZ, RZ, UR6 ;  /* 0x00000006ff037e24 */ /* 0x000fe4000f8e00ff */
[----:B------:R-:W-:Y:S02]  /*d3d0*/  IMAD.MOV.U32 R9, RZ, RZ, R10 ;  /* 0x000000ffff097224 */ /* 0x000fe400078e000a */
[----:B-1----:R-:W-:-:S05]  /*d3e0*/  @P0 IMAD.HI.U32 R0, R10, R0, RZ ;  /* 0x000000000a000227 */ /* 0x002fca00078e00ff */
[----:B0-----:R-:W-:Y:S01]  /*d3f0*/  @P0 SHF.R.U32.HI R9, RZ, R5, R0 ;  /* 0x00000005ff090219 */ /* 0x001fe20000011600 */
[----:B------:R-:W-:Y:S01]  /*d400*/  IMAD.U32 R5, RZ, RZ, UR5 ;  /* 0x00000005ff057e24 */ /* 0x000fe2000f8e00ff */
[----:B------:R-:W-:Y:S02]  /*d410*/  ULDC.64 UR4, c[0x0][0x2d0] ;  /* 0x0000b40000047ab9 */ /* 0x000fe40000000a00 */
[--C-:B------:R-:W-:Y:S01]  /*d420*/  SHF.R.S32.HI R0, RZ, 0x1f, R9.reuse ;  /* 0x0000001fff007819 */ /* 0x100fe20000011409 */
[----:B------:R-:W-:Y:S02]  /*d430*/  IMAD.MOV R4, RZ, RZ, -R9 ;  /* 0x000000ffff047224 */ /* 0x000fe400078e0a09 */
[----:B------:R-:W-:-:S04]  /*d440*/  IMAD.WIDE.U32 R2, R9, UR4, R2 ;  /* 0x0000000409027c25 */ /* 0x000fc8000f8e0002 */
[----:B------:R-:W-:Y:S02]  /*d450*/  IMAD R0, R0, UR4, RZ ;  /* 0x0000000400007c24 */ /* 0x000fe4000f8e02ff */
[----:B------:R-:W-:Y:S02]  /*d460*/  IMAD R5, R7, R4, R10 ;  /* 0x0000000407057224 */ /* 0x000fe400078e020a */
[----:B------:R-:W-:Y:S01]  /*d470*/  IMAD R11, R9, UR5, R0 ;  /* 0x00000005090b7c24 */ /* 0x000fe2000f8e0200 */
[----:B------:R-:W-:Y:S02]  /*d480*/  ULDC.64 UR4, c[0x0][0x2c8] ;  /* 0x0000b20000047ab9 */ /* 0x000fe40000000a00 */
[----:B------:R-:W-:Y:S01]  /*d490*/  SHF.R.S32.HI R0, RZ, 0x1f, R5 ;  /* 0x0000001fff007819 */ /* 0x000fe20000011405 */
[----:B------:R-:W-:-:S04]  /*d4a0*/  IMAD.IADD R3, R3, 0x1, R11 ;  /* 0x0000000103037824 */ /* 0x000fc800078e020b */
[----:B------:R-:W-:Y:S02]  /*d4b0*/  IMAD R0, R0, UR4, RZ ;  /* 0x0000000400007c24 */ /* 0x000fe4000f8e02ff */
[----:B------:R-:W-:-:S04]  /*d4c0*/  IMAD.WIDE.U32 R2, R5, UR4, R2 ;  /* 0x0000000405027c25 */ /* 0x000fc8000f8e0002 */
[----:B------:R-:W-:Y:S01]  /*d4d0*/  IMAD R9, R5, UR5, R0 ;  /* 0x0000000505097c24 */ /* 0x000fe2000f8e0200 */
[----:B------:R-:W-:Y:S02]  /*d4e0*/  ULDC.64 UR4, c[0x0][0x280] ;  /* 0x0000a00000047ab9 */ /* 0x000fe40000000a00 */
[----:B------:R-:W-:Y:S01]  /*d4f0*/  LEA R0, P0, R2, UR4, 0x1 ;  /* 0x0000000402007c11 */ /* 0x000fe2000f8008ff */
[----:B------:R-:W-:Y:S01]  /*d500*/  IMAD.IADD R3, R3, 0x1, R9 ;  /* 0x0000000103037824 */ /* 0x000fe200078e0209 */
[----:B------:R-:W-:-:S04]  /*d510*/  ULDC UR4, c[0x0][0x2b8] ;  /* 0x0000ae0000047ab9 */ /* 0x000fc80000000800 */
[----:B------:R-:W-:Y:S01]  /*d520*/  LEA.HI.X R3, R2, UR5, R3, 0x1, P0 ;  /* 0x0000000502037c11 */ /* 0x000fe200080f0c03 */
[----:B------:R-:W-:-:S05]  /*d530*/  IMAD.SHL.U32 R2, R13, 0x8, RZ ;  /* 0x000000080d027824 */ /* 0x000fca00078e00ff */
[C---:B------:R-:W-:Y:S02]  /*d540*/  LOP3.LUT R10, R2.reuse, 0x38, RZ, 0xc0, !PT ;  /* 0x00000038020a7812 */ /* 0x040fe400078ec0ff */
[----:B------:R-:W-:Y:S02]  /*d550*/  LOP3.LUT R2, R2, 0x1f8, RZ, 0xc0, !PT ;  /* 0x000001f802027812 */ /* 0x000fe400078ec0ff */
[----:B------:R-:W-:Y:S01]  /*d560*/  ISETP.GE.AND P0, PT, R10, UR4, PT ;  /* 0x000000040a007c0c */ /* 0x000fe2000bf06270 */
[----:B------:R-:W-:Y:S01]  /*d570*/  UMOV UR4, 0xffffffff ;  /* 0xffffffff00047882 */ /* 0x000fe20000000000 */
[----:B------:R-:W-:Y:S01]  /*d580*/  LOP3.LUT R5, R2, 0x38, R13, 0x78, !PT ;  /* 0x0000003802057812 */ /* 0x000fe200078e780d */
[----:B------:R-:W-:-:S05]  /*d590*/  IMAD.SHL.U32 R2, R8, 0x8, RZ ;  /* 0x0000000808027824 */ /* 0x000fca00078e00ff */
[----:B------:R-:W-:Y:S01]  /*d5a0*/  LOP3.LUT R8, R5, 0x200, R2, 0xf8, !PT ;  /* 0x0000020005087812 */ /* 0x000fe200078ef802 */
[----:B------:R-:W-:Y:S06]  /*d5b0*/  BRA.DIV UR4, `(.L_x_239) ;  /* 0x0000004604b47947 */ /* 0x000fec000b800000 */
[----:B------:R-:W0:Y:S01]  /*d5c0*/  S2R R4, SR_CTAID.X ;  /* 0x0000000000047919 */ /* 0x000e220000002500 */
[----:B------:R-:W-:Y:S01]  /*d5d0*/  ULDC UR4, c[0x0][0x288] ;  /* 0x0000a20000047ab9 */ /* 0x000fe20000000800 */
[----:B------:R-:W-:Y:S01]  /*d5e0*/  ULDC.64 UR6, c[0x0][0x208] ;  /* 0x0000820000067ab9 */ /* 0x000fe20000000a00 */
[----:B------:R-:W-:Y:S01]  /*d5f0*/  IMAD R2, R7, UR4, RZ ;  /* 0x0000000407027c24 */ /* 0x000fe2000f8e02ff */
[----:B------:R-:W1:Y:S01]  /*d600*/  SHFL.IDX PT, R14, R0, RZ, 0x181f ;  /* 0x00181fff000e7589 */ /* 0x000e6200000e0000 */
[----:B0-----:R-:W-:-:S03]  /*d610*/  IMAD R11, R4, 0x40, R6 ;  /* 0x00000040040b7824 */ /* 0x001fc600078e0206 */
[----:B------:R-:W0:Y:S01]  /*d620*/  SHFL.IDX PT, R4, R3, RZ, 0x181f ;  /* 0x00181fff03047589 */ /* 0x000e2200000e0000 */
[C---:B------:R-:W-:Y:S01]  /*d630*/  VIADD R12, R11.reuse, 0x10 ;  /* 0x000000100b0c7836 */ /* 0x040fe20000000000 */
[----:B------:R-:W-:Y:S02]  /*d640*/  ISETP.GE.AND P1, PT, R11, R2, PT ;  /* 0x000000020b00720c */ /* 0x000fe40003f26270 */
[----:B------:R-:W-:Y:S04]  /*d650*/  STL [R1+0x4], R11 ;  /* 0x0000040b01007387 */ /* 0x000fe80000100800 */
[----:B------:R-:W-:Y:S07]  /*d660*/  STL [R1+0xc], R12 ;  /* 0x00000c0c01007387 */ /* 0x000fee0000100800 */
[----:B-1----:R-:W-:-:S02]  /*d670*/  @!P1 LEA R14, P2, R10, R14, 0x1 ;  /* 0x0000000e0a0e9211 */ /* 0x002fc400078408ff */
[----:B------:R-:W-:-:S03]  /*d680*/  @!P1 LEA R9, R8, UR38, 0x1 ;  /* 0x0000002608099c11 */ /* 0x000fc6000f8e08ff */
[----:B0-----:R-:W-:Y:S02]  /*d690*/  @!P1 IMAD.X R5, RZ, RZ, R4, P2 ;  /* 0x000000ffff059224 */ /* 0x001fe400010e0604 */
[----:B------:R-:W-:Y:S02]  /*d6a0*/  @!P1 IMAD.MOV.U32 R4, RZ, RZ, R14 ;  /* 0x000000ffff049224 */ /* 0x000fe400078e000e */
[----:B------:R-:W0:Y:S04]  /*d6b0*/  SHFL.IDX PT, R14, R0, 0x1, 0x181f ;  /* 0x00381f00000e7f89 */ /* 0x000e2800000e0000 */
[----:B------:R1:W-:Y:S01]  /*d6c0*/  @!P1 LDGSTS.E.BYPASS.LTC128B.128 [R9+0x20400], desc[UR6][R4.64], !P0 ;  /* 0x2040000004099fae */ /* 0x0003e2000c101d46 */
[----:B------:R-:W-:-:S03]  /*d6d0*/  ISETP.GE.AND P1, PT, R12, R2, PT ;  /* 0x000000020c00720c */ /* 0x000fc60003f26270 */
[----:B-1----:R-:W1:Y:S01]  /*d6e0*/  SHFL.IDX PT, R4, R3, 0x1, 0x181f ;  /* 0x00381f0003047f89 */ /* 0x002e6200000e0000 */
[----:B------:R-:W-:-:S09]  /*d6f0*/  VIADD R9, R11, 0x20 ;  /* 0x000000200b097836 */ /* 0x000fd20000000000 */
[----:B------:R-:W-:Y:S01]  /*d700*/  @!P1 LEA R7, R8, UR38, 0x1 ;  /* 0x0000002608079c11 */ /* 0x000fe2000f8e08ff */
[----:B------:R-:W-:Y:S01]  /*d710*/  STL [R1+0x10], R9 ;  /* 0x0000100901007387 */ /* 0x000fe20000100800 */
[----:B0-----:R-:W-:-:S03]  /*d720*/  @!P1 LEA R6, P2, R10, R14, 0x1 ;  /* 0x0000000e0a069211 */ /* 0x001fc600078408ff */
[----:B------:R-:W0:Y:S02]  /*d730*/  SHFL.IDX PT, R14, R0, 0x2, 0x181f ;  /* 0x00581f00000e7f89 */ /* 0x000e2400000e0000 */
[----:B-1----:R-:W-:Y:S02]  /*d740*/  @!P1 IMAD.X R5, RZ, RZ, R4, P2 ;  /* 0x000000ffff059224 */ /* 0x002fe400010e0604 */
[----:B------:R-:W-:-:S05]  /*d750*/  @!P1 IMAD.MOV.U32 R4, RZ, RZ, R6 ;  /* 0x000000ffff049224 */ /* 0x000fca00078e0006 */
[----:B------:R1:W-:Y:S01]  /*d760*/  @!P1 LDGSTS.E.BYPASS.LTC128B.128 [R7+0x20c00], desc[UR6][R4.64], !P0 ;  /* 0x20c0000004079fae */ /* 0x0003e2000c101d46 */
[----:B------:R-:W-:-:S03]  /*d770*/  ISETP.GE.AND P1, PT, R9, R2, PT ;  /* 0x000000020900720c */ /* 0x000fc60003f26270 */
[----:B-1----:R-:W1:Y:S10]  /*d780*/  SHFL.IDX PT, R4, R3, 0x2, 0x181f ;  /* 0x00581f0003047f89 */ /* 0x002e7400000e0000 */
[----:B0-----:R-:W-:-:S02]  /*d790*/  @!P1 LEA R5, P2, R10, R14, 0x1 ;  /* 0x0000000e0a059211 */ /* 0x001fc400078408ff */
[----:B------:R-:W-:Y:S01]  /*d7a0*/  @!P1 LEA R6, R8, UR38, 0x1 ;  /* 0x0000002608069c11 */ /* 0x000fe2000f8e08ff */
[----:B------:R-:W0:Y:S04]  /*d7b0*/  SHFL.IDX PT, R3, R3, 0x3, 0x181f ;  /* 0x00781f0003037f89 */ /* 0x000e2800000e0000 */
[----:B------:R2:W3:Y:S01]  /*d7c0*/  SHFL.IDX PT, R14, R0, 0x3, 0x181f ;  /* 0x00781f00000e7f89 */ /* 0x0004e200000e0000 */
[----:B-1----:R-:W-:-:S05]  /*d7d0*/  @!P1 IMAD.X R4, RZ, RZ, R4, P2 ;  /* 0x000000ffff049224 */ /* 0x002fca00010e0604 */
[----:B------:R-:W-:-:S04]  /*d7e0*/  @!P1 LOP3.LUT R5, R5, R4, RZ, 0x3c, !PT ;  /* 0x0000000405059212 */ /* 0x000fc800078e3cff */
[----:B------:R-:W-:-:S04]  /*d7f0*/  @!P1 LOP3.LUT R4, R5, R4, RZ, 0x3c, !PT ;  /* 0x0000000405049212 */ /* 0x000fc800078e3cff */
[----:B------:R-:W-:-:S05]  /*d800*/  @!P1 LOP3.LUT R5, R5, R4, RZ, 0x3c, !PT ;  /* 0x0000000405059212 */ /* 0x000fca00078e3cff */
[----:B0--3--:R2:W-:Y:S02]  /*d810*/  @!P1 LDGSTS.E.BYPASS.LTC128B.128 [R6+0x21400], desc[UR6][R4.64], !P0 ;  /* 0x2140000004069fae */ /* 0x0095e4000c101d46 */
.L_x_345:
[----:B--2---:R-:W2:Y:S01]  /*d820*/  LDL R0, [R1+0x4] ;  /* 0x0000040001007983 */ /* 0x004ea20000100800 */
[----:B------:R-:W-:Y:S01]  /*d830*/  ULDC.64 UR4, c[0x0][0x208] ;  /* 0x0000820000047ab9 */ /* 0x000fe20000000a00 */
[----:B--2---:R-:W-:-:S05]  /*d840*/  VIADD R0, R0, 0x30 ;  /* 0x0000003000007836 */ /* 0x004fca0000000000 */
[----:B------:R-:W-:Y:S01]  /*d850*/  ISETP.GE.AND P1, PT, R0, R2, PT ;  /* 0x000000020000720c */ /* 0x000fe20003f26270 */
[----:B------:R0:W-:-:S12]  /*d860*/  STL [R1+0x20], R0 ;  /* 0x0000200001007387 */ /* 0x0001d80000100800 */
[----:B------:R-:W-:Y:S02]  /*d870*/  @!P1 LEA R2, P2, R10, R14, 0x1 ;  /* 0x0000000e0a029211 */ /* 0x000fe400078408ff */
[----:B------:R-:W-:-:S03]  /*d880*/  @!P1 LEA R5, R8, UR38, 0x1 ;  /* 0x0000002608059c11 */ /* 0x000fc6000f8e08ff */
[----:B------:R-:W-:-:S05]  /*d890*/  @!P1 IMAD.X R3, RZ, RZ, R3, P2 ;  /* 0x000000ffff039224 */ /* 0x000fca00010e0603 */
[----:B------:R-:W-:Y:S01]  /*d8a0*/  @!PT LDS RZ, [RZ] ;  /* 0x00000000fffff984 */ /* 0x000fe20000000800 */
[----:B------:R-:W-:Y:S01]  /*d8b0*/  @!PT LDS RZ, [RZ] ;  /* 0x00000000fffff984 */ /* 0x000fe20000000800 */
[----:B------:R-:W-:Y:S01]  /*d8c0*/  @!PT LDS RZ, [RZ] ;  /* 0x00000000fffff984 */ /* 0x000fe20000000800 */
[----:B------:R1:W-:Y:S01]  /*d8d0*/  @!P1 LDGSTS.E.BYPASS.LTC128B.128 [R5+0x21c00], desc[UR4][R2.64], !P0 ;  /* 0x21c0000002059fae */ /* 0x0003e2000c101d44 */
[----:B------:R-:W-:Y:S01]  /*d8e0*/  NOP ;  /* 0x0000000000007918 */ /* 0x000fe20000000000 */
[----:B------:R-:W-:Y:S02]  /*d8f0*/  SYNCS.ARRIVE.TRANS64.RED.A0T1 RZ, [UR38+0x38800], RZ ;  /* 0x038800ffffff79a7 */ /* 0x000fe40008200426 */
[----:B------:R-:W-:Y:S01]  /*d900*/  ARRIVES.LDGSTSBAR.64.TRANSCNT [UR38+0x38800] ;  /* 0x03880000ff0079b0 */ /* 0x000fe20008000aa6 */
[----:B-1----:R-:W0:Y:S01]  /*d910*/  LDC.64 R2, c[0x0][0x3d8] ;  /* 0x0000f600ff027b82 */ /* 0x002e220000000a00 */
[----:B------:R-:W-:Y:S01]  /*d920*/  NOP ;  /* 0x0000000000007918 */ /* 0x000fe20000000000 */
[C---:B0-----:R-:W-:Y:S01]  /*d930*/  IMAD R0, R2.reuse, UR42, RZ ;  /* 0x0000002a02007c24 */ /* 0x041fe2000f8e02ff */
[----:B------:R-:W-:Y:S01]  /*d940*/  UIADD3 UR4, UR38, 0x26400, URZ ;  /* 0x0002640026047890 */ /* 0x000fe2000fffe03f */
[----:B------:R-:W-:Y:S01]  /*d950*/  IMAD.WIDE.U32 R4, R2, UR36, RZ ;  /* 0x0000002402047c25 */ /* 0x000fe2000f8e00ff */
[----:B------:R-:W-:Y:S02]  /*d960*/  SYNCS.ARRIVE.TRANS64.A1T0 RZ, [UR38+0x38800], RZ ;  /* 0x038800ffffff79a7 */ /* 0x000fe40008100026 */
[----:B------:R-:W-:Y:S01]  /*d970*/  ULOP3.LUT UP0, URZ, UR4, 0x3ff, URZ, 0xc0, !UPT ;  /* 0x000003ff043f7892 */ /* 0x000fe2000f80c03f */
[----:B------:R-:W-:Y:S01]  /*d980*/  IMAD R0, R3, UR36, R0 ;  /* 0x0000002403007c24 */ /* 0x000fe2000f8e0200 */
[----:B------:R0:W-:Y:S03]  /*d990*/  STL.64 [R1+0x18], R4 ;  /* 0x0000180401007387 */ /* 0x0001e60000100a00 */
[----:B------:R-:W-:Y:S01]  /*d9a0*/  IMAD.IADD R0, R5, 0x1, R0 ;  /* 0x0000000105007824 */ /* 0x000fe200078e0200 */
[----:B------:R-:W-:-:S04]  /*d9b0*/  PLOP3.LUT P0, PT, PT, PT, UP0, 0x80, 0x0 ;  /* 0x000000000000781c */ /* 0x000fc80003f0f008 */
[----:B------:R0:W-:Y:S09]  /*d9c0*/  STL [R1+0x24], R0 ;  /* 0x0000240001007387 */ /* 0x0001f20000100800 */
[----:B------:R-:W-:Y:S05]  /*d9d0*/  @!P0 BRA `(.L_x_240) ;  /* 0x0000000000408947 */ /* 0x000fea0003800000 */
[----:B------:R-:W-:Y:S01]  /*d9e0*/  MOV R2, 0x0 ;  /* 0x0000000000027802 */ /* 0x000fe20000000f00 */
[----:B------:R-:W-:Y:S01]  /*d9f0*/  ULDC.64 UR6, c[0x4][0x90] ;  /* 0x0100240000067ab9 */ /* 0x000fe20000000a00 */
[----:B------:R-:W-:Y:S01]  /*da00*/  ULDC.64 UR8, c[0x4][0x98] ;  /* 0x0100260000087ab9 */ /* 0x000fe20000000a00 */
[----:B------:R-:W-:Y:S01]  /*da10*/  ULDC.64 UR4, c[0x4][0x28] ;  /* 0x01000a0000047ab9 */ /* 0x000fe20000000a00 */
[----:B0-----:R-:W-:Y:S02]  /*da20*/  IMAD.U32 R4, RZ, RZ, UR6 ;  /* 0x00000006ff047e24 */ /* 0x001fe4000f8e00ff */
        /* <DEDUP_REMOVED lines=11> */
.L_x_240:
[----:B------:R-:W2:Y:S01]  /*dae0*/  LDL.LU.64 R6, [R1+0x18] ;  /* 0x0000180001067983 */ /* 0x000ea20000300a00 */
[----:B------:R-:W-:-:S03]  /*daf0*/  ULDC.64 UR8, c[0x0][0x3e0] ;  /* 0x0000f80000087ab9 */ /* 0x000fc60000000a00 */
[----:B------:R-:W3:Y:S01]  /*db00*/  LDL.LU R2, [R1+0x24] ;  /* 0x0000240001027983 */ /* 0x000ee20000300800 */
[----:B0-----:R-:W0:Y:S01]  /*db10*/  S2R R4, SR_TID.X ;  /* 0x0000000000047919 */ /* 0x001e220000002100 */
[----:B------:R-:W1:Y:S01]  /*db20*/  S2R R0, SR_CTAID.X ;  /* 0x0000000000007919 */ /* 0x000e620000002500 */
[C---:B0-----:R-:W-:Y:S01]  /*db30*/  LOP3.LUT R3, R4.reuse, 0x7f, RZ, 0xc0, !PT ;  /* 0x0000007f04037812 */ /* 0x041fe200078ec0ff */
[----:B------:R-:W-:-:S03]  /*db40*/  IMAD.SHL.U32 R15, R4, 0x10, RZ ;  /* 0x00000010040f7824 */ /* 0x000fc600078e00ff */
[----:B------:R-:W-:-:S04]  /*db50*/  SHF.R.U32.HI R4, RZ, 0x3, R3 ;  /* 0x00000003ff047819 */ /* 0x000fc80000011603 */
[----:B------:R-:W-:-:S05]  /*db60*/  LOP3.LUT R4, R4, 0x70, R15, 0xf8, !PT ;  /* 0x0000007004047812 */ /* 0x000fca00078ef80f */
[----:B-1----:R-:W-:Y:S01]  /*db70*/  IMAD R4, R0, 0x40, R4 ;  /* 0x0000004000047824 */ /* 0x002fe200078e0204 */
[----:B------:R-:W0:Y:S01]  /*db80*/  S2R R8, SR_TID.X ;  /* 0x0000000000087919 */ /* 0x000e220000002100 */
[----:B------:R-:W-:-:S04]  /*db90*/  UIMAD UR6, UR45, UR8, URZ ;  /* 0x000000082d0672a4 */ /* 0x000fc8000f8e023f */
[----:B------:R-:W-:Y:S01]  /*dba0*/  UIMAD UR6, UR44, UR9, UR6 ;  /* 0x000000092c0672a4 */ /* 0x000fe2000f8e0206 */
[----:B0-----:R-:W-:-:S05]  /*dbb0*/  IMAD.SHL.U32 R10, R8, 0x8, RZ ;  /* 0x00000008080a7824 */ /* 0x001fca00078e00ff */
[----:B------:R-:W-:Y:S02]  /*dbc0*/  LOP3.LUT R10, R10, 0x38, RZ, 0xc0, !PT ;  /* 0x000000380a0a7812 */ /* 0x000fe400078ec0ff */
[----:B------:R-:W-:Y:S02]  /*dbd0*/  LOP3.LUT R17, R17, 0xfffffff7, RZ, 0xc0, !PT ;  /* 0xfffffff711117812 */ /* 0x000fe400078ec0ff */
[----:B--2---:R-:W-:Y:S02]  /*dbe0*/  R2UR UR5, R7 ;  /* 0x00000000070572ca */ /* 0x004fe400000e0000 */
[----:B------:R-:W0:Y:S01]  /*dbf0*/  LDC R7, c[0x0][0x448] ;  /* 0x00011200ff077b82 */ /* 0x000e220000000800 */
[----:B---3--:R-:W-:Y:S02]  /*dc00*/  R2UR UR5, R2 ;  /* 0x00000000020572ca */ /* 0x008fe400000e0000 */
[----:B0-----:R-:W-:-:S13]  /*dc10*/  ISETP.NE.AND P0, PT, R7, 0x1, PT ;  /* 0x000000010700780c */ /* 0x001fda0003f05270 */
[----:B------:R-:W0:Y:S08]  /*dc20*/  @P0 LDC R2, c[0x0][0x44c] ;  /* 0x00011300ff020b82 */ /* 0x000e300000000800 */
[----:B------:R-:W1:Y:S01]  /*dc30*/  @P0 LDC R0, c[0x0][0x450] ;  /* 0x00011400ff000b82 */ /* 0x000e620000000800 */
[----:B------:R-:W-:Y:S01]  /*dc40*/  R2UR UR4, R6 ;  /* 0x00000000060472ca */ /* 0x000fe200000e0000 */
[----:B0-----:R-:W-:-:S04]  /*dc50*/  @P0 IMAD.HI.U32 R3, R4, R2, RZ ;  /* 0x0000000204030227 */ /* 0x001fc800078e00ff */
[----:B------:R-:W-:Y:S01]  /*dc60*/  IMAD.MOV.U32 R2, RZ, RZ, R4 ;  /* 0x000000ffff027224 */ /* 0x000fe200078e0004 */
[----:B-1----:R-:W-:-:S07]  /*dc70*/  @P0 SHF.R.U32.HI R2, RZ, R0, R3 ;  /* 0x00000000ff020219 */ /* 0x002fce0000011603 */
[----:B------:R-:W-:Y:S01]  /*dc80*/  UIMAD.WIDE.U32 UR4, UR44, UR8, UR4 ;  /* 0x000000082c0472a5 */ /* 0x000fe2000f8e0004 */
[--C-:B------:R-:W-:Y:S01]  /*dc90*/  SHF.R.S32.HI R3, RZ, 0x1f, R2.reuse ;  /* 0x0000001fff037819 */ /* 0x100fe20000011402 */
[----:B------:R-:W-:Y:S01]  /*dca0*/  IMAD.MOV R0, RZ, RZ, -R2 ;  /* 0x000000ffff007224 */ /* 0x000fe200078e0a02 */
[----:B------:R-:W-:Y:S01]  /*dcb0*/  ULDC.64 UR8, c[0x0][0x3d0] ;  /* 0x0000f40000087ab9 */ /* 0x000fe20000000a00 */
[----:B------:R-:W-:Y:S02]  /*dcc0*/  UIADD3 UR5, UR5, UR6, URZ ;  /* 0x0000000605057290 */ /* 0x000fe4000fffe03f */
[----:B------:R-:W-:Y:S02]  /*dcd0*/  IMAD R0, R7, R0, R4 ;  /* 0x0000000007007224 */ /* 0x000fe400078e0204 */
[----:B------:R-:W-:Y:S02]  /*dce0*/  IMAD R5, R3, UR8, RZ ;  /* 0x0000000803057c24 */ /* 0x000fe4000f8e02ff */
[----:B------:R-:W-:Y:S01]  /*dcf0*/  IMAD.U32 R3, RZ, RZ, UR8 ;  /* 0x00000008ff037e24 */ /* 0x000fe2000f8e00ff */
[----:B------:R-:W-:Y:S01]  /*dd00*/  SHF.R.S32.HI R4, RZ, 0x1f, R0 ;  /* 0x0000001fff047819 */ /* 0x000fe20000011400 */
[----:B------:R-:W-:-:S02]  /*dd10*/  IMAD R5, R2, UR9, R5 ;  /* 0x0000000902057c24 */ /* 0x000fc4000f8e0205 */
[----:B------:R-:W-:Y:S01]  /*dd20*/  IMAD.WIDE.U32 R2, R2, R3, UR4 ;  /* 0x0000000402027e25 */ /* 0x000fe2000f8e0003 */
[----:B------:R-:W-:-:S03]  /*dd30*/  ULDC.64 UR4, c[0x0][0x3c8] ;  /* 0x0000f20000047ab9 */ /* 0x000fc60000000a00 */
[----:B------:R-:W-:Y:S02]  /*dd40*/  IMAD.IADD R3, R3, 0x1, R5 ;  /* 0x0000000103037824 */ /* 0x000fe400078e0205 */
[----:B------:R-:W-:Y:S02]  /*dd50*/  IMAD R4, R4, UR4, RZ ;  /* 0x0000000404047c24 */ /* 0x000fe4000f8e02ff */
[----:B------:R-:W-:-:S04]  /*dd60*/  IMAD.WIDE.U32 R2, R0, UR4, R2 ;  /* 0x0000000400027c25 */ /* 0x000fc8000f8e0002 */
[----:B------:R-:W-:Y:S01]  /*dd70*/  IMAD R5, R0, UR5, R4 ;  /* 0x0000000500057c24 */ /* 0x000fe2000f8e0204 */
[----:B------:R-:W-:Y:S02]  /*dd80*/  ULDC.64 UR4, c[0x0][0x390] ;  /* 0x0000e40000047ab9 */ /* 0x000fe40000000a00 */
[----:B------:R-:W-:Y:S01]  /*dd90*/  LEA R0, P0, R2, UR4, 0x1 ;  /* 0x0000000402007c11 */ /* 0x000fe2000f8008ff */
[----:B------:R-:W-:Y:S01]  /*dda0*/  IMAD.IADD R3, R3, 0x1, R5 ;  /* 0x0000000103037824 */ /* 0x000fe200078e0205 */
[----:B------:R-:W-:-:S04]  /*ddb0*/  ULDC UR4, c[0x0][0x3b8] ;  /* 0x0000ee0000047ab9 */ /* 0x000fc80000000800 */
[----:B------:R-:W-:Y:S02]  /*ddc0*/  LEA.HI.X R6, R2, UR5, R3, 0x1, P0 ;  /* 0x0000000502067c11 */ /* 0x000fe400080f0c03 */
[----:B------:R-:W-:-:S04]  /*ddd0*/  LOP3.LUT R2, R10, 0x40, RZ, 0xfc, !PT ;  /* 0x000000400a027812 */ /* 0x000fc800078efcff */
[----:B------:R-:W-:Y:S02]  /*dde0*/  ISETP.GE.AND P1, PT, R2, UR4, PT ;  /* 0x0000000402007c0c */ /* 0x000fe4000bf26270 */
[C---:B------:R-:W-:Y:S02]  /*ddf0*/  LOP3.LUT R2, R10.reuse, 0x80, RZ, 0xfc, !PT ;  /* 0x000000800a027812 */ /* 0x040fe400078efcff */
[----:B------:R-:W-:Y:S02]  /*de00*/  ISETP.GE.AND P3, PT, R10, UR4, PT ;  /* 0x000000040a007c0c */ /* 0x000fe4000bf66270 */
[----:B------:R-:W-:Y:S02]  /*de10*/  ISETP.GE.AND P2, PT, R2, UR4, PT ;  /* 0x0000000402007c0c */ /* 0x000fe4000bf46270 */
[----:B------:R-:W-:Y:S02]  /*de20*/  SEL R2, RZ, 0x1, P3 ;  /* 0x00000001ff027807 */ /* 0x000fe40001800000 */
[----:B------:R-:W-:-:S02]  /*de30*/  SEL R3, RZ, 0x4, P2 ;  /* 0x00000004ff037807 */ /* 0x000fc40001000000 */
[----:B------:R-:W-:-:S04]  /*de40*/  SEL R4, RZ, 0x2, P1 ;  /* 0x00000002ff047807 */ /* 0x000fc80000800000 */
[----:B------:R-:W-:Y:S02]  /*de50*/  IADD3 R2, R3, R4, R2 ;  /* 0x0000000403027210 */ /* 0x000fe40007ffe002 */
[----:B------:R-:W-:-:S04]  /*de60*/  LOP3.LUT R3, R10, 0xc0, RZ, 0xfc, !PT ;  /* 0x000000c00a037812 */ /* 0x000fc800078efcff */
[----:B------:R-:W-:Y:S02]  /*de70*/  ISETP.GE.AND P5, PT, R3, UR4, PT ;  /* 0x0000000403007c0c */ /* 0x000fe4000bfa6270 */
[----:B------:R-:W-:-:S04]  /*de80*/  LOP3.LUT R3, R10, 0x100, RZ, 0xfc, !PT ;  /* 0x000001000a037812 */ /* 0x000fc800078efcff */
[----:B------:R-:W-:Y:S02]  /*de90*/  ISETP.GE.AND P0, PT, R3, UR4, PT ;  /* 0x0000000403007c0c */ /* 0x000fe4000bf06270 */
[----:B------:R-:W-:Y:S02]  /*dea0*/  SEL R4, RZ, 0x8, P5 ;  /* 0x00000008ff047807 */ /* 0x000fe40002800000 */
[----:B------:R-:W-:-:S04]  /*deb0*/  SEL R3, RZ, 0x10, P0 ;  /* 0x00000010ff037807 */ /* 0x000fc80000000000 */
[----:B------:R-:W-:Y:S02]  /*dec0*/  IADD3 R2, R3, R2, R4 ;  /* 0x0000000203027210 */ /* 0x000fe40007ffe004 */
[C---:B------:R-:W-:Y:S02]  /*ded0*/  LOP3.LUT R3, R10.reuse, 0x180, RZ, 0xfc, !PT ;  /* 0x000001800a037812 */ /* 0x040fe400078efcff */
[----:B------:R-:W-:Y:S02]  /*dee0*/  @P1 LOP3.LUT R17, R17, 0x8, RZ, 0xfc, !PT ;  /* 0x0000000811111812 */ /* 0x000fe400078efcff */
[----:B------:R-:W-:Y:S02]  /*def0*/  ISETP.GE.AND P1, PT, R3, UR4, PT ;  /* 0x0000000403007c0c */ /* 0x000fe4000bf26270 */
[----:B------:R-:W-:Y:S02]  /*df00*/  LOP3.LUT R3, R10, 0x140, RZ, 0xfc, !PT ;  /* 0x000001400a037812 */ /* 0x000fe400078efcff */
[----:B------:R-:W-:-:S02]  /*df10*/  SEL R4, RZ, 0x40, P1 ;  /* 0x00000040ff047807 */ /* 0x000fc40000800000 */
[----:B------:R-:W-:Y:S02]  /*df20*/  LOP3.LUT R17, R17, 0xfffffffb, RZ, 0xc0, !PT ;  /* 0xfffffffb11117812 */ /* 0x000fe400078ec0ff */
[----:B------:R-:W-:Y:S02]  /*df30*/  ISETP.GE.AND P1, PT, R3, UR4, PT ;  /* 0x0000000403007c0c */ /* 0x000fe4000bf26270 */
[----:B------:R-:W-:Y:S02]  /*df40*/  LOP3.LUT R17, R17, 0xffffffef, RZ, 0xc0, !PT ;  /* 0xffffffef11117812 */ /* 0x000fe400078ec0ff */
[----:B------:R-:W-:Y:S02]  /*df50*/  SEL R3, RZ, 0x20, P1 ;  /* 0x00000020ff037807 */ /* 0x000fe40000800000 */
[----:B------:R-:W-:Y:S02]  /*df60*/  @P3 LOP3.LUT R17, R17, 0x10, RZ, 0xfc, !PT ;  /* 0x0000001011113812 */ /* 0x000fe400078efcff */
[----:B------:R-:W-:-:S02]  /*df70*/  IADD3 R4, R4, R2, R3 ;  /* 0x0000000204047210 */ /* 0x000fc40007ffe003 */
[----:B------:R-:W-:Y:S02]  /*df80*/  LOP3.LUT R2, R10, 0x1c0, RZ, 0xfc, !PT ;  /* 0x000001c00a027812 */ /* 0x000fe400078efcff */
[----:B------:R-:W-:Y:S02]  /*df90*/  @P2 LOP3.LUT R17, R17, 0x4, RZ, 0xfc, !PT ;  /* 0x0000000411112812 */ /* 0x000fe400078efcff */
[----:B------:R-:W-:Y:S01]  /*dfa0*/  ISETP.GE.AND P2, PT, R2, UR4, PT ;  /* 0x0000000402007c0c */ /* 0x000fe2000bf46270 */
[----:B------:R-:W-:-:S03]  /*dfb0*/  UMOV UR4, 0xffffffff ;  /* 0xffffffff00047882 */ /* 0x000fc60000000000 */
[----:B------:R-:W-:-:S05]  /*dfc0*/  SEL R5, RZ, 0x80, P2 ;  /* 0x00000080ff057807 */ /* 0x000fca0001000000 */
[----:B------:R-:W-:Y:S01]  /*dfd0*/  IMAD.IADD R5, R4, 0x1, R5 ;  /* 0x0000000104057824 */ /* 0x000fe200078e0205 */
[----:B------:R-:W-:Y:S06]  /*dfe0*/  BRA.DIV UR4, `(.L_x_241) ;  /* 0x0000004204787947 */ /* 0x000fec000b800000 */
[----:B------:R-:W2:Y:S01]  /*dff0*/  LDL.LU R3, [R1+0x4] ;  /* 0x0000040001037983 */ /* 0x000ea20000300800 */
[----:B------:R-:W-:-:S03]  /*e000*/  ULDC UR4, c[0x0][0x288] ;  /* 0x0000a20000047ab9 */ /* 0x000fc60000000800 */
[----:B------:R-:W3:Y:S01]  /*e010*/  LDL.LU R2, [R1+0xc] ;  /* 0x00000c0001027983 */ /* 0x000ee20000300800 */
[----:B------:R-:W-:Y:S01]  /*e020*/  IMAD R7, R7, UR4, RZ ;  /* 0x0000000407077c24 */ /* 0x000fe2000f8e02ff */
[----:B------:R-:W-:Y:S02]  /*e030*/  LOP3.LUT R17, R17, 0xffffff7f, RZ, 0xc0, !PT ;  /* 0xffffff7f11117812 */ /* 0x000fe400078ec0ff */
[----:B------:R-:W4:Y:S02]  /*e040*/  LDL.LU R15, [R1+0x10] ;  /* 0x00001000010f7983 */ /* 0x000f240000300800 */
[----:B------:R-:W-:Y:S01]  /*e050*/  @P0 LOP3.LUT R17, R17, 0x80, RZ, 0xfc, !PT ;  /* 0x0000008011110812 */ /* 0x000fe200078efcff */
[----:B------:R-:W0:Y:S03]  /*e060*/  S2R R9, SR_TID.X ;  /* 0x0000000000097919 */ /* 0x000e260000002100 */
[C---:B------:R-:W-:Y:S01]  /*e070*/  LOP3.LUT P0, RZ, R17.reuse, 0x10, RZ, 0xc0, !PT ;  /* 0x0000001011ff7812 */ /* 0x040fe2000780c0ff */
[----:B------:R-:W1:Y:S01]  /*e080*/  S2R R11, SR_TID.X ;  /* 0x00000000000b7919 */ /* 0x000e620000002100 */
[----:B------:R-:W-:-:S04]  /*e090*/  LOP3.LUT R17, R17, 0xffffffbf, RZ, 0xc0, !PT ;  /* 0xffffffbf11117812 */ /* 0x000fc800078ec0ff */
[----:B------:R-:W-:-:S04]  /*e0a0*/  @P1 LOP3.LUT R17, R17, 0x40, RZ, 0xfc, !PT ;  /* 0x0000004011111812 */ /* 0x000fc800078efcff */
[C---:B------:R-:W-:Y:S01]  /*e0b0*/  LOP3.LUT P1, RZ, R17.reuse, 0x8, RZ, 0xc0, !PT ;  /* 0x0000000811ff7812 */ /* 0x040fe2000782c0ff */
[----:B------:R-:W-:Y:S01]  /*e0c0*/  ULDC.64 UR6, c[0x0][0x208] ;  /* 0x0000820000067ab9 */ /* 0x000fe20000000a00 */
[----:B------:R-:W-:Y:S01]  /*e0d0*/  LOP3.LUT P3, RZ, R17, 0x4, RZ, 0xc0, !PT ;  /* 0x0000000411ff7812 */ /* 0x000fe2000786c0ff */
[----:B0-----:R-:W-:Y:S01]  /*e0e0*/  IMAD.SHL.U32 R13, R9, 0x8, RZ ;  /* 0x00000008090d7824 */ /* 0x001fe200078e00ff */
[----:B-1----:R-:W-:-:S04]  /*e0f0*/  LOP3.LUT R11, R11, 0x7f, RZ, 0xc0, !PT ;  /* 0x0000007f0b0b7812 */ /* 0x002fc800078ec0ff */
[----:B------:R-:W-:Y:S01]  /*e100*/  LOP3.LUT R13, R13, 0x38, RZ, 0xc0, !PT ;  /* 0x000000380d0d7812 */ /* 0x000fe200078ec0ff */
[----:B------:R-:W-:Y:S02]  /*e110*/  IMAD.SHL.U32 R12, R11, 0x8, RZ ;  /* 0x000000080b0c7824 */ /* 0x000fe400078e00ff */
[----:B------:R-:W-:-:S05]  /*e120*/  IMAD.SHL.U32 R11, R9, 0x8, RZ ;  /* 0x00000008090b7824 */ /* 0x000fca00078e00ff */
[----:B------:R-:W-:-:S04]  /*e130*/  LOP3.LUT R11, R11, 0x1f8, RZ, 0xc0, !PT ;  /* 0x000001f80b0b7812 */ /* 0x000fc800078ec0ff */
[----:B------:R-:W-:-:S04]  /*e140*/  LOP3.LUT R11, R11, 0x38, R9, 0x78, !PT ;  /* 0x000000380b0b7812 */ /* 0x000fc800078e7809 */
[----:B------:R-:W-:Y:S01]  /*e150*/  LOP3.LUT R11, R11, 0x200, R12, 0xf8, !PT ;  /* 0x000002000b0b7812 */ /* 0x000fe200078ef80c */
[----:B------:R-:W-:Y:S01]  /*e160*/  SHFL.IDX PT, R14, R0, 0x1, 0x181f ;  /* 0x00381f00000e7f89 */ /* 0x000fe200000e0000 */
[----:B--2---:R-:W-:-:S03]  /*e170*/  ISETP.GE.AND P2, PT, R3, R7, PT ;  /* 0x000000070300720c */ /* 0x004fc60003f46270 */
[----:B------:R-:W0:Y:S01]  /*e180*/  SHFL.IDX PT, R3, R0, RZ, 0x181f ;  /* 0x00181fff00037589 */ /* 0x000e2200000e0000 */
[----:B---3--:R-:W-:-:S03]  /*e190*/  IMAD.MOV.U32 R10, RZ, RZ, R2 ;  /* 0x000000ffff0a7224 */ /* 0x008fc600078e0002 */
[----:B------:R-:W1:Y:S06]  /*e1a0*/  SHFL.IDX PT, R2, R6, RZ, 0x181f ;  /* 0x00181fff06027589 */ /* 0x000e6c00000e0000 */
[----:B------:R-:W-:-:S04]  /*e1b0*/  @!P2 LOP3.LUT R8, R4, 0x40, RZ, 0xc0, !PT ;  /* 0x000000400408a812 */ /* 0x000fc800078ec0ff */
[----:B------:R-:W-:Y:S02]  /*e1c0*/  @!P2 SHF.R.U32.HI R8, RZ, 0x2, R8 ;  /* 0x00000002ff08a819 */ /* 0x000fe40000011608 */
[----:B------:R-:W-:Y:S02]  /*e1d0*/  @!P2 LEA R9, R11, UR38, 0x1 ;  /* 0x000000260b09ac11 */ /* 0x000fe4000f8e08ff */
[----:B------:R-:W-:Y:S02]  /*e1e0*/  @!P2 ISETP.NE.U32.AND P4, PT, R8, RZ, PT ;  /* 0x000000ff0800a20c */ /* 0x000fe40003f85070 */
[----:B------:R-:W-:Y:S02]  /*e1f0*/  @!P2 LOP3.LUT R8, R5, 0x80, RZ, 0xc0, !PT ;  /* 0x000000800508a812 */ /* 0x000fe400078ec0ff */
[----:B0-----:R-:W-:-:S05]  /*e200*/  @!P2 LEA R3, P6, R13, R3, 0x1 ;  /* 0x000000030d03a211 */ /* 0x001fca00078c08ff */
[----:B-1----:R-:W-:-:S05]  /*e210*/  @!P2 IMAD.X R2, RZ, RZ, R2, P6 ;  /* 0x000000ffff02a224 */ /* 0x002fca00030e0602 */
[----:B------:R-:W-:-:S04]  /*e220*/  @!P2 LOP3.LUT R3, R3, R2, RZ, 0x3c, !PT ;  /* 0x000000020303a212 */ /* 0x000fc800078e3cff */
[----:B------:R-:W-:-:S04]  /*e230*/  @!P2 LOP3.LUT R2, R3, R2, RZ, 0x3c, !PT ;  /* 0x000000020302a212 */ /* 0x000fc800078e3cff */
[----:B------:R-:W-:Y:S02]  /*e240*/  @!P2 LOP3.LUT R3, R3, R2, RZ, 0x3c, !PT ;  /* 0x000000020303a212 */ /* 0x000fe400078e3cff */
[----:B------:R-:W-:-:S03]  /*e250*/  @!P2 SHF.R.U32.HI R8, RZ, 0x3, R8 ;  /* 0x00000003ff08a819 */ /* 0x000fc60000011608 */
[----:B------:R-:W-:Y:S01]  /*e260*/  @!P2 LDGSTS.E.BYPASS.LTC128B.128 [R9+0x26400], desc[UR6][R2.64], !P0 ;  /* 0x264000000209afae */ /* 0x000fe2000c101d46 */
[----:B------:R-:W-:-:S03]  /*e270*/  LOP3.LUT P0, RZ, R17, 0x80, RZ, 0xc0, !PT ;  /* 0x0000008011ff7812 */ /* 0x000fc6000780c0ff */
[----:B------:R-:W-:Y:S01]  /*e280*/  @!P2 LDGSTS.E.BYPASS.LTC128B.128 [R9+0x28400], desc[UR6][R2.64+0x80], !P1 ;  /* 0x284000800209afae */ /* 0x000fe2000c901d46 */
[----:B------:R-:W-:Y:S02]  /*e290*/  LOP3.LUT P1, RZ, R17, 0x40, RZ, 0xc0, !PT ;  /* 0x0000004011ff7812 */ /* 0x000fe4000782c0ff */
[----:B------:R-:W-:Y:S01]  /*e2a0*/  @!P2 ISETP.NE.U32.AND P6, PT, R8, RZ, PT ;  /* 0x000000ff0800a20c */ /* 0x000fe20003fc5070 */
[----:B------:R-:W-:Y:S04]  /*e2b0*/  @!P2 LDGSTS.E.BYPASS.LTC128B.128 [R9+0x2a400], desc[UR6][R2.64+0x100], !P3 ;  /* 0x2a4001000209afae */ /* 0x000fe8000d901d46 */
[----:B------:R-:W0:Y:S04]  /*e2c0*/  SHFL.IDX PT, R8, R6, 0x1, 0x181f ;  /* 0x00381f0006087f89 */ /* 0x000e2800000e0000 */
[----:B------:R-:W-:Y:S04]  /*e2d0*/  @!P2 LDGSTS.E.BYPASS.LTC128B.128 [R9+0x2c400], desc[UR6][R2.64+0x180], !P5 ;  /* 0x2c4001800209afae */ /* 0x000fe8000e901d46 */
[----:B------:R-:W-:Y:S04]  /*e2e0*/  @!P2 LDGSTS.E.BYPASS.LTC128B.128 [R9+0x2e400], desc[UR6][R2.64+0x200], !P0 ;  /* 0x2e4002000209afae */ /* 0x000fe8000c101d46 */
[----:B------:R-:W-:Y:S04]  /*e2f0*/  @!P2 LDGSTS.E.BYPASS.LTC128B.128 [R9+0x30400], desc[UR6][R2.64+0x280], !P1 ;  /* 0x304002800209afae */ /* 0x000fe8000c901d46 */
[----:B------:R-:W-:Y:S04]  /*e300*/  @!P2 LDGSTS.E.BYPASS.LTC128B.128 [R9+0x32400], desc[UR6][R2.64+0x300], P4 ;  /* 0x324003000209afae */ /* 0x000fe8000a101d46 */
[----:B------:R1:W-:Y:S01]  /*e310*/  @!P2 LDGSTS.E.BYPASS.LTC128B.128 [R9+0x34400], desc[UR6][R2.64+0x380], P6 ;  /* 0x344003800209afae */ /* 0x0003e2000b101d46 */
[----:B------:R-:W-:-:S13]  /*e320*/  ISETP.GE.AND P2, PT, R10, R7, PT ;  /* 0x000000070a00720c */ /* 0x000fda0003f46270 */
[----:B------:R-:W-:-:S05]  /*e330*/  @!P2 LEA R10, P4, R13, R14, 0x1 ;  /* 0x0000000e0d0aa211 */ /* 0x000fca00078808ff */
[----:B0-----:R-:W-:Y:S01]  /*e340*/  @!P2 IMAD.X R14, RZ, RZ, R8, P4 ;  /* 0x000000ffff0ea224 */ /* 0x001fe200020e0608 */
[----:B------:R-:W-:Y:S02]  /*e350*/  LOP3.LUT P4, RZ, R17, 0x10, RZ, 0xc0, !PT ;  /* 0x0000001011ff7812 */ /* 0x000fe4000788c0ff */
[----:B------:R-:W-:Y:S01]  /*e360*/  @!P2 LOP3.LUT R8, R4, 0x40, RZ, 0xc0, !PT ;  /* 0x000000400408a812 */ /* 0x000fe200078ec0ff */
[----:B-1----:R-:W-:Y:S01]  /*e370*/  @!P2 IMAD.MOV.U32 R2, RZ, RZ, R10 ;  /* 0x000000ffff02a224 */ /* 0x002fe200078e000a */
[----:B------:R-:W-:Y:S01]  /*e380*/  @!P2 LEA R21, R11, UR38, 0x1 ;  /* 0x000000260b15ac11 */ /* 0x000fe2000f8e08ff */
[----:B------:R-:W-:Y:S01]  /*e390*/  @!P2 IMAD.MOV.U32 R3, RZ, RZ, R14 ;  /* 0x000000ffff03a224 */ /* 0x000fe200078e000e */
[----:B------:R-:W-:Y:S02]  /*e3a0*/  LOP3.LUT P6, RZ, R17, 0x8, RZ, 0xc0, !PT ;  /* 0x0000000811ff7812 */ /* 0x000fe400078cc0ff */
[----:B------:R-:W-:-:S05]  /*e3b0*/  @!P2 SHF.R.U32.HI R8, RZ, 0x2, R8 ;  /* 0x00000002ff08a819 */ /* 0x000fca0000011608 */
[----:B------:R-:W-:Y:S01]  /*e3c0*/  @!P2 LDGSTS.E.BYPASS.LTC128B.128 [R21+0x26c00], desc[UR6][R2.64], !P4 ;  /* 0x26c000000215afae */ /* 0x000fe2000e101d46 */
[----:B------:R-:W-:Y:S02]  /*e3d0*/  @!P2 ISETP.NE.U32.AND P4, PT, R8, RZ, PT ;  /* 0x000000ff0800a20c */ /* 0x000fe40003f85070 */
[----:B------:R-:W-:-:S03]  /*e3e0*/  @!P2 LOP3.LUT R8, R5, 0x80, RZ, 0xc0, !PT ;  /* 0x000000800508a812 */ /* 0x000fc600078ec0ff */
[----:B------:R-:W-:Y:S01]  /*e3f0*/  @!P2 LDGSTS.E.BYPASS.LTC128B.128 [R21+0x28c00], desc[UR6][R2.64+0x80], !P6 ;  /* 0x28c000800215afae */ /* 0x000fe2000f101d46 */
[----:B------:R-:W-:-:S03]  /*e400*/  @!P2 SHF.R.U32.HI R8, RZ, 0x3, R8 ;  /* 0x00000003ff08a819 */ /* 0x000fc60000011608 */
[----:B------:R-:W-:Y:S04]  /*e410*/  @!P2 LDGSTS.E.BYPASS.LTC128B.128 [R21+0x2ac00], desc[UR6][R2.64+0x100], !P3 ;  /* 0x2ac001000215afae */ /* 0x000fe8000d901d46 */
[----:B------:R-:W-:Y:S04]  /*e420*/  @!P2 LDGSTS.E.BYPASS.LTC128B.128 [R21+0x2cc00], desc[UR6][R2.64+0x180], !P5 ;  /* 0x2cc001800215afae */ /* 0x000fe8000e901d46 */
[----:B------:R-:W-:Y:S04]  /*e430*/  @!P2 LDGSTS.E.BYPASS.LTC128B.128 [R21+0x2ec00], desc[UR6][R2.64+0x200], !P0 ;  /* 0x2ec002000215afae */ /* 0x000fe8000c101d46 */
[----:B------:R-:W-:Y:S04]  /*e440*/  @!P2 LDGSTS.E.BYPASS.LTC128B.128 [R21+0x30c00], desc[UR6][R2.64+0x280], !P1 ;  /* 0x30c002800215afae */ /* 0x000fe8000c901d46 */
[----:B------:R-:W-:Y:S01]  /*e450*/  @!P2 LDGSTS.E.BYPASS.LTC128B.128 [R21+0x32c00], desc[UR6][R2.64+0x300], P4 ;  /* 0x32c003000215afae */ /* 0x000fe2000a101d46 */
[----:B------:R-:W-:-:S03]  /*e460*/  @!P2 ISETP.NE.U32.AND P4, PT, R8, RZ, PT ;  /* 0x000000ff0800a20c */ /* 0x000fc60003f85070 */
[----:B------:R-:W0:Y:S10]  /*e470*/  SHFL.IDX PT, R14, R0, 0x2, 0x181f ;  /* 0x00581f00000e7f89 */ /* 0x000e3400000e0000 */
[----:B------:R1:W-:Y:S01]  /*e480*/  @!P2 LDGSTS.E.BYPASS.LTC128B.128 [R21+0x34c00], desc[UR6][R2.64+0x380], P4 ;  /* 0x34c003800215afae */ /* 0x0003e2000a101d46 */
[----:B----4-:R-:W-:-:S03]  /*e490*/  ISETP.GE.AND P2, PT, R15, R7, PT ;  /* 0x000000070f00720c */ /* 0x010fc60003f46270 */
[----:B-1----:R-:W1:Y:S10]  /*e4a0*/  SHFL.IDX PT, R2, R6, 0x2, 0x181f ;  /* 0x00581f0006027f89 */ /* 0x002e7400000e0000 */
[----:B0-----:R-:W-:-:S02]  /*e4b0*/  @!P2 LEA R3, P4, R13, R14, 0x1 ;  /* 0x0000000e0d03a211 */ /* 0x001fc400078808ff */
[----:B------:R-:W-:Y:S02]  /*e4c0*/  @!P2 LOP3.LUT R8, R4, 0x40, RZ, 0xc0, !PT ;  /* 0x000000400408a812 */ /* 0x000fe400078ec0ff */
[----:B------:R-:W-:Y:S02]  /*e4d0*/  @!P2 LEA R9, R11, UR38, 0x1 ;  /* 0x000000260b09ac11 */ /* 0x000fe4000f8e08ff */
[----:B------:R-:W-:Y:S01]  /*e4e0*/  @!P2 SHF.R.U32.HI R8, RZ, 0x2, R8 ;  /* 0x00000002ff08a819 */ /* 0x000fe20000011608 */
[----:B-1----:R-:W-:Y:S01]  /*e4f0*/  @!P2 IMAD.X R2, RZ, RZ, R2, P4 ;  /* 0x000000ffff02a224 */ /* 0x002fe200020e0602 */
[----:B------:R-:W-:-:S04]  /*e500*/  LOP3.LUT P4, RZ, R17, 0x10, RZ, 0xc0, !PT ;  /* 0x0000001011ff7812 */ /* 0x000fc8000788c0ff */
[----:B------:R-:W-:-:S04]  /*e510*/  @!P2 LOP3.LUT R3, R3, R2, RZ, 0x3c, !PT ;  /* 0x000000020303a212 */ /* 0x000fc800078e3cff */
[----:B------:R-:W-:-:S04]  /*e520*/  @!P2 LOP3.LUT R2, R3, R2, RZ, 0x3c, !PT ;  /* 0x000000020302a212 */ /* 0x000fc800078e3cff */
[----:B------:R-:W-:-:S05]  /*e530*/  @!P2 LOP3.LUT R3, R3, R2, RZ, 0x3c, !PT ;  /* 0x000000020303a212 */ /* 0x000fca00078e3cff */
[----:B------:R0:W-:Y:S01]  /*e540*/  @!P2 LDGSTS.E.BYPASS.LTC128B.128 [R9+0x27400], desc[UR6][R2.64], !P4 ;  /* 0x274000000209afae */ /* 0x0001e2000e101d46 */
[----:B------:R-:W-:Y:S02]  /*e550*/  @!P2 ISETP.NE.U32.AND P4, PT, R8, RZ, PT ;  /* 0x000000ff0800a20c */ /* 0x000fe40003f85070 */
[----:B------:R-:W-:Y:S01]  /*e560*/  @!P2 LOP3.LUT R8, R5, 0x80, RZ, 0xc0, !PT ;  /* 0x000000800508a812 */ /* 0x000fe200078ec0ff */
[----:B------:R0:W-:Y:S03]  /*e570*/  @!P2 LDGSTS.E.BYPASS.LTC128B.128 [R9+0x29400], desc[UR6][R2.64+0x80], !P6 ;  /* 0x294000800209afae */ /* 0x0001e6000f101d46 */
[----:B------:R-:W-:Y:S01]  /*e580*/  @!P2 SHF.R.U32.HI R8, RZ, 0x3, R8 ;  /* 0x00000003ff08a819 */ /* 0x000fe20000011608 */
[----:B------:R0:W-:Y:S04]  /*e590*/  @!P2 LDGSTS.E.BYPASS.LTC128B.128 [R9+0x2b400], desc[UR6][R2.64+0x100], !P3 ;  /* 0x2b4001000209afae */ /* 0x0001e8000d901d46 */
[----:B------:R0:W-:Y:S04]  /*e5a0*/  @!P2 LDGSTS.E.BYPASS.LTC128B.128 [R9+0x2d400], desc[UR6][R2.64+0x180], !P5 ;  /* 0x2d4001800209afae */ /* 0x0001e8000e901d46 */
[----:B------:R0:W-:Y:S04]  /*e5b0*/  @!P2 LDGSTS.E.BYPASS.LTC128B.128 [R9+0x2f400], desc[UR6][R2.64+0x200], !P0 ;  /* 0x2f4002000209afae */ /* 0x0001e8000c101d46 */
[----:B------:R0:W-:Y:S04]  /*e5c0*/  @!P2 LDGSTS.E.BYPASS.LTC128B.128 [R9+0x31400], desc[UR6][R2.64+0x280], !P1 ;  /* 0x314002800209afae */ /* 0x0001e8000c901d46 */
[----:B------:R0:W-:Y:S01]  /*e5d0*/  @!P2 LDGSTS.E.BYPASS.LTC128B.128 [R9+0x33400], desc[UR6][R2.64+0x300], P4 ;  /* 0x334003000209afae */ /* 0x0001e2000a101d46 */
[----:B------:R-:W-:-:S03]  /*e5e0*/  @!P2 ISETP.NE.U32.AND P4, PT, R8, RZ, PT ;  /* 0x000000ff0800a20c */ /* 0x000fc60003f85070 */
[----:B------:R-:W1:Y:S04]  /*e5f0*/  SHFL.IDX PT, R6, R6, 0x3, 0x181f ;  /* 0x00781f0006067f89 */ /* 0x000e6800000e0000 */
[----:B------:R0:W2:Y:S06]  /*e600*/  SHFL.IDX PT, R14, R0, 0x3, 0x181f ;  /* 0x00781f00000e7f89 */ /* 0x0000ac00000e0000 */
[----:B------:R0:W-:Y:S02]  /*e610*/  @!P2 LDGSTS.E.BYPASS.LTC128B.128 [R9+0x35400], desc[UR6][R2.64+0x380], P4 ;  /* 0x354003800209afae */ /* 0x0001e4000a101d46 */
.L_x_355:
[----:B0-----:R-:W3:Y:S01]  /*e620*/  LDL.LU R0, [R1+0x20] ;  /* 0x0000200001007983 */ /* 0x001ee20000300800 */
[----:B------:R-:W-:Y:S01]  /*e630*/  BSSY B0, `(.L_x_242) ;  /* 0x0000025000007945 */ /* 0x000fe20003800000 */
[----:B---3--:R-:W-:-:S13]  /*e640*/  ISETP.GE.AND P2, PT, R0, R7, PT ;  /* 0x000000070000720c */ /* 0x008fda0003f46270 */
[----:B------:R-:W-:Y:S05]  /*e650*/  @P2 BRA `(.L_x_243) ;  /* 0x0000000000882947 */ /* 0x000fea0003800000 */
[----:B------:R-:W0:Y:S01]  /*e660*/  S2R R0, SR_TID.X ;  /* 0x0000000000007919 */ /* 0x000e220000002100 */
[C---:B------:R-:W-:Y:S01]  /*e670*/  LOP3.LUT P6, RZ, R17.reuse, 0x10, RZ, 0xc0, !PT ;  /* 0x0000001011ff7812 */ /* 0x040fe200078cc0ff */
[----:B------:R-:W-:Y:S01]  /*e680*/  ULDC.64 UR4, c[0x0][0x208] ;  /* 0x0000820000047ab9 */ /* 0x000fe20000000a00 */
[C---:B------:R-:W-:Y:S01]  /*e690*/  LOP3.LUT P4, RZ, R17.reuse, 0x8, RZ, 0xc0, !PT ;  /* 0x0000000811ff7812 */ /* 0x040fe2000788c0ff */
[----:B------:R-:W3:Y:S01]  /*e6a0*/  S2R R3, SR_TID.X ;  /* 0x0000000000037919 */ /* 0x000ee20000002100 */
[----:B------:R-:W-:Y:S02]  /*e6b0*/  LOP3.LUT P3, RZ, R17, 0x4, RZ, 0xc0, !PT ;  /* 0x0000000411ff7812 */ /* 0x000fe4000786c0ff */
[----:B------:R-:W-:Y:S02]  /*e6c0*/  LOP3.LUT R4, R4, 0x40, RZ, 0xc0, !PT ;  /* 0x0000004004047812 */ /* 0x000fe400078ec0ff */
[----:B------:R-:W-:Y:S02]  /*e6d0*/  LOP3.LUT R5, R5, 0x80, RZ, 0xc0, !PT ;  /* 0x0000008005057812 */ /* 0x000fe400078ec0ff */
[----:B------:R-:W-:-:S02]  /*e6e0*/  SHF.R.U32.HI R4, RZ, 0x2, R4 ;  /* 0x00000002ff047819 */ /* 0x000fc40000011604 */
[----:B------:R-:W-:Y:S02]  /*e6f0*/  SHF.R.U32.HI R5, RZ, 0x3, R5 ;  /* 0x00000003ff057819 */ /* 0x000fe40000011605 */
[----:B0-----:R-:W-:Y:S01]  /*e700*/  LOP3.LUT R0, R0, 0x7f, RZ, 0xc0, !PT ;  /* 0x0000007f00007812 */ /* 0x001fe200078ec0ff */
[----:B---3--:R-:W-:-:S04]  /*e710*/  IMAD.SHL.U32 R2, R3, 0x8, RZ ;  /* 0x0000000803027824 */ /* 0x008fc800078e00ff */
[----:B------:R-:W-:Y:S02]  /*e720*/  IMAD.SHL.U32 R8, R0, 0x8, RZ ;  /* 0x0000000800087824 */ /* 0x000fe400078e00ff */
[----:B------:R-:W-:Y:S01]  /*e730*/  IMAD.SHL.U32 R0, R3, 0x8, RZ ;  /* 0x0000000803007824 */ /* 0x000fe200078e00ff */
[----:B------:R-:W-:-:S04]  /*e740*/  LOP3.LUT R2, R2, 0x38, RZ, 0xc0, !PT ;  /* 0x0000003802027812 */ /* 0x000fc800078ec0ff */
[----:B------:R-:W-:Y:S02]  /*e750*/  LOP3.LUT R0, R0, 0x1f8, RZ, 0xc0, !PT ;  /* 0x000001f800007812 */ /* 0x000fe400078ec0ff */
[----:B--2---:R-:W-:Y:S02]  /*e760*/  LEA R2, P2, R2, R14, 0x1 ;  /* 0x0000000e02027211 */ /* 0x004fe400078408ff */
[----:B------:R-:W-:-:S03]  /*e770*/  LOP3.LUT R0, R0, 0x38, R3, 0x78, !PT ;  /* 0x0000003800007812 */ /* 0x000fc600078e7803 */
[----:B-1----:R-:W-:Y:S01]  /*e780*/  IMAD.X R3, RZ, RZ, R6, P2 ;  /* 0x000000ffff037224 */ /* 0x002fe200010e0606 */
[----:B------:R-:W-:Y:S02]  /*e790*/  LOP3.LUT R0, R0, 0x200, R8, 0xf8, !PT ;  /* 0x0000020000007812 */ /* 0x000fe400078ef808 */
[----:B------:R-:W-:Y:S02]  /*e7a0*/  ISETP.NE.U32.AND P2, PT, R4, RZ, PT ;  /* 0x000000ff0400720c */ /* 0x000fe40003f45070 */
[----:B------:R-:W-:-:S05]  /*e7b0*/  LEA R7, R0, UR38, 0x1 ;  /* 0x0000002600077c11 */ /* 0x000fca000f8e08ff */
[----:B------:R-:W-:Y:S01]  /*e7c0*/  @!PT LDS RZ, [RZ] ;  /* 0x00000000fffff984 */ /* 0x000fe20000000800 */
[----:B------:R-:W-:Y:S01]  /*e7d0*/  @!PT LDS RZ, [RZ] ;  /* 0x00000000fffff984 */ /* 0x000fe20000000800 */
[----:B------:R-:W-:Y:S01]  /*e7e0*/  @!PT LDS RZ, [RZ] ;  /* 0x00000000fffff984 */ /* 0x000fe20000000800 */
[----:B------:R0:W-:Y:S04]  /*e7f0*/  LDGSTS.E.BYPASS.LTC128B.128 [R7+0x27c00], desc[UR4][R2.64], !P6 ;  /* 0x27c0000002077fae */ /* 0x0001e8000f101d44 */
[----:B------:R0:W-:Y:S04]  /*e800*/  LDGSTS.E.BYPASS.LTC128B.128 [R7+0x29c00], desc[UR4][R2.64+0x80], !P4 ;  /* 0x29c0008002077fae */ /* 0x0001e8000e101d44 */
[----:B------:R0:W-:Y:S01]  /*e810*/  LDGSTS.E.BYPASS.LTC128B.128 [R7+0x2bc00], desc[UR4][R2.64+0x100], !P3 ;  /* 0x2bc0010002077fae */ /* 0x0001e2000d901d44 */
[----:B------:R-:W-:-:S03]  /*e820*/  ISETP.NE.U32.AND P3, PT, R5, RZ, PT ;  /* 0x000000ff0500720c */ /* 0x000fc60003f65070 */
[----:B------:R0:W-:Y:S04]  /*e830*/  LDGSTS.E.BYPASS.LTC128B.128 [R7+0x2dc00], desc[UR4][R2.64+0x180], !P5 ;  /* 0x2dc0018002077fae */ /* 0x0001e8000e901d44 */
[----:B------:R0:W-:Y:S04]  /*e840*/  LDGSTS.E.BYPASS.LTC128B.128 [R7+0x2fc00], desc[UR4][R2.64+0x200], !P0 ;  /* 0x2fc0020002077fae */ /* 0x0001e8000c101d44 */
[----:B------:R0:W-:Y:S04]  /*e850*/  LDGSTS.E.BYPASS.LTC128B.128 [R7+0x31c00], desc[UR4][R2.64+0x280], !P1 ;  /* 0x31c0028002077fae */ /* 0x0001e8000c901d44 */
[----:B------:R0:W-:Y:S04]  /*e860*/  LDGSTS.E.BYPASS.LTC128B.128 [R7+0x33c00], desc[UR4][R2.64+0x300], P2 ;  /* 0x33c0030002077fae */ /* 0x0001e80009101d44 */
[----:B------:R0:W-:Y:S02]  /*e870*/  LDGSTS.E.BYPASS.LTC128B.128 [R7+0x35c00], desc[UR4][R2.64+0x380], P3 ;  /* 0x35c0038002077fae */ /* 0x0001e40009901d44 */
.L_x_243:
[----:B------:R-:W-:Y:S05]  /*e880*/  BSYNC B0 ;  /* 0x0000000000007941 */ /* 0x000fea0003800000 */
.L_x_242:
[----:B------:R-:W-:Y:S01]  /*e890*/  NOP ;  /* 0x0000000000007918 */ /* 0x000fe20000000000 */
[----:B------:R-:W-:Y:S01]  /*e8a0*/  SYNCS.ARRIVE.TRANS64.RED.A0T1 RZ, [UR38+0x38810], RZ ;  /* 0x038810ffffff79a7 */ /* 0x000fe20008200426 */
[----:B0-----:R-:W-:Y:S01]  /*e8b0*/  IMAD.MOV.U32 R2, RZ, RZ, 0x1 ;  /* 0x00000001ff027424 */ /* 0x001fe200078e00ff */
[----:B------:R-:W-:Y:S04]  /*e8c0*/  ARRIVES.LDGSTSBAR.64.TRANSCNT [UR38+0x38810] ;  /* 0x03881000ff0079b0 */ /* 0x000fe80008000aa6 */
[----:B------:R-:W-:Y:S01]  /*e8d0*/  SHF.L.U32 R2, R2, 0x1f, RZ ;  /* 0x0000001f02027819 */ /* 0x000fe200000006ff */
[----:B------:R-:W-:Y:S01]  /*e8e0*/  NOP ;  /* 0x0000000000007918 */ /* 0x000fe20000000000 */
[----:B------:R-:W-:Y:S02]  /*e8f0*/  SYNCS.ARRIVE.TRANS64.A1T0 RZ, [UR38+0x38810], RZ ;  /* 0x038810ffffff79a7 */ /* 0x000fe40008100026 */
[----:B------:R-:W0:Y:S02]  /*e900*/  SYNCS.PHASECHK.TRANS64.TRYWAIT P0, [UR38+0x38820], R2 ;  /* 0x03882002ff0075a7 */ /* 0x000e240008000166 */
[----:B0-----:R-:W-:Y:S05]  /*e910*/  @!P0 BRA `(.L_x_244) ;  /* 0x0000004000a08947 */ /* 0x001fea0003800000 */
.L_x_356:
[----:B------:R-:W-:Y:S01]  /*e920*/  LOP3.LUT P0, RZ, R17, 0x2, RZ, 0xc0, !PT ;  /* 0x0000000211ff7812 */ /* 0x000fe2000780c0ff */
[----:B------:R-:W-:Y:S01]  /*e930*/  BSSY B0, `(.L_x_245) ;  /* 0x000007f000007945 */ /* 0x000fe20003800000 */
[----:B------:R-:W-:-:S11]  /*e940*/  IMAD.MOV.U32 R0, RZ, RZ, 0x1 ;  /* 0x00000001ff007424 */ /* 0x000fd600078e00ff */
[----:B------:R-:W-:Y:S05]  /*e950*/  @!P0 BRA `(.L_x_246) ;  /* 0x0000000400f08947 */ /* 0x000fea0003800000 */
[----:B------:R-:W3:Y:S01]  /*e960*/  SYNCS.PHASECHK.TRANS64.TRYWAIT P0, [UR38+0x38860], R2 ;  /* 0x03886002ff0075a7 */ /* 0x000ee20008000166 */
[----:B0-----:R-:W0:Y:S02]  /*e970*/  S2R R3, SR_TID.X ;  /* 0x0000000000037919 */ /* 0x001e240000002100 */
[----:B0-----:R-:W-:-:S04]  /*e980*/  LOP3.LUT R3, R3, 0x7f, RZ, 0xc0, !PT ;  /* 0x0000007f03037812 */ /* 0x001fc800078ec0ff */
[----:B------:R-:W-:Y:S01]  /*e990*/  ISETP.NE.AND P1, PT, R3, RZ, PT ;  /* 0x000000ff0300720c */ /* 0x000fe20003f25270 */
[----:B---3--:R-:W-:-:S12]  /*e9a0*/  @!P0 BRA `(.L_x_247) ;  /* 0x0000004000948947 */ /* 0x008fd80003800000 */
.L_x_357:
[----:B------:R-:W-:Y:S04]  /*e9b0*/  BSSY B1, `(.L_x_248) ;  /* 0x0000008000017945 */ /* 0x000fe80003800000 */
[----:B------:R-:W-:Y:S05]  /*e9c0*/  @P1 BRA `(.L_x_249) ;  /* 0x0000000000181947 */ /* 0x000fea0003800000 */
[----:B0-----:R-:W0:Y:S01]  /*e9d0*/  S2R R3, SR_TID.X ;  /* 0x0000000000037919 */ /* 0x001e220000002100 */
[----:B------:R-:W-:-:S04]  /*e9e0*/  IMAD.MOV.U32 R2, RZ, RZ, 0x10000 ;  /* 0x00010000ff027424 */ /* 0x000fc800078e00ff */
[----:B------:R3:W-:Y:S01]  /*e9f0*/  SYNCS.ARRIVE.TRANS64 RZ, [UR38+0x38850], R2 ;  /* 0x03885002ffff79a7 */ /* 0x0007e20008000026 */
[----:B0-----:R-:W-:-:S13]  /*ea00*/  LOP3.LUT P0, RZ, R3, 0x1f, RZ, 0xc0, !PT ;  /* 0x0000001f03ff7812 */ /* 0x001fda000780c0ff */
[----:B---3--:R-:W-:Y:S05]  /*ea10*/  @!P0 BRA `(.L_x_249) ;  /* 0x0000000000048947 */ /* 0x008fea0003800000 */
[----:B------:R-:W-:Y:S01]  /*ea20*/  BPT.TRAP 0x1 ;  /* 0x000000040000795c */ /* 0x000fe20000300000 */
.L_x_249:
[----:B------:R-:W-:Y:S05]  /*ea30*/  BSYNC B1 ;  /* 0x0000000000017941 */ /* 0x000fea0003800000 */
.L_x_248:
[----:B0-----:R-:W3:Y:S01]  /*ea40*/  LDL.LU R2, [R1+0x8] ;  /* 0x0000080001027983 */ /* 0x001ee20000300800 */
        /* <DEDUP_REMOVED lines=9> */
[----:B---3--:R-:W-:-:S08]  /*eae0*/  IMAD.SHL.U32 R2, R2, 0x40, RZ ;  /* 0x0000004002027824 */ /* 0x008fd000078e00ff */
.L_x_250:
        /* <DEDUP_REMOVED lines=8> */
[----:B------:R-:W-:Y:S01]  /*eb70*/  PLOP3.LUT P0, PT, PT, PT, PT, 0x80, 0x0 ;  /* 0x000000000000781c */ /* 0x000fe20003f0f070 */
[----:B------:R-:W-:Y:S01]  /*eb80*/  UIADD3 UR8, UR38, 0x2400, URZ ;  /* 0x0000240026087890 */ /* 0x000fe2000fffe03f */
[----:B------:R-:W-:Y:S01]  /*eb90*/  UMOV UR6, 0x0 ;  /* 0x0000000000067882 */ /* 0x000fe20000000000 */
[----:B------:R-:W-:Y:S01]  /*eba0*/  UMOV UR7, 0x14f00000 ;  /* 0x14f0000000077882 */ /* 0x000fe20000000000 */
[----:B------:R-:W-:-:S09]  /*ebb0*/  UMOV UR10, 0x40 ;  /* 0x00000040000a7882 */ /* 0x000fd20000000000 */
.L_x_251:
        /* <DEDUP_REMOVED lines=13> */
.L_x_252:
        /* <DEDUP_REMOVED lines=13> */
.L_x_253:
        /* <DEDUP_REMOVED lines=13> */
.L_x_254:
        /* <DEDUP_REMOVED lines=13> */
.L_x_255:
        /* <DEDUP_REMOVED lines=13> */
.L_x_256:
        /* <DEDUP_REMOVED lines=13> */
.L_x_257:
[----:B------:R-:W-:-:S13]  /*f0a0*/  @P0 ELECT P1, URZ, PT ;  /* 0x00000000003f082f */ /* 0x000fda0003820000 */
[----:B------:R-:W-:Y:S01]  /*f0b0*/  @P1 R2UR UR13, R16 ;  /* 0x00000000100d12ca */ /* 0x000fe200000e0000 */
[----:B------:R-:W-:Y:S01]  /*f0c0*/  UMOV UR12, UR36 ;  /* 0x00000024000c7c82 */ /* 0x000fe20008000000 */
[----:B------:R-:W-:Y:S02]  /*f0d0*/  @P1 R2UR UR11, R2 ;  /* 0x00000000020b12ca */ /* 0x000fe400000e0000 */
[----:B------:R-:W-:Y:S02]  /*f0e0*/  @P1 PLOP3.LUT P0, PT, P1, PT, PT, 0x8, 0x0 ;  /* 0x000000000000181c */ /* 0x000fe40000f0e170 */
[----:B------:R-:W-:-:S09]  /*f0f0*/  PLOP3.LUT P1, PT, PT, PT, PT, 0x8, 0x0 ;  /* 0x000000000000781c */ /* 0x000fd20003f2e170 */
[----:B------:R3:W-:Y:S02]  /*f100*/  UTMALDG.4D [UR8], [UR4], desc[UR6] ;  /* 0x00000608040075b4 */ /* 0x0007e40008019000 */
[----:B---3--:R-:W-:Y:S05]  /*f110*/  @P0 BRA.U.ANY `(.L_x_257) ;  /* 0xfffffffd00e00947 */ /* 0x008fea000393ffff */
.L_x_246:
[----:B------:R-:W-:Y:S05]  /*f120*/  BSYNC B0 ;  /* 0x0000000000007941 */ /* 0x000fea0003800000 */
.L_x_245:
[----:B0-----:R-:W3:Y:S01]  /*f130*/  LDL.LU R3, [R1+0x14] ;  /* 0x0000140001037983 */ /* 0x001ee20000300800 */
[----:B------:R-:W-:Y:S02]  /*f140*/  IMAD.MOV.U32 R9, RZ, RZ, RZ ;  /* 0x000000ffff097224 */ /* 0x000fe400078e00ff */
[----:B-1----:R-:W-:Y:S02]  /*f150*/  IMAD.MOV.U32 R6, RZ, RZ, 0x1 ;  /* 0x00000001ff067424 */ /* 0x002fe400078e00ff */
[----:B---3--:R-:W-:-:S05]  /*f160*/  VIADD R8, R3, 0xfffffffe ;  /* 0xfffffffe03087836 */ /* 0x008fca0000000000 */
[----:B------:R-:W-:-:S13]  /*f170*/  ISETP.GE.AND P0, PT, R8, UR39, PT ;  /* 0x0000002708007c0c */ /* 0x000fda000bf06270 */
[----:B------:R-:W-:Y:S05]  /*f180*/  @!P0 BRA `(.L_x_227) ;  /* 0x0000002400208947 */ /* 0x000fea0003800000 */
[----:B------:R-:W-:Y:S01]  /*f190*/  UIADD3 UR4, UR43, 0x1, URZ ;  /* 0x000000012b047890 */ /* 0x000fe2000fffe03f */
[----:B------:R-:W-:Y:S01]  /*f1a0*/  LOP3.LUT R0, RZ, UR39, RZ, 0x33, !PT ;  /* 0x00000027ff007c12 */ /* 0x000fe2000f8e33ff */
[----:B------:R-:W0:Y:S01]  /*f1b0*/  S2R R4, SR_TID.X ;  /* 0x0000000000047919 */ /* 0x000e220000002100 */
[----:B------:R-:W-:Y:S01]  /*f1c0*/  IMAD.MOV.U32 R6, RZ, RZ, 0x1 ;  /* 0x00000001ff067424 */ /* 0x000fe200078e00ff */
[----:B------:R-:W-:-:S04]  /*f1d0*/  UIMAD UR4, UR4, UR41, URZ ;  /* 0x00000029040472a4 */ /* 0x000fc8000f8e023f */
[----:B------:R-:W-:-:S04]  /*f1e0*/  UISETP.LT.AND UP0, UPT, UR40, UR4, UPT ;  /* 0x000000042800728c */ /* 0x000fc8000bf01270 */
[----:B------:R-:W-:-:S06]  /*f1f0*/  USEL UR4, UR40, UR4, UP0 ;  /* 0x0000000428047287 */ /* 0x000fcc0008000000 */
[----:B------:R-:W-:-:S05]  /*f200*/  IMAD R3, RZ, RZ, -UR4 ;  /* 0x80000004ff037e24 */ /* 0x000fca000f8e02ff */
[----:B------:R-:W-:-:S04]  /*f210*/  VIADDMNMX R0, R3, 0x1, R0, !PT ;  /* 0x0000000103007846 */ /* 0x000fc80007800100 */
[----:B------:R-:W-:Y:S02]  /*f220*/  R2UR UR5, R0 ;  /* 0x00000000000572ca */ /* 0x000fe400000e0000 */
[----:B------:R-:W-:Y:S02]  /*f230*/  LOP3.LUT R0, RZ, UR4, RZ, 0x33, !PT ;  /* 0x00000004ff007c12 */ /* 0x000fe4000f8e33ff */
[----:B0-----:R-:W-:-:S09]  /*f240*/  LOP3.LUT R10, R4, 0x1f, RZ, 0xc0, !PT ;  /* 0x0000001f040a7812 */ /* 0x001fd200078ec0ff */
[----:B------:R-:W-:Y:S02]  /*f250*/  UIADD3 UR6, UR5, -0x2, URZ ;  /* 0xfffffffe05067890 */ /* 0x000fe4000fffe03f */
[----:B------:R-:W-:-:S04]  /*f260*/  UIADD3 UR5, UR4, UR5, URZ ;  /* 0x0000000504057290 */ /* 0x000fc8000fffe03f */
[----:B------:R-:W-:Y:S01]  /*f270*/  ISETP.NE.AND P0, PT, R0, UR6, PT ;  /* 0x0000000600007c0c */ /* 0x000fe2000bf05270 */
[----:B------:R-:W-:Y:S02]  /*f280*/  IMAD.MOV.U32 R0, RZ, RZ, 0x1 ;  /* 0x00000001ff007424 */ /* 0x000fe400078e00ff */
[----:B------:R-:W-:-:S05]  /*f290*/  IMAD.U32 R11, RZ, RZ, UR5 ;  /* 0x00000005ff0b7e24 */ /* 0x000fca000f8e00ff */
[----:B------:R-:W-:-:S05]  /*f2a0*/  LOP3.LUT R11, R11, 0x1, RZ, 0xc0, !PT ;  /* 0x000000010b0b7812 */ /* 0x000fca00078ec0ff */
[----:B------:R-:W-:Y:S05]  /*f2b0*/  @!P0 BRA `(.L_x_258) ;  /* 0x0000001400e88947 */ /* 0x000fea0003800000 */
[----:B------:R-:W-:Y:S01]  /*f2c0*/  R2UR UR4, R11 ;  /* 0x000000000b0472ca */ /* 0x000fe200000e0000 */
[----:B------:R-:W-:Y:S01]  /*f2d0*/  BSSY B0, `(.L_x_258) ;  /* 0x0000178000007945 */ /* 0x000fe20003800000 */
[----:B------:R-:W-:-:S11]  /*f2e0*/  IMAD.MOV.U32 R0, RZ, RZ, 0x1 ;  /* 0x00000001ff007424 */ /* 0x000fd600078e00ff */
[----:B------:R-:W-:-:S06]  /*f2f0*/  UIADD3 UR4, UR5, -UR4, URZ ;  /* 0x8000000405047290 */ /* 0x000fcc000fffe03f */
[----:B------:R-:W-:-:S07]  /*f300*/  IMAD.U32 R7, RZ, RZ, UR4 ;  /* 0x00000004ff077e24 */ /* 0x000fce000f8e00ff */
.L_x_299:
[----:B------:R-:W-:Y:S01]  /*f310*/  LOP3.LUT P0, RZ, R17, 0x2, RZ, 0xc0, !PT ;  /* 0x0000000211ff7812 */ /* 0x000fe2000780c0ff */
[----:B------:R-:W-:Y:S01]  /*f320*/  VIADD R7, R7, 0xfffffffe ;  /* 0xfffffffe07077836 */ /* 0x000fe20000000000 */
[----:B------:R-:W-:Y:S04]  /*f330*/  BSSY B1, `(.L_x_259) ;  /* 0x00000b6000017945 */ /* 0x000fe80003800000 */
[----:B------:R-:W-:-:S07]  /*f340*/  ISETP.NE.AND P1, PT, R7, RZ, PT ;  /* 0x000000ff0700720c */ /* 0x000fce0003f25270 */
[----:B------:R-:W-:Y:S06]  /*f350*/  @!P0 BRA `(.L_x_260) ;  /* 0x0000000800cc8947 */ /* 0x000fec0003800000 */
[----:B------:R-:W-:Y:S01]  /*f360*/  LOP3.LUT P0, RZ, R17, 0x1, RZ, 0xc0, !PT ;  /* 0x0000000111ff7812 */ /* 0x000fe2000780c0ff */
[----:B------:R-:W-:-:S12]  /*f370*/  IMAD.MOV.U32 R12, RZ, RZ, R8 ;  /* 0x000000ffff0c7224 */ /* 0x000fd800078e0008 */
[----:B------:R-:W-:Y:S05]  /*f380*/  @!P0 BRA `(.L_x_261) ;  /* 0x0000000000508947 */ /* 0x000fea0003800000 */
[----:B------:R-:W0:Y:S01]  /*f390*/  LDC R12, c[0x0][0x43c] ;  /* 0x00010f00ff0c7b82 */ /* 0x000e220000000800 */
[----:B------:R-:W-:Y:S01]  /*f3a0*/  IMAD.MOV.U32 R13, RZ, RZ, R8 ;  /* 0x000000ffff0d7224 */ /* 0x000fe200078e0008 */
[----:B------:R-:W-:Y:S01]  /*f3b0*/  ULDC.64 UR4, c[0x0][0x428] ;  /* 0x00010a0000047ab9 */ /* 0x000fe20000000a00 */
[----:B------:R-:W-:Y:S01]  /*f3c0*/  ULDC.64 UR6, c[0x0][0x208] ;  /* 0x0000820000067ab9 */ /* 0x000fe20000000a00 */
[----:B------:R-:W-:-:S04]  /*f3d0*/  IMAD R5, R19, UR4, RZ ;  /* 0x0000000413057c24 */ /* 0x000fc8000f8e02ff */
[----:B------:R-:W-:Y:S01]  /*f3e0*/  IMAD R5, R18, UR5, R5 ;  /* 0x0000000512057c24 */ /* 0x000fe2000f8e0205 */
[----:B0-----:R-:W-:-:S13]  /*f3f0*/  ISETP.NE.AND P0, PT, R12, 0x1, PT ;  /* 0x000000010c00780c */ /* 0x001fda0003f05270 */
[----:B------:R-:W0:Y:S02]  /*f400*/  @P0 LDC.64 R2, c[0x0][0x440] ;  /* 0x00011000ff020b82 */ /* 0x000e240000000a00 */
[----:B0-----:R-:W-:-:S05]  /*f410*/  @P0 IMAD.HI.U32 R2, R8, R2, RZ ;  /* 0x0000000208020227 */ /* 0x001fca00078e00ff */
        /* <DEDUP_REMOVED lines=11> */
.L_x_261:
[----:B------:R-:W1:Y:S01]  /*f4d0*/  S2R R2, SR_TID.X ;  /* 0x0000000000027919 */ /* 0x000e620000002100 */
[----:B------:R-:W-:Y:S01]  /*f4e0*/  BSSY B2, `(.L_x_262) ;  /* 0x0000006000027945 */ /* 0x000fe20003800000 */
[----:B-1----:R-:W-:Y:S02]  /*f4f0*/  LOP3.LUT R3, R2, 0x7f, RZ, 0xc0, !PT ;  /* 0x0000007f02037812 */ /* 0x002fe400078ec0ff */
[----:B------:R-:W-:Y:S02]  /*f500*/  SHF.L.U32 R2, R0, 0x1f, RZ ;  /* 0x0000001f00027819 */ /* 0x000fe400000006ff */
[----:B------:R-:W-:Y:S02]  /*f510*/  ISETP.NE.AND P2, PT, R3, RZ, PT ;  /* 0x000000ff0300720c */ /* 0x000fe40003f45270 */
[----:B------:R-:W1:Y:S02]  /*f520*/  SYNCS.PHASECHK.TRANS64.TRYWAIT P0, [UR38+0x38848], R2 ;  /* 0x03884802ff0075a7 */ /* 0x000e640008000166 */
[----:B-1----:R-:W-:Y:S09]  /*f530*/  @!P0 BRA `(.L_x_263) ;  /* 0x0000003400c88947 */ /* 0x002ff20003800000 */
.L_x_358:
[----:B------:R-:W-:Y:S05]  /*f540*/  BSYNC B2 ;  /* 0x0000000000027941 */ /* 0x000fea0003800000 */
.L_x_262:
[----:B------:R-:W-:Y:S04]  /*f550*/  BSSY B2, `(.L_x_264) ;  /* 0x0000007000027945 */ /* 0x000fe80003800000 */
[----:B------:R-:W-:Y:S05]  /*f560*/  @P2 BRA `(.L_x_265) ;  /* 0x0000000000142947 */ /* 0x000fea0003800000 */
[----:B------:R-:W-:Y:S01]  /*f570*/  ISETP.NE.AND P0, PT, R10, RZ, PT ;  /* 0x000000ff0a00720c */ /* 0x000fe20003f05270 */
[----:B-1----:R-:W-:-:S04]  /*f580*/  IMAD.MOV.U32 R3, RZ, RZ, 0x2000 ;  /* 0x00002000ff037424 */ /* 0x002fc800078e00ff */
[----:B------:R3:W-:Y:S08]  /*f590*/  SYNCS.ARRIVE.TRANS64 RZ, [UR38+0x38838], R3 ;  /* 0x03883803ffff79a7 */ /* 0x0007f00008000026 */
[----:B---3--:R-:W-:Y:S05]  /*f5a0*/  @!P0 BRA `(.L_x_265) ;  /* 0x0000000000048947 */ /* 0x008fea0003800000 */
[----:B------:R-:W-:Y:S01]  /*f5b0*/  BPT.TRAP 0x1 ;  /* 0x000000040000795c */ /* 0x000fe20000300000 */
.L_x_265:
[----:B------:R-:W-:Y:S05]  /*f5c0*/  BSYNC B2 ;  /* 0x0000000000027941 */ /* 0x000fea0003800000 */
.L_x_264:
        /* <DEDUP_REMOVED lines=11> */
.L_x_266:
        /* <DEDUP_REMOVED lines=10> */
.L_x_359:
[----:B------:R-:W-:Y:S05]  /*f720*/  BSYNC B2 ;  /* 0x0000000000027941 */ /* 0x000fea0003800000 */
.L_x_267:
[----:B------:R-:W-:Y:S01]  /*f730*/  BSSY B2, `(.L_x_269) ;  /* 0x0000009000027945 */ /* 0x000fe20003800000 */
[----:B01----:R-:W-:Y:S02]  /*f740*/  IMAD.MOV.U32 R2, RZ, RZ, 0x0 ;  /* 0x00000000ff027424 */ /* 0x003fe400078e00ff */
[----:B------:R-:W-:Y:S01]  /*f750*/  IMAD.MOV.U32 R3, RZ, RZ, 0x14f00000 ;  /* 0x14f00000ff037424 */ /* 0x000fe200078e00ff */
[----:B------:R-:W-:Y:S06]  /*f760*/  @P2 BRA `(.L_x_270) ;  /* 0x0000000000142947 */ /* 0x000fec0003800000 */
[----:B------:R-:W-:Y:S01]  /*f770*/  ISETP.NE.AND P0, PT, R10, RZ, PT ;  /* 0x000000ff0a00720c */ /* 0x000fe20003f05270 */
[----:B------:R-:W-:-:S04]  /*f780*/  IMAD.MOV.U32 R12, RZ, RZ, 0x10000 ;  /* 0x00010000ff0c7424 */ /* 0x000fc800078e00ff */
[----:B------:R0:W-:Y:S08]  /*f790*/  SYNCS.ARRIVE.TRANS64 RZ, [UR38+0x38858], R12 ;  /* 0x0388580cffff79a7 */ /* 0x0001f00008000026 */
[----:B0-----:R-:W-:Y:S05]  /*f7a0*/  @!P0 BRA `(.L_x_270) ;  /* 0x0000000000048947 */ /* 0x001fea0003800000 */
[----:B------:R-:W-:Y:S01]  /*f7b0*/  BPT.TRAP 0x1 ;  /* 0x000000040000795c */ /* 0x000fe20000300000 */
.L_x_270:
[----:B------:R-:W-:Y:S05]  /*f7c0*/  BSYNC B2 ;  /* 0x0000000000027941 */ /* 0x000fea0003800000 */
.L_x_269:
        /* <DEDUP_REMOVED lines=9> */
.L_x_271:
        /* <DEDUP_REMOVED lines=13> */
.L_x_272:
        /* <DEDUP_REMOVED lines=13> */
.L_x_273:
        /* <DEDUP_REMOVED lines=13> */
.L_x_274:
        /* <DEDUP_REMOVED lines=13> */
.L_x_275:
        /* <DEDUP_REMOVED lines=13> */
.L_x_276:
        /* <DEDUP_REMOVED lines=13> */
.L_x_277:
        /* <DEDUP_REMOVED lines=13> */
.L_x_278:
        /* <DEDUP_REMOVED lines=8> */
.L_x_260:
[----:B------:R-:W-:Y:S05]  /*fe90*/  BSYNC B1 ;  /* 0x0000000000017941 */ /* 0x000fea0003800000 */
.L_x_259:
[----:B------:R-:W-:Y:S01]  /*fea0*/  LOP3.LUT P3, RZ, R17, 0x2, RZ, 0xc0, !PT ;  /* 0x0000000211ff7812 */ /* 0x000fe2000786c0ff */
[----:B------:R-:W-:Y:S01]  /*feb0*/  BSSY B1, `(.L_x_279) ;  /* 0x00000b7000017945 */ /* 0x000fe20003800000 */
[----:B------:R-:W-:-:S11]  /*fec0*/  LOP3.LUT R0, R0, 0x1, RZ, 0x3c, !PT ;  /* 0x0000000100007812 */ /* 0x000fd600078e3cff */
[----:B------:R-:W-:Y:S05]  /*fed0*/  @!P3 BRA `(.L_x_280) ;  /* 0x0000000800d0b947 */ /* 0x000fea0003800000 */
[----:B------:R-:W-:Y:S01]  /*fee0*/  LOP3.LUT P3, RZ, R17, 0x1, RZ, 0xc0, !PT ;  /* 0x0000000111ff7812 */ /* 0x000fe2000786c0ff */
[----:B------:R-:W-:-:S12]  /*fef0*/  VIADD R12, R8, 0xffffffff ;  /* 0xffffffff080c7836 */ /* 0x000fd80000000000 */
[----:B------:R-:W-:Y:S05]  /*ff00*/  @!P3 BRA `(.L_x_281) ;  /* 0x000000000050b947 */ /* 0x000fea0003800000 */
[----:B--2---:R-:W0:Y:S01]  /*ff10*/  LDC R14, c[0x0][0x43c] ;  /* 0x00010f00ff0e7b82 */ /* 0x004e220000000800 */
        /* <DEDUP_REMOVED lines=19> */
.L_x_281:
[----:B------:R-:W1:Y:S01]  /*10050*/  S2R R2, SR_TID.X ;  /* 0x0000000000027919 */ /* 0x000e620000002100 */
[----:B------:R-:W-:Y:S01]  /*10060*/  BSSY B2, `(.L_x_282) ;  /* 0x0000006000027945 */ /* 0x000fe20003800000 */
[----:B-1----:R-:W-:Y:S02]  /*10070*/  LOP3.LUT R3, R2, 0x7f, RZ, 0xc0, !PT ;  /* 0x0000007f02037812 */ /* 0x002fe400078ec0ff */
[----:B------:R-:W-:Y:S02]  /*10080*/  SHF.L.U32 R2, R0, 0x1f, RZ ;  /* 0x0000001f00027819 */ /* 0x000fe400000006ff */
[----:B------:R-:W-:Y:S02]  /*10090*/  ISETP.NE.AND P2, PT, R3, RZ, PT ;  /* 0x000000ff0300720c */ /* 0x000fe40003f45270 */
[----:B------:R-:W1:Y:S02]  /*100a0*/  SYNCS.PHASECHK.TRANS64.TRYWAIT P0, [UR38+0x38840], R2 ;  /* 0x03884002ff0075a7 */ /* 0x000e640008000166 */
[----:B-1----:R-:W-:Y:S09]  /*100b0*/  @!P0 BRA `(.L_x_283) ;  /* 0x0000002c00188947 */ /* 0x002ff20003800000 */
.L_x_360:
[----:B------:R-:W-:Y:S05]  /*100c0*/  BSYNC B2 ;  /* 0x0000000000027941 */ /* 0x000fea0003800000 */
.L_x_282:
[----:B------:R-:W-:Y:S04]  /*100d0*/  BSSY B2, `(.L_x_284) ;  /* 0x0000007000027945 */ /* 0x000fe80003800000 */
[----:B------:R-:W-:Y:S05]  /*100e0*/  @P2 BRA `(.L_x_285) ;  /* 0x0000000000142947 */ /* 0x000fea0003800000 */
[----:B------:R-:W-:Y:S01]  /*100f0*/  ISETP.NE.AND P0, PT, R10, RZ, PT ;  /* 0x000000ff0a00720c */ /* 0x000fe20003f05270 */
[----:B-1----:R-:W-:-:S04]  /*10100*/  IMAD.MOV.U32 R3, RZ, RZ, 0x2000 ;  /* 0x00002000ff037424 */ /* 0x002fc800078e00ff */
[----:B------:R3:W-:Y:S08]  /*10110*/  SYNCS.ARRIVE.TRANS64 RZ, [UR38+0x38830], R3 ;  /* 0x03883003ffff79a7 */ /* 0x0007f00008000026 */
[----:B---3--:R-:W-:Y:S05]  /*10120*/  @!P0 BRA `(.L_x_285) ;  /* 0x0000000000048947 */ /* 0x008fea0003800000 */
[----:B------:R-:W-:Y:S01]  /*10130*/  BPT.TRAP 0x1 ;  /* 0x000000040000795c */ /* 0x000fe20000300000 */
.L_x_285:
[----:B------:R-:W-:Y:S05]  /*10140*/  BSYNC B2 ;  /* 0x0000000000027941 */ /* 0x000fea0003800000 */
.L_x_284:
        /* <DEDUP_REMOVED lines=11> */
.L_x_286:
        /* <DEDUP_REMOVED lines=11> */
.L_x_361:
[----:B------:R-:W-:Y:S05]  /*102b0*/  BSYNC B2 ;  /* 0x0000000000027941 */ /* 0x000fea0003800000 */
.L_x_287:
        /* <DEDUP_REMOVED lines=9> */
.L_x_290:
[----:B------:R-:W-:Y:S05]  /*10350*/  BSYNC B2 ;  /* 0x0000000000027941 */ /* 0x000fea0003800000 */
.L_x_289:
        /* <DEDUP_REMOVED lines=9> */
.L_x_291:
        /* <DEDUP_REMOVED lines=13> */
.L_x_292:
        /* <DEDUP_REMOVED lines=13> */
.L_x_293:
        /* <DEDUP_REMOVED lines=13> */
.L_x_294:
        /* <DEDUP_REMOVED lines=13> */
.L_x_295:
        /* <DEDUP_REMOVED lines=13> */
.L_x_296:
        /* <DEDUP_REMOVED lines=13> */
.L_x_297:
        /* <DEDUP_REMOVED lines=13> */
.L_x_298:
        /* <DEDUP_REMOVED lines=8> */
.L_x_280:
[----:B------:R-:W-:Y:S05]  /*10a20*/  BSYNC B1 ;  /* 0x0000000000017941 */ /* 0x000fea0003800000 */
.L_x_279:
[----:B------:R-:W-:Y:S01]  /*10a30*/  VIADD R8, R8, 0xfffffffe ;  /* 0xfffffffe08087836 */ /* 0x000fe20000000000 */
[----:B------:R-:W-:Y:S06]  /*10a40*/  @P1 BRA `(.L_x_299) ;  /* 0xffffffe800301947 */ /* 0x000fec000383ffff */
[----:B------:R-:W-:Y:S05]  /*10a50*/  BSYNC B0 ;  /* 0x0000000000007941 */ /* 0x000fea0003800000 */
.L_x_258:
[----:B------:R-:W-:-:S13]  /*10a60*/  ISETP.NE.AND P0, PT, R11, RZ, PT ;  /* 0x000000ff0b00720c */ /* 0x000fda0003f05270 */
[----:B------:R-:W-:Y:S05]  /*10a70*/  @!P0 BRA `(.L_x_227) ;  /* 0x0000000800e48947 */ /* 0x000fea0003800000 */
[----:B------:R-:W-:Y:S01]  /*10a80*/  LOP3.LUT P1, RZ, R17, 0x2, RZ, 0xc0, !PT ;  /* 0x0000000211ff7812 */ /* 0x000fe2000782c0ff */
[----:B------:R-:W-:-:S12]  /*10a90*/  BSSY B0, `(.L_x_300) ;  /* 0x00000b4000007945 */ /* 0x000fd80003800000 */
[----:B------:R-:W-:Y:S05]  /*10aa0*/  @!P1 BRA `(.L_x_301) ;  /* 0x0000000800c89947 */ /* 0x000fea0003800000 */
[----:B------:R-:W-:-:S13]  /*10ab0*/  LOP3.LUT P1, RZ, R17, 0x1, RZ, 0xc0, !PT ;  /* 0x0000000111ff7812 */ /* 0x000fda000782c0ff */
[----:B------:R-:W-:Y:S05]  /*10ac0*/  @!P1 BRA `(.L_x_302) ;  /* 0x00000000004c9947 */ /* 0x000fea0003800000 */
[----:B------:R-:W0:Y:S01]  /*10ad0*/  LDC R5, c[0x0][0x43c] ;  /* 0x00010f00ff057b82 */ /* 0x000e220000000800 */
[----:B------:R-:W-:Y:S01]  /*10ae0*/  ULDC.64 UR4, c[0x0][0x428] ;  /* 0x00010a0000047ab9 */ /* 0x000fe20000000a00 */
[----:B------:R-:W-:Y:S01]  /*10af0*/  ULDC.64 UR6, c[0x0][0x208] ;  /* 0x0000820000067ab9 */ /* 0x000fe20000000a00 */
[----:B------:R-:W-:-:S04]  /*10b00*/  IMAD R19, R19, UR4, RZ ;  /* 0x0000000413137c24 */ /* 0x000fc8000f8e02ff */
[----:B------:R-:W-:Y:S01]  /*10b10*/  IMAD R7, R18, UR5, R19 ;  /* 0x0000000512077c24 */ /* 0x000fe2000f8e0213 */
[----:B0-----:R-:W-:-:S13]  /*10b20*/  ISETP.NE.AND P0, PT, R5, 0x1, PT ;  /* 0x000000010500780c */ /* 0x001fda0003f05270 */
[----:B------:R-:W0:Y:S02]  /*10b30*/  @P0 LDC.64 R2, c[0x0][0x440] ;  /* 0x00011000ff020b82 */ /* 0x000e240000000a00 */
[----:B0-----:R-:W-:-:S04]  /*10b40*/  @P0 IMAD.HI.U32 R4, R8, R2, RZ ;  /* 0x0000000208040227 */ /* 0x001fc800078e00ff */
[----:B------:R-:W-:Y:S01]  /*10b50*/  IMAD.MOV.U32 R2, RZ, RZ, R8 ;  /* 0x000000ffff027224 */ /* 0x000fe200078e0008 */
[----:B------:R-:W-:-:S04]  /*10b60*/  @P0 SHF.R.U32.HI R2, RZ, R3, R4 ;  /* 0x00000003ff020219 */ /* 0x000fc80000011604 */
[----:B------:R-:W-:-:S03]  /*10b70*/  SHF.R.S32.HI R3, RZ, 0x1f, R2 ;  /* 0x0000001fff037819 */ /* 0x000fc60000011402 */
        /* <DEDUP_REMOVED lines=8> */
.L_x_302:
[----:B------:R-:W1:Y:S01]  /*10c00*/  S2R R2, SR_TID.X ;  /* 0x0000000000027919 */ /* 0x000e620000002100 */
[----:B------:R-:W-:Y:S01]  /*10c10*/  BSSY B1, `(.L_x_303) ;  /* 0x0000006000017945 */ /* 0x000fe20003800000 */
[----:B-1----:R-:W-:Y:S02]  /*10c20*/  LOP3.LUT R3, R2, 0x7f, RZ, 0xc0, !PT ;  /* 0x0000007f02037812 */ /* 0x002fe400078ec0ff */
[----:B------:R-:W-:Y:S02]  /*10c30*/  SHF.L.U32 R2, R0, 0x1f, RZ ;  /* 0x0000001f00027819 */ /* 0x000fe400000006ff */
[----:B------:R-:W-:Y:S02]  /*10c40*/  ISETP.NE.AND P1, PT, R3, RZ, PT ;  /* 0x000000ff0300720c */ /* 0x000fe40003f25270 */
[----:B------:R-:W1:Y:S02]  /*10c50*/  SYNCS.PHASECHK.TRANS64.TRYWAIT P0, [UR38+0x38848], R2 ;  /* 0x03884802ff0075a7 */ /* 0x000e640008000166 */
[----:B-1----:R-:W-:Y:S09]  /*10c60*/  @!P0 BRA `(.L_x_304) ;  /* 0x00000020005c8947 */ /* 0x002ff20003800000 */
.L_x_362:
[----:B------:R-:W-:Y:S05]  /*10c70*/  BSYNC B1 ;  /* 0x0000000000017941 */ /* 0x000fea0003800000 */
.L_x_303:
[----:B------:R-:W-:Y:S04]  /*10c80*/  BSSY B1, `(.L_x_305) ;  /* 0x0000007000017945 */ /* 0x000fe80003800000 */
[----:B------:R-:W-:Y:S05]  /*10c90*/  @P1 BRA `(.L_x_306) ;  /* 0x0000000000141947 */ /* 0x000fea0003800000 */
[----:B------:R-:W-:Y:S01]  /*10ca0*/  ISETP.NE.AND P0, PT, R10, RZ, PT ;  /* 0x000000ff0a00720c */ /* 0x000fe20003f05270 */
[----:B-1----:R-:W-:-:S04]  /*10cb0*/  IMAD.MOV.U32 R3, RZ, RZ, 0x2000 ;  /* 0x00002000ff037424 */ /* 0x002fc800078e00ff */
[----:B------:R3:W-:Y:S08]  /*10cc0*/  SYNCS.ARRIVE.TRANS64 RZ, [UR38+0x38838], R3 ;  /* 0x03883803ffff79a7 */ /* 0x0007f00008000026 */
[----:B---3--:R-:W-:Y:S05]  /*10cd0*/  @!P0 BRA `(.L_x_306) ;  /* 0x0000000000048947 */ /* 0x008fea0003800000 */
[----:B------:R-:W-:Y:S01]  /*10ce0*/  BPT.TRAP 0x1 ;  /* 0x000000040000795c */ /* 0x000fe20000300000 */
.L_x_306:
[----:B------:R-:W-:Y:S05]  /*10cf0*/  BSYNC B1 ;  /* 0x0000000000017941 */ /* 0x000fea0003800000 */
.L_x_305:
[----:B------:R-:W-:Y:S01]  /*10d00*/  IMAD.MOV.U32 R4, RZ, RZ, RZ ;  /* 0x000000ffff047224 */ /* 0x000fe200078e00ff */
        /* <DEDUP_REMOVED lines=10> */
.L_x_307:
        /* <DEDUP_REMOVED lines=11> */
.L_x_363:
[----:B------:R-:W-:Y:S05]  /*10e60*/  BSYNC B1 ;  /* 0x0000000000017941 */ /* 0x000fea0003800000 */
.L_x_308:
[----:B------:R-:W-:Y:S01]  /*10e70*/  BSSY B1, `(.L_x_310) ;  /* 0x0000009000017945 */ /* 0x000fe20003800000 */
[----:B-1----:R-:W-:Y:S02]  /*10e80*/  IMAD.MOV.U32 R2, RZ, RZ, 0x0 ;  /* 0x00000000ff027424 */ /* 0x002fe400078e00ff */
[----:B------:R-:W-:Y:S01]  /*10e90*/  IMAD.MOV.U32 R3, RZ, RZ, 0x14f00000 ;  /* 0x14f00000ff037424 */ /* 0x000fe200078e00ff */
[----:B------:R-:W-:Y:S06]  /*10ea0*/  @P1 BRA `(.L_x_311) ;  /* 0x0000000000141947 */ /* 0x000fec0003800000 */
[----:B------:R-:W-:Y:S01]  /*10eb0*/  ISETP.NE.AND P0, PT, R10, RZ, PT ;  /* 0x000000ff0a00720c */ /* 0x000fe20003f05270 */
[----:B------:R-:W-:-:S04]  /*10ec0*/  IMAD.MOV.U32 R5, RZ, RZ, 0x10000 ;  /* 0x00010000ff057424 */ /* 0x000fc800078e00ff */
[----:B------:R1:W-:Y:S08]  /*10ed0*/  SYNCS.ARRIVE.TRANS64 RZ, [UR38+0x38858], R5 ;  /* 0x03885805ffff79a7 */ /* 0x0003f00008000026 */
[----:B-1----:R-:W-:Y:S05]  /*10ee0*/  @!P0 BRA `(.L_x_311) ;  /* 0x0000000000048947 */ /* 0x002fea0003800000 */
[----:B------:R-:W-:Y:S01]  /*10ef0*/  BPT.TRAP 0x1 ;  /* 0x000000040000795c */ /* 0x000fe20000300000 */
.L_x_311:
[----:B------:R-:W-:Y:S05]  /*10f00*/  BSYNC B1 ;  /* 0x0000000000017941 */ /* 0x000fea0003800000 */
.L_x_310:
        /* <DEDUP_REMOVED lines=9> */
.L_x_312:
        /* <DEDUP_REMOVED lines=13> */
.L_x_313:
        /* <DEDUP_REMOVED lines=13> */
.L_x_314:
        /* <DEDUP_REMOVED lines=13> */
.L_x_315:
        /* <DEDUP_REMOVED lines=13> */
.L_x_316:
        /* <DEDUP_REMOVED lines=13> */
.L_x_317:
        /* <DEDUP_REMOVED lines=13> */
.L_x_318:
        /* <DEDUP_REMOVED lines=13> */
.L_x_319:
        /* <DEDUP_REMOVED lines=8> */
.L_x_301:
[----:B------:R-:W-:Y:S05]  /*115d0*/  BSYNC B0 ;  /* 0x0000000000007941 */ /* 0x000fea0003800000 */
.L_x_300:
[----:B------:R-:W-:Y:S01]  /*115e0*/  LOP3.LUT R0, R0, 0x1, RZ, 0x3c, !PT ;  /* 0x0000000100007812 */ /* 0x000fe200078e3cff */
[----:B------:R-:W-:Y:S02]  /*115f0*/  IMAD.MOV.U32 R6, RZ, RZ, RZ ;  /* 0x000000ffff067224 */ /* 0x000fe400078e00ff */
[----:B------:R-:W-:-:S07]  /*11600*/  IMAD.MOV.U32 R9, RZ, RZ, RZ ;  /* 0x000000ffff097224 */ /* 0x000fce00078e00ff */
.L_x_227:
[----:B------:R-:W1:Y:S01]  /*11610*/  S2R R3, SR_CgaCtaId ;  /* 0x0000000000037919 */ /* 0x000e620000008800 */
[----:B------:R-:W-:Y:S02]  /*11620*/  MOV R2, 0x400 ;  /* 0x0000040000027802 */ /* 0x000fe40000000f00 */
[----:B------:R-:W-:Y:S02]  /*11630*/  SHF.L.U32 R9, R9, 0x1f, RZ ;  /* 0x0000001f09097819 */ /* 0x000fe400000006ff */
[----:B-1----:R-:W-:-:S04]  /*11640*/  LEA R2, R3, R2, 0x18 ;  /* 0x0000000203027211 */ /* 0x002fc800078ec0ff */
[----:B------:R-:W1:Y:S02]  /*11650*/  SYNCS.PHASECHK.TRANS64.TRYWAIT P0, [R2+URZ+0x38820], R9 ;  /* 0x03882009020075a7 */ /* 0x000e64000800017f */
[----:B-1----:R-:W-:Y:S05]  /*11660*/  @!P0 BRA `(.L_x_320) ;  /* 0x00000018000c8947 */ /* 0x002fea0003800000 */
.L_x_364:
[----:B------:R-:W-:-:S03]  /*11670*/  UMOV UR4, 0xffffffff ;  /* 0xffffffff00047882 */ /* 0x000fc60000000000 */
[----:B------:R-:W-:Y:S05]  /*11680*/  BRA.DIV UR4, `(.L_x_321) ;  /* 0x0000001a04187947 */ /* 0x000fea000b800000 */
[----:B------:R-:W3:Y:S02]  /*11690*/  S2R R3, SR_TID.X ;  /* 0x0000000000037919 */ /* 0x000ee40000002100 */
[----:B---3--:R-:W-:-:S04]  /*116a0*/  SHF.R.U32.HI R3, RZ, 0x5, R3 ;  /* 0x00000005ff037819 */ /* 0x008fc80000011603 */
[----:B------:R-:W-:-:S05]  /*116b0*/  LOP3.LUT R3, R3, 0x3, RZ, 0xc0, !PT ;  /* 0x0000000303037812 */ /* 0x000fca00078ec0ff */
[----:B--2---:R2:W3:Y:S02]  /*116c0*/  SHFL.IDX PT, R14, R3, RZ, 0x1f ;  /* 0x00001fff030e7589 */ /* 0x0044e400000e0000 */
.L_x_367:
[----:B---3--:R-:W-:-:S13]  /*116d0*/  ISETP.NE.AND P0, PT, R14, RZ, PT ;  /* 0x000000ff0e00720c */ /* 0x008fda0003f05270 */
[----:B------:R-:W-:Y:S05]  /*116e0*/  @P0 BRA `(.L_x_193) ;  /* 0x0000000000900947 */ /* 0x000fea0003800000 */
[----:B------:R-:W-:-:S03]  /*116f0*/  UMOV UR4, 0xffffffff ;  /* 0xffffffff00047882 */ /* 0x000fc60000000000 */
[----:B------:R-:W-:Y:S05]  /*11700*/  BRA.DIV UR4, `(.L_x_322) ;  /* 0x0000001a042c7947 */ /* 0x000fea000b800000 */
[----:B------:R-:W-:-:S13]  /*11710*/  ELECT P6, URZ, PT ;  /* 0x00000000003f782f */ /* 0x000fda00038c0000 */
.L_x_370:
[----:B------:R-:W-:Y:S05]  /*11720*/  @!P6 BRA `(.L_x_193) ;  /* 0x000000000080e947 */ /* 0x000fea0003800000 */
[----:B--2---:R-:W2:Y:S02]  /*11730*/  LDL R3, [R1+0x28] ;  /* 0x0000280001037983 */ /* 0x004ea40000100800 */
[----:B--2---:R-:W-:-:S13]  /*11740*/  R2UR UR4, R3 ;  /* 0x00000000030472ca */ /* 0x004fda00000e0000 */
[----:B------:R-:W-:-:S06]  /*11750*/  ULOP3.LUT UR4, UR4, 0x2, URZ, 0xfc, !UPT ;  /* 0x0000000204047892 */ /* 0x000fcc000f8efc3f */
[----:B------:R-:W-:-:S05]  /*11760*/  IMAD.U32 R3, RZ, RZ, UR4 ;  /* 0x00000004ff037e24 */ /* 0x000fca000f8e00ff */
[----:B------:R-:W-:-:S13]  /*11770*/  ISETP.NE.AND P2, PT, R3, 0x3, PT ;  /* 0x000000030300780c */ /* 0x000fda0003f45270 */
[----:B------:R-:W-:Y:S05]  /*11780*/  @!P2 BRA `(.L_x_323) ;  /* 0x000000000004a947 */ /* 0x000fea0003800000 */
[----:B------:R-:W-:Y:S01]  /*11790*/  BPT.TRAP 0x1 ;  /* 0x000000040000795c */ /* 0x000fe20000300000 */
.L_x_323:
[----:B------:R-:W-:Y:S01]  /*117a0*/  VIADD R8, R2, 0x38840 ;  /* 0x0003884002087836 */ /* 0x000fe20000000000 */
[----:B------:R-:W-:Y:S01]  /*117b0*/  SHF.L.U32 R4, R0, 0x1f, RZ ;  /* 0x0000001f00047819 */ /* 0x000fe200000006ff */
[C---:B------:R-:W-:Y:S02]  /*117c0*/  VIADD R3, R6.reuse, 0x1 ;  /* 0x0000000106037836 */ /* 0x040fe40000000000 */
[----:B------:R-:W-:-:S03]  /*117d0*/  IMAD R7, R6, 0x8, R8 ;  /* 0x0000000806077824 */ /* 0x000fc600078e0208 */
[C---:B------:R-:W-:Y:S01]  /*117e0*/  ISETP.NE.AND P1, PT, R3.reuse, 0x2, PT ;  /* 0x000000020300780c */ /* 0x040fe20003f25270 */
[----:B------:R-:W2:Y:S03]  /*117f0*/  SYNCS.PHASECHK.TRANS64.TRYWAIT P0, [R7+URZ], R4 ;  /* 0x00000004070075a7 */ /* 0x000ea6000800017f */
[----:B------:R-:W-:Y:S02]  /*11800*/  SEL R5, RZ, 0x1, P1 ;  /* 0x00000001ff057807 */ /* 0x000fe40000800000 */
[----:B------:R-:W-:Y:S02]  /*11810*/  SEL R3, R3, RZ, P1 ;  /* 0x000000ff03037207 */ /* 0x000fe40000800000 */
[----:B------:R-:W-:-:S03]  /*11820*/  LOP3.LUT R0, R0, R5, RZ, 0x3c, !PT ;  /* 0x0000000500007212 */ /* 0x000fc600078e3cff */
[----:B------:R-:W-:Y:S01]  /*11830*/  IMAD R5, R3, 0x8, R8 ;  /* 0x0000000803057824 */ /* 0x000fe200078e0208 */
[----:B------:R-:W-:Y:S01]  /*11840*/  SHF.L.U32 R0, R0, 0x1f, RZ ;  /* 0x0000001f00007819 */ /* 0x000fe200000006ff */
[----:B--2---:R-:W-:Y:S06]  /*11850*/  @!P0 BRA `(.L_x_324) ;  /* 0x0000001400f88947 */ /* 0x004fec0003800000 */
.L_x_371:
[----:B------:R-:W3:Y:S02]  /*11860*/  SYNCS.PHASECHK.TRANS64.TRYWAIT P0, [R5+URZ], R0 ;  /* 0x00000000050075a7 */ /* 0x000ee4000800017f */
[----:B---3--:R-:W-:Y:S05]  /*11870*/  @!P0 BRA `(.L_x_325) ;  /* 0x0000001800048947 */ /* 0x008fea0003800000 */
.L_x_372:
[----:B------:R-:W-:Y:S05]  /*11880*/  @!P2 BRA `(.L_x_326) ;  /* 0x000000000004a947 */ /* 0x000fea0003800000 */
[----:B------:R-:W-:Y:S01]  /*11890*/  BPT.TRAP 0x1 ;  /* 0x000000040000795c */ /* 0x000fe20000300000 */
.L_x_326:
[----:B-1----:R-:W-:-:S04]  /*118a0*/  VIADD R2, R2, 0x38860 ;  /* 0x0003886002027836 */ /* 0x002fc80000000000 */
[----:B---3--:R-:W-:-:S04]  /*118b0*/  IMAD R5, R6, 0x8, R2 ;  /* 0x0000000806057824 */ /* 0x008fc800078e0202 */
[----:B------:R-:W1:Y:S02]  /*118c0*/  SYNCS.PHASECHK.TRANS64.TRYWAIT P0, [R5+URZ], R4 ;  /* 0x00000004050075a7 */ /* 0x000e64000800017f */
[----:B-1----:R-:W-:Y:S05]  /*118d0*/  @!P0 BRA `(.L_x_327) ;  /* 0x0000001800008947 */ /* 0x002fea0003800000 */
.L_x_373:
[----:B------:R-:W-:-:S07]  /*118e0*/  IMAD R3, R3, 0x8, R2 ;  /* 0x0000000803037824 */ /* 0x000fce00078e0202 */
.L_x_328:
[----:B---3--:R3:W4:Y:S02]  /*118f0*/  SYNCS.PHASECHK.TRANS64.TRYWAIT P0, [R3+URZ], R0 ;  /* 0x00000000030075a7 */ /* 0x008724000800017f */
[----:B----4-:R-:W-:Y:S05]  /*11900*/  @!P0 NANOSLEEP.SYNCS 0x989680 ;  /* 0x009896800000895d */ /* 0x010fea0003900000 */
[----:B------:R-:W4:Y:S02]  /*11910*/  @!P0 SYNCS.PHASECHK.TRANS64 P0, [R3+URZ], R0 ;  /* 0x00000000030085a7 */ /* 0x000f24000800007f */
[----:B----4-:R-:W-:Y:S05]  /*11920*/  @!P0 BRA `(.L_x_328) ;  /* 0xfffffffc00f08947 */ /* 0x010fea000383ffff */
.L_x_193:
[----:B------:R-:W-:Y:S05]  /*11930*/  BSYNC B6 ;  /* 0x0000000000067941 */ /* 0x000fea0003800000 */
.L_x_190:
[----:B------:R-:W-:Y:S05]  /*11940*/  EXIT ;  /* 0x000000000000794d */ /* 0x000fea0003800000 */
.L_x_201:
[----:B0-----:R0:W1:Y:S02]  /*11950*/  SYNCS.PHASECHK.TRANS64.TRYWAIT P0, [R184+URZ+0x38800], R7 ;  /* 0x03880007b80075a7 */ /* 0x001064000800017f */
[----:B-1----:R-:W-:Y:S05]  /*11960*/  @!P0 NANOSLEEP.SYNCS 0x989680 ;  /* 0x009896800000895d */ /* 0x002fea0003900000 */
[----:B------:R-:W1:Y:S02]  /*11970*/  @!P0 SYNCS.PHASECHK.TRANS64 P0, [R184+URZ+0x38800], R7 ;  /* 0x03880007b80085a7 */ /* 0x000e64000800007f */
[----:B-1----:R-:W-:Y:S05]  /*11980*/  @!P0 BRA `(.L_x_201) ;  /* 0xfffffffc00f08947 */ /* 0x002fea000383ffff */
[----:B------:R-:W-:Y:S05]  /*11990*/  BRA `(.L_x_329) ;  /* 0xffffff1800a87947 */ /* 0x000fea000383ffff */
.L_x_205:
[----:B--2---:R2:W3:Y:S02]  /*119a0*/  SYNCS.PHASECHK.TRANS64.TRYWAIT P1, [R184+URZ+0x38830], R7 ;  /* 0x03883007b80075a7 */ /* 0x0044e4000802017f */
[----:B---3--:R-:W-:Y:S05]  /*119b0*/  @!P1 NANOSLEEP.SYNCS 0x989680 ;  /* 0x009896800000995d */ /* 0x008fea0003900000 */
[----:B------:R-:W3:Y:S02]  /*119c0*/  @!P1 SYNCS.PHASECHK.TRANS64 P1, [R184+URZ+0x38830], R7 ;  /* 0x03883007b80095a7 */ /* 0x000ee4000802007f */
[----:B---3--:R-:W-:Y:S05]  /*119d0*/  @!P1 BRA `(.L_x_205) ;  /* 0xfffffffc00f09947 */ /* 0x008fea000383ffff */
[----:B------:R-:W-:Y:S05]  /*119e0*/  BRA `(.L_x_204) ;  /* 0xffffff1800f47947 */ /* 0x000fea000383ffff */
.L_x_206:
[----:B---3--:R3:W4:Y:S02]  /*119f0*/  SYNCS.PHASECHK.TRANS64.TRYWAIT P1, [R184+URZ+0x38810], R7 ;  /* 0x03881007b80075a7 */ /* 0x008724000802017f */
[----:B----4-:R-:W-:Y:S05]  /*11a00*/  @!P1 NANOSLEEP.SYNCS 0x989680 ;  /* 0x009896800000995d */ /* 0x010fea0003900000 */
[----:B------:R-:W4:Y:S02]  /*11a10*/  @!P1 SYNCS.PHASECHK.TRANS64 P1, [R184+URZ+0x38810], R7 ;  /* 0x03881007b80095a7 */ /* 0x000f24000802007f */
[----:B----4-:R-:W-:Y:S05]  /*11a20*/  @!P1 BRA `(.L_x_206) ;  /* 0xfffffffc00f09947 */ /* 0x010fea000383ffff */
[----:B------:R-:W-:Y:S05]  /*11a30*/  BRA `(.L_x_330) ;  /* 0xffffff1c00e47947 */ /* 0x000fea000383ffff */
.L_x_210:
[----:B------:R0:W0:Y:S02]  /*11a40*/  SYNCS.PHASECHK.TRANS64.TRYWAIT P1, [R184+URZ+0x38850], R7 ;  /* 0x03885007b80075a7 */ /* 0x000024000802017f */
[----:B0-----:R-:W-:Y:S05]  /*11a50*/  @!P1 NANOSLEEP.SYNCS 0x989680 ;  /* 0x009896800000995d */ /* 0x001fea0003900000 */
[----:B------:R-:W0:Y:S02]  /*11a60*/  @!P1 SYNCS.PHASECHK.TRANS64 P1, [R184+URZ+0x38850], R7 ;  /* 0x03885007b80095a7 */ /* 0x000e24000802007f */
[----:B0-----:R-:W-:Y:S05]  /*11a70*/  @!P1 BRA `(.L_x_210) ;  /* 0xfffffffc00f09947 */ /* 0x001fea000383ffff */
[----:B------:R-:W-:Y:S05]  /*11a80*/  BRA `(.L_x_209) ;  /* 0xffffff2000107947 */ /* 0x000fea000383ffff */
.L_x_215:
[----:B-1----:R1:W2:Y:S02]  /*11a90*/  SYNCS.PHASECHK.TRANS64.TRYWAIT P3, [R196+URZ+0x38830], R199 ;  /* 0x038830c7c40075a7 */ /* 0x0022a4000806017f */
[----:B--2---:R-:W-:Y:S05]  /*11aa0*/  @!P3 NANOSLEEP.SYNCS 0x989680 ;  /* 0x009896800000b95d */ /* 0x004fea0003900000 */
[----:B------:R-:W2:Y:S02]  /*11ab0*/  @!P3 SYNCS.PHASECHK.TRANS64 P3, [R196+URZ+0x38830], R199 ;  /* 0x038830c7c400b5a7 */ /* 0x000ea4000806007f */
[----:B--2---:R-:W-:Y:S05]  /*11ac0*/  @!P3 BRA `(.L_x_215) ;  /* 0xfffffffc00f0b947 */ /* 0x004fea000383ffff */
[----:B------:R-:W-:Y:S05]  /*11ad0*/  BRA `(.L_x_214) ;  /* 0xffffff4800347947 */ /* 0x000fea000383ffff */
.L_x_219:
[----:B---3--:R3:W4:Y:S02]  /*11ae0*/  SYNCS.PHASECHK.TRANS64.TRYWAIT P3, [R196+URZ+0x38850], R199 ;  /* 0x038850c7c40075a7 */ /* 0x008724000806017f */
[----:B----4-:R-:W-:Y:S05]  /*11af0*/  @!P3 NANOSLEEP.SYNCS 0x989680 ;  /* 0x009896800000b95d */ /* 0x010fea0003900000 */
[----:B------:R-:W4:Y:S02]  /*11b00*/  @!P3 SYNCS.PHASECHK.TRANS64 P3, [R196+URZ+0x38850], R199 ;  /* 0x038850c7c400b5a7 */ /* 0x000f24000806007f */
[----:B----4-:R-:W-:Y:S05]  /*11b10*/  @!P3 BRA `(.L_x_219) ;  /* 0xfffffffc00f0b947 */ /* 0x010fea000383ffff */
[----:B------:R-:W-:Y:S05]  /*11b20*/  BRA `(.L_x_218) ;  /* 0xffffff4800fc7947 */ /* 0x000fea000383ffff */
.L_x_232:
[----:B------:R-:W-:Y:S02]  /*11b30*/  IMAD.MOV.U32 R13, RZ, RZ, R6 ;  /* 0x000000ffff0d7224 */ /* 0x000fe400078e0006 */
[----:B------:R-:W-:Y:S02]  /*11b40*/  IMAD.MOV.U32 R12, RZ, RZ, RZ ;  /* 0x000000ffff0c7224 */ /* 0x000fe400078e00ff */
[----:B------:R-:W-:Y:S02]  /*11b50*/  IMAD.MOV.U32 R11, RZ, RZ, 0x1f ;  /* 0x0000001fff0b7424 */ /* 0x000fe400078e00ff */
[----:B------:R-:W-:-:S07]  /*11b60*/  IMAD.MOV.U32 R15, RZ, RZ, -0x1 ;  /* 0xffffffffff0f7424 */ /* 0x000fce00078e00ff */
[----:B------:R-:W-:Y:S05]  /*11b70*/  WARPSYNC.COLLECTIVE R15, `(.L_x_331) ;  /* 0x000000000f087348 */ /* 0x000fea0003c00000 */
[----:B------:R0:W1:Y:S02]  /*11b80*/  SHFL.IDX P6, R14, R13, R12, R11 ;  /* 0x0000000c0d0e7389 */ /* 0x00006400000c000b */
[----:B01----:R-:W-:Y:S01]  /*11b90*/  ENDCOLLECTIVE ;  /* 0x000000000000791b */ /* 0x003fe20003800000 */
.L_x_331:
[----:B------:R-:W-:Y:S05]  /*11ba0*/  BRA `(.L_x_332) ;  /* 0xffffffb000447947 */ /* 0x000fea000383ffff */
.L_x_234:
[----:B------:R-:W-:Y:S01]  /*11bb0*/  BSSY B0, `(.L_x_333) ;  /* 0x0000006000007945 */ /* 0x000fe20003800000 */
[----:B------:R-:W-:-:S07]  /*11bc0*/  IMAD.MOV.U32 R15, RZ, RZ, -0x1 ;  /* 0xffffffffff0f7424 */ /* 0x000fce00078e00ff */
[----:B0-----:R-:W-:Y:S05]  /*11bd0*/  WARPSYNC.COLLECTIVE R15, `(.L_x_334) ;  /* 0x000000000f0c7348 */ /* 0x001fea0003c00000 */
[----:B------:R-:W-:Y:S02]  /*11be0*/  ELECT P6, UR62, PT ;  /* 0x00000000003e782f */ /* 0x000fe400038c0000 */
[----:B------:R-:W-:Y:S01]  /*11bf0*/  MOV R14, UR62 ;  /* 0x0000003e000e7c02 */ /* 0x000fe20008000f00 */
[----:B0-----:R-:W-:Y:S10]  /*11c00*/  ENDCOLLECTIVE ;  /* 0x000000000000791b */ /* 0x001ff40003800000 */
.L_x_334:
[----:B------:R-:W-:Y:S05]  /*11c10*/  BSYNC B0 ;  /* 0x0000000000007941 */ /* 0x000fea0003800000 */
.L_x_333:
[----:B------:R-:W-:Y:S05]  /*11c20*/  BRA `(.L_x_335) ;  /* 0xffffffb000487947 */ /* 0x000fea000383ffff */
.L_x_236:
[----:B-1----:R-:W-:-:S04]  /*11c30*/  IMAD.U32 R3, RZ, RZ, UR38 ;  /* 0x00000026ff037e24 */ /* 0x002fc8000f8e00ff */
[----:B------:R1:W2:Y:S03]  /*11c40*/  SYNCS.PHASECHK.TRANS64.TRYWAIT P0, [R3+URZ+0x38840], R0 ;  /* 0x03884000030075a7 */ /* 0x0002a6000800017f */
[----:B--2---:R-:W-:Y:S05]  /*11c50*/  @!P0 NANOSLEEP.SYNCS 0x989680 ;  /* 0x009896800000895d */ /* 0x004fea0003900000 */
[----:B------:R-:W2:Y:S02]  /*11c60*/  @!P0 SYNCS.PHASECHK.TRANS64 P0, [R3+URZ+0x38840], R0 ;  /* 0x03884000030085a7 */ /* 0x000ea4000800007f */
[----:B--2---:R-:W-:Y:S05]  /*11c70*/  @!P0 BRA `(.L_x_236) ;  /* 0xfffffffc00ec8947 */ /* 0x004fea000383ffff */
[----:B------:R-:W-:Y:S05]  /*11c80*/  BRA `(.L_x_336) ;  /* 0xffffffb000ac7947 */ /* 0x000fea000383ffff */
.L_x_239:
[----:B------:R-:W-:Y:S02]  /*11c90*/  IMAD R6, R12, 0x40, R6 ;  /* 0x000000400c067824 */ /* 0x000fe400078e0206 */
[----:B------:R-:W-:Y:S02]  /*11ca0*/  IMAD.MOV.U32 R13, RZ, RZ, R3 ;  /* 0x000000ffff0d7224 */ /* 0x000fe400078e0003 */
[----:B------:R-:W-:Y:S01]  /*11cb0*/  IMAD.MOV.U32 R12, RZ, RZ, RZ ;  /* 0x000000ffff0c7224 */ /* 0x000fe200078e00ff */
[----:B------:R0:W-:Y:S01]  /*11cc0*/  STL [R1+0x4], R6 ;  /* 0x0000040601007387 */ /* 0x0001e20000100800 */
[----:B------:R-:W-:Y:S02]  /*11cd0*/  IMAD.MOV.U32 R11, RZ, RZ, 0x181f ;  /* 0x0000181fff0b7424 */ /* 0x000fe400078e00ff */
[----:B------:R-:W-:-:S07]  /*11ce0*/  IMAD.MOV.U32 R15, RZ, RZ, -0x1 ;  /* 0xffffffffff0f7424 */ /* 0x000fce00078e00ff */
[----:B0-----:R-:W-:Y:S05]  /*11cf0*/  WARPSYNC.COLLECTIVE R15, `(.L_x_337) ;  /* 0x000000000f087348 */ /* 0x001fea0003c00000 */
[----:B------:R1:W2:Y:S02]  /*11d00*/  SHFL.IDX P6, R14, R13, R12, R11 ;  /* 0x0000000c0d0e7389 */ /* 0x0002a400000c000b */
[----:B012---:R-:W-:Y:S01]  /*11d10*/  ENDCOLLECTIVE ;  /* 0x000000000000791b */ /* 0x007fe20003800000 */
.L_x_337:
[----:B------:R-:W-:Y:S02]  /*11d20*/  IMAD.MOV.U32 R13, RZ, RZ, R0 ;  /* 0x000000ffff0d7224 */ /* 0x000fe400078e0000 */
[----:B------:R-:W-:-:S07]  /*11d30*/  IMAD.MOV.U32 R4, RZ, RZ, R14 ;  /* 0x000000ffff047224 */ /* 0x000fce00078e000e */
[----:B------:R-:W-:Y:S05]  /*11d40*/  WARPSYNC.COLLECTIVE R15, `(.L_x_338) ;  /* 0x000000000f087348 */ /* 0x000fea0003c00000 */
[----:B------:R0:W1:Y:S02]  /*11d50*/  SHFL.IDX P6, R14, R13, R12, R11 ;  /* 0x0000000c0d0e7389 */ /* 0x00006400000c000b */
[----:B01----:R-:W-:Y:S01]  /*11d60*/  ENDCOLLECTIVE ;  /* 0x000000000000791b */ /* 0x003fe20003800000 */
.L_x_338:
[----:B------:R-:W-:Y:S01]  /*11d70*/  ULDC UR4, c[0x0][0x288] ;  /* 0x0000a20000047ab9 */ /* 0x000fe20000000800 */
[----:B------:R-:W-:Y:S01]  /*11d80*/  ULDC.64 UR6, c[0x0][0x208] ;  /* 0x0000820000067ab9 */ /* 0x000fe20000000a00 */
[----:B------:R-:W-:-:S05]  /*11d90*/  IMAD R2, R7, UR4, RZ ;  /* 0x0000000407027c24 */ /* 0x000fca000f8e02ff */
[----:B------:R-:W-:Y:S01]  /*11da0*/  ISETP.GE.AND P1, PT, R6, R2, PT ;  /* 0x000000020600720c */ /* 0x000fe20003f26270 */
[----:B------:R-:W-:Y:S02]  /*11db0*/  IMAD.MOV.U32 R13, RZ, RZ, R3 ;  /* 0x000000ffff0d7224 */ /* 0x000fe400078e0003 */
[----:B------:R-:W-:-:S10]  /*11dc0*/  IMAD.MOV.U32 R12, RZ, RZ, 0x1 ;  /* 0x00000001ff0c7424 */ /* 0x000fd400078e00ff */
[----:B------:R-:W-:Y:S02]  /*11dd0*/  @!P1 LEA R9, R8, UR38, 0x1 ;  /* 0x0000002608099c11 */ /* 0x000fe4000f8e08ff */
[----:B------:R-:W-:-:S05]  /*11de0*/  @!P1 LEA R14, P2, R10, R14, 0x1 ;  /* 0x0000000e0a0e9211 */ /* 0x000fca00078408ff */
[----:B------:R-:W-:Y:S02]  /*11df0*/  @!P1 IMAD.X R5, RZ, RZ, R4, P2 ;  /* 0x000000ffff059224 */ /* 0x000fe400010e0604 */
[----:B------:R-:W-:-:S05]  /*11e00*/  @!P1 IMAD.MOV.U32 R4, RZ, RZ, R14 ;  /* 0x000000ffff049224 */ /* 0x000fca00078e000e */
[----:B------:R-:W-:Y:S01]  /*11e10*/  @!PT LDS RZ, [RZ] ;  /* 0x00000000fffff984 */ /* 0x000fe20000000800 */
[----:B------:R-:W-:Y:S01]  /*11e20*/  @!PT LDS RZ, [RZ] ;  /* 0x00000000fffff984 */ /* 0x000fe20000000800 */
[----:B------:R-:W-:Y:S01]  /*11e30*/  @!PT LDS RZ, [RZ] ;  /* 0x00000000fffff984 */ /* 0x000fe20000000800 */
[----:B------:R0:W-:Y:S02]  /*11e40*/  @!P1 LDGSTS.E.BYPASS.LTC128B.128 [R9+0x20400], desc[UR6][R4.64], !P0 ;  /* 0x2040000004099fae */ /* 0x0001e4000c101d46 */
[----:B0-----:R-:W-:Y:S05]  /*11e50*/  WARPSYNC.COLLECTIVE R15, `(.L_x_339) ;  /* 0x000000000f087348 */ /* 0x001fea0003c00000 */
[----:B------:R1:W2:Y:S02]  /*11e60*/  SHFL.IDX P6, R14, R13, R12, R11 ;  /* 0x0000000c0d0e7389 */ /* 0x0002a400000c000b */
[----:B012---:R-:W-:Y:S01]  /*11e70*/  ENDCOLLECTIVE ;  /* 0x000000000000791b */ /* 0x007fe20003800000 */
.L_x_339:
[----:B------:R-:W-:-:S04]  /*11e80*/  IMAD.MOV.U32 R9, RZ, RZ, R6 ;  /* 0x000000ffff097224 */ /* 0x000fc800078e0006 */
[C---:B------:R-:W-:Y:S02]  /*11e90*/  VIADD R5, R9.reuse, 0x10 ;  /* 0x0000001009057836 */ /* 0x040fe40000000000 */
[----:B------:R-:W-:Y:S02]  /*11ea0*/  IMAD.MOV.U32 R13, RZ, RZ, R0 ;  /* 0x000000ffff0d7224 */ /* 0x000fe400078e0000 */
[----:B------:R-:W-:Y:S01]  /*11eb0*/  VIADD R9, R9, 0x20 ;  /* 0x0000002009097836 */ /* 0x000fe20000000000 */
[----:B------:R-:W-:Y:S01]  /*11ec0*/  ISETP.GE.AND P1, PT, R5, R2, PT ;  /* 0x000000020500720c */ /* 0x000fe20003f26270 */
[----:B------:R0:W-:Y:S04]  /*11ed0*/  STL [R1+0xc], R5 ;  /* 0x00000c0501007387 */ /* 0x0001e80000100800 */
[----:B------:R0:W-:Y:S01]  /*11ee0*/  STL [R1+0x10], R9 ;  /* 0x0000100901007387 */ /* 0x0001e20000100800 */
[----:B------:R-:W-:-:S07]  /*11ef0*/  IMAD.MOV.U32 R4, RZ, RZ, R14 ;  /* 0x000000ffff047224 */ /* 0x000fce00078e000e */
[----:B0-----:R-:W-:Y:S05]  /*11f00*/  WARPSYNC.COLLECTIVE R15, `(.L_x_340) ;  /* 0x000000000f087348 */ /* 0x001fea0003c00000 */
[----:B------:R1:W2:Y:S02]  /*11f10*/  SHFL.IDX P6, R14, R13, R12, R11 ;  /* 0x0000000c0d0e7389 */ /* 0x0002a400000c000b */
[----:B012---:R-:W-:Y:S01]  /*11f20*/  ENDCOLLECTIVE ;  /* 0x000000000000791b */ /* 0x007fe20003800000 */
.L_x_340:
[----:B------:R-:W-:Y:S01]  /*11f30*/  ULDC.64 UR4, c[0x0][0x208] ;  /* 0x0000820000047ab9 */ /* 0x000fe20000000a00 */
[----:B------:R-:W-:Y:S01]  /*11f40*/  @!P1 LEA R7, R8, UR38, 0x1 ;  /* 0x0000002608079c11 */ /* 0x000fe2000f8e08ff */
[----:B------:R-:W-:Y:S02]  /*11f50*/  IMAD.MOV.U32 R13, RZ, RZ, R3 ;  /* 0x000000ffff0d7224 */ /* 0x000fe400078e0003 */
[----:B------:R-:W-:Y:S01]  /*11f60*/  IMAD.MOV.U32 R12, RZ, RZ, 0x2 ;  /* 0x00000002ff0c7424 */ /* 0x000fe200078e00ff */
[----:B------:R-:W-:-:S05]  /*11f70*/  @!P1 LEA R6, P2, R10, R14, 0x1 ;  /* 0x0000000e0a069211 */ /* 0x000fca00078408ff */
[----:B------:R-:W-:Y:S02]  /*11f80*/  @!P1 IMAD.X R5, RZ, RZ, R4, P2 ;  /* 0x000000ffff059224 */ /* 0x000fe400010e0604 */
[----:B------:R-:W-:-:S05]  /*11f90*/  @!P1 IMAD.MOV.U32 R4, RZ, RZ, R6 ;  /* 0x000000ffff049224 */ /* 0x000fca00078e0006 */
[----:B------:R-:W-:Y:S01]  /*11fa0*/  @!PT LDS RZ, [RZ] ;  /* 0x00000000fffff984 */ /* 0x000fe20000000800 */
[----:B------:R-:W-:Y:S01]  /*11fb0*/  @!PT LDS RZ, [RZ] ;  /* 0x00000000fffff984 */ /* 0x000fe20000000800 */
[----:B------:R-:W-:Y:S01]  /*11fc0*/  @!PT LDS RZ, [RZ] ;  /* 0x00000000fffff984 */ /* 0x000fe20000000800 */
[----:B------:R0:W-:Y:S01]  /*11fd0*/  @!P1 LDGSTS.E.BYPASS.LTC128B.128 [R7+0x20c00], desc[UR4][R4.64], !P0 ;  /* 0x20c0000004079fae */ /* 0x0001e2000c101d44 */
[----:B------:R-:W-:-:S13]  /*11fe0*/  ISETP.GE.AND P1, PT, R9, R2, PT ;  /* 0x000000020900720c */ /* 0x000fda0003f26270 */
[----:B0-----:R-:W-:Y:S05]  /*11ff0*/  WARPSYNC.COLLECTIVE R15, `(.L_x_341) ;  /* 0x000000000f087348 */ /* 0x001fea0003c00000 */
[----:B------:R1:W2:Y:S02]  /*12000*/  SHFL.IDX P6, R14, R13, R12, R11 ;  /* 0x0000000c0d0e7389 */ /* 0x0002a400000c000b */
[----:B012---:R-:W-:Y:S01]  /*12010*/  ENDCOLLECTIVE ;  /* 0x000000000000791b */ /* 0x007fe20003800000 */
.L_x_341:
[----:B------:R-:W-:Y:S01]  /*12020*/  @!P1 LEA R6, R8, UR38, 0x1 ;  /* 0x0000002608069c11 */ /* 0x000fe2000f8e08ff */
[----:B------:R-:W-:Y:S02]  /*12030*/  IMAD.MOV.U32 R13, RZ, RZ, R0 ;  /* 0x000000ffff0d7224 */ /* 0x000fe400078e0000 */
[----:B------:R-:W-:-:S07]  /*12040*/  IMAD.MOV.U32 R4, RZ, RZ, R14 ;  /* 0x000000ffff047224 */ /* 0x000fce00078e000e */
[----:B------:R-:W-:Y:S05]  /*12050*/  WARPSYNC.COLLECTIVE R15, `(.L_x_342) ;  /* 0x000000000f087348 */ /* 0x000fea0003c00000 */
[----:B------:R0:W1:Y:S02]  /*12060*/  SHFL.IDX P6, R14, R13, R12, R11 ;  /* 0x0000000c0d0e7389 */ /* 0x00006400000c000b */
[----:B01----:R-:W-:Y:S01]  /*12070*/  ENDCOLLECTIVE ;  /* 0x000000000000791b */ /* 0x003fe20003800000 */
.L_x_342:
[----:B------:R-:W-:Y:S01]  /*12080*/  ULDC.64 UR4, c[0x0][0x208] ;  /* 0x0000820000047ab9 */ /* 0x000fe20000000a00 */
[----:B------:R-:W-:Y:S02]  /*12090*/  IMAD.MOV.U32 R13, RZ, RZ, R3 ;  /* 0x000000ffff0d7224 */ /* 0x000fe400078e0003 */
[----:B------:R-:W-:Y:S01]  /*120a0*/  IMAD.MOV.U32 R12, RZ, RZ, 0x3 ;  /* 0x00000003ff0c7424 */ /* 0x000fe200078e00ff */
[----:B------:R-:W-:-:S05]  /*120b0*/  @!P1 LEA R5, P2, R10, R14, 0x1 ;  /* 0x0000000e0a059211 */ /* 0x000fca00078408ff */
[----:B------:R-:W-:-:S05]  /*120c0*/  @!P1 IMAD.X R4, RZ, RZ, R4, P2 ;  /* 0x000000ffff049224 */ /* 0x000fca00010e0604 */
[----:B------:R-:W-:-:S04]  /*120d0*/  @!P1 LOP3.LUT R5, R5, R4, RZ, 0x3c, !PT ;  /* 0x0000000405059212 */ /* 0x000fc800078e3cff */
[----:B------:R-:W-:-:S04]  /*120e0*/  @!P1 LOP3.LUT R4, R5, R4, RZ, 0x3c, !PT ;  /* 0x0000000405049212 */ /* 0x000fc800078e3cff */
[----:B------:R-:W-:-:S05]  /*120f0*/  @!P1 LOP3.LUT R5, R5, R4, RZ, 0x3c, !PT ;  /* 0x0000000405059212 */ /* 0x000fca00078e3cff */
[----:B------:R-:W-:Y:S01]  /*12100*/  @!PT LDS RZ, [RZ] ;  /* 0x00000000fffff984 */ /* 0x000fe20000000800 */
[----:B------:R-:W-:Y:S01]  /*12110*/  @!PT LDS RZ, [RZ] ;  /* 0x00000000fffff984 */ /* 0x000fe20000000800 */
[----:B------:R-:W-:Y:S01]  /*12120*/  @!PT LDS RZ, [RZ] ;  /* 0x00000000fffff984 */ /* 0x000fe20000000800 */
[----:B------:R0:W-:Y:S02]  /*12130*/  @!P1 LDGSTS.E.BYPASS.LTC128B.128 [R6+0x21400], desc[UR4][R4.64], !P0 ;  /* 0x2140000004069fae */ /* 0x0001e4000c101d44 */
[----:B0-----:R-:W-:Y:S05]  /*12140*/  WARPSYNC.COLLECTIVE R15, `(.L_x_343) ;  /* 0x000000000f087348 */ /* 0x001fea0003c00000 */
[----:B------:R1:W2:Y:S02]  /*12150*/  SHFL.IDX P6, R14, R13, R12, R11 ;  /* 0x0000000c0d0e7389 */ /* 0x0002a400000c000b */
[----:B012---:R-:W-:Y:S01]  /*12160*/  ENDCOLLECTIVE ;  /* 0x000000000000791b */ /* 0x007fe20003800000 */
.L_x_343:
[----:B------:R-:W-:Y:S02]  /*12170*/  IMAD.MOV.U32 R13, RZ, RZ, R0 ;  /* 0x000000ffff0d7224 */ /* 0x000fe400078e0000 */
[----:B------:R-:W-:-:S07]  /*12180*/  IMAD.MOV.U32 R3, RZ, RZ, R14 ;  /* 0x000000ffff037224 */ /* 0x000fce00078e000e */
[----:B------:R-:W-:Y:S05]  /*12190*/  WARPSYNC.COLLECTIVE R15, `(.L_x_344) ;  /* 0x000000000f087348 */ /* 0x000fea0003c00000 */
[----:B------:R0:W1:Y:S02]  /*121a0*/  SHFL.IDX P6, R14, R13, R12, R11 ;  /* 0x0000000c0d0e7389 */ /* 0x00006400000c000b */
[----:B01----:R-:W-:Y:S01]  /*121b0*/  ENDCOLLECTIVE ;  /* 0x000000000000791b */ /* 0x003fe20003800000 */
.L_x_344:
[----:B------:R-:W-:Y:S05]  /*121c0*/  BRA `(.L_x_345) ;  /* 0xffffffb400947947 */ /* 0x000fea000383ffff */
.L_x_241:
[----:B------:R-:W-:Y:S01]  /*121d0*/  BSSY B0, `(.L_x_346) ;  /* 0x0000008000007945 */ /* 0x000fe20003800000 */
[----:B------:R-:W-:Y:S02]  /*121e0*/  IMAD.MOV.U32 R13, RZ, RZ, R6 ;  /* 0x000000ffff0d7224 */ /* 0x000fe400078e0006 */
[----:B------:R-:W-:Y:S02]  /*121f0*/  IMAD.MOV.U32 R12, RZ, RZ, RZ ;  /* 0x000000ffff0c7224 */ /* 0x000fe400078e00ff */
[----:B------:R-:W-:Y:S02]  /*12200*/  IMAD.MOV.U32 R11, RZ, RZ, 0x181f ;  /* 0x0000181fff0b7424 */ /* 0x000fe400078e00ff */
[----:B------:R-:W-:-:S07]  /*12210*/  IMAD.MOV.U32 R15, RZ, RZ, -0x1 ;  /* 0xffffffffff0f7424 */ /* 0x000fce00078e00ff */
[----:B------:R-:W-:Y:S05]  /*12220*/  WARPSYNC.COLLECTIVE R15, `(.L_x_347) ;  /* 0x000000000f087348 */ /* 0x000fea0003c00000 */
[----:B------:R0:W1:Y:S02]  /*12230*/  SHFL.IDX P6, R14, R13, R12, R11 ;  /* 0x0000000c0d0e7389 */ /* 0x00006400000c000b */
[----:B01----:R-:W-:Y:S01]  /*12240*/  ENDCOLLECTIVE ;  /* 0x000000000000791b */ /* 0x003fe20003800000 */
.L_x_347:
[----:B------:R-:W-:Y:S05]  /*12250*/  BSYNC B0 ;  /* 0x0000000000007941 */ /* 0x000fea0003800000 */
.L_x_346:
[----:B------:R-:W0:Y:S01]  /*12260*/  S2R R3, SR_TID.X ;  /* 0x0000000000037919 */ /* 0x000e220000002100 */
[----:B------:R-:W-:-:S05]  /*12270*/  LOP3.LUT R8, R8, 0x7f, RZ, 0xc0, !PT ;  /* 0x0000007f08087812 */ /* 0x000fca00078ec0ff */
[----:B------:R-:W-:Y:S02]  /*12280*/  IMAD.SHL.U32 R9, R8, 0x8, RZ ;  /* 0x0000000808097824 */ /* 0x000fe400078e00ff */
[----:B------:R-:W-:Y:S02]  /*12290*/  IMAD.MOV.U32 R13, RZ, RZ, R0 ;  /* 0x000000ffff0d7224 */ /* 0x000fe400078e0000 */
[----:B------:R-:W-:Y:S02]  /*122a0*/  IMAD.MOV.U32 R12, RZ, RZ, RZ ;  /* 0x000000ffff0c7224 */ /* 0x000fe400078e00ff */
[----:B------:R-:W-:Y:S02]  /*122b0*/  IMAD.MOV.U32 R11, RZ, RZ, 0x181f ;  /* 0x0000181fff0b7424 */ /* 0x000fe400078e00ff */
[----:B------:R-:W-:Y:S02]  /*122c0*/  IMAD.MOV.U32 R15, RZ, RZ, -0x1 ;  /* 0xffffffffff0f7424 */ /* 0x000fe400078e00ff */
[----:B0-----:R-:W-:-:S05]  /*122d0*/  IMAD.SHL.U32 R8, R3, 0x8, RZ ;  /* 0x0000000803087824 */ /* 0x001fca00078e00ff */
[----:B------:R-:W-:-:S04]  /*122e0*/  LOP3.LUT R8, R8, 0x1f8, RZ, 0xc0, !PT ;  /* 0x000001f808087812 */ /* 0x000fc800078ec0ff */
[----:B------:R-:W-:-:S04]  /*122f0*/  LOP3.LUT R8, R8, 0x38, R3, 0x78, !PT ;  /* 0x0000003808087812 */ /* 0x000fc800078e7803 */
[----:B------:R-:W-:Y:S01]  /*12300*/  LOP3.LUT R8, R8, 0x200, R9, 0xf8, !PT ;  /* 0x0000020008087812 */ /* 0x000fe200078ef809 */
[----:B------:R-:W-:Y:S01]  /*12310*/  IMAD.MOV.U32 R2, RZ, RZ, R14 ;  /* 0x000000ffff027224 */ /* 0x000fe200078e000e */
[----:B------:R0:W5:Y:S03]  /*12320*/  LDL.LU R9, [R1+0xc] ;  /* 0x00000c0001097983 */ /* 0x0001660000300800 */
[----:B------:R-:W-:-:S07]  /*12330*/  IMAD.MOV.U32 R3, RZ, RZ, R8 ;  /* 0x000000ffff037224 */ /* 0x000fce00078e0008 */
[----:B0----5:R-:W-:Y:S05]  /*12340*/  WARPSYNC.COLLECTIVE R15, `(.L_x_348) ;  /* 0x000000000f087348 */ /* 0x021fea0003c00000 */
[----:B------:R1:W2:Y:S02]  /*12350*/  SHFL.IDX P6, R14, R13, R12, R11 ;  /* 0x0000000c0d0e7389 */ /* 0x0002a400000c000b */
[----:B012--5:R-:W-:Y:S01]  /*12360*/  ENDCOLLECTIVE ;  /* 0x000000000000791b */ /* 0x027fe20003800000 */
.L_x_348:
[----:B------:R-:W-:Y:S01]  /*12370*/  ULDC UR4, c[0x0][0x288] ;  /* 0x0000a20000047ab9 */ /* 0x000fe20000000800 */
[----:B------:R-:W2:Y:S04]  /*12380*/  LDL.LU R8, [R1+0x10] ;  /* 0x0000100001087983 */ /* 0x000ea80000300800 */
[----:B------:R-:W3:Y:S01]  /*12390*/  LDL.LU R11, [R1+0x4] ;  /* 0x00000400010b7983 */ /* 0x000ee20000300800 */
[----:B------:R-:W-:Y:S01]  /*123a0*/  IMAD R7, R7, UR4, RZ ;  /* 0x0000000407077c24 */ /* 0x000fe2000f8e02ff */
[----:B------:R-:W-:Y:S01]  /*123b0*/  LOP3.LUT R17, R17, 0xffffff7f, RZ, 0xc0, !PT ;  /* 0xffffff7f11117812 */ /* 0x000fe200078ec0ff */
[----:B------:R-:W-:-:S03]  /*123c0*/  IMAD.MOV.U32 R15, RZ, RZ, R3 ;  /* 0x000000ffff0f7224 */ /* 0x000fc600078e0003 */
[----:B------:R-:W-:Y:S01]  /*123d0*/  @P1 LOP3.LUT R17, R17, 0x80, RZ, 0xfc, !PT ;  /* 0x0000008011111812 */ /* 0x000fe200078efcff */
[----:B------:R-:W-:-:S03]  /*123e0*/  IMAD.MOV.U32 R3, RZ, RZ, R14 ;  /* 0x000000ffff037224 */ /* 0x000fc600078e000e */
[C---:B------:R-:W-:Y:S02]  /*123f0*/  LOP3.LUT P1, RZ, R17.reuse, 0x10, RZ, 0xc0, !PT ;  /* 0x0000001011ff7812 */ /* 0x040fe4000782c0ff */
[----:B------:R-:W-:Y:S01]  /*12400*/  LOP3.LUT R17, R17, 0xffffffbf, RZ, 0xc0, !PT ;  /* 0xffffffbf11117812 */ /* 0x000fe200078ec0ff */
[----:B------:R-:W-:Y:S01]  /*12410*/  ULDC.64 UR6, c[0x0][0x208] ;  /* 0x0000820000067ab9 */ /* 0x000fe20000000a00 */
[----:B------:R-:W-:Y:S02]  /*12420*/  IMAD.MOV.U32 R13, RZ, RZ, R6 ;  /* 0x000000ffff0d7224 */ /* 0x000fe400078e0006 */
[----:B------:R-:W-:Y:S01]  /*12430*/  IMAD.MOV.U32 R12, RZ, RZ, 0x1 ;  /* 0x00000001ff0c7424 */ /* 0x000fe200078e00ff */
[-C--:B--2---:R-:W-:Y:S02]  /*12440*/  ISETP.GE.AND P3, PT, R8, R7.reuse, PT ;  /* 0x000000070800720c */ /* 0x084fe40003f66270 */
[----:B---3--:R-:W-:-:S11]  /*12450*/  ISETP.GE.AND P4, PT, R11, R7, PT ;  /* 0x000000070b00720c */ /* 0x008fd60003f86270 */
[----:B------:R-:W-:Y:S02]  /*12460*/  @P3 LOP3.LUT R17, R17, 0x40, RZ, 0xfc, !PT ;  /* 0x0000004011113812 */ /* 0x000fe400078efcff */
[----:B------:R-:W-:-:S05]  /*12470*/  @!P4 LEA R3, P6, R10, R3, 0x1 ;  /* 0x000000030a03c211 */ /* 0x000fca00078c08ff */
[----:B------:R-:W-:Y:S01]  /*12480*/  @!P4 IMAD.X R2, RZ, RZ, R2, P6 ;  /* 0x000000ffff02c224 */ /* 0x000fe200030e0602 */
[----:B------:R-:W-:-:S04]  /*12490*/  LOP3.LUT P6, RZ, R17, 0x8, RZ, 0xc0, !PT ;  /* 0x0000000811ff7812 */ /* 0x000fc800078cc0ff */
[----:B------:R-:W-:-:S04]  /*124a0*/  @!P4 LOP3.LUT R3, R3, R2, RZ, 0x3c, !PT ;  /* 0x000000020303c212 */ /* 0x000fc800078e3cff */
[----:B------:R-:W-:Y:S02]  /*124b0*/  @!P4 LOP3.LUT R2, R3, R2, RZ, 0x3c, !PT ;  /* 0x000000020302c212 */ /* 0x000fe400078e3cff */
[----:B------:R-:W-:Y:S02]  /*124c0*/  ISETP.GE.AND P2, PT, R9, R7, PT ;  /* 0x000000070900720c */ /* 0x000fe40003f46270 */
[----:B------:R-:W-:Y:S02]  /*124d0*/  @!P4 LOP3.LUT R8, R4, 0x40, RZ, 0xc0, !PT ;  /* 0x000000400408c812 */ /* 0x000fe400078ec0ff */
[----:B------:R-:W-:Y:S02]  /*124e0*/  @!P4 LEA R9, R15, UR38, 0x1 ;  /* 0x000000260f09cc11 */ /* 0x000fe4000f8e08ff */
[----:B------:R-:W-:Y:S02]  /*124f0*/  @!P4 LOP3.LUT R3, R3, R2, RZ, 0x3c, !PT ;  /* 0x000000020303c212 */ /* 0x000fe400078e3cff */
[----:B------:R-:W-:-:S02]  /*12500*/  LOP3.LUT P3, RZ, R17, 0x4, RZ, 0xc0, !PT ;  /* 0x0000000411ff7812 */ /* 0x000fc4000786c0ff */
[----:B------:R-:W-:Y:S01]  /*12510*/  @!P4 SHF.R.U32.HI R8, RZ, 0x2, R8 ;  /* 0x00000002ff08c819 */ /* 0x000fe20000011608 */
[----:B------:R-:W-:Y:S01]  /*12520*/  @!PT LDS RZ, [RZ] ;  /* 0x00000000fffff984 */ /* 0x000fe20000000800 */
[----:B------:R-:W-:Y:S01]  /*12530*/  @!PT LDS RZ, [RZ] ;  /* 0x00000000fffff984 */ /* 0x000fe20000000800 */
[----:B------:R-:W-:Y:S01]  /*12540*/  @!PT LDS RZ, [RZ] ;  /* 0x00000000fffff984 */ /* 0x000fe20000000800 */
[----:B------:R-:W-:Y:S01]  /*12550*/  @!P4 LDGSTS.E.BYPASS.LTC128B.128 [R9+0x26400], desc[UR6][R2.64], !P1 ;  /* 0x264000000209cfae */ /* 0x000fe2000c901d46 */
[----:B------:R-:W-:-:S03]  /*12560*/  LOP3.LUT P1, RZ, R17, 0x80, RZ, 0xc0, !PT ;  /* 0x0000008011ff7812 */ /* 0x000fc6000782c0ff */
        /* <DEDUP_REMOVED lines=8> */
[----:B------:R-:W-:Y:S01]  /*125f0*/  @!P4 LDGSTS.E.BYPASS.LTC128B.128 [R9+0x32400], desc[UR6][R2.64+0x300], P6 ;  /* 0x324003000209cfae */ /* 0x000fe2000b101d46 */
[----:B------:R-:W-:Y:S01]  /*12600*/  @!P4 ISETP.NE.U32.AND P6, PT, R8, RZ, PT ;  /* 0x000000ff0800c20c */ /* 0x000fe20003fc5070 */
[----:B------:R-:W-:-:S12]  /*12610*/  IMAD.MOV.U32 R11, RZ, RZ, 0x181f ;  /* 0x0000181fff0b7424 */ /* 0x000fd800078e00ff */
[----:B------:R0:W-:Y:S02]  /*12620*/  @!P4 LDGSTS.E.BYPASS.LTC128B.128 [R9+0x34400], desc[UR6][R2.64+0x380], P6 ;  /* 0x344003800209cfae */ /* 0x0001e4000b101d46 */
[----:B0-----:R-:W-:Y:S02]  /*12630*/  IMAD.MOV.U32 R9, RZ, RZ, R15 ;  /* 0x000000ffff097224 */ /* 0x001fe400078e000f */
[----:B------:R-:W-:-:S07]  /*12640*/  IMAD.MOV.U32 R15, RZ, RZ, -0x1 ;  /* 0xffffffffff0f7424 */ /* 0x000fce00078e00ff */
[----:B------:R-:W-:Y:S05]  /*12650*/  WARPSYNC.COLLECTIVE R15, `(.L_x_349) ;  /* 0x000000000f087348 */ /* 0x000fea0003c00000 */
[----:B------:R0:W1:Y:S02]  /*12660*/  SHFL.IDX P6, R14, R13, R12, R11 ;  /* 0x0000000c0d0e7389 */ /* 0x00006400000c000b */
[----:B01----:R-:W-:Y:S01]  /*12670*/  ENDCOLLECTIVE ;  /* 0x000000000000791b */ /* 0x003fe20003800000 */
.L_x_349:
[----:B------:R-:W-:Y:S02]  /*12680*/  IMAD.MOV.U32 R13, RZ, RZ, R0 ;  /* 0x000000ffff0d7224 */ /* 0x000fe400078e0000 */
[----:B------:R-:W-:-:S07]  /*12690*/  IMAD.MOV.U32 R8, RZ, RZ, R14 ;  /* 0x000000ffff087224 */ /* 0x000fce00078e000e */
[----:B------:R-:W-:Y:S05]  /*126a0*/  WARPSYNC.COLLECTIVE R15, `(.L_x_350) ;  /* 0x000000000f087348 */ /* 0x000fea0003c00000 */
[----:B------:R0:W1:Y:S02]  /*126b0*/  SHFL.IDX P6, R14, R13, R12, R11 ;  /* 0x0000000c0d0e7389 */ /* 0x00006400000c000b */
[----:B01----:R-:W-:Y:S01]  /*126c0*/  ENDCOLLECTIVE ;  /* 0x000000000000791b */ /* 0x003fe20003800000 */
.L_x_350:
[----:B------:R-:W-:Y:S01]  /*126d0*/  @!P2 LEA R21, R9, UR38, 0x1 ;  /* 0x000000260915ac11 */ /* 0x000fe2000f8e08ff */
[----:B------:R-:W-:Y:S01]  /*126e0*/  ULDC.64 UR4, c[0x0][0x208] ;  /* 0x0000820000047ab9 */ /* 0x000fe20000000a00 */
[----:B------:R-:W-:-:S05]  /*126f0*/  @!P2 LEA R10, P4, R10, R14, 0x1 ;  /* 0x0000000e0a0aa211 */ /* 0x000fca00078808ff */
[----:B------:R-:W-:Y:S01]  /*12700*/  @!P2 IMAD.X R14, RZ, RZ, R8, P4 ;  /* 0x000000ffff0ea224 */ /* 0x000fe200020e0608 */
[C---:B------:R-:W-:Y:S02]  /*12710*/  LOP3.LUT P4, RZ, R17.reuse, 0x10, RZ, 0xc0, !PT ;  /* 0x0000001011ff7812 */ /* 0x040fe4000788c0ff */
[----:B------:R-:W-:Y:S01]  /*12720*/  @!P2 LOP3.LUT R8, R4, 0x40, RZ, 0xc0, !PT ;  /* 0x000000400408a812 */ /* 0x000fe200078ec0ff */
[----:B------:R-:W-:Y:S01]  /*12730*/  @!P2 IMAD.MOV.U32 R2, RZ, RZ, R10 ;  /* 0x000000ffff02a224 */ /* 0x000fe200078e000a */
[----:B------:R-:W-:Y:S01]  /*12740*/  LOP3.LUT P6, RZ, R17, 0x8, RZ, 0xc0, !PT ;  /* 0x0000000811ff7812 */ /* 0x000fe200078cc0ff */
[----:B------:R-:W-:Y:S01]  /*12750*/  @!P2 IMAD.MOV.U32 R3, RZ, RZ, R14 ;  /* 0x000000ffff03a224 */ /* 0x000fe200078e000e */
[----:B------:R-:W-:-:S07]  /*12760*/  @!P2 SHF.R.U32.HI R8, RZ, 0x2, R8 ;  /* 0x00000002ff08a819 */ /* 0x000fce0000011608 */
[----:B------:R-:W-:Y:S01]  /*12770*/  @!PT LDS RZ, [RZ] ;  /* 0x00000000fffff984 */ /* 0x000fe20000000800 */
[----:B------:R-:W-:Y:S01]  /*12780*/  @!PT LDS RZ, [RZ] ;  /* 0x00000000fffff984 */ /* 0x000fe20000000800 */
[----:B------:R-:W-:Y:S01]  /*12790*/  @!PT LDS RZ, [RZ] ;  /* 0x00000000fffff984 */ /* 0x000fe20000000800 */
        /* <DEDUP_REMOVED lines=10> */
[----:B------:R-:W-:Y:S01]  /*12840*/  @!P2 ISETP.NE.U32.AND P4, PT, R8, RZ, PT ;  /* 0x000000ff0800a20c */ /* 0x000fe20003f85070 */
[----:B------:R-:W-:-:S02]  /*12850*/  IMAD.MOV.U32 R13, RZ, RZ, R6 ;  /* 0x000000ffff0d7224 */ /* 0x000fc400078e0006 */
[----:B------:R-:W-:Y:S01]  /*12860*/  IMAD.MOV.U32 R12, RZ, RZ, 0x2 ;  /* 0x00000002ff0c7424 */ /* 0x000fe200078e00ff */
[----:B------:R-:W1:Y:S09]  /*12870*/  S2R R10, SR_TID.X ;  /* 0x00000000000a7919 */ /* 0x000e720000002100 */
[----:B------:R0:W-:Y:S02]  /*12880*/  @!P2 LDGSTS.E.BYPASS.LTC128B.128 [R21+0x34c00], desc[UR4][R2.64+0x380], P4 ;  /* 0x34c003800215afae */ /* 0x0001e4000a101d44 */
[----:B01----:R-:W-:Y:S05]  /*12890*/  WARPSYNC.COLLECTIVE R15, `(.L_x_351) ;  /* 0x000000000f087348 */ /* 0x003fea0003c00000 */
[----:B------:R2:W3:Y:S02]  /*128a0*/  SHFL.IDX P6, R14, R13, R12, R11 ;  /* 0x0000000c0d0e7389 */ /* 0x0004e400000c000b */
[----:B0123--:R-:W-:Y:S01]  /*128b0*/  ENDCOLLECTIVE ;  /* 0x000000000000791b */ /* 0x00ffe20003800000 */
.L_x_351:
[----:B------:R-:W-:Y:S02]  /*128c0*/  IMAD.MOV.U32 R13, RZ, RZ, R0 ;  /* 0x000000ffff0d7224 */ /* 0x000fe400078e0000 */
[----:B------:R-:W-:-:S07]  /*128d0*/  IMAD.MOV.U32 R2, RZ, RZ, R14 ;  /* 0x000000ffff027224 */ /* 0x000fce00078e000e */
[----:B------:R-:W-:Y:S05]  /*128e0*/  WARPSYNC.COLLECTIVE R15, `(.L_x_352) ;  /* 0x000000000f087348 */ /* 0x000fea0003c00000 */
[----:B------:R0:W1:Y:S02]  /*128f0*/  SHFL.IDX P6, R14, R13, R12, R11 ;  /* 0x0000000c0d0e7389 */ /* 0x00006400000c000b */
[----:B01----:R-:W-:Y:S01]  /*12900*/  ENDCOLLECTIVE ;  /* 0x000000000000791b */ /* 0x003fe20003800000 */
.L_x_352:
[----:B------:R-:W-:Y:S01]  /*12910*/  LOP3.LUT P3, RZ, R17, 0x40, RZ, 0xc0, !PT ;  /* 0x0000004011ff7812 */ /* 0x000fe2000786c0ff */
[----:B------:R-:W-:-:S05]  /*12920*/  IMAD.SHL.U32 R10, R10, 0x8, RZ ;  /* 0x000000080a0a7824 */ /* 0x000fca00078e00ff */
[----:B------:R-:W-:-:S07]  /*12930*/  LOP3.LUT R10, R10, 0x38, RZ, 0xc0, !PT ;  /* 0x000000380a0a7812 */ /* 0x000fce00078ec0ff */
[----:B------:R-:W-:-:S05]  /*12940*/  @!P3 LEA R3, P4, R10, R14, 0x1 ;  /* 0x0000000e0a03b211 */ /* 0x000fca00078808ff */
[----:B------:R-:W-:Y:S01]  /*12950*/  @!P3 IMAD.X R2, RZ, RZ, R2, P4 ;  /* 0x000000ffff02b224 */ /* 0x000fe200020e0602 */
[----:B------:R-:W-:-:S04]  /*12960*/  LOP3.LUT P4, RZ, R17, 0x10, RZ, 0xc0, !PT ;  /* 0x0000001011ff7812 */ /* 0x000fc8000788c0ff */
[-C--:B------:R-:W-:Y:S02]  /*12970*/  @!P3 LOP3.LUT R3, R3, R2.reuse, RZ, 0x3c, !PT ;  /* 0x000000020303b212 */ /* 0x080fe400078e3cff */
[----:B------:R-:W-:Y:S02]  /*12980*/  @!P3 LOP3.LUT R8, R4, 0x40, RZ, 0xc0, !PT ;  /* 0x000000400408b812 */ /* 0x000fe400078ec0ff */
[----:B------:R-:W-:Y:S02]  /*12990*/  @!P3 LOP3.LUT R2, R3, R2, RZ, 0x3c, !PT ;  /* 0x000000020302b212 */ /* 0x000fe400078e3cff */
[----:B------:R-:W-:Y:S02]  /*129a0*/  @!P3 LEA R9, R9, UR38, 0x1 ;  /* 0x000000260909bc11 */ /* 0x000fe4000f8e08ff */
[----:B------:R-:W-:Y:S02]  /*129b0*/  @!P3 LOP3.LUT R3, R3, R2, RZ, 0x3c, !PT ;  /* 0x000000020303b212 */ /* 0x000fe400078e3cff */
[C---:B------:R-:W-:Y:S01]  /*129c0*/  LOP3.LUT P6, RZ, R17.reuse, 0x8, RZ, 0xc0, !PT ;  /* 0x0000000811ff7812 */ /* 0x040fe200078cc0ff */
[----:B------:R-:W-:Y:S01]  /*129d0*/  ULDC.64 UR4, c[0x0][0x208] ;  /* 0x0000820000047ab9 */ /* 0x000fe20000000a00 */
[----:B------:R-:W-:Y:S01]  /*129e0*/  LOP3.LUT P2, RZ, R17, 0x4, RZ, 0xc0, !PT ;  /* 0x0000000411ff7812 */ /* 0x000fe2000784c0ff */
[----:B------:R-:W-:Y:S01]  /*129f0*/  @!PT LDS RZ, [RZ] ;  /* 0x00000000fffff984 */ /* 0x000fe20000000800 */
[----:B------:R-:W-:Y:S01]  /*12a00*/  @!PT LDS RZ, [RZ] ;  /* 0x00000000fffff984 */ /* 0x000fe20000000800 */
[----:B------:R-:W-:Y:S01]  /*12a10*/  @!PT LDS RZ, [RZ] ;  /* 0x00000000fffff984 */ /* 0x000fe20000000800 */
[----:B------:R0:W-:Y:S01]  /*12a20*/  @!P3 LDGSTS.E.BYPASS.LTC128B.128 [R9+0x27400], desc[UR4][R2.64], !P4 ;  /* 0x274000000209bfae */ /* 0x0001e2000e101d44 */
[----:B------:R-:W-:-:S04]  /*12a30*/  @!P3 SHF.R.U32.HI R8, RZ, 0x2, R8 ;  /* 0x00000002ff08b819 */ /* 0x000fc80000011608 */
[----:B------:R-:W-:Y:S02]  /*12a40*/  @!P3 ISETP.NE.U32.AND P4, PT, R8, RZ, PT ;  /* 0x000000ff0800b20c */ /* 0x000fe40003f85070 */
[----:B------:R-:W-:-:S03]  /*12a50*/  @!P3 LOP3.LUT R8, R5, 0x80, RZ, 0xc0, !PT ;  /* 0x000000800508b812 */ /* 0x000fc600078ec0ff */
[----:B------:R0:W-:Y:S01]  /*12a60*/  @!P3 LDGSTS.E.BYPASS.LTC128B.128 [R9+0x29400], desc[UR4][R2.64+0x80], !P6 ;  /* 0x294000800209bfae */ /* 0x0001e2000f101d44 */
[----:B------:R-:W-:-:S03]  /*12a70*/  @!P3 SHF.R.U32.HI R8, RZ, 0x3, R8 ;  /* 0x00000003ff08b819 */ /* 0x000fc60000011608 */
[----:B------:R0:W-:Y:S04]  /*12a80*/  @!P3 LDGSTS.E.BYPASS.LTC128B.128 [R9+0x2b400], desc[UR4][R2.64+0x100], !P2 ;  /* 0x2b4001000209bfae */ /* 0x0001e8000d101d44 */
[----:B------:R0:W-:Y:S04]  /*12a90*/  @!P3 LDGSTS.E.BYPASS.LTC128B.128 [R9+0x2d400], desc[UR4][R2.64+0x180], !P5 ;  /* 0x2d4001800209bfae */ /* 0x0001e8000e901d44 */
[----:B------:R0:W-:Y:S04]  /*12aa0*/  @!P3 LDGSTS.E.BYPASS.LTC128B.128 [R9+0x2f400], desc[UR4][R2.64+0x200], !P0 ;  /* 0x2f4002000209bfae */ /* 0x0001e8000c101d44 */
[----:B------:R0:W-:Y:S04]  /*12ab0*/  @!P3 LDGSTS.E.BYPASS.LTC128B.128 [R9+0x31400], desc[UR4][R2.64+0x280], !P1 ;  /* 0x314002800209bfae */ /* 0x0001e8000c901d44 */
[----:B------:R0:W-:Y:S01]  /*12ac0*/  @!P3 LDGSTS.E.BYPASS.LTC128B.128 [R9+0x33400], desc[UR4][R2.64+0x300], P4 ;  /* 0x334003000209bfae */ /* 0x0001e2000a101d44 */
[----:B------:R-:W-:Y:S01]  /*12ad0*/  @!P3 ISETP.NE.U32.AND P4, PT, R8, RZ, PT ;  /* 0x000000ff0800b20c */ /* 0x000fe20003f85070 */
[----:B------:R-:W-:-:S02]  /*12ae0*/  IMAD.MOV.U32 R13, RZ, RZ, R6 ;  /* 0x000000ffff0d7224 */ /* 0x000fc400078e0006 */
[----:B------:R-:W-:-:S10]  /*12af0*/  IMAD.MOV.U32 R12, RZ, RZ, 0x3 ;  /* 0x00000003ff0c7424 */ /* 0x000fd400078e00ff */
[----:B------:R0:W-:Y:S02]  /*12b00*/  @!P3 LDGSTS.E.BYPASS.LTC128B.128 [R9+0x35400], desc[UR4][R2.64+0x380], P4 ;  /* 0x354003800209bfae */ /* 0x0001e4000a101d44 */
[----:B0-----:R-:W-:Y:S05]  /*12b10*/  WARPSYNC.COLLECTIVE R15, `(.L_x_353) ;  /* 0x000000000f087348 */ /* 0x001fea0003c00000 */
[----:B------:R1:W2:Y:S02]  /*12b20*/  SHFL.IDX P6, R14, R13, R12, R11 ;  /* 0x0000000c0d0e7389 */ /* 0x0002a400000c000b */
[----:B012---:R-:W-:Y:S01]  /*12b30*/  ENDCOLLECTIVE ;  /* 0x000000000000791b */ /* 0x007fe20003800000 */
.L_x_353:
[----:B------:R-:W-:Y:S02]  /*12b40*/  IMAD.MOV.U32 R13, RZ, RZ, R0 ;  /* 0x000000ffff0d7224 */ /* 0x000fe400078e0000 */
[----:B------:R-:W-:-:S07]  /*12b50*/  IMAD.MOV.U32 R6, RZ, RZ, R14 ;  /* 0x000000ffff067224 */ /* 0x000fce00078e000e */
[----:B------:R-:W-:Y:S05]  /*12b60*/  WARPSYNC.COLLECTIVE R15, `(.L_x_354) ;  /* 0x000000000f087348 */ /* 0x000fea0003c00000 */
[----:B------:R0:W1:Y:S02]  /*12b70*/  SHFL.IDX P6, R14, R13, R12, R11 ;  /* 0x0000000c0d0e7389 */ /* 0x00006400000c000b */
[----:B01----:R-:W-:Y:S01]  /*12b80*/  ENDCOLLECTIVE ;  /* 0x000000000000791b */ /* 0x003fe20003800000 */
.L_x_354:
[----:B------:R-:W-:Y:S05]  /*12b90*/  BRA `(.L_x_355) ;  /* 0xffffffb800a07947 */ /* 0x000fea000383ffff */
.L_x_244:
[----:B0-----:R-:W-:-:S04]  /*12ba0*/  IMAD.U32 R3, RZ, RZ, UR38 ;  /* 0x00000026ff037e24 */ /* 0x001fc8000f8e00ff */
[----:B------:R0:W3:Y:S03]  /*12bb0*/  SYNCS.PHASECHK.TRANS64.TRYWAIT P0, [R3+URZ+0x38820], R2 ;  /* 0x03882002030075a7 */ /* 0x0000e6000800017f */
[----:B---3--:R-:W-:Y:S05]  /*12bc0*/  @!P0 NANOSLEEP.SYNCS 0x989680 ;  /* 0x009896800000895d */ /* 0x008fea0003900000 */
[----:B------:R-:W3:Y:S02]  /*12bd0*/  @!P0 SYNCS.PHASECHK.TRANS64 P0, [R3+URZ+0x38820], R2 ;  /* 0x03882002030085a7 */ /* 0x000ee4000800007f */
[----:B---3--:R-:W-:Y:S05]  /*12be0*/  @!P0 BRA `(.L_x_244) ;  /* 0xfffffffc00ec8947 */ /* 0x008fea000383ffff */
[----:B------:R-:W-:Y:S05]  /*12bf0*/  BRA `(.L_x_356) ;  /* 0xffffffbc00487947 */ /* 0x000fea000383ffff */
.L_x_247:
[----:B0-----:R-:W-:-:S04]  /*12c00*/  IMAD.U32 R3, RZ, RZ, UR38 ;  /* 0x00000026ff037e24 */ /* 0x001fc8000f8e00ff */
[----:B------:R0:W3:Y:S03]  /*12c10*/  SYNCS.PHASECHK.TRANS64.TRYWAIT P0, [R3+URZ+0x38860], R2 ;  /* 0x03886002030075a7 */ /* 0x0000e6000800017f */
[----:B---3--:R-:W-:Y:S05]  /*12c20*/  @!P0 NANOSLEEP.SYNCS 0x989680 ;  /* 0x009896800000895d */ /* 0x008fea0003900000 */
[----:B------:R-:W3:Y:S02]  /*12c30*/  @!P0 SYNCS.PHASECHK.TRANS64 P0, [R3+URZ+0x38860], R2 ;  /* 0x03886002030085a7 */ /* 0x000ee4000800007f */
[----:B---3--:R-:W-:Y:S05]  /*12c40*/  @!P0 BRA `(.L_x_247) ;  /* 0xfffffffc00ec8947 */ /* 0x008fea000383ffff */
[----:B------:R-:W-:Y:S05]  /*12c50*/  BRA `(.L_x_357) ;  /* 0xffffffbc00547947 */ /* 0x000fea000383ffff */
.L_x_263:
[----:B-1----:R-:W-:-:S04]  /*12c60*/  IMAD.U32 R3, RZ, RZ, UR38 ;  /* 0x00000026ff037e24 */ /* 0x002fc8000f8e00ff */
[----:B------:R1:W3:Y:S03]  /*12c70*/  SYNCS.PHASECHK.TRANS64.TRYWAIT P0, [R3+URZ+0x38848], R2 ;  /* 0x03884802030075a7 */ /* 0x0002e6000800017f */
[----:B---3--:R-:W-:Y:S05]  /*12c80*/  @!P0 NANOSLEEP.SYNCS 0x989680 ;  /* 0x009896800000895d */ /* 0x008fea0003900000 */
[----:B------:R-:W3:Y:S02]  /*12c90*/  @!P0 SYNCS.PHASECHK.TRANS64 P0, [R3+URZ+0x38848], R2 ;  /* 0x03884802030085a7 */ /* 0x000ee4000800007f */
[----:B---3--:R-:W-:Y:S05]  /*12ca0*/  @!P0 BRA `(.L_x_263) ;  /* 0xfffffffc00ec8947 */ /* 0x008fea000383ffff */
[----:B------:R-:W-:Y:S05]  /*12cb0*/  BRA `(.L_x_358) ;  /* 0xffffffc800207947 */ /* 0x000fea000383ffff */
.L_x_268:
[----:B01----:R-:W-:-:S04]  /*12cc0*/  IMAD.U32 R3, RZ, RZ, UR38 ;  /* 0x00000026ff037e24 */ /* 0x003fc8000f8e00ff */
[----:B------:R0:W1:Y:S03]  /*12cd0*/  SYNCS.PHASECHK.TRANS64.TRYWAIT P0, [R3+URZ+0x38868], R2 ;  /* 0x03886802030075a7 */ /* 0x000066000800017f */
[----:B-1----:R-:W-:Y:S05]  /*12ce0*/  @!P0 NANOSLEEP.SYNCS 0x989680 ;  /* 0x009896800000895d */ /* 0x002fea0003900000 */
[----:B------:R-:W1:Y:S02]  /*12cf0*/  @!P0 SYNCS.PHASECHK.TRANS64 P0, [R3+URZ+0x38868], R2 ;  /* 0x03886802030085a7 */ /* 0x000e64000800007f */
[----:B-1----:R-:W-:Y:S05]  /*12d00*/  @!P0 BRA `(.L_x_268) ;  /* 0xfffffffc00ec8947 */ /* 0x002fea000383ffff */
[----:B------:R-:W-:Y:S05]  /*12d10*/  BRA `(.L_x_359) ;  /* 0xffffffc800807947 */ /* 0x000fea000383ffff */
.L_x_283:
[----:B-1----:R-:W-:-:S04]  /*12d20*/  IMAD.U32 R3, RZ, RZ, UR38 ;  /* 0x00000026ff037e24 */ /* 0x002fc8000f8e00ff */
[----:B------:R1:W3:Y:S03]  /*12d30*/  SYNCS.PHASECHK.TRANS64.TRYWAIT P0, [R3+URZ+0x38840], R2 ;  /* 0x03884002030075a7 */ /* 0x0002e6000800017f */
[----:B---3--:R-:W-:Y:S05]  /*12d40*/  @!P0 NANOSLEEP.SYNCS 0x989680 ;  /* 0x009896800000895d */ /* 0x008fea0003900000 */
[----:B------:R-:W3:Y:S02]  /*12d50*/  @!P0 SYNCS.PHASECHK.TRANS64 P0, [R3+URZ+0x38840], R2 ;  /* 0x03884002030085a7 */ /* 0x000ee4000800007f */
[----:B---3--:R-:W-:Y:S05]  /*12d60*/  @!P0 BRA `(.L_x_283) ;  /* 0xfffffffc00ec8947 */ /* 0x008fea000383ffff */
[----:B------:R-:W-:Y:S05]  /*12d70*/  BRA `(.L_x_360) ;  /* 0xffffffd000d07947 */ /* 0x000fea000383ffff */
.L_x_288:
[----:B01----:R-:W-:-:S04]  /*12d80*/  IMAD.U32 R3, RZ, RZ, UR38 ;  /* 0x00000026ff037e24 */ /* 0x003fc8000f8e00ff */
[----:B------:R0:W1:Y:S03]  /*12d90*/  SYNCS.PHASECHK.TRANS64.TRYWAIT P0, [R3+URZ+0x38860], R2 ;  /* 0x03886002030075a7 */ /* 0x000066000800017f */
[----:B-1----:R-:W-:Y:S05]  /*12da0*/  @!P0 NANOSLEEP.SYNCS 0x989680 ;  /* 0x009896800000895d */ /* 0x002fea0003900000 */
[----:B------:R-:W1:Y:S02]  /*12db0*/  @!P0 SYNCS.PHASECHK.TRANS64 P0, [R3+URZ+0x38860], R2 ;  /* 0x03886002030085a7 */ /* 0x000e64000800007f */
[----:B-1----:R-:W-:Y:S05]  /*12dc0*/  @!P0 BRA `(.L_x_288) ;  /* 0xfffffffc00ec8947 */ /* 0x002fea000383ffff */
[----:B------:R-:W-:Y:S05]  /*12dd0*/  BRA `(.L_x_361) ;  /* 0xffffffd400347947 */ /* 0x000fea000383ffff */
.L_x_304:
[----:B-1----:R-:W-:-:S04]  /*12de0*/  IMAD.U32 R3, RZ, RZ, UR38 ;  /* 0x00000026ff037e24 */ /* 0x002fc8000f8e00ff */
[----:B------:R1:W3:Y:S03]  /*12df0*/  SYNCS.PHASECHK.TRANS64.TRYWAIT P0, [R3+URZ+0x38848], R2 ;  /* 0x03884802030075a7 */ /* 0x0002e6000800017f */
[----:B---3--:R-:W-:Y:S05]  /*12e00*/  @!P0 NANOSLEEP.SYNCS 0x989680 ;  /* 0x009896800000895d */ /* 0x008fea0003900000 */
[----:B------:R-:W3:Y:S02]  /*12e10*/  @!P0 SYNCS.PHASECHK.TRANS64 P0, [R3+URZ+0x38848], R2 ;  /* 0x03884802030085a7 */ /* 0x000ee4000800007f */
[----:B---3--:R-:W-:Y:S05]  /*12e20*/  @!P0 BRA `(.L_x_304) ;  /* 0xfffffffc00ec8947 */ /* 0x008fea000383ffff */
[----:B------:R-:W-:Y:S05]  /*12e30*/  BRA `(.L_x_362) ;  /* 0xffffffdc008c7947 */ /* 0x000fea000383ffff */
.L_x_309:
[----:B-1----:R-:W-:-:S04]  /*12e40*/  IMAD.U32 R3, RZ, RZ, UR38 ;  /* 0x00000026ff037e24 */ /* 0x002fc8000f8e00ff */
[----:B------:R1:W3:Y:S03]  /*12e50*/  SYNCS.PHASECHK.TRANS64.TRYWAIT P0, [R3+URZ+0x38868], R2 ;  /* 0x03886802030075a7 */ /* 0x0002e6000800017f */
[----:B---3--:R-:W-:Y:S05]  /*12e60*/  @!P0 NANOSLEEP.SYNCS 0x989680 ;  /* 0x009896800000895d */ /* 0x008fea0003900000 */
[----:B------:R-:W3:Y:S02]  /*12e70*/  @!P0 SYNCS.PHASECHK.TRANS64 P0, [R3+URZ+0x38868], R2 ;  /* 0x03886802030085a7 */ /* 0x000ee4000800007f */
[----:B---3--:R-:W-:Y:S05]  /*12e80*/  @!P0 BRA `(.L_x_309) ;  /* 0xfffffffc00ec8947 */ /* 0x008fea000383ffff */
[----:B------:R-:W-:Y:S05]  /*12e90*/  BRA `(.L_x_363) ;  /* 0xffffffdc00f07947 */ /* 0x000fea000383ffff */
.L_x_320:
[----:B-1----:R1:W3:Y:S02]  /*12ea0*/  SYNCS.PHASECHK.TRANS64.TRYWAIT P0, [R2+URZ+0x38820], R9 ;  /* 0x03882009020075a7 */ /* 0x0022e4000800017f */
[----:B---3--:R-:W-:Y:S05]  /*12eb0*/  @!P0 NANOSLEEP.SYNCS 0x989680 ;  /* 0x009896800000895d */ /* 0x008fea0003900000 */
[----:B------:R-:W3:Y:S02]  /*12ec0*/  @!P0 SYNCS.PHASECHK.TRANS64 P0, [R2+URZ+0x38820], R9 ;  /* 0x03882009020085a7 */ /* 0x000ee4000800007f */
[----:B---3--:R-:W-:Y:S05]  /*12ed0*/  @!P0 BRA `(.L_x_320) ;  /* 0xfffffffc00f08947 */ /* 0x008fea000383ffff */
[----:B------:R-:W-:Y:S05]  /*12ee0*/  BRA `(.L_x_364) ;  /* 0xffffffe400e07947 */ /* 0x000fea000383ffff */
.L_x_321:
[----:B------:R-:W3:Y:S01]  /*12ef0*/  S2R R3, SR_TID.X ;  /* 0x0000000000037919 */ /* 0x000ee20000002100 */
[----:B------:R-:W-:Y:S01]  /*12f00*/  BSSY B0, `(.L_x_365) ;  /* 0x000000a000007945 */ /* 0x000fe20003800000 */
[----:B------:R-:W-:Y:S02]  /*12f10*/  IMAD.MOV.U32 R12, RZ, RZ, RZ ;  /* 0x000000ffff0c7224 */ /* 0x000fe400078e00ff */
[----:B------:R-:W-:Y:S02]  /*12f20*/  IMAD.MOV.U32 R11, RZ, RZ, 0x1f ;  /* 0x0000001fff0b7424 */ /* 0x000fe400078e00ff */
[----:B------:R-:W-:Y:S01]  /*12f30*/  IMAD.MOV.U32 R15, RZ, RZ, -0x1 ;  /* 0xffffffffff0f7424 */ /* 0x000fe200078e00ff */
[----:B---3--:R-:W-:-:S04]  /*12f40*/  SHF.R.U32.HI R3, RZ, 0x5, R3 ;  /* 0x00000005ff037819 */ /* 0x008fc80000011603 */
[----:B------:R-:W-:-:S05]  /*12f50*/  LOP3.LUT R3, R3, 0x3, RZ, 0xc0, !PT ;  /* 0x0000000303037812 */ /* 0x000fca00078ec0ff */
[----:B------:R-:W-:-:S07]  /*12f60*/  IMAD.MOV.U32 R13, RZ, RZ, R3 ;  /* 0x000000ffff0d7224 */ /* 0x000fce00078e0003 */
[----:B012---:R-:W-:Y:S05]  /*12f70*/  WARPSYNC.COLLECTIVE R15, `(.L_x_366) ;  /* 0x000000000f087348 */ /* 0x007fea0003c00000 */
[----:B--2---:R2:W3:Y:S02]  /*12f80*/  SHFL.IDX P6, R14, R13, R12, R11 ;  /* 0x0000000c0d0e7389 */ /* 0x0044e400000c000b */
[----:B0123--:R-:W-:Y:S01]  /*12f90*/  ENDCOLLECTIVE ;  /* 0x000000000000791b */ /* 0x00ffe20003800000 */
.L_x_366:
[----:B------:R-:W-:Y:S05]  /*12fa0*/  BSYNC B0 ;  /* 0x0000000000007941 */ /* 0x000fea0003800000 */
.L_x_365:
[----:B------:R-:W-:Y:S05]  /*12fb0*/  BRA `(.L_x_367) ;  /* 0xffffffe400c47947 */ /* 0x000fea000383ffff */
.L_x_322:
[----:B------:R-:W-:Y:S01]  /*12fc0*/  BSSY B0, `(.L_x_368) ;  /* 0x0000006000007945 */ /* 0x000fe20003800000 */
[----:B------:R-:W-:-:S07]  /*12fd0*/  IMAD.MOV.U32 R15, RZ, RZ, -0x1 ;  /* 0xffffffffff0f7424 */ /* 0x000fce00078e00ff */
[----:B012---:R-:W-:Y:S05]  /*12fe0*/  WARPSYNC.COLLECTIVE R15, `(.L_x_369) ;  /* 0x000000000f0c7348 */ /* 0x007fea0003c00000 */
[----:B------:R-:W-:Y:S02]  /*12ff0*/  ELECT P6, UR62, PT ;  /* 0x00000000003e782f */ /* 0x000fe400038c0000 */
[----:B------:R-:W-:Y:S01]  /*13000*/  MOV R14, UR62 ;  /* 0x0000003e000e7c02 */ /* 0x000fe20008000f00 */
[----:B012---:R-:W-:Y:S10]  /*13010*/  ENDCOLLECTIVE ;  /* 0x000000000000791b */ /* 0x007ff40003800000 */
.L_x_369:
[----:B------:R-:W-:Y:S05]  /*13020*/  BSYNC B0 ;  /* 0x0000000000007941 */ /* 0x000fea0003800000 */
.L_x_368:
[----:B------:R-:W-:Y:S05]  /*13030*/  BRA `(.L_x_370) ;  /* 0xffffffe400b87947 */ /* 0x000fea000383ffff */
.L_x_324:
[----:B--2---:R2:W3:Y:S02]  /*13040*/  SYNCS.PHASECHK.TRANS64.TRYWAIT P0, [R7+URZ], R4 ;  /* 0x00000004070075a7 */ /* 0x0044e4000800017f */
[----:B---3--:R-:W-:Y:S05]  /*13050*/  @!P0 NANOSLEEP.SYNCS 0x989680 ;  /* 0x009896800000895d */ /* 0x008fea0003900000 */
[----:B------:R-:W3:Y:S02]  /*13060*/  @!P0 SYNCS.PHASECHK.TRANS64 P0, [R7+URZ], R4 ;  /* 0x00000004070085a7 */ /* 0x000ee4000800007f */
[----:B---3--:R-:W-:Y:S05]  /*13070*/  @!P0 BRA `(.L_x_324) ;  /* 0xfffffffc00f08947 */ /* 0x008fea000383ffff */
[----:B------:R-:W-:Y:S05]  /*13080*/  BRA `(.L_x_371) ;  /* 0xffffffe400f47947 */ /* 0x000fea000383ffff */
.L_x_325:
[----:B---3--:R3:W4:Y:S02]  /*13090*/  SYNCS.PHASECHK.TRANS64.TRYWAIT P0, [R5+URZ], R0 ;  /* 0x00000000050075a7 */ /* 0x008724000800017f */
[----:B----4-:R-:W-:Y:S05]  /*130a0*/  @!P0 NANOSLEEP.SYNCS 0x989680 ;  /* 0x009896800000895d */ /* 0x010fea0003900000 */
[----:B------:R-:W4:Y:S02]  /*130b0*/  @!P0 SYNCS.PHASECHK.TRANS64 P0, [R5+URZ], R0 ;  /* 0x00000000050085a7 */ /* 0x000f24000800007f */
[----:B----4-:R-:W-:Y:S05]  /*130c0*/  @!P0 BRA `(.L_x_325) ;  /* 0xfffffffc00f08947 */ /* 0x010fea000383ffff */
[----:B------:R-:W-:Y:S05]  /*130d0*/  BRA `(.L_x_372) ;  /* 0xffffffe400e87947 */ /* 0x000fea000383ffff */
.L_x_327:
[----:B-1----:R1:W3:Y:S02]  /*130e0*/  SYNCS.PHASECHK.TRANS64.TRYWAIT P0, [R5+URZ], R4 ;  /* 0x00000004050075a7 */ /* 0x0022e4000800017f */
[----:B---3--:R-:W-:Y:S05]  /*130f0*/  @!P0 NANOSLEEP.SYNCS 0x989680 ;  /* 0x009896800000895d */ /* 0x008fea0003900000 */
[----:B------:R-:W3:Y:S02]  /*13100*/  @!P0 SYNCS.PHASECHK.TRANS64 P0, [R5+URZ], R4 ;  /* 0x00000004050085a7 */ /* 0x000ee4000800007f */
[----:B---3--:R-:W-:Y:S05]  /*13110*/  @!P0 BRA `(.L_x_327) ;  /* 0xfffffffc00f08947 */ /* 0x008fea000383ffff */
[----:B------:R-:W-:Y:S05]  /*13120*/  BRA `(.L_x_373) ;  /* 0xffffffe400ec7947 */ /* 0x000fea000383ffff */
.L_x_374:
        /* <DEDUP_REMOVED lines=13> */
.L_x_5867:


//--------------------- .text._ZN7cutlass13device_kernelIN5flash11enable_sm90INS1_16FlashAttnFwdSm90INS1_25CollectiveMainloopFwdSm90ILi2EN4cute5tupleIJNS5_1CILi1EEES8_S8_EEENS6_IJNS7_ILi64EEESA_SA_EEELi512ENS_6half_tEfNS_4arch4Sm90ELb0ELb0ELb0ELb1ELb0ELb0ELb0ELb0ELb0ELb1ELb1ELb0EEENS1_21CollectiveEpilogueFwdINS6_IJSA_NS7_ILi512EEESA_EEES9_SC_SE_Li256ELb1ELb1ELb1ELb0EEENS1_36VarlenDynamicPersistentTileSchedulerILi64ELi64ELi256ELi128ELb1ELb1ELb1ELb0ELb1ELb1EEEEEEEEEvNT_6ParamsE --------------------------
	.section	.text._ZN7cutlass13device_kernelIN5flash11enable_sm90INS1_16FlashAttnFwdSm90INS1_25CollectiveMainloopFwdSm90ILi2EN4cute5tupleIJNS5_1CILi1EEES8_S8_EEENS6_IJNS7_ILi64EEESA_SA_EEELi512ENS_6half_tEfNS_4arch4Sm90ELb0ELb0ELb0ELb1ELb0ELb0ELb0ELb0ELb0ELb1ELb1ELb0EEENS1_21CollectiveEpilogueFwdINS6_IJSA_NS7_ILi512EEESA_EEES9_SC_SE_Li256ELb1ELb1ELb1ELb0EEENS1_36VarlenDynamicPersistentTileSchedulerILi64ELi64ELi256ELi128ELb1ELb1ELb1ELb0ELb1ELb1EEEEEEEEEvNT_6ParamsE,"ax",@progbits
	.align	128
.text._ZN7cutlass13device_kernelIN5flash11enable_sm90INS1_16FlashAttnFwdSm90INS1_25CollectiveMainloopFwdSm90ILi2EN4cute5tupleIJNS5_1CILi1EEES8_S8_EEENS6_IJNS7_ILi64EEESA_SA_EEELi512ENS_6half_tEfNS_4arch4Sm90ELb0ELb0ELb0ELb1ELb0ELb0ELb0ELb0ELb0ELb1ELb1ELb0EEENS1_21CollectiveEpilogueFwdINS6_IJSA_NS7_ILi512EEESA_EEES9_SC_SE_Li256ELb1ELb1ELb1ELb0EEENS1_36VarlenDynamicPersistentTileSchedulerILi64ELi64ELi256ELi128ELb1ELb1ELb1ELb0ELb1ELb1EEEEEEEEEvNT_6ParamsE:
        .type           _ZN7cutlass13device_kernelIN5flash11enable_sm90INS1_16FlashAttnFwdSm90INS1_25CollectiveMainloopFwdSm90ILi2EN4cute5tupleIJNS5_1CILi1EEES8_S8_EEENS6_IJNS7_ILi64EEESA_SA_EEELi512ENS_6half_tEfNS_4arch4Sm90ELb0ELb0ELb0ELb1ELb0ELb0ELb0ELb0ELb0ELb1ELb1ELb0EEENS1_21CollectiveEpilogueFwdINS6_IJSA_NS7_ILi512EEESA_EEES9_SC_SE_Li256ELb1ELb1ELb1ELb0EEENS1_36VarlenDynamicPersistentTileSchedulerILi64ELi64ELi256ELi128ELb1ELb1ELb1ELb0ELb1ELb1EEEEEEEEEvNT_6ParamsE,@function
        .size           _ZN7cutlass13device_kernelIN5flash11enable_sm90INS1_16FlashAttnFwdSm90INS1_25CollectiveMainloopFwdSm90ILi2EN4cute5tupleIJNS5_1CILi1EEES8_S8_EEENS6_IJNS7_ILi64EEESA_SA_EEELi512ENS_6half_tEfNS_4arch4Sm90ELb0ELb0ELb0ELb1ELb0ELb0ELb0ELb0ELb0ELb1ELb1ELb0EEENS1_21CollectiveEpilogueFwdINS6_IJSA_NS7_ILi512EEESA_EEES9_SC_SE_Li256ELb1ELb1ELb1ELb0EEENS1_36VarlenDynamicPersistentTileSchedulerILi64ELi64ELi256ELi128ELb1ELb1ELb1ELb0ELb1ELb1EEEEEEEEEvNT_6ParamsE,(.L_x_5868 - _ZN7cutlass13device_kernelIN5flash11enable_sm90INS1_16FlashAttnFwdSm90INS1_25CollectiveMainloopFwdSm90ILi2EN4cute5tupleIJNS5_1CILi1EEES8_S8_EEENS6_IJNS7_ILi64EEESA_SA_EEELi512ENS_6half_tEfNS_4arch4Sm90ELb0ELb0ELb0ELb1ELb0ELb0ELb0ELb0ELb0ELb1ELb1ELb0EEENS1_21CollectiveEpilogueFwdINS6_IJSA_NS7_ILi512EEESA_EEES9_SC_SE_Li256ELb1ELb1ELb1ELb0EEENS1_36VarlenDynamicPersistentTileSchedulerILi64ELi64ELi256ELi128ELb1ELb1ELb1ELb0ELb1ELb1EEEEEEEEEvNT_6ParamsE)
        .other          _ZN7cutlass13device_kernelIN5flash11enable_sm90INS1_16FlashAttnFwdSm90INS1_25CollectiveMainloopFwdSm90ILi2EN4cute5tupleIJNS5_1CILi1EEES8_S8_EEENS6_IJNS7_ILi64EEESA_SA_EEELi512ENS_6half_tEfNS_4arch4Sm90ELb0ELb0ELb0ELb1ELb0ELb0ELb0ELb0ELb0ELb1ELb1ELb0EEENS1_21CollectiveEpilogueFwdINS6_IJSA_NS7_ILi512EEESA_EEES9_SC_SE_Li256ELb1ELb1ELb1ELb0EEENS1_36VarlenDynamicPersistentTileSchedulerILi64ELi64ELi256ELi128ELb1ELb1ELb1ELb0ELb1ELb1EEEEEEEEEvNT_6ParamsE,@"STO_CUDA_ENTRY STV_DEFAULT"
_ZN7cutlass13device_kernelIN5flash11enable_sm90INS1_16FlashAttnFwdSm90INS1_25CollectiveMainloopFwdSm90ILi2EN4cute5tupleIJNS5_1CILi1EEES8_S8_EEENS6_IJNS7_ILi64EEESA_SA_EEELi512ENS_6half_tEfNS_4arch4Sm90ELb0ELb0ELb0ELb1ELb0ELb0ELb0ELb0ELb0ELb1ELb1ELb0EEENS1_21CollectiveEpilogueFwdINS6_IJSA_NS7_ILi512EEESA_EEES9_SC_SE_Li256ELb1ELb1ELb1ELb0EEENS1_36VarlenDynamicPersistentTileSchedulerILi64ELi64ELi256ELi128ELb1ELb1ELb1ELb0ELb1ELb1EEEEEEEEEvNT_6ParamsE:
[----:B------:R-:W0:Y:S02]  /*0000*/  LDC R1, c[0x0][0x28] ;  /* 0x00000a00ff017b82 */ /* 0x000e240000000800 */
[----:B0-----:R-:W-:Y:S01]  /*0010*/  VIADD R1, R1, 0xffffff98 ;  /* 0xffffff9801017836 */ /* 0x001fe20000000000 */
[----:B------:R-:W0:Y:S01]  /*0020*/  S2R R6, SR_TID.X ;  /* 0x0000000000067919 */ /* 0x000e220000002100 */
[----:B------:R-:W-:Y:S01]  /*0030*/  ELECT P0, URZ, PT ;  /* 0x00000000003f782f */ /* 0x000fe20003800000 */
[----:B------:R-:W-:Y:S01]  /*0040*/  BSSY B0, `(.L_x_375) ;  /* 0x000000e000007945 */ /* 0x000fe20003800000 */
[----:B0-----:R-:W-:-:S05]  /*0050*/  SHF.R.U32.HI R0, RZ, 0x5, R6 ;  /* 0x00000005ff007819 */ /* 0x001fca0000011606 */
[----:B------:R-:W0:Y:S02]  /*0060*/  SHFL.IDX PT, R2, R0, RZ, 0x1f ;  /* 0x00001fff00027589 */ /* 0x000e2400000e0000 */
[----:B0-----:R-:W-:Y:S02]  /*0070*/  ISETP.EQ.AND P0, PT, R2, RZ, P0 ;  /* 0x000000ff0200720c */ /* 0x001fe40000702270 */
[----:B------:R-:W-:-:S11]  /*0080*/  SHF.R.U32.HI R2, RZ, 0x7, R6 ;  /* 0x00000007ff027819 */ /* 0x000fd60000011606 */
        /* <DEDUP_REMOVED lines=9> */
.L_x_376:
[----:B------:R-:W-:Y:S05]  /*0120*/  BSYNC B0 ;  /* 0x0000000000007941 */ /* 0x000fea0003800000 */
.L_x_375:
        /* <DEDUP_REMOVED lines=20> */
[----:B0-----:R0:W1:Y:S05]  /*0270*/  @UP1 SYNCS.EXCH.64 URZ, [UR8+0x28c00], UR4 ;  /* 0x028c0004083f15b2 */ /* 0x00106a0008000100 */
[----:B------:R0:W2:Y:S01]  /*0280*/  @UP2 SYNCS.EXCH.64 URZ, [UR8+0x28c20], UR6 ;  /* 0x028c2006083f25b2 */ /* 0x0000a20008000100 */
        /* <DEDUP_REMOVED lines=13> */
[----:B------:R3:W0:Y:S02]  /*0360*/  SYNCS.EXCH.64 URZ, [UR6+0x28c48], UR4 ;  /* 0x028c4804063f75b2 */ /* 0x0006240008000100 */
[----:B---3--:R-:W-:Y:S01]  /*0370*/  NOP ;  /* 0x0000000000007918 */ /* 0x008fe20000000000 */
.L_x_377:
[----:B------:R-:W3:Y:S01]  /*0380*/  SHFL.IDX PT, R2, R0, RZ, 0x1f ;  /* 0x00001fff00027589 */ /* 0x000ee200000e0000 */
[----:B------:R-:W-:Y:S01]  /*0390*/  NOP ;  /* 0x0000000000007918 */ /* 0x000fe20000000000 */
[----:B---3--:R-:W-:-:S13]  /*03a0*/  ISETP.NE.AND P0, PT, R2, RZ, PT ;  /* 0x000000ff0200720c */ /* 0x008fda0003f05270 */
        /* <DEDUP_REMOVED lines=18> */
[----:B---3--:R-:W-:Y:S01]  /*04d0*/  NOP ;  /* 0x0000000000007918 */ /* 0x008fe20000000000 */
.L_x_378:
[----:B------:R-:W3:Y:S01]  /*04e0*/  SHFL.IDX PT, R2, R0, RZ, 0x1f ;  /* 0x00001fff00027589 */ /* 0x000ee200000e0000 */
[----:B------:R-:W-:Y:S01]  /*04f0*/  NOP ;  /* 0x0000000000007918 */ /* 0x000fe20000000000 */
[----:B---3--:R-:W-:-:S13]  /*0500*/  ISETP.NE.AND P0, PT, R2, RZ, PT ;  /* 0x000000ff0200720c */ /* 0x008fda0003f05270 */
        /* <DEDUP_REMOVED lines=14> */
[----:B---3--:R-:W-:Y:S01]  /*05f0*/  NOP ;  /* 0x0000000000007918 */ /* 0x008fe20000000000 */
.L_x_379:
        /* <DEDUP_REMOVED lines=22> */
.L_x_380:
        /* <DEDUP_REMOVED lines=22> */
.L_x_381:
[----:B------:R-:W-:Y:S01]  /*08c0*/  PLOP3.LUT P0, PT, PT, PT, UP0, 0x80, 0x0 ;  /* 0x000000000000781c */ /* 0x000fe20003f0f008 */
[----:B------:R-:W-:Y:S01]  /*08d0*/  UMOV UR36, 0x1 ;  /* 0x0000000100247882 */ /* 0x000fe20000000000 */
[----:B------:R-:W-:Y:S01]  /*08e0*/  NOP ;  /* 0x0000000000007918 */ /* 0x000fe20000000000 */
[----:B------:R-:W-:Y:S01]  /*08f0*/  USEL UR36, UR36, 0x2, !UP0 ;  /* 0x0000000224247887 */ /* 0x000fe2000c000000 */
[----:B------:R-:W-:Y:S01]  /*0900*/  ULDC.64 UR40, c[0x0][0x208] ;  /* 0x0000820000287ab9 */ /* 0x000fe20000000a00 */
[----:B012-4-:R-:W-:Y:S08]  /*0910*/  BAR.SYNC.DEFER_BLOCKING 0x0 ;  /* 0x0000000000007b1d */ /* 0x017ff00000010000 */
[----:B------:R-:W-:Y:S05]  /*0920*/  @!P0 BRA `(.L_x_382) ;  /* 0x000000b800948947 */ /* 0x000fea0003800000 */
.L_x_383:
[----:B------:R-:W-:-:S08]  /*0930*/  NOP ;  /* 0x0000000000007918 */ /* 0x000fd00000000000 */
[----:B------:R-:W0:Y:S02]  /*0940*/  USETMAXREG.TRY_ALLOC.CTAPOOL UP0, 0xf0 ;  /* 0x000000f0000079c8 */ /* 0x000e240008000600 */
[----:B0-----:R-:W-:-:S13]  /*0950*/  PLOP3.LUT P0, PT, PT, PT, UP0, 0x80, 0x0 ;  /* 0x000000000000781c */ /* 0x001fda0003f0f008 */
[----:B------:R-:W-:Y:S05]  /*0960*/  @!P0 BRA `(.L_x_383) ;  /* 0xfffffffc00f08947 */ /* 0x000fea000383ffff */
[----:B------:R-:W-:Y:S01]  /*0970*/  LOP3.LUT R0, R6, 0xffffff80, RZ, 0xc0, !PT ;  /* 0xffffff8006007812 */ /* 0x000fe200078ec0ff */
[----:B------:R-:W0:Y:S01]  /*0980*/  S2UR UR4, SR_CgaCtaId ;  /* 0x00000000000479c3 */ /* 0x000e220000008800 */
[----:B------:R-:W-:Y:S02]  /*0990*/  UMOV UR38, 0x400 ;  /* 0x0000040000267882 */ /* 0x000fe40000000000 */
[----:B------:R-:W-:-:S13]  /*09a0*/  ISETP.NE.AND P0, PT, R0, 0x80, PT ;  /* 0x000000800000780c */ /* 0x000fda0003f05270 */
[----:B------:R-:W-:Y:S06]  /*09b0*/  @!P0 BAR.ARV 0x8, 0x100 ;  /* 0x0204000000008b1d */ /* 0x000fec0000002000 */
[----:B------:R-:W-:Y:S01]  /*09c0*/  ISETP.GE.U32.AND P0, PT, R6, 0x100, PT ;  /* 0x000001000600780c */ /* 0x000fe20003f06070 */
[----:B0-----:R-:W-:-:S03]  /*09d0*/  ULEA UR38, UR4, UR38, 0x18 ;  /* 0x0000002604267291 */ /* 0x001fc6000f8ec03f */
[----:B------:R-:W-:-:S09]  /*09e0*/  ULDC UR4, c[0x0][0xc3c] ;  /* 0x00030f0000047ab9 */ /* 0x000fd20000000800 */
[----:B------:R-:W-:Y:S08]  /*09f0*/  @P0 BAR.ARV 0xf, 0x100 ;  /* 0x03c4000000000b1d */ /* 0x000ff00000002000 */
[----:B------:R-:W-:Y:S06]  /*0a00*/  BAR.SYNC.DEFER_BLOCKING 0x5, 0x180 ;  /* 0x0146000000007b1d */ /* 0x000fec0000010000 */
[----:B------:R-:W0:Y:S02]  /*0a10*/  LDS.128 R8, [UR38+0x28cd0] ;  /* 0x028cd026ff087984 */ /* 0x000e240008000c00 */
[----:B------:R-:W-:Y:S06]  /*0a20*/  BAR.ARV 0x4, 0x180 ;  /* 0x0106000000007b1d */ /* 0x000fec0000002000 */
[----:B0-----:R-:W-:-:S13]  /*0a30*/  ISETP.GE.AND P0, PT, R11, UR4, PT ;  /* 0x000000040b007c0c */ /* 0x001fda000bf06270 */
[----:B------:R-:W-:Y:S05]  /*0a40*/  @P0 EXIT ;  /* 0x000000000000094d */ /* 0x000fea0003800000 */
[----:B------:R-:W-:Y:S01]  /*0a50*/  VIADD R6, R6, 0xffffff80 ;  /* 0xffffff8006067836 */ /* 0x000fe20000000000 */
[----:B------:R-:W-:Y:S01]  /*0a60*/  R2UR UR5, R9 ;  /* 0x00000000090572ca */ /* 0x000fe200000e0000 */
[----:B------:R-:W-:Y:S01]  /*0a70*/  IMAD.MOV.U32 R22, RZ, RZ, 0x40 ;  /* 0x00000040ff167424 */ /* 0x000fe200078e00ff */
[----:B------:R-:W-:Y:S01]  /*0a80*/  R2UR UR7, R11 ;  /* 0x000000000b0772ca */ /* 0x000fe200000e0000 */
[----:B------:R-:W-:Y:S01]  /*0a90*/  ULOP3.LUT UR49, UR36, 0x1, URZ, 0xfc, !UPT ;  /* 0x0000000124317892 */ /* 0x000fe2000f8efc3f */
[----:B------:R-:W-:Y:S01]  /*0aa0*/  SHF.R.S32.HI R3, RZ, 0x1f, R6 ;  /* 0x0000001fff037819 */ /* 0x000fe20000011406 */
[----:B------:R-:W-:Y:S01]  /*0ab0*/  UMOV UR48, URZ ;  /* 0x0000003f00307c82 */ /* 0x000fe20008000000 */
[----:B------:R-:W-:Y:S01]  /*0ac0*/  R2UR UR6, R10 ;  /* 0x000000000a0672ca */ /* 0x000fe200000e0000 */
[----:B------:R-:W-:Y:S01]  /*0ad0*/  UMOV UR47, URZ ;  /* 0x0000003f002f7c82 */ /* 0x000fe20008000000 */
[CC--:B------:R-:W-:Y:S01]  /*0ae0*/  LEA.HI R0, R3.reuse, R6.reuse, RZ, 0x4 ;  /* 0x0000000603007211 */ /* 0x0c0fe200078f20ff */
[----:B------:R-:W-:Y:S01]  /*0af0*/  UMOV UR37, URZ ;  /* 0x0000003f00257c82 */ /* 0x000fe20008000000 */
[----:B------:R-:W-:-:S02]  /*0b00*/  LEA.HI R2, R3, R6, RZ, 0x5 ;  /* 0x0000000603027211 */ /* 0x000fc400078f28ff */
[CC--:B------:R-:W-:Y:S02]  /*0b10*/  LEA.HI R5, R3.reuse, R6.reuse, RZ, 0x7 ;  /* 0x0000000603057211 */ /* 0x0c0fe400078f38ff */
[CC--:B------:R-:W-:Y:S02]  /*0b20*/  LEA.HI R4, R3.reuse, R6.reuse, RZ, 0x3 ;  /* 0x0000000603047211 */ /* 0x0c0fe400078f18ff */
[----:B------:R-:W-:Y:S02]  /*0b30*/  LEA.HI R3, R3, R6, RZ, 0x2 ;  /* 0x0000000603037211 */ /* 0x000fe400078f10ff */
[----:B------:R-:W-:Y:S02]  /*0b40*/  SHF.R.S32.HI R9, RZ, 0x4, R0 ;  /* 0x00000004ff097819 */ /* 0x000fe40000011400 */
[----:B------:R-:W-:Y:S02]  /*0b50*/  SHF.R.S32.HI R11, RZ, 0x5, R2 ;  /* 0x00000005ff0b7819 */ /* 0x000fe40000011402 */
[----:B------:R-:W-:-:S02]  /*0b60*/  LOP3.LUT R7, R0, 0xfffffff0, RZ, 0xc0, !PT ;  /* 0xfffffff000077812 */ /* 0x000fc400078ec0ff */
[----:B------:R-:W-:Y:S02]  /*0b70*/  SHF.R.S32.HI R2, RZ, 0x1f, R2 ;  /* 0x0000001fff027819 */ /* 0x000fe40000011402 */
[----:B------:R-:W-:Y:S01]  /*0b80*/  LOP3.LUT R15, R3, 0xfffffffc, RZ, 0xc0, !PT ;  /* 0xfffffffc030f7812 */ /* 0x000fe200078ec0ff */
[----:B------:R-:W-:Y:S01]  /*0b90*/  IMAD.IADD R7, R6, 0x1, -R7 ;  /* 0x0000000106077824 */ /* 0x000fe200078e0a07 */
[----:B------:R-:W-:Y:S02]  /*0ba0*/  LOP3.LUT R3, R5, 0xffffff80, RZ, 0xc0, !PT ;  /* 0xffffff8005037812 */ /* 0x000fe400078ec0ff */
[----:B------:R-:W-:Y:S01]  /*0bb0*/  LEA.HI R0, R0, R9, RZ, 0x1 ;  /* 0x0000000900007211 */ /* 0x000fe200078f08ff */
[----:B------:R-:W-:Y:S01]  /*0bc0*/  IMAD.IADD R15, R6, 0x1, -R15 ;  /* 0x00000001060f7824 */ /* 0x000fe200078e0a0f */
[----:B------:R-:W-:Y:S01]  /*0bd0*/  LEA.HI R2, R2, R11, RZ, 0x2 ;  /* 0x0000000b02027211 */ /* 0x000fe200078f10ff */
[----:B------:R-:W-:Y:S01]  /*0be0*/  IMAD.IADD R3, R6, 0x1, -R3 ;  /* 0x0000000106037824 */ /* 0x000fe200078e0a03 */
[----:B------:R-:W-:-:S02]  /*0bf0*/  LOP3.LUT R0, R0, 0x1ffffffe, RZ, 0xc0, !PT ;  /* 0x1ffffffe00007812 */ /* 0x000fc400078ec0ff */
[----:B------:R-:W-:Y:S02]  /*0c00*/  LOP3.LUT R13, R4, 0xfffffff8, RZ, 0xc0, !PT ;  /* 0xfffffff8040d7812 */ /* 0x000fe400078ec0ff */
[----:B------:R-:W-:Y:S01]  /*0c10*/  LOP3.LUT R4, R2, 0x3ffffc, RZ, 0xc0, !PT ;  /* 0x003ffffc02047812 */ /* 0x000fe200078ec0ff */
[----:B------:R-:W-:Y:S01]  /*0c20*/  IMAD.IADD R9, R9, 0x1, -R0 ;  /* 0x0000000109097824 */ /* 0x000fe200078e0a00 */
[----:B------:R-:W-:Y:S01]  /*0c30*/  SHF.R.S32.HI R224, RZ, 0x7, R5 ;  /* 0x00000007ffe07819 */ /* 0x000fe20000011405 */
[----:B------:R-:W-:Y:S01]  /*0c40*/  IMAD.IADD R13, R6, 0x1, -R13 ;  /* 0x00000001060d7824 */ /* 0x000fe200078e0a0d */
[----:B------:R-:W-:Y:S01]  /*0c50*/  SHF.R.S32.HI R2, RZ, 0x1f, R7 ;  /* 0x0000001fff027819 */ /* 0x000fe20000011407 */
[----:B------:R-:W-:Y:S01]  /*0c60*/  IMAD.IADD R8, R11, 0x1, -R4 ;  /* 0x000000010b087824 */ /* 0x000fe200078e0a04 */
[----:B------:R-:W-:Y:S01]  /*0c70*/  SHF.R.S32.HI R0, RZ, 0x1f, R3 ;  /* 0x0000001fff007819 */ /* 0x000fe20000011403 */
[----:B------:R-:W-:Y:S01]  /*0c80*/  IMAD R17, R224, 0x100, R7 ;  /* 0x00000100e0117824 */ /* 0x000fe200078e0207 */
[----:B------:R-:W-:Y:S01]  /*0c90*/  LEA.HI R6, R2, R7, RZ, 0x3 ;  /* 0x0000000702067211 */ /* 0x000fe200078f18ff */
[----:B------:R-:W-:Y:S01]  /*0ca0*/  IMAD.SHL.U32 R9, R9, 0x8, RZ ;  /* 0x0000000809097824 */ /* 0x000fe200078e00ff */
[----:B------:R-:W-:Y:S01]  /*0cb0*/  LEA.HI R2, R0, R3, RZ, 0x2 ;  /* 0x0000000300027211 */ /* 0x000fe200078f10ff */
[----:B------:R-:W-:Y:S01]  /*0cc0*/  IMAD R12, R8, 0x10, R17 ;  /* 0x00000010080c7824 */ /* 0x000fe200078e0211 */
[C---:B------:R-:W-:Y:S01]  /*0cd0*/  LOP3.LUT R4, R6.reuse, 0xfffffff8, RZ, 0xc0, !PT ;  /* 0xfffffff806047812 */ /* 0x040fe200078ec0ff */
[----:B------:R-:W-:Y:S01]  /*0ce0*/  IMAD.SHL.U32 R6, R6, 0x40, RZ ;  /* 0x0000004006067824 */ /* 0x000fe200078e00ff */
[----:B------:R-:W-:-:S02]  /*0cf0*/  LOP3.LUT R8, R2, 0x7ffffffc, RZ, 0xc0, !PT ;  /* 0x7ffffffc02087812 */ /* 0x000fc400078ec0ff */
[----:B------:R-:W-:Y:S01]  /*0d00*/  LEA.HI R10, R15, R15, RZ, 0x1 ;  /* 0x0000000f0f0a7211 */ /* 0x000fe200078f08ff */
[----:B------:R-:W-:Y:S01]  /*0d10*/  IMAD.IADD R7, R7, 0x1, -R4 ;  /* 0x0000000107077824 */ /* 0x000fe200078e0a04 */
[----:B------:R-:W-:Y:S01]  /*0d20*/  LEA.HI R4, R0, R3, RZ, 0x5 ;  /* 0x0000000300047211 */ /* 0x000fe200078f28ff */
[----:B------:R-:W-:Y:S01]  /*0d30*/  IMAD.IADD R8, R3, 0x1, -R8 ;  /* 0x0000000103087824 */ /* 0x000fe200078e0a08 */
[--C-:B------:R-:W-:Y:S02]  /*0d40*/  SHF.R.S32.HI R0, RZ, 0x2, R2.reuse ;  /* 0x00000002ff007819 */ /* 0x100fe40000011402 */
[----:B------:R-:W-:Y:S01]  /*0d50*/  SHF.R.S32.HI R3, RZ, 0x1f, R2 ;  /* 0x0000001fff037819 */ /* 0x000fe20000011402 */
[----:B------:R-:W-:Y:S01]  /*0d60*/  IMAD.SHL.U32 R2, R7, 0x40, RZ ;  /* 0x0000004007027824 */ /* 0x000fe200078e00ff */
[----:B------:R-:W-:Y:S01]  /*0d70*/  LOP3.LUT R10, R10, 0x1ffffffe, RZ, 0xc0, !PT ;  /* 0x1ffffffe0a0a7812 */ /* 0x000fe200078ec0ff */
[----:B------:R-:W-:Y:S01]  /*0d80*/  IMAD.SHL.U32 R227, R8, 0x2, RZ ;  /* 0x0000000208e37824 */ /* 0x000fe200078e00ff */
[----:B------:R-:W-:-:S02]  /*0d90*/  LEA.HI R5, R5, R224, RZ, 0x1 ;  /* 0x000000e005057211 */ /* 0x000fc400078f08ff */
[----:B------:R-:W-:Y:S01]  /*0da0*/  LOP3.LUT R2, R2, 0x1c0, RZ, 0xc0, !PT ;  /* 0x000001c002027812 */ /* 0x000fe200078ec0ff */
[----:B------:R-:W-:Y:S01]  /*0db0*/  IMAD.IADD R15, R15, 0x1, -R10 ;  /* 0x000000010f0f7824 */ /* 0x000fe200078e0a0a */
[----:B------:R-:W-:Y:S01]  /*0dc0*/  LOP3.LUT R5, R5, 0xfffffe, RZ, 0xc0, !PT ;  /* 0x00fffffe05057812 */ /* 0x000fe200078ec0ff */
[--C-:B------:R-:W-:Y:S01]  /*0dd0*/  IMAD.U32 R10, R12, 0x40, R9.reuse ;  /* 0x000000400c0a7824 */ /* 0x100fe200078e0009 */
[----:B------:R-:W-:Y:S02]  /*0de0*/  LEA.HI R3, R3, R0, RZ, 0x3 ;  /* 0x0000000003037211 */ /* 0x000fe400078f18ff */
[----:B------:R-:W-:Y:S01]  /*0df0*/  LOP3.LUT R9, R2, 0x8, R9, 0xf8, !PT ;  /* 0x0000000802097812 */ /* 0x000fe200078ef809 */
[----:B------:R-:W-:Y:S01]  /*0e00*/  IMAD.IADD R5, R224, 0x1, -R5 ;  /* 0x00000001e0057824 */ /* 0x000fe200078e0a05 */
[----:B------:R-:W-:Y:S01]  /*0e10*/  LOP3.LUT R6, R6, 0x7ffffe00, RZ, 0xc0, !PT ;  /* 0x7ffffe0006067812 */ /* 0x000fe200078ec0ff */
[----:B------:R0:W-:Y:S01]  /*0e20*/  STL [R1+0x60], R10 ;  /* 0x0000600a01007387 */ /* 0x0001e20000100800 */
[----:B------:R-:W-:-:S02]  /*0e30*/  SHF.R.U32.HI R2, RZ, 0x3, R2 ;  /* 0x00000003ff027819 */ /* 0x000fc40000011602 */
[----:B------:R-:W-:Y:S01]  /*0e40*/  LOP3.LUT R3, R3, 0xfffffff8, RZ, 0xc0, !PT ;  /* 0xfffffff803037812 */ /* 0x000fe200078ec0ff */
[----:B------:R-:W-:Y:S01]  /*0e50*/  IMAD R6, R11, 0x400, R6 ;  /* 0x000004000b067824 */ /* 0x000fe200078e0206 */
[----:B------:R-:W-:Y:S01]  /*0e60*/  LOP3.LUT R9, R9, R2, RZ, 0x3c, !PT ;  /* 0x0000000209097212 */ /* 0x000fe200078e3cff */
[----:B------:R-:W-:Y:S01]  /*0e70*/  IMAD.SHL.U32 R2, R13, 0x8, RZ ;  /* 0x000000080d027824 */ /* 0x000fe200078e00ff */
[----:B------:R-:W-:Y:S01]  /*0e80*/  SHF.R.S32.HI R4, RZ, 0x5, R4 ;  /* 0x00000005ff047819 */ /* 0x000fe20000011404 */
[----:B------:R-:W-:Y:S01]  /*0e90*/  IMAD.IADD R3, R0, 0x1, -R3 ;  /* 0x0000000100037824 */ /* 0x000fe200078e0a03 */
[----:B------:R-:W-:Y:S01]  /*0ea0*/  R2P PR, R7, 0x6 ;  /* 0x0000000607007804 */ /* 0x000fe20000000000 */
[----:B0-----:R-:W-:Y:S02]  /*0eb0*/  IMAD.SHL.U32 R10, R5, 0x100, RZ ;  /* 0x00000100050a7824 */ /* 0x001fe400078e00ff */
[----:B------:R-:W-:Y:S02]  /*0ec0*/  IMAD.IADD R6, R6, 0x1, R9 ;  /* 0x0000000106067824 */ /* 0x000fe400078e0209 */
[----:B------:R-:W-:Y:S01]  /*0ed0*/  IMAD.IADD R17, R227, 0x1, R10 ;  /* 0x00000001e3117824 */ /* 0x000fe200078e020a */
[----:B------:R-:W-:Y:S01]  /*0ee0*/  STL [R1+0x5c], R10 ;  /* 0x00005c0a01007387 */ /* 0x000fe20000100800 */
[----:B------:R-:W-:Y:S01]  /*0ef0*/  IMAD R16, R4, 0x10, R3 ;  /* 0x0000001004107824 */ /* 0x000fe200078e0203 */
[----:B------:R-:W-:Y:S01]  /*0f00*/  LEA R18, R6, UR38, 0x1 ;  /* 0x0000002606127c11 */ /* 0x000fe2000f8e08ff */
[----:B------:R-:W-:Y:S01]  /*0f10*/  VIADD R192, R2, 0x40 ;  /* 0x0000004002c07836 */ /* 0x000fe20000000000 */
[----:B------:R-:W-:Y:S01]  /*0f20*/  SHF.R.S32.HI R0, RZ, 0x1f, R17 ;  /* 0x0000001fff007819 */ /* 0x000fe20000011411 */
[----:B------:R-:W-:Y:S01]  /*0f30*/  IMAD R0, R15, 0x8, R16 ;  /* 0x000000080f007824 */ /* 0x000fe200078e0210 */
[----:B------:R-:W-:Y:S01]  /*0f40*/  SEL R22, R22, 0xffffffc0, !P2 ;  /* 0xffffffc016167807 */ /* 0x000fe20005000000 */
[C---:B------:R-:W-:Y:S01]  /*0f50*/  VIADD R223, R17.reuse, 0x8 ;  /* 0x0000000811df7836 */ /* 0x040fe20000000000 */
[----:B------:R-:W-:Y:S01]  /*0f60*/  SHF.R.S32.HI R3, RZ, 0x1f, R192 ;  /* 0x0000001fff037819 */ /* 0x000fe200000114c0 */
[C---:B------:R-:W-:Y:S01]  /*0f70*/  VIADD R222, R17.reuse, 0x10 ;  /* 0x0000001011de7836 */ /* 0x040fe20000000000 */
[----:B------:R0:W-:Y:S01]  /*0f80*/  STL [R1+0x58], R0 ;  /* 0x0000580001007387 */ /* 0x0001e20000100800 */
[C---:B------:R-:W-:Y:S01]  /*0f90*/  VIADD R221, R17.reuse, 0x18 ;  /* 0x0000001811dd7836 */ /* 0x040fe20000000000 */
[----:B------:R-:W-:Y:S01]  /*0fa0*/  SHF.R.S32.HI R4, RZ, 0x1f, R223 ;  /* 0x0000001fff047819 */ /* 0x000fe200000114df */
[C---:B------:R-:W-:Y:S01]  /*0fb0*/  VIADD R220, R17.reuse, 0x20 ;  /* 0x0000002011dc7836 */ /* 0x040fe20000000000 */
[----:B------:R-:W-:Y:S01]  /*0fc0*/  SHF.R.S32.HI R3, RZ, 0x1f, R222 ;  /* 0x0000001fff037819 */ /* 0x000fe200000114de */
[----:B------:R-:W-:-:S02]  /*0fd0*/  VIADD R219, R17, 0x28 ;  /* 0x0000002811db7836 */ /* 0x000fc40000000000 */
[C---:B------:R-:W-:Y:S01]  /*0fe0*/  VIADD R218, R17.reuse, 0x30 ;  /* 0x0000003011da7836 */ /* 0x040fe20000000000 */
[----:B------:R-:W-:Y:S01]  /*0ff0*/  SHF.R.S32.HI R4, RZ, 0x1f, R220 ;  /* 0x0000001fff047819 */ /* 0x000fe200000114dc */
[C---:B------:R-:W-:Y:S01]  /*1000*/  VIADD R217, R17.reuse, 0x38 ;  /* 0x0000003811d97836 */ /* 0x040fe20000000000 */
[----:B0-----:R-:W-:Y:S01]  /*1010*/  SHF.R.S32.HI R0, RZ, 0x1f, R221 ;  /* 0x0000001fff007819 */ /* 0x001fe200000114dd */
[C---:B------:R-:W-:Y:S01]  /*1020*/  VIADD R216, R17.reuse, 0x40 ;  /* 0x0000004011d87836 */ /* 0x040fe20000000000 */
[----:B------:R-:W-:Y:S01]  /*1030*/  SHF.R.S32.HI R3, RZ, 0x1f, R219 ;  /* 0x0000001fff037819 */ /* 0x000fe200000114db */
        /* <DEDUP_REMOVED lines=46> */
[----:B------:R-:W-:Y:S01]  /*1320*/  VIADD R193, R17, 0xf8 ;  /* 0x000000f811c17836 */ /* 0x000fe20000000000 */
[----:B------:R-:W-:Y:S01]  /*1330*/  SHF.R.S32.HI R230, RZ, 0x1f, R195 ;  /* 0x0000001fffe67819 */ /* 0x000fe200000114c3 */
[----:B------:R-:W-:Y:S01]  /*1340*/  VIADD R19, R18, 0x26820 ;  /* 0x0002682012137836 */ /* 0x000fe20000000000 */
[----:B------:R-:W-:Y:S01]  /*1350*/  SHF.R.S32.HI R229, RZ, 0x1f, R194 ;  /* 0x0000001fffe57819 */ /* 0x000fe200000114c2 */
[C---:B------:R-:W-:Y:S01]  /*1360*/  @P1 VIADD R19, R23.reuse, 0xffffffe0 ;  /* 0xffffffe017131836 */ /* 0x040fe20000000000 */
[----:B------:R-:W-:Y:S01]  /*1370*/  SHF.R.S32.HI R228, RZ, 0x1f, R193 ;  /* 0x0000001fffe47819 */ /* 0x000fe200000114c1 */
[----:B------:R-:W-:-:S02]  /*1380*/  IMAD.IADD R23, R23, 0x1, R22 ;  /* 0x0000000117177824 */ /* 0x000fc400078e0216 */
[C---:B------:R-:W-:Y:S02]  /*1390*/  VIADD R187, R2.reuse, 0x80 ;  /* 0x0000008002bb7836 */ /* 0x040fe40000000000 */
[C---:B------:R-:W-:Y:S02]  /*13a0*/  VIADD R186, R2.reuse, 0xc0 ;  /* 0x000000c002ba7836 */ /* 0x040fe40000000000 */
[C---:B------:R-:W-:Y:S02]  /*13b0*/  VIADD R185, R2.reuse, 0x100 ;  /* 0x0000010002b97836 */ /* 0x040fe40000000000 */
[C---:B------:R-:W-:Y:S02]  /*13c0*/  VIADD R184, R2.reuse, 0x140 ;  /* 0x0000014002b87836 */ /* 0x040fe40000000000 */
[C---:B------:R-:W-:Y:S02]  /*13d0*/  VIADD R226, R2.reuse, 0x180 ;  /* 0x0000018002e27836 */ /* 0x040fe40000000000 */
[----:B------:R-:W-:-:S02]  /*13e0*/  VIADD R225, R2, 0x1c0 ;  /* 0x000001c002e17836 */ /* 0x000fc40000000000 */
[----:B------:R-:W-:-:S07]  /*13f0*/  IMAD.IADD R22, R22, 0x1, R19 ;  /* 0x0000000116167824 */ /* 0x000fce00078e0213 */
.L_x_432:
[----:B------:R-:W-:Y:S01]  /*1400*/  ULDC.64 UR8, c[0x0][0xc88] ;  /* 0x0003220000087ab9 */ /* 0x000fe20000000a00 */
[----:B------:R-:W-:Y:S01]  /*1410*/  ULDC.64 UR10, c[0x0][0xa20] ;  /* 0x00028800000a7ab9 */ /* 0x000fe20000000a00 */
[----:B------:R-:W-:Y:S02]  /*1420*/  UIMAD.WIDE UR8, UR7, 0x4, UR8 ;  /* 0x00000004070878a5 */ /* 0x000fe4000f8e0208 */
[----:B------:R-:W-:Y:S01]  /*1430*/  UISETP.NE.U32.AND UP1, UPT, UR10, URZ, UPT ;  /* 0x0000003f0a00728c */ /* 0x000fe2000bf25070 */
[----:B------:R-:W-:Y:S01]  /*1440*/  UMOV UR43, UR5 ;  /* 0x00000005002b7c82 */ /* 0x000fe20008000000 */
[----:B------:R-:W-:Y:S02]  /*1450*/  ULOP3.LUT UR4, UR6, 0xff0000, URZ, 0xc0, !UPT ;  /* 0x00ff000006047892 */ /* 0x000fe4000f8ec03f */
[----:B0123--:R-:W-:Y:S01]  /*1460*/  IMAD.U32 R4, RZ, RZ, UR8 ;  /* 0x00000008ff047e24 */ /* 0x00ffe2000f8e00ff */
[----:B------:R-:W-:Y:S01]  /*1470*/  ULDC UR7, c[0x0][0x424] ;  /* 0x0001090000077ab9 */ /* 0x000fe20000000800 */
[----:B----4-:R-:W-:Y:S01]  /*1480*/  IMAD.U32 R5, RZ, RZ, UR9 ;  /* 0x00000009ff057e24 */ /* 0x010fe2000f8e00ff */
[----:B------:R-:W-:-:S04]  /*1490*/  ULDC.64 UR8, c[0x0][0xa28] ;  /* 0x00028a0000087ab9 */ /* 0x000fc80000000a00 */
[----:B------:R-:W2:Y:S01]  /*14a0*/  LDG.E R4, desc[UR40][R4.64] ;  /* 0x0000002804047981 */ /* 0x000ea2000c1e1900 */
[----:B------:R-:W-:Y:S02]  /*14b0*/  UISETP.NE.U32.AND UP0, UPT, UR8, URZ, UPT ;  /* 0x0000003f0800728c */ /* 0x000fe4000bf05070 */
[----:B------:R-:W-:Y:S02]  /*14c0*/  UISETP.NE.AND.EX UP1, UPT, UR11, URZ, UPT, UP1 ;  /* 0x0000003f0b00728c */ /* 0x000fe4000bf25310 */
[----:B------:R-:W-:-:S04]  /*14d0*/  UISETP.NE.AND.EX UP0, UPT, UR9, URZ, UPT, UP0 ;  /* 0x0000003f0900728c */ /* 0x000fc8000bf05300 */
[----:B------:R-:W-:Y:S02]  /*14e0*/  PLOP3.LUT P1, PT, PT, PT, UP1, 0x80, 0x0 ;  /* 0x000000000000781c */ /* 0x000fe40003f2f018 */
[----:B------:R-:W-:Y:S02]  /*14f0*/  PLOP3.LUT P0, PT, PT, PT, UP0, 0x80, 0x0 ;  /* 0x000000000000781c */ /* 0x000fe40003f0f008 */
[----:B--2---:R-:W-:-:S13]  /*1500*/  R2UR UR39, R4 ;  /* 0x00000000042772ca */ /* 0x004fda00000e0000 */
[----:B------:R-:W-:Y:S02]  /*1510*/  USHF.R.S32.HI UR42, URZ, 0x1f, UR39 ;  /* 0x0000001f3f2a7899 */ /* 0x000fe40008011427 */
[----:B------:R-:W-:-:S04]  /*1520*/  @UP0 ULEA UR8, UP2, UR39, UR8, 0x2 ;  /* 0x0000000827080291 */ /* 0x000fc8000f84103f */
[----:B------:R-:W-:Y:S02]  /*1530*/  @UP0 ULEA.HI.X UR9, UR39, UR9, UR42, 0x2, UP2 ;  /* 0x0000000927090291 */ /* 0x000fe400090f142a */
[----:B------:R-:W-:Y:S01]  /*1540*/  @UP1 ULEA UR10, UP0, UR39, UR10, 0x2 ;  /* 0x0000000a270a1291 */ /* 0x000fe2000f80103f */
[----:B------:R-:W-:-:S03]  /*1550*/  IMAD.U32 R4, RZ, RZ, UR8 ;  /* 0x00000008ff047e24 */ /* 0x000fc6000f8e00ff */
[----:B------:R-:W-:Y:S01]  /*1560*/  @UP1 ULEA.HI.X UR11, UR39, UR11, UR42, 0x2, UP0 ;  /* 0x0000000b270b1291 */ /* 0x000fe200080f142a */
[----:B------:R-:W-:Y:S01]  /*1570*/  IMAD.U32 R5, RZ, RZ, UR9 ;  /* 0x00000009ff057e24 */ /* 0x000fe2000f8e00ff */
[----:B------:R-:W-:Y:S01]  /*1580*/  ULDC.64 UR8, c[0x0][0x418] ;  /* 0x0001060000087ab9 */ /* 0x000fe20000000a00 */
[----:B------:R-:W-:-:S03]  /*1590*/  IMAD.U32 R6, RZ, RZ, UR10 ;  /* 0x0000000aff067e24 */ /* 0x000fc6000f8e00ff */
[----:B------:R-:W-:Y:S01]  /*15a0*/  IMAD.U32 R7, RZ, RZ, UR11 ;  /* 0x0000000bff077e24 */ /* 0x000fe2000f8e00ff */
[----:B------:R-:W2:Y:S04]  /*15b0*/  @P0 LDG.E R4, desc[UR40][R4.64] ;  /* 0x0000002804040981 */ /* 0x000ea8000c1e1900 */
[----:B------:R-:W3:Y:S01]  /*15c0*/  @P1 LDG.E R6, desc[UR40][R6.64] ;  /* 0x0000002806061981 */ /* 0x000ee2000c1e1900 */
[----:B------:R-:W-:Y:S02]  /*15d0*/  UISETP.NE.U32.AND UP0, UPT, UR8, URZ, UPT ;  /* 0x0000003f0800728c */ /* 0x000fe4000bf05070 */
[----:B------:R-:W-:Y:S02]  /*15e0*/  ULOP3.LUT UR5, UR6, 0xff000000, URZ, 0xc0, !UPT ;  /* 0xff00000006057892 */ /* 0x000fe4000f8ec03f */
[----:B------:R-:W-:-:S02]  /*15f0*/  UISETP.NE.AND.EX UP0, UPT, UR9, URZ, UPT, UP0 ;  /* 0x0000003f0900728c */ /* 0x000fc4000bf05300 */
[----:B------:R-:W-:Y:S02]  /*1600*/  USHF.R.U32.HI UR5, URZ, 0x8, UR5 ;  /* 0x000000083f057899 */ /* 0x000fe40008011605 */
[----:B------:R-:W-:Y:S02]  /*1610*/  USEL UR7, UR7, 0x1, UP0 ;  /* 0x0000000107077887 */ /* 0x000fe40008000000 */
[----:B------:R-:W-:Y:S01]  /*1620*/  ULEA.HI UR46, UR4, UR5, URZ, 0x10 ;  /* 0x00000005042e7291 */ /* 0x000fe2000f8f803f */
[----:B------:R-:W-:Y:S02]  /*1630*/  UMOV UR53, URZ ;  /* 0x0000003f00357c82 */ /* 0x000fe40008000000 */
[----:B------:R-:W-:Y:S01]  /*1640*/  ULDC UR4, c[0x0][0x2f0] ;  /* 0x0000bc0000047ab9 */ /* 0x000fe20000000800 */
[----:B------:R-:W-:Y:S02]  /*1650*/  ULOP3.LUT UR44, UR6, 0xffff, URZ, 0xc0, !UPT ;  /* 0x0000ffff062c7892 */ /* 0x000fe4000f8ec03f */
[----:B------:R-:W-:Y:S01]  /*1660*/  UIMAD UR7, UR7, UR4, URZ ;  /* 0x00000004070772a4 */ /* 0x000fe2000f8e023f */
[----:B------:R-:W-:Y:S01]  /*1670*/  ULDC UR6, c[0x0][0x9f0] ;  /* 0x00027c0000067ab9 */ /* 0x000fe20000000800 */
[----:B--2---:R-:W-:-:S05]  /*1680*/  @P0 R2UR UR53, R4 ;  /* 0x00000000043502ca */ /* 0x004fca00000e0000 */
[----:B---3--:R-:W-:Y:S01]  /*1690*/  @P1 R2UR UR7, R6 ;  /* 0x00000000060712ca */ /* 0x008fe200000e0000 */
[----:B-----5:R-:W-:-:S14]  /*16a0*/  @P1 BRA `(.L_x_384) ;  /* 0x0000000000341947 */ /* 0x020fdc0003800000 */
[----:B------:R-:W-:Y:S02]  /*16b0*/  ULDC.64 UR4, c[0x0][0xa08] ;  /* 0x0002820000047ab9 */ /* 0x000fe40000000a00 */
[----:B------:R-:W-:-:S04]  /*16c0*/  ISETP.NE.U32.AND P0, PT, RZ, UR4, PT ;  /* 0x00000004ff007c0c */ /* 0x000fc8000bf05070 */
[----:B------:R-:W-:-:S13]  /*16d0*/  ISETP.NE.AND.EX P0, PT, RZ, UR5, PT, P0 ;  /* 0x00000005ff007c0c */ /* 0x000fda000bf05300 */
[----:B------:R-:W-:Y:S05]  /*16e0*/  @!P0 BRA `(.L_x_384) ;  /* 0x0000000000248947 */ /* 0x000fea0003800000 */
[----:B------:R-:W-:Y:S02]  /*16f0*/  ULDC.64 UR4, c[0x0][0xa08] ;  /* 0x0002820000047ab9 */ /* 0x000fe40000000a00 */
[----:B------:R-:W-:-:S06]  /*1700*/  UIMAD.WIDE UR4, UR39, 0x4, UR4 ;  /* 0x00000004270478a5 */ /* 0x000fcc000f8e0204 */
[----:B------:R-:W-:Y:S02]  /*1710*/  IMAD.U32 R4, RZ, RZ, UR4 ;  /* 0x00000004ff047e24 */ /* 0x000fe4000f8e00ff */
[----:B------:R-:W-:-:S05]  /*1720*/  IMAD.U32 R5, RZ, RZ, UR5 ;  /* 0x00000005ff057e24 */ /* 0x000fca000f8e00ff */
[----:B------:R-:W2:Y:S04]  /*1730*/  LDG.E R3, desc[UR40][R4.64] ;  /* 0x0000002804037981 */ /* 0x000ea8000c1e1900 */
[----:B------:R-:W3:Y:S01]  /*1740*/  LDG.E R0, desc[UR40][R4.64+0x4] ;  /* 0x0000042804007981 */ /* 0x000ee2000c1e1900 */
[----:B--2---:R-:W-:Y:S02]  /*1750*/  R2UR UR7, R3 ;  /* 0x00000000030772ca */ /* 0x004fe400000e0000 */
[----:B---3--:R-:W-:-:S13]  /*1760*/  R2UR UR4, R0 ;  /* 0x00000000000472ca */ /* 0x008fda00000e0000 */
[----:B------:R-:W-:-:S12]  /*1770*/  UIADD3 UR7, -UR7, UR4, URZ ;  /* 0x0000000407077290 */ /* 0x000fd8000fffe13f */
.L_x_384:
[----:B------:R-:W-:Y:S02]  /*1780*/  UISETP.NE.AND UP1, UPT, UR50, 0x1, UPT ;  /* 0x000000013200788c */ /* 0x000fe4000bf25270 */
[----:B------:R-:W-:Y:S02]  /*1790*/  UIADD3 UR53, -UR53, UR7, URZ ;  /* 0x0000000735357290 */ /* 0x000fe4000fffe13f */
[----:B------:R-:W-:Y:S02]  /*17a0*/  ULOP3.LUT UR45, UR46, 0xff, URZ, 0xc0, !UPT ;  /* 0x000000ff2e2d7892 */ /* 0x000fe4000f8ec03f */
[----:B------:R-:W-:Y:S01]  /*17b0*/  UIADD3 UR4, UR53, 0x3f, URZ ;  /* 0x0000003f35047890 */ /* 0x000fe2000fffe03f */
[----:B------:R-:W-:Y:S01]  /*17c0*/  PLOP3.LUT P0, PT, PT, PT, UP1, 0x80, 0x0 ;  /* 0x000000000000781c */ /* 0x000fe20003f0f018 */
[----:B------:R-:W-:Y:S02]  /*17d0*/  USHF.R.U32.HI UR46, URZ, 0x10, UR46 ;  /* 0x000000103f2e7899 */ /* 0x000fe4000801162e */
[----:B------:R-:W-:-:S02]  /*17e0*/  USHF.R.S32.HI UR5, URZ, 0x1f, UR4 ;  /* 0x0000001f3f057899 */ /* 0x000fc40008011404 */
[----:B------:R-:W-:Y:S02]  /*17f0*/  UISETP.NE.AND UP0, UPT, UR46, URZ, UPT ;  /* 0x0000003f2e00728c */ /* 0x000fe4000bf05270 */
[----:B------:R-:W-:Y:S02]  /*1800*/  ULEA.HI UR5, UR5, UR4, URZ, 0x6 ;  /* 0x0000000405057291 */ /* 0x000fe4000f8f303f */
[----:B------:R-:W-:Y:S02]  /*1810*/  USEL UR10, UR46, UR6, UP0 ;  /* 0x000000062e0a7287 */ /* 0x000fe40008000000 */
[----:B------:R-:W-:Y:S02]  /*1820*/  USHF.R.S32.HI UR9, URZ, 0x6, UR5 ;  /* 0x000000063f097899 */ /* 0x000fe40008011405 */
[----:B------:R-:W-:Y:S10]  /*1830*/  @!P0 BRA `(.L_x_385) ;  /* 0x00000020000c8947 */ /* 0x000ff40003800000 */
        /* <DEDUP_REMOVED lines=15> */
[----:B------:R-:W0:Y:S08]  /*1930*/  I2F.RP R0, UR11 ;  /* 0x0000000b00007d06 */ /* 0x000e300008209400 */
[----:B0-----:R-:W0:Y:S02]  /*1940*/  MUFU.RCP R0, R0 ;  /* 0x0000000000007308 */ /* 0x001e240000001000 */
        /* <DEDUP_REMOVED lines=20> */
.L_x_386:
[----:B------:R-:W-:Y:S01]  /*1a90*/  UIMAD UR21, UR45, UR4, URZ ;  /* 0x000000042d1572a4 */ /* 0x000fe2000f8e023f */
[----:B------:R-:W-:Y:S01]  /*1aa0*/  IMAD.U32 R0, RZ, RZ, UR9 ;  /* 0x00000009ff007e24 */ /* 0x000fe2000f8e00ff */
[----:B------:R-:W-:Y:S01]  /*1ab0*/  PLOP3.LUT P0, PT, PT, PT, PT, 0x80, 0x0 ;  /* 0x000000000000781c */ /* 0x000fe20003f0f070 */
[----:B------:R-:W-:Y:S01]  /*1ac0*/  IMAD.U32 R3, RZ, RZ, UR4 ;  /* 0x00000004ff037e24 */ /* 0x000fe2000f8e00ff */
[----:B------:R-:W-:Y:S02]  /*1ad0*/  CS2R R12, SRZ ;  /* 0x00000000000c7805 */ /* 0x000fe4000001ff00 */
[----:B------:R-:W-:Y:S02]  /*1ae0*/  CS2R R150, SRZ ;  /* 0x0000000000967805 */ /* 0x000fe4000001ff00 */
[----:B------:R-:W-:Y:S02]  /*1af0*/  CS2R R148, SRZ ;  /* 0x0000000000947805 */ /* 0x000fe4000001ff00 */
[----:B------:R-:W-:-:S02]  /*1b00*/  CS2R R146, SRZ ;  /* 0x0000000000927805 */ /* 0x000fc4000001ff00 */
[----:B------:R-:W-:Y:S02]  /*1b10*/  VIADDMNMX R0, R3, UR21, R0, PT ;  /* 0x0000001503007c46 */ /* 0x000fe4000b800100 */
[----:B------:R-:W-:Y:S02]  /*1b20*/  CS2R R144, SRZ ;  /* 0x0000000000907805 */ /* 0x000fe4000001ff00 */
[----:B------:R-:W-:Y:S02]  /*1b30*/  CS2R R142, SRZ ;  /* 0x00000000008e7805 */ /* 0x000fe4000001ff00 */
[----:B------:R-:W-:Y:S02]  /*1b40*/  CS2R R140, SRZ ;  /* 0x00000000008c7805 */ /* 0x000fe4000001ff00 */
[----:B------:R-:W-:Y:S02]  /*1b50*/  R2UR UR16, R0 ;  /* 0x00000000001072ca */ /* 0x000fe400000e0000 */
        /* <DEDUP_REMOVED lines=11> */
[----:B------:R-:W-:Y:S01]  /*1c10*/  CS2R R116, SRZ ;  /* 0x0000000000747805 */ /* 0x000fe2000001ff00 */
[----:B------:R-:W-:Y:S01]  /*1c20*/  UISETP.GT.AND UP0, UPT, UR16, UR21, UPT ;  /* 0x000000151000728c */ /* 0x000fe2000bf04270 */
[----:B------:R-:W-:-:S02]  /*1c30*/  CS2R R114, SRZ ;  /* 0x0000000000727805 */ /* 0x000fc4000001ff00 */
[----:B------:R-:W-:Y:S02]  /*1c40*/  CS2R R112, SRZ ;  /* 0x0000000000707805 */ /* 0x000fe4000001ff00 */
[----:B------:R-:W-:Y:S02]  /*1c50*/  CS2R R110, SRZ ;  /* 0x00000000006e7805 */ /* 0x000fe4000001ff00 */
[----:B------:R-:W-:Y:S02]  /*1c60*/  CS2R R108, SRZ ;  /* 0x00000000006c7805 */ /* 0x000fe4000001ff00 */
[----:B------:R-:W-:Y:S02]  /*1c70*/  CS2R R106, SRZ ;  /* 0x00000000006a7805 */ /* 0x000fe4000001ff00 */
[----:B------:R-:W-:Y:S02]  /*1c80*/  PLOP3.LUT P1, PT, PT, PT, UP0, 0x80, 0x0 ;  /* 0x000000000000781c */ /* 0x000fe40003f2f008 */
        /* <DEDUP_REMOVED lines=42> */
[----:B------:R-:W0:Y:S01]  /*1f30*/  SHFL.IDX PT, R0, R224, RZ, 0x1f ;  /* 0x00001fffe0007589 */ /* 0x000e2200000e0000 */
[----:B------:R-:W-:-:S06]  /*1f40*/  UISETP.NE.AND UP0, UPT, UR49, 0x3, UPT ;  /* 0x000000033100788c */ /* 0x000fcc000bf05270 */
[----:B------:R-:W-:Y:S02]  /*1f50*/  PLOP3.LUT P0, PT, PT, PT, UP0, 0x80, 0x0 ;  /* 0x000000000000781c */ /* 0x000fe40003f0f008 */
[----:B0-----:R-:W-:-:S13]  /*1f60*/  R2UR UR4, R0 ;  /* 0x00000000000472ca */ /* 0x001fda00000e0000 */
[----:B------:R-:W-:-:S04]  /*1f70*/  ULEA.HI UR5, UR4, UR4, URZ, 0x1 ;  /* 0x0000000404057291 */ /* 0x000fc8000f8f083f */
[----:B------:R-:W-:-:S04]  /*1f80*/  ULOP3.LUT UR5, UR5, 0x1fffe, URZ, 0xc0, !UPT ;  /* 0x0001fffe05057892 */ /* 0x000fc8000f8ec03f */
[----:B------:R-:W-:-:S04]  /*1f90*/  UIADD3 UR5, UR4, -UR5, URZ ;  /* 0x8000000504057290 */ /* 0x000fc8000fffe03f */
[----:B------:R-:W-:-:S04]  /*1fa0*/  ULEA UR5, UR5, UR38, 0xf ;  /* 0x0000002605057291 */ /* 0x000fc8000f8e783f */
[----:B------:R-:W-:-:S04]  /*1fb0*/  UIADD3 UR5, UR5, 0x400, URZ ;  /* 0x0000040005057890 */ /* 0x000fc8000fffe03f */
[----:B------:R-:W-:-:S04]  /*1fc0*/  USHF.R.U32.HI UR5, URZ, 0x4, UR5 ;  /* 0x000000043f057899 */ /* 0x000fc80008011605 */
[----:B------:R-:W-:-:S04]  /*1fd0*/  ULOP3.LUT UR5, UR5, 0x3fff, URZ, 0xc0, !UPT ;  /* 0x00003fff05057892 */ /* 0x000fc8000f8ec03f */
[----:B------:R-:W-:Y:S01]  /*1fe0*/  ULOP3.LUT UR20, UR5, 0x2000000, URZ, 0xfc, !UPT ;  /* 0x0200000005147892 */ /* 0x000fe2000f8efc3f */
[----:B------:R-:W-:Y:S11]  /*1ff0*/  @!P0 BRA `(.L_x_388) ;  /* 0x0000000000048947 */ /* 0x000ff60003800000 */
[----:B------:R-:W-:Y:S01]  /*2000*/  BPT.TRAP 0x1 ;  /* 0x000000040000795c */ /* 0x000fe20000300000 */
.L_x_388:
[----:B------:R-:W-:Y:S01]  /*2010*/  ULEA UR17, UR37, UR38, 0x3 ;  /* 0x0000002625117291 */ /* 0x000fe2000f8e183f */
[----:B------:R-:W-:-:S05]  /*2020*/  IMAD.U32 R0, RZ, RZ, UR47 ;  /* 0x0000002fff007e24 */ /* 0x000fca000f8e00ff */
[----:B------:R-:W-:-:S04]  /*2030*/  SHF.L.U32 R0, R0, 0x1f, RZ ;  /* 0x0000001f00007819 */ /* 0x000fc800000006ff */
[----:B------:R-:W0:Y:S02]  /*2040*/  SYNCS.PHASECHK.TRANS64.TRYWAIT P0, [UR17+0x28c50], R0 ;  /* 0x028c5000ff0075a7 */ /* 0x000e240008000151 */
[----:B0-----:R-:W-:Y:S05]  /*2050*/  @!P0 BRA `(.L_x_389) ;  /* 0x00000114002c8947 */ /* 0x001fea0003800000 */
.L_x_571:
[----:B------:R-:W-:Y:S01]  /*2060*/  BAR.SYNC.DEFER_BLOCKING 0xe, 0x100 ;  /* 0x0384000000007b1d */ /* 0x000fe20000010000 */
[----:B------:R-:W-:Y:S01]  /*2070*/  UIADD3 UR4, UR38, 0x26800, URZ ;  /* 0x0002680026047890 */ /* 0x000fe2000fffe03f */
[----:B0-----:R-:W-:Y:S01]  /*2080*/  IMAD.U32 R0, RZ, RZ, UR17 ;  /* 0x00000011ff007e24 */ /* 0x001fe2000f8e00ff */
[----:B------:R-:W-:Y:S02]  /*2090*/  ULEA UR12, UR37, UR20, 0xc ;  /* 0x00000014250c7291 */ /* 0x000fe4000f8e603f */
[----:B------:R-:W-:Y:S01]  /*20a0*/  USHF.R.U32.HI UR4, URZ, 0x4, UR4 ;  /* 0x000000043f047899 */ /* 0x000fe20008011604 */
[----:B------:R-:W-:Y:S01]  /*20b0*/  UMOV UR7, 0x40000040 ;  /* 0x4000004000077882 */ /* 0x000fe20000000000 */
[----:B------:R-:W-:Y:S02]  /*20c0*/  UMOV UR5, 0x40000040 ;  /* 0x4000004000057882 */ /* 0x000fe40000000000 */
[----:B------:R-:W-:Y:S01]  /*20d0*/  ULOP3.LUT UR4, UR4, 0x3fff, URZ, 0xc0, !UPT ;  /* 0x00003fff04047892 */ /* 0x000fe2000f8ec03f */
[----:B------:R-:W0:Y:S01]  /*20e0*/  S2R R3, SR_TID.X ;  /* 0x0000000000037919 */ /* 0x000e220000002100 */
[----:B------:R-:W-:Y:S01]  /*20f0*/  UMOV UR6, UR12 ;  /* 0x0000000c00067c82 */ /* 0x000fe20008000000 */
[----:B------:R-:W-:-:S02]  /*2100*/  UIADD3 UR10, UR12, 0x100, URZ ;  /* 0x000001000c0a7890 */ /* 0x000fc4000fffe03f */
[----:B------:R-:W-:Y:S01]  /*2110*/  ULOP3.LUT UR13, UR4, 0x10000, URZ, 0xfc, !UPT ;  /* 0x00010000040d7892 */ /* 0x000fe2000f8efc3f */
[----:B------:R-:W-:Y:S01]  /*2120*/  UMOV UR11, 0x40000040 ;  /* 0x40000040000b7882 */ /* 0x000fe20000000000 */
[----:B------:R-:W-:Y:S02]  /*2130*/  UMOV UR9, 0x40000040 ;  /* 0x4000004000097882 */ /* 0x000fe40000000000 */
[----:B------:R-:W-:Y:S02]  /*2140*/  UIADD3 UR8, UR13, 0x4, URZ ;  /* 0x000000040d087890 */ /* 0x000fe4000fffe03f */
[----:B------:R-:W-:Y:S01]  /*2150*/  UIADD3 UR14, UR12, 0x180, URZ ;  /* 0x000001800c0e7890 */ /* 0x000fe2000fffe03f */
[----:B------:R-:W-:Y:S01]  /*2160*/  UMOV UR4, UR13 ;  /* 0x0000000d00047c82 */ /* 0x000fe20008000000 */
[----:B------:R-:W-:Y:S01]  /*2170*/  UMOV UR15, 0x40000040 ;  /* 0x40000040000f7882 */ /* 0x000fe20000000000 */
[----:B------:R-:W-:-:S06]  /*2180*/  WARPGROUP.ARRIVE ;  /* 0x00000000000079c5 */ /* 0x000fcc0000000000 */
[----:B------:R-:W-:Y:S01]  /*2190*/  HGMMA.64x256x16.F32 R24, gdesc[UR4].tnspB, RZ, !UPT, gsb0 ;  /* 0x43e00000041879f0 */ /* 0x000fe2000c0008ff */
[----:B------:R-:W-:Y:S02]  /*21a0*/  UIADD3 UR6, UR12, 0x80, URZ ;  /* 0x000000800c067890 */ /* 0x000fe4000fffe03f */
[----:B------:R-:W-:Y:S01]  /*21b0*/  UIADD3 UR4, UR13, 0x2, URZ ;  /* 0x000000020d047890 */ /* 0x000fe2000fffe03f */
[----:B------:R-:W-:Y:S01]  /*21c0*/  UMOV UR7, 0x40000040 ;  /* 0x4000004000077882 */ /* 0x000fe20000000000 */
[----:B------:R-:W-:Y:S01]  /*21d0*/  UMOV UR5, 0x40000040 ;  /* 0x4000004000057882 */ /* 0x000fe20000000000 */
[----:B------:R-:W-:-:S03]  /*21e0*/  UIADD3 UR12, UR13, 0x6, URZ ;  /* 0x000000060d0c7890 */ /* 0x000fc6000fffe03f */
[----:B------:R-:W-:Y:S01]  /*21f0*/  UMOV UR13, 0x40000040 ;  /* 0x40000040000d7882 */ /* 0x000fe20000000000 */
[----:B0-----:R-:W-:-:S04]  /*2200*/  LOP3.LUT R3, R3, 0x7f, RZ, 0xc0, !PT ;  /* 0x0000007f03037812 */ /* 0x001fc800078ec0ff */
[----:B------:R-:W-:-:S13]  /*2210*/  ISETP.NE.AND P0, PT, R3, RZ, PT ;  /* 0x000000ff0300720c */ /* 0x000fda0003f05270 */
[----:B------:R-:W-:-:S05]  /*2220*/  @!P0 VIADD R0, R0, 0x28c60 ;  /* 0x00028c6000008836 */ /* 0x000fca0000000000 */
[----:B------:R-:W-:Y:S01]  /*2230*/  @!P0 PRMT R0, RZ, 0x654, R0 ;  /* 0x00000654ff008816 */ /* 0x000fe20000000000 */
[----:B------:R-:W-:Y:S02]  /*2240*/  WARPGROUP.DEPBAR.LE gsb0, 0x0 ;  /* 0x00008000000079c5 */ /* 0x000fe40000010000 */
[----:B------:R-:W-:-:S06]  /*2250*/  WARPGROUP.ARRIVE ;  /* 0x00000000000079c5 */ /* 0x000fcc0000000000 */
[----:B------:R-:W-:Y:S01]  /*2260*/  HGMMA.64x256x16.F32 R24, gdesc[UR4].tnspB, R24, gsb0 ;  /* 0x43e00000041879f0 */ /* 0x000fe20008000818 */
[----:B------:R-:W-:-:S04]  /*2270*/  UIADD3 UR6, UR16, -0x2, URZ ;  /* 0xfffffffe10067890 */ /* 0x000fc8000fffe03f */
[----:B------:R-:W-:Y:S01]  /*2280*/  UISETP.GE.AND UP0, UPT, UR6, UR21, UPT ;  /* 0x000000150600728c */ /* 0x000fe2000bf06270 */
[----:B------:R-:W-:Y:S02]  /*2290*/  WARPGROUP.DEPBAR.LE gsb0, 0x0 ;  /* 0x00008000000079c5 */ /* 0x000fe40000010000 */
[----:B------:R-:W-:-:S15]  /*22a0*/  WARPGROUP.ARRIVE ;  /* 0x00000000000079c5 */ /* 0x000fde0000000000 */
[----:B------:R-:W-:-:S05]  /*22b0*/  NOP ;  /* 0x0000000000007918 */ /* 0x000fca0000000000 */
        /* <DEDUP_REMOVED lines=8> */
[----:B------:R-:W-:-:S13]  /*2340*/  PLOP3.LUT P0, PT, PT, PT, UP0, 0x80, 0x0 ;  /* 0x000000000000781c */ /* 0x000fda0003f0f008 */
[----:B0-----:R-:W-:Y:S05]  /*2350*/  @!P0 BRA `(.L_x_390) ;  /* 0x0000000c00088947 */ /* 0x001fea0003800000 */
[----:B------:R-:W-:-:S05]  /*2360*/  UMOV UR22, UR6 ;  /* 0x0000000600167c82 */ /* 0x000fca0008000000 */
.L_x_395:
[----:B------:R-:W-:Y:S01]  /*2370*/  BAR.SYNC.DEFER_BLOCKING 0xe, 0x100 ;  /* 0x0384000000007b1d */ /* 0x000fe20000010000 */
[----:B------:R-:W-:Y:S01]  /*2380*/  IMAD.U32 R3, RZ, RZ, UR37 ;  /* 0x00000025ff037e24 */ /* 0x000fe2000f8e00ff */
[----:B------:R-:W-:Y:S02]  /*2390*/  UISETP.NE.AND UP2, UPT, UR49, 0x3, UPT ;  /* 0x000000033100788c */ /* 0x000fe4000bf45270 */
[----:B------:R-:W-:Y:S01]  /*23a0*/  UIADD3 UR37, UR37, 0x1, URZ ;  /* 0x0000000125257890 */ /* 0x000fe2000fffe03f */
[----:B------:R-:W-:Y:S01]  /*23b0*/  IMAD R0, R3, 0x40, R16 ;  /* 0x0000004003007824 */ /* 0x000fe200078e0210 */
[----:B------:R-:W-:Y:S01]  /*23c0*/  UMOV UR6, UR22 ;  /* 0x0000001600067c82 */ /* 0x000fe20008000000 */
[----:B------:R-:W-:Y:S01]  /*23d0*/  UIADD3 UR22, UR22, -0x1, URZ ;  /* 0xffffffff16167890 */ /* 0x000fe2000fffe03f */
[----:B------:R-:W-:Y:S01]  /*23e0*/  PLOP3.LUT P1, PT, PT, PT, UP2, 0x80, 0x0 ;  /* 0x000000000000781c */ /* 0x000fe20003f2f028 */
[----:B------:R-:W-:Y:S01]  /*23f0*/  UISETP.NE.AND UP0, UPT, UR37, 0x2, UPT ;  /* 0x000000022500788c */ /* 0x000fe2000bf05270 */
[----:B------:R-:W-:Y:S01]  /*2400*/  LEA R0, R0, UR38, 0x2 ;  /* 0x0000002600007c11 */ /* 0x000fe2000f8e10ff */
[----:B------:R-:W-:-:S02]  /*2410*/  UISETP.GT.AND UP1, UPT, UR6, UR21, UPT ;  /* 0x000000150600728c */ /* 0x000fc4000bf24270 */
[----:B------:R-:W-:Y:S02]  /*2420*/  USEL UR6, URZ, 0x1, UP0 ;  /* 0x000000013f067887 */ /* 0x000fe40008000000 */
[----:B------:R-:W-:Y:S02]  /*2430*/  USEL UR37, UR37, URZ, UP0 ;  /* 0x0000003f25257287 */ /* 0x000fe40008000000 */
[----:B------:R-:W-:Y:S01]  /*2440*/  ULOP3.LUT UR47, UR47, UR6, URZ, 0x3c, !UPT ;  /* 0x000000062f2f7292 */ /* 0x000fe2000f8e3c3f */
        /* <DEDUP_REMOVED lines=132> */
.L_x_391:
[----:B------:R-:W-:Y:S01]  /*2c90*/  ULEA UR6, UR37, UR38, 0x3 ;  /* 0x0000002625067291 */ /* 0x000fe2000f8e183f */
[----:B------:R-:W-:-:S05]  /*2ca0*/  IMAD.U32 R0, RZ, RZ, UR47 ;  /* 0x0000002fff007e24 */ /* 0x000fca000f8e00ff */
[----:B------:R-:W-:-:S04]  /*2cb0*/  SHF.L.U32 R0, R0, 0x1f, RZ ;  /* 0x0000001f00007819 */ /* 0x000fc800000006ff */
[----:B------:R0:W1:Y:S01]  /*2cc0*/  SYNCS.PHASECHK.TRANS64.TRYWAIT P0, [UR6+0x28c50], R0 ;  /* 0x028c5000ff0075a7 */ /* 0x0000620008000146 */
[----:B------:R-:W-:Y:S05]  /*2cd0*/  @!P1 BRA `(.L_x_392) ;  /* 0x0000000000049947 */ /* 0x000fea0003800000 */
[----:B------:R-:W-:Y:S01]  /*2ce0*/  BPT.TRAP 0x1 ;  /* 0x000000040000795c */ /* 0x000fe20000300000 */
.L_x_392:
[----:B-1----:R-:W-:Y:S05]  /*2cf0*/  @P0 BRA `(.L_x_393) ;  /* 0x0000000000080947 */ /* 0x002fea0003800000 */
[----:B------:R-:W1:Y:S02]  /*2d00*/  SYNCS.PHASECHK.TRANS64.TRYWAIT P0, [UR6+0x28c50], R0 ;  /* 0x028c5000ff0075a7 */ /* 0x000e640008000146 */
[----:B-1----:R-:W-:Y:S05]  /*2d10*/  @!P0 BRA `(.L_x_394) ;  /* 0x0000010800148947 */ /* 0x002fea0003800000 */
.L_x_393:
[----:B------:R-:W-:Y:S01]  /*2d20*/  UIADD3 UR6, UR38, 0x26800, URZ ;  /* 0x0002680026067890 */ /* 0x000fe2000fffe03f */
[----:B------:R-:W-:Y:S01]  /*2d30*/  WARPGROUP.ARRIVE ;  /* 0x00000000000079c5 */ /* 0x000fe20000000000 */
[----:B------:R-:W-:-:S05]  /*2d40*/  ULEA UR18, UR37, UR20, 0xc ;  /* 0x0000001425127291 */ /* 0x000fca000f8e603f */
[----:B-1----:R-:W1:Y:S01]  /*2d50*/  S2R R3, SR_TID.X ;  /* 0x0000000000037919 */ /* 0x002e620000002100 */
[----:B------:R-:W-:Y:S01]  /*2d60*/  USHF.R.U32.HI UR6, URZ, 0x4, UR6 ;  /* 0x000000043f067899 */ /* 0x000fe20008011606 */
[----:B0-----:R-:W-:Y:S01]  /*2d70*/  IMAD.U32 R0, RZ, RZ, UR37 ;  /* 0x00000025ff007e24 */ /* 0x001fe2000f8e00ff */
[----:B------:R-:W-:Y:S01]  /*2d80*/  UMOV UR19, 0x40000040 ;  /* 0x4000004000137882 */ /* 0x000fe20000000000 */
[----:B------:R-:W-:Y:S01]  /*2d90*/  UMOV UR17, 0x40000040 ;  /* 0x4000004000117882 */ /* 0x000fe20000000000 */
[----:B------:R-:W-:Y:S01]  /*2da0*/  ULOP3.LUT UR6, UR6, 0x3fff, URZ, 0xc0, !UPT ;  /* 0x00003fff06067892 */ /* 0x000fe2000f8ec03f */
[----:B------:R-:W-:Y:S01]  /*2db0*/  UMOV UR7, 0x40000040 ;  /* 0x4000004000077882 */ /* 0x000fe20000000000 */
[----:B------:R-:W-:Y:S02]  /*2dc0*/  UIADD3 UR10, UR18, 0x100, URZ ;  /* 0x00000100120a7890 */ /* 0x000fe4000fffe03f */
[----:B------:R-:W-:Y:S02]  /*2dd0*/  ULOP3.LUT UR16, UR6, 0x10000, URZ, 0xfc, !UPT ;  /* 0x0001000006107892 */ /* 0x000fe4000f8efc3f */
[----:B------:R-:W-:Y:S01]  /*2de0*/  UIADD3 UR6, UR18, 0x80, URZ ;  /* 0x0000008012067890 */ /* 0x000fe2000fffe03f */
[----:B------:R-:W-:Y:S01]  /*2df0*/  UMOV UR11, 0x40000040 ;  /* 0x40000040000b7882 */ /* 0x000fe20000000000 */
[----:B------:R-:W-:Y:S01]  /*2e00*/  UIADD3 UR14, UR18, 0x180, URZ ;  /* 0x00000180120e7890 */ /* 0x000fe2000fffe03f */
[----:B------:R-:W-:-:S04]  /*2e10*/  UMOV UR15, 0x40000040 ;  /* 0x40000040000f7882 */ /* 0x000fc80000000000 */
[----:B------:R-:W-:Y:S01]  /*2e20*/  HGMMA.64x256x16.F32 R24, gdesc[UR16].tnspB, R24, gsb0 ;  /* 0x43e00000101879f0 */ /* 0x000fe20008000818 */
[----:B-1----:R-:W-:-:S04]  /*2e30*/  LOP3.LUT R3, R3, 0x7f, RZ, 0xc0, !PT ;  /* 0x0000007f03037812 */ /* 0x002fc800078ec0ff */
[----:B------:R-:W-:-:S13]  /*2e40*/  ISETP.NE.AND P0, PT, R3, RZ, PT ;  /* 0x000000ff0300720c */ /* 0x000fda0003f05270 */
[----:B------:R-:W-:-:S05]  /*2e50*/  @!P0 LEA R0, R0, UR38, 0x3 ;  /* 0x0000002600008c11 */ /* 0x000fca000f8e18ff */
        /* <DEDUP_REMOVED lines=17> */
[----:B0-----:R-:W-:Y:S05]  /*2f70*/  @P0 BRA `(.L_x_395) ;  /* 0xfffffff000fc0947 */ /* 0x001fea000383ffff */
.L_x_390:
[----:B------:R-:W-:Y:S01]  /*2f80*/  BAR.SYNC.DEFER_BLOCKING 0xe, 0x100 ;  /* 0x0384000000007b1d */ /* 0x000fe20000010000 */
[----:B------:R-:W-:Y:S01]  /*2f90*/  IMAD.U32 R3, RZ, RZ, UR37 ;  /* 0x00000025ff037e24 */ /* 0x000fe2000f8e00ff */
[----:B------:R-:W-:Y:S01]  /*2fa0*/  UIADD3 UR37, UR37, 0x1, URZ ;  /* 0x0000000125257890 */ /* 0x000fe2000fffe03f */
[----:B------:R-:W-:Y:S02]  /*2fb0*/  PLOP3.LUT P0, PT, PT, PT, PT, 0x8, 0x0 ;  /* 0x000000000000781c */ /* 0x000fe40003f0e170 */
[----:B------:R-:W-:Y:S01]  /*2fc0*/  CS2R R12, SRZ ;  /* 0x00000000000c7805 */ /* 0x000fe2000001ff00 */
[----:B------:R-:W-:Y:S01]  /*2fd0*/  IMAD R0, R3, 0x40, R16 ;  /* 0x0000004003007824 */ /* 0x000fe200078e0210 */
[----:B------:R-:W-:-:S04]  /*2fe0*/  UISETP.NE.AND UP0, UPT, UR37, 0x2, UPT ;  /* 0x000000022500788c */ /* 0x000fc8000bf05270 */
[----:B------:R-:W-:Y:S01]  /*2ff0*/  LEA R4, R0, UR38, 0x2 ;  /* 0x0000002600047c11 */ /* 0x000fe2000f8e10ff */
        /* <DEDUP_REMOVED lines=135> */
.L_x_385:
        /* <DEDUP_REMOVED lines=37> */
.L_x_396:
        /* <DEDUP_REMOVED lines=74> */
[----:B------:R-:W0:Y:S02]  /*3f60*/  SHFL.IDX PT, R0, R224, RZ, 0x1f ;  /* 0x00001fffe0007589 */ /* 0x000e2400000e0000 */
[----:B0-----:R-:W-:-:S13]  /*3f70*/  R2UR UR4, R0 ;  /* 0x00000000000472ca */ /* 0x001fda00000e0000 */
        /* <DEDUP_REMOVED lines=27> */
.L_x_397:
[----:B------:R-:W-:Y:S01]  /*4130*/  ULEA.HI UR4, UR48, UR48, URZ, 0x1 ;  /* 0x0000003030047291 */ /* 0x000fe2000f8f083f */
[----:B------:R-:W-:-:S03]  /*4140*/  IMAD.U32 R3, RZ, RZ, UR49 ;  /* 0x00000031ff037e24 */ /* 0x000fc6000f8e00ff */
[----:B------:R-:W-:Y:S02]  /*4150*/  ULOP3.LUT UR4, UR4, 0xfffffffe, URZ, 0xc0, !UPT ;  /* 0xfffffffe04047892 */ /* 0x000fe4000f8ec03f */
[----:B------:R-:W-:Y:S02]  /*4160*/  ISETP.NE.AND P0, PT, R3, 0x3, PT ;  /* 0x000000030300780c */ /* 0x000fe40003f05270 */
[----:B------:R-:W-:-:S06]  /*4170*/  UIADD3 UR4, UR48, -UR4, URZ ;  /* 0x8000000430047290 */ /* 0x000fcc000fffe03f */
[----:B------:R-:W-:-:S05]  /*4180*/  IMAD.U32 R0, RZ, RZ, UR4 ;  /* 0x00000004ff007e24 */ /* 0x000fca000f8e00ff */
[----:B------:R-:W-:-:S04]  /*4190*/  SHF.L.U32 R0, R0, 0x1f, RZ ;  /* 0x0000001f00007819 */ /* 0x000fc800000006ff */
[----:B------:R-:W0:Y:S02]  /*41a0*/  SYNCS.PHASECHK.TRANS64.TRYWAIT P1, [UR38+0x28c00], R0 ;  /* 0x028c0000ff0075a7 */ /* 0x000e240008020166 */
[----:B0-----:R-:W-:Y:S05]  /*41b0*/  @!P1 BRA `(.L_x_398) ;  /* 0x000000f400049947 */ /* 0x001fea0003800000 */
.L_x_572:
[----:B------:R-:W-:Y:S05]  /*41c0*/  @!P0 BRA `(.L_x_399) ;  /* 0x0000000000048947 */ /* 0x000fea0003800000 */
[----:B------:R-:W-:Y:S01]  /*41d0*/  BPT.TRAP 0x1 ;  /* 0x000000040000795c */ /* 0x000fe20000300000 */
.L_x_399:
[----:B------:R-:W-:Y:S02]  /*41e0*/  IMAD.U32 R7, RZ, RZ, UR37 ;  /* 0x00000025ff077e24 */ /* 0x000fe4000f8e00ff */
[----:B------:R-:W-:-:S03]  /*41f0*/  IMAD.U32 R8, RZ, RZ, UR47 ;  /* 0x0000002fff087e24 */ /* 0x000fc6000f8e00ff */
[----:B------:R-:W-:Y:S02]  /*4200*/  LEA R7, R7, UR38, 0x3 ;  /* 0x0000002607077c11 */ /* 0x000fe4000f8e18ff */
[----:B------:R-:W-:-:S04]  /*4210*/  SHF.L.U32 R8, R8, 0x1f, RZ ;  /* 0x0000001f08087819 */ /* 0x000fc800000006ff */
[----:B------:R1:W2:Y:S01]  /*4220*/  SYNCS.PHASECHK.TRANS64.TRYWAIT P1, [R7+URZ+0x28c30], R8 ;  /* 0x028c3008070075a7 */ /* 0x0002a2000802017f */
[----:B------:R-:W-:Y:S05]  /*4230*/  @!P0 BRA `(.L_x_400) ;  /* 0x0000000000048947 */ /* 0x000fea0003800000 */
[----:B------:R-:W-:Y:S01]  /*4240*/  BPT.TRAP 0x1 ;  /* 0x000000040000795c */ /* 0x000fe20000300000 */
.L_x_400:
[----:B--2---:R-:W-:Y:S05]  /*4250*/  @P1 BRA `(.L_x_401) ;  /* 0x0000000000081947 */ /* 0x004fea0003800000 */
[----:B------:R-:W2:Y:S02]  /*4260*/  SYNCS.PHASECHK.TRANS64.TRYWAIT P1, [R7+URZ+0x28c30], R8 ;  /* 0x028c3008070075a7 */ /* 0x000ea4000802017f */
[----:B--2---:R-:W-:Y:S05]  /*4270*/  @!P1 BRA `(.L_x_402) ;  /* 0x000000f000ec9947 */ /* 0x004fea0003800000 */
.L_x_401:
[----:B0-----:R-:W0:Y:S01]  /*4280*/  S2R R0, SR_TID.X ;  /* 0x0000000000007919 */ /* 0x001e220000002100 */
[----:B------:R-:W-:-:S04]  /*4290*/  UIADD3 UR4, UR38, 0x22400, URZ ;  /* 0x0002240026047890 */ /* 0x000fc8000fffe03f */
[----:B------:R-:W-:-:S04]  /*42a0*/  USHF.R.U32.HI UR4, URZ, 0x4, UR4 ;  /* 0x000000043f047899 */ /* 0x000fc80008011604 */
[----:B------:R-:W-:-:S06]  /*42b0*/  ULOP3.LUT UR4, UR4, 0x3fff, URZ, 0xc0, !UPT ;  /* 0x00003fff04047892 */ /* 0x000fcc000f8ec03f */
[----:B------:R-:W-:Y:S01]  /*42c0*/  IMAD.U32 R3, RZ, RZ, UR4 ;  /* 0x00000004ff037e24 */ /* 0x000fe2000f8e00ff */
[----:B------:R-:W-:Y:S05]  /*42d0*/  WARPSYNC.ALL ;  /* 0x0000000000007948 */ /* 0x000fea0003800000 */
[----:B------:R-:W-:Y:S02]  /*42e0*/  LOP3.LUT R3, R3, 0x10000, RZ, 0xfc, !PT ;  /* 0x0001000003037812 */ /* 0x000fe400078efcff */
[----:B0-----:R-:W-:-:S04]  /*42f0*/  LOP3.LUT R0, R0, 0x7f, RZ, 0xc0, !PT ;  /* 0x0000007f00007812 */ /* 0x001fc800078ec0ff */
[----:B------:R-:W-:Y:S02]  /*4300*/  ISETP.NE.AND P1, PT, R0, RZ, PT ;  /* 0x000000ff0000720c */ /* 0x000fe40003f25270 */
[----:B------:R-:W-:Y:S01]  /*4310*/  R2UR UR12, R3 ;  /* 0x00000000030c72ca */ /* 0x000fe200000e0000 */
[----:B------:R-:W-:Y:S01]  /*4320*/  UIADD3 UR4, UR38, 0x20400, URZ ;  /* 0x0002040026047890 */ /* 0x000fe2000fffe03f */
[----:B------:R-:W-:Y:S01]  /*4330*/  WARPGROUP.ARRIVE ;  /* 0x00000000000079c5 */ /* 0x000fe20000000000 */
[----:B------:R-:W-:Y:S01]  /*4340*/  UMOV UR7, 0x40000040 ;  /* 0x4000004000077882 */ /* 0x000fe20000000000 */
[----:B------:R-:W-:Y:S01]  /*4350*/  UMOV UR5, 0x40000040 ;  /* 0x4000004000057882 */ /* 0x000fe20000000000 */
[----:B------:R-:W-:Y:S01]  /*4360*/  USHF.R.U32.HI UR4, URZ, 0x4, UR4 ;  /* 0x000000043f047899 */ /* 0x000fe20008011604 */
[----:B------:R-:W-:Y:S01]  /*4370*/  UMOV UR11, 0x40000040 ;  /* 0x40000040000b7882 */ /* 0x000fe20000000000 */
[----:B------:R-:W-:Y:S02]  /*4380*/  UMOV UR9, 0x40000040 ;  /* 0x4000004000097882 */ /* 0x000fe40000000000 */
[----:B------:R-:W-:Y:S01]  /*4390*/  ULOP3.LUT UR4, UR4, 0x3fff, URZ, 0xc0, !UPT ;  /* 0x00003fff04047892 */ /* 0x000fe2000f8ec03f */
[----:B------:R-:W-:Y:S01]  /*43a0*/  UMOV UR15, 0x40000040 ;  /* 0x40000040000f7882 */ /* 0x000fe20000000000 */
[----:B------:R-:W-:-:S02]  /*43b0*/  UIMAD UR53, UR52, -0x40, UR53 ;  /* 0xffffffc0343578a4 */ /* 0x000fc4000f8e0235 */
[----:B------:R-:W-:Y:S02]  /*43c0*/  ULEA UR12, UR37, UR12, 0x9 ;  /* 0x0000000c250c7291 */ /* 0x000fe4000f8e483f */
[----:B------:R-:W-:Y:S02]  /*43d0*/  ULOP3.LUT UR13, UR4, 0x10000, URZ, 0xfc, !UPT ;  /* 0x00010000040d7892 */ /* 0x000fe4000f8efc3f */
[----:B------:R-:W-:Y:S01]  /*43e0*/  UIADD3 UR10, UR12, 0x4, URZ ;  /* 0x000000040c0a7890 */ /* 0x000fe2000fffe03f */
[----:B------:R-:W-:Y:S01]  /*43f0*/  IMAD.U32 R0, RZ, RZ, UR53 ;  /* 0x00000035ff007e24 */ /* 0x000fe2000f8e00ff */
[----:B------:R-:W-:Y:S01]  /*4400*/  UIADD3 UR8, UR13, 0x4, URZ ;  /* 0x000000040d087890 */ /* 0x000fe2000fffe03f */
[----:B------:R-:W-:Y:S02]  /*4410*/  UMOV UR6, UR12 ;  /* 0x0000000c00067c82 */ /* 0x000fe40008000000 */
[----:B------:R-:W-:Y:S01]  /*4420*/  UMOV UR4, UR13 ;  /* 0x0000000d00047c82 */ /* 0x000fe20008000000 */
[----:B------:R-:W-:Y:S01]  /*4430*/  UIADD3 UR14, UR12, 0x6, URZ ;  /* 0x000000060c0e7890 */ /* 0x000fe2000fffe03f */
[----:B------:R-:W-:Y:S01]  /*4440*/  HGMMA.64x64x16.F32 R24, gdesc[UR4], RZ, !UPT, gsb0 ;  /* 0x00e00000041879f0 */ /* 0x000fe2000c0008ff */
[----:B------:R-:W-:Y:S01]  /*4450*/  UIADD3 UR6, UR12, 0x2, URZ ;  /* 0x000000020c067890 */ /* 0x000fe2000fffe03f */
[----:B------:R-:W-:Y:S01]  /*4460*/  IADD3 R0, -R227, 0x40, R0 ;  /* 0x00000040e3007810 */ /* 0x000fe20007ffe100 */
[----:B------:R-:W-:Y:S01]  /*4470*/  UIADD3 UR4, UR13, 0x2, URZ ;  /* 0x000000020d047890 */ /* 0x000fe2000fffe03f */
[----:B------:R-:W-:Y:S01]  /*4480*/  UMOV UR7, 0x40000040 ;  /* 0x4000004000077882 */ /* 0x000fe20000000000 */
[----:B------:R-:W-:Y:S01]  /*4490*/  UMOV UR5, 0x40000040 ;  /* 0x4000004000057882 */ /* 0x000fe20000000000 */
[----:B------:R-:W-:Y:S01]  /*44a0*/  UIADD3 UR12, UR13, 0x6, URZ ;  /* 0x000000060d0c7890 */ /* 0x000fe2000fffe03f */
[C---:B------:R-:W-:Y:S01]  /*44b0*/  ISETP.GT.AND P6, PT, R0.reuse, RZ, PT ;  /* 0x000000ff0000720c */ /* 0x040fe20003fc4270 */
[----:B------:R-:W-:Y:S01]  /*44c0*/  ULDC UR21, c[0x0][0x988] ;  /* 0x0002620000157ab9 */ /* 0x000fe20000000800 */
[----:B------:R-:W-:Y:S01]  /*44d0*/  UMOV UR13, 0x40000040 ;  /* 0x40000040000d7882 */ /* 0x000fe20000000000 */
[----:B------:R-:W-:-:S02]  /*44e0*/  ISETP.GT.AND P2, PT, R0, 0x1, PT ;  /* 0x000000010000780c */ /* 0x000fc40003f44270 */
[C---:B------:R-:W-:Y:S02]  /*44f0*/  ISETP.GT.AND P3, PT, R0.reuse, 0x8, PT ;  /* 0x000000080000780c */ /* 0x040fe40003f64270 */
[C---:B------:R-:W-:Y:S02]  /*4500*/  ISETP.GT.AND P4, PT, R0.reuse, 0x9, PT ;  /* 0x000000090000780c */ /* 0x040fe40003f84270 */
[----:B------:R-:W-:Y:S01]  /*4510*/  ISETP.GT.AND P5, PT, R0, 0x10, PT ;  /* 0x000000100000780c */ /* 0x000fe20003fa4270 */
        /* <DEDUP_REMOVED lines=64> */
[----:B------:R-:W-:Y:S02]  /*4920*/  FSEL R50, R50, -INF , P3 ;  /* 0xff80000032327808 */ /* 0x000fe40001800000 */
[----:B------:R-:W-:Y:S01]  /*4930*/  FSEL R51, R51, -INF , P4 ;  /* 0xff80000033337808 */ /* 0x000fe20002000000 */
[----:B------:R-:W0:Y:S01]  /*4940*/  SHFL.BFLY PT, R5, R6, 0x2, 0x1f ;  /* 0x0c401f0006057f89 */ /* 0x000e2200000e0000 */
[----:B------:R-:W-:Y:S02]  /*4950*/  FSEL R54, R54, -INF , P5 ;  /* 0xff80000036367808 */ /* 0x000fe40002800000 */
[----:B------:R-:W-:-:S02]  /*4960*/  FSEL R55, R55, -INF , P6 ;  /* 0xff80000037377808 */ /* 0x000fc40003000000 */
[----:B0-----:R-:W-:Y:S02]  /*4970*/  FMNMX.FTZ R9, R6, R5, !PT ;  /* 0x0000000506097209 */ /* 0x001fe40007810000 */
        /* <DEDUP_REMOVED lines=22> */
[----:B------:R-:W-:Y:S01]  /*4ae0*/  MUFU.EX2 R24, R24 ;  /* 0x0000001800187308 */ /* 0x000fe20000000800 */
[--C-:B------:R-:W-:Y:S01]  /*4af0*/  FFMA.FTZ R32, R32, UR21, -R6.reuse ;  /* 0x0000001520207c23 */ /* 0x100fe20008010806 */
[--C-:B------:R-:W-:Y:S01]  /*4b00*/  FFMA.FTZ R33, R33, UR21, -R6.reuse ;  /* 0x0000001521217c23 */ /* 0x100fe20008010806 */
[----:B------:R-:W-:Y:S01]  /*4b10*/  FMNMX.FTZ R0, R54, R5, !PT ;  /* 0x0000000536007209 */ /* 0x000fe20007810000 */
[--C-:B------:R-:W-:Y:S01]  /*4b20*/  FFMA.FTZ R36, R36, UR21, -R6.reuse ;  /* 0x0000001524247c23 */ /* 0x100fe20008010806 */
[--C-:B------:R-:W-:Y:S01]  /*4b30*/  FFMA.FTZ R37, R37, UR21, -R6.reuse ;  /* 0x0000001525257c23 */ /* 0x100fe20008010806 */
[--C-:B------:R-:W-:Y:S01]  /*4b40*/  FFMA.FTZ R40, R40, UR21, -R6.reuse ;  /* 0x0000001528287c23 */ /* 0x100fe20008010806 */
[----:B------:R-:W-:Y:S01]  /*4b50*/  FMNMX.FTZ R0, R55, R0, !PT ;  /* 0x0000000037007209 */ /* 0x000fe20007810000 */
[----:B------:R-:W0:Y:S01]  /*4b60*/  MUFU.EX2 R25, R25 ;  /* 0x0000001900197308 */ /* 0x000e220000000800 */
[--C-:B------:R-:W-:Y:S01]  /*4b70*/  FFMA.FTZ R41, R41, UR21, -R6.reuse ;  /* 0x0000001529297c23 */ /* 0x100fe20008010806 */
[--C-:B------:R-:W-:Y:S01]  /*4b80*/  FFMA.FTZ R44, R44, UR21, -R6.reuse ;  /* 0x000000152c2c7c23 */ /* 0x100fe20008010806 */
[--C-:B------:R-:W-:Y:S01]  /*4b90*/  FFMA.FTZ R45, R45, UR21, -R6.reuse ;  /* 0x000000152d2d7c23 */ /* 0x100fe20008010806 */
[----:B------:R-:W3:Y:S01]  /*4ba0*/  SHFL.BFLY PT, R5, R0, 0x2, 0x1f ;  /* 0x0c401f0000057f89 */ /* 0x000ee200000e0000 */
[--C-:B------:R-:W-:Y:S01]  /*4bb0*/  FFMA.FTZ R48, R48, UR21, -R6.reuse ;  /* 0x0000001530307c23 */ /* 0x100fe20008010806 */
[--C-:B------:R-:W-:Y:S01]  /*4bc0*/  FFMA.FTZ R49, R49, UR21, -R6.reuse ;  /* 0x0000001531317c23 */ /* 0x100fe20008010806 */
[--C-:B------:R-:W-:Y:S01]  /*4bd0*/  FFMA.FTZ R52, R52, UR21, -R6.reuse ;  /* 0x0000001534347c23 */ /* 0x100fe20008010806 */
[----:B------:R-:W-:Y:S01]  /*4be0*/  MUFU.EX2 R28, R28 ;  /* 0x0000001c001c7308 */ /* 0x000fe20000000800 */
[----:B------:R-:W-:-:S07]  /*4bf0*/  FFMA.FTZ R6, R53, UR21, -R6 ;  /* 0x0000001535067c23 */ /* 0x000fce0008010806 */
[----:B------:R-:W4:Y:S01]  /*4c00*/  MUFU.EX2 R29, R29 ;  /* 0x0000001d001d7308 */ /* 0x000f220000000800 */
[----:B0-----:R-:W-:-:S07]  /*4c10*/  F2FP.F16.F32.PACK_AB R152, R25, R24 ;  /* 0x000000181998723e */ /* 0x001fce00000000ff */
[----:B------:R-:W-:Y:S01]  /*4c20*/  MUFU.EX2 R32, R32 ;  /* 0x0000002000207308 */ /* 0x000fe20000000800 */
[----:B---3--:R-:W-:-:S07]  /*4c30*/  FMNMX.FTZ R5, R0, R5, !PT ;  /* 0x0000000500057209 */ /* 0x008fce0007810000 */
[----:B------:R-:W-:Y:S01]  /*4c40*/  MUFU.EX2 R9, R6 ;  /* 0x0000000600097308 */ /* 0x000fe20000000800 */
[----:B------:R-:W0:Y:S01]  /*4c50*/  SHFL.BFLY PT, R0, R5, 0x1, 0x1f ;  /* 0x0c201f0005007f89 */ /* 0x000e2200000e0000 */
[----:B----4-:R-:W-:-:S06]  /*4c60*/  F2FP.F16.F32.PACK_AB R154, R29, R28 ;  /* 0x0000001c1d9a723e */ /* 0x010fcc00000000ff */
[----:B------:R-:W3:Y:S08]  /*4c70*/  MUFU.EX2 R33, R33 ;  /* 0x0000002100217308 */ /* 0x000ef00000000800 */
[----:B------:R-:W-:Y:S08]  /*4c80*/  MUFU.EX2 R36, R36 ;  /* 0x0000002400247308 */ /* 0x000ff00000000800 */
[----:B------:R-:W4:Y:S01]  /*4c90*/  MUFU.EX2 R37, R37 ;  /* 0x0000002500257308 */ /* 0x000f220000000800 */
[----:B0-----:R-:W-:-:S02]  /*4ca0*/  FMNMX.FTZ R0, R5, R0, !PT ;  /* 0x0000000005007209 */ /* 0x001fc40007810000 */
[----:B---3--:R-:W-:Y:S02]  /*4cb0*/  F2FP.F16.F32.PACK_AB R156, R33, R32 ;  /* 0x00000020219c723e */ /* 0x008fe400000000ff */
[C---:B------:R-:W-:Y:S01]  /*4cc0*/  FSETP.NEU.FTZ.AND P2, PT, R0.reuse, -INF , PT ;  /* 0xff8000000000780b */ /* 0x040fe20003f5d000 */
[----:B------:R-:W-:Y:S02]  /*4cd0*/  FMUL.FTZ R5, R0, UR21 ;  /* 0x0000001500057c20 */ /* 0x000fe40008410000 */
[----:B------:R-:W-:Y:S03]  /*4ce0*/  MUFU.EX2 R40, R40 ;  /* 0x0000002800287308 */ /* 0x000fe60000000800 */
[----:B------:R-:W-:Y:S01]  /*4cf0*/  FSEL R10, R5, RZ, P2 ;  /* 0x000000ff050a7208 */ /* 0x000fe20001000000 */
[----:B------:R-:W-:-:S04]  /*4d00*/  FADD.FTZ R5, R24, R25 ;  /* 0x0000001918057221 */ /* 0x000fc80000010000 */
[--C-:B------:R-:W-:Y:S01]  /*4d10*/  FFMA.FTZ R26, R26, UR21, -R10.reuse ;  /* 0x000000151a1a7c23 */ /* 0x100fe2000801080a */
[--C-:B------:R-:W-:Y:S01]  /*4d20*/  FFMA.FTZ R27, R27, UR21, -R10.reuse ;  /* 0x000000151b1b7c23 */ /* 0x100fe2000801080a */
[--C-:B------:R-:W-:Y:S01]  /*4d30*/  FFMA.FTZ R30, R30, UR21, -R10.reuse ;  /* 0x000000151e1e7c23 */ /* 0x100fe2000801080a */
[--C-:B------:R-:W-:Y:S01]  /*4d40*/  FFMA.FTZ R31, R31, UR21, -R10.reuse ;  /* 0x000000151f1f7c23 */ /* 0x100fe2000801080a */
[--C-:B------:R-:W-:Y:S01]  /*4d50*/  FFMA.FTZ R34, R34, UR21, -R10.reuse ;  /* 0x0000001522227c23 */ /* 0x100fe2000801080a */
[--C-:B------:R-:W-:Y:S01]  /*4d60*/  FFMA.FTZ R35, R35, UR21, -R10.reuse ;  /* 0x0000001523237c23 */ /* 0x100fe2000801080a */
[----:B------:R-:W-:Y:S01]  /*4d70*/  MUFU.EX2 R26, R26 ;  /* 0x0000001a001a7308 */ /* 0x000fe20000000800 */
[--C-:B------:R-:W-:Y:S01]  /*4d80*/  FFMA.FTZ R38, R38, UR21, -R10.reuse ;  /* 0x0000001526267c23 */ /* 0x100fe2000801080a */
[----:B------:R-:W-:Y:S01]  /*4d90*/  FADD.FTZ R6, R28, R5 ;  /* 0x000000051c067221 */ /* 0x000fe20000010000 */
[----:B------:R-:W-:Y:S02]  /*4da0*/  @!P1 VIADD R5, R7, 0x28c40 ;  /* 0x00028c4007059836 */ /* 0x000fe40000000000 */
[--C-:B------:R-:W-:Y:S01]  /*4db0*/  FFMA.FTZ R39, R39, UR21, -R10.reuse ;  /* 0x0000001527277c23 */ /* 0x100fe2000801080a */
[----:B------:R-:W-:Y:S01]  /*4dc0*/  FFMA.FTZ R42, R42, UR21, -R10 ;  /* 0x000000152a2a7c23 */ /* 0x000fe2000801080a */
[----:B------:R-:W-:Y:S01]  /*4dd0*/  FADD.FTZ R13, R29, R6 ;  /* 0x000000061d0d7221 */ /* 0x000fe20000010000 */
[--C-:B------:R-:W-:Y:S01]  /*4de0*/  FFMA.FTZ R43, R43, UR21, -R10.reuse ;  /* 0x000000152b2b7c23 */ /* 0x100fe2000801080a */
[----:B------:R-:W0:Y:S01]  /*4df0*/  MUFU.EX2 R27, R27 ;  /* 0x0000001b001b7308 */ /* 0x000e220000000800 */
[----:B------:R-:W-:Y:S01]  /*4e00*/  @!P1 PRMT R5, RZ, 0x654, R5 ;  /* 0x00000654ff059816 */ /* 0x000fe20000000005 */
[----:B------:R-:W-:Y:S01]  /*4e10*/  FADD.FTZ R12, R32, R13 ;  /* 0x0000000d200c7221 */ /* 0x000fe20000010000 */
[--C-:B------:R-:W-:Y:S01]  /*4e20*/  FFMA.FTZ R46, R46, UR21, -R10.reuse ;  /* 0x000000152e2e7c23 */ /* 0x100fe2000801080a */
[--C-:B------:R-:W-:Y:S01]  /*4e30*/  FFMA.FTZ R47, R47, UR21, -R10.reuse ;  /* 0x000000152f2f7c23 */ /* 0x100fe2000801080a */
[----:B------:R3:W-:Y:S01]  /*4e40*/  @!P1 SYNCS.ARRIVE.TRANS64.RED.A1T0 RZ, [R5+URZ], RZ ;  /* 0x000000ff05ff99a7 */ /* 0x0007e2000810043f */
[--C-:B------:R-:W-:Y:S01]  /*4e50*/  FFMA.FTZ R50, R50, UR21, -R10.reuse ;  /* 0x0000001532327c23 */ /* 0x100fe2000801080a */
[--C-:B------:R-:W-:Y:S01]  /*4e60*/  FFMA.FTZ R51, R51, UR21, -R10.reuse ;  /* 0x0000001533337c23 */ /* 0x100fe2000801080a */
[----:B------:R-:W5:Y:S01]  /*4e70*/  MUFU.EX2 R30, R30 ;  /* 0x0000001e001e7308 */ /* 0x000f620000000800 */
[--C-:B------:R-:W-:Y:S01]  /*4e80*/  FFMA.FTZ R54, R54, UR21, -R10.reuse ;  /* 0x0000001536367c23 */ /* 0x100fe2000801080a */
[----:B------:R-:W-:Y:S01]  /*4e90*/  FFMA.FTZ R10, R55, UR21, -R10 ;  /* 0x00000015370a7c23 */ /* 0x000fe2000801080a */
[----:B----4-:R-:W-:-:S05]  /*4ea0*/  F2FP.F16.F32.PACK_AB R158, R37, R36 ;  /* 0x00000024259e723e */ /* 0x010fca00000000ff */
[----:B------:R-:W3:Y:S01]  /*4eb0*/  MUFU.EX2 R31, R31 ;  /* 0x0000001f001f7308 */ /* 0x000ee20000000800 */
[----:B0-----:R-:W-:Y:S01]  /*4ec0*/  FADD.FTZ R11, R26, R27 ;  /* 0x0000001b1a0b7221 */ /* 0x001fe20000010000 */
[----:B------:R-:W-:-:S06]  /*4ed0*/  F2FP.F16.F32.PACK_AB R153, R27, R26 ;  /* 0x0000001a1b99723e */ /* 0x000fcc00000000ff */
[----:B------:R-:W0:Y:S01]  /*4ee0*/  MUFU.EX2 R34, R34 ;  /* 0x0000002200227308 */ /* 0x000e220000000800 */
[----:B-----5:R-:W-:Y:S01]  /*4ef0*/  FADD.FTZ R6, R30, R11 ;  /* 0x0000000b1e067221 */ /* 0x020fe20000010000 */
[----:B------:R-:W-:-:S04]  /*4f00*/  FADD.FTZ R11, R33, R12 ;  /* 0x0000000c210b7221 */ /* 0x000fc80000010000 */
[----:B------:R-:W-:Y:S02]  /*4f10*/  FADD.FTZ R12, R36, R11 ;  /* 0x0000000b240c7221 */ /* 0x000fe40000010000 */
[----:B------:R-:W4:Y:S01]  /*4f20*/  MUFU.EX2 R35, R35 ;  /* 0x0000002300237308 */ /* 0x000f220000000800 */
[----:B---3--:R-:W-:Y:S01]  /*4f30*/  FADD.FTZ R5, R31, R6 ;  /* 0x000000061f057221 */ /* 0x008fe20000010000 */
[----:B------:R-:W-:Y:S01]  /*4f40*/  FADD.FTZ R11, R37, R12 ;  /* 0x0000000c250b7221 */ /* 0x000fe20000010000 */
[----:B------:R-:W-:Y:S01]  /*4f50*/  F2FP.F16.F32.PACK_AB R155, R31, R30 ;  /* 0x0000001e1f9b723e */ /* 0x000fe200000000ff */
[----:B------:R-:W-:Y:S02]  /*4f60*/  BAR.SYNC.DEFER_BLOCKING 0xf, 0x100 ;  /* 0x03c4000000007b1d */ /* 0x000fe40000010000 */
[----:B------:R-:W-:Y:S01]  /*4f70*/  FADD.FTZ R12, R40, R11 ;  /* 0x0000000b280c7221 */ /* 0x000fe20000010000 */
[----:B0-----:R-:W-:-:S03]  /*4f80*/  FADD.FTZ R6, R34, R5 ;  /* 0x0000000522067221 */ /* 0x001fc60000010000 */
[----:B------:R-:W0:Y:S01]  /*4f90*/  MUFU.EX2 R38, R38 ;  /* 0x0000002600267308 */ /* 0x000e220000000800 */
[----:B----4-:R-:W-:-:S07]  /*4fa0*/  FADD.FTZ R5, R35, R6 ;  /* 0x0000000623057221 */ /* 0x010fce0000010000 */
[----:B------:R-:W3:Y:S01]  /*4fb0*/  MUFU.EX2 R39, R39 ;  /* 0x0000002700277308 */ /* 0x000ee20000000800 */
[----:B------:R-:W-:-:S07]  /*4fc0*/  F2FP.F16.F32.PACK_AB R157, R35, R34 ;  /* 0x00000022239d723e */ /* 0x000fce00000000ff */
[----:B------:R-:W4:Y:S01]  /*4fd0*/  MUFU.EX2 R42, R42 ;  /* 0x0000002a002a7308 */ /* 0x000f220000000800 */
[----:B0-----:R-:W-:Y:S01]  /*4fe0*/  FADD.FTZ R6, R38, R5 ;  /* 0x0000000526067221 */ /* 0x001fe20000010000 */
[----:B------:R0:W-:Y:S06]  /*4ff0*/  STSM.16.M88.4 [R18+0x26800], R152 ;  /* 0x0268009812007844 */ /* 0x0001ec0000000200 */
[----:B------:R-:W5:Y:S01]  /*5000*/  MUFU.EX2 R41, R41 ;  /* 0x0000002900297308 */ /* 0x000f620000000800 */
[C---:B---3--:R-:W-:Y:S01]  /*5010*/  FADD.FTZ R5, R39.reuse, R6 ;  /* 0x0000000627057221 */ /* 0x048fe20000010000 */
[----:B------:R-:W-:-:S05]  /*5020*/  F2FP.F16.F32.PACK_AB R159, R39, R38 ;  /* 0x00000026279f723e */ /* 0x000fca00000000ff */
[----:B------:R0:W-:Y:S01]  /*5030*/  STSM.16.M88.4 [R19], R156 ;  /* 0x0000009c13007844 */ /* 0x0001e20000000200 */
[----:B------:R-:W3:Y:S01]  /*5040*/  MUFU.EX2 R43, R43 ;  /* 0x0000002b002b7308 */ /* 0x000ee20000000800 */
[----:B----4-:R-:W-:-:S07]  /*5050*/  FADD.FTZ R6, R42, R5 ;  /* 0x000000052a067221 */ /* 0x010fce0000010000 */
[----:B------:R-:W4:Y:S01]  /*5060*/  MUFU.EX2 R44, R44 ;  /* 0x0000002c002c7308 */ /* 0x000f220000000800 */
[C---:B-----5:R-:W-:Y:S01]  /*5070*/  FADD.FTZ R13, R41.reuse, R12 ;  /* 0x0000000c290d7221 */ /* 0x060fe20000010000 */
[----:B------:R-:W-:-:S06]  /*5080*/  F2FP.F16.F32.PACK_AB R160, R41, R40 ;  /* 0x0000002829a0723e */ /* 0x000fcc00000000ff */
[----:B------:R-:W-:Y:S01]  /*5090*/  MUFU.EX2 R46, R46 ;  /* 0x0000002e002e7308 */ /* 0x000fe20000000800 */
[C---:B---3--:R-:W-:Y:S01]  /*50a0*/  FADD.FTZ R5, R43.reuse, R6 ;  /* 0x000000062b057221 */ /* 0x048fe20000010000 */
[----:B------:R-:W-:-:S06]  /*50b0*/  F2FP.F16.F32.PACK_AB R161, R43, R42 ;  /* 0x0000002a2ba1723e */ /* 0x000fcc00000000ff */
[----:B------:R-:W3:Y:S01]  /*50c0*/  MUFU.EX2 R45, R45 ;  /* 0x0000002d002d7308 */ /* 0x000ee20000000800 */
[----:B----4-:R-:W-:-:S07]  /*50d0*/  FADD.FTZ R6, R44, R13 ;  /* 0x0000000d2c067221 */ /* 0x010fce0000010000 */
[----:B------:R-:W4:Y:S08]  /*50e0*/  MUFU.EX2 R47, R47 ;  /* 0x0000002f002f7308 */ /* 0x000f300000000800 */
[----:B------:R-:W-:Y:S01]  /*50f0*/  MUFU.EX2 R48, R48 ;  /* 0x0000003000307308 */ /* 0x000fe20000000800 */
[C---:B---3--:R-:W-:Y:S01]  /*5100*/  F2FP.F16.F32.PACK_AB R162, R45.reuse, R44 ;  /* 0x0000002c2da2723e */ /* 0x048fe200000000ff */
[----:B------:R-:W-:-:S06]  /*5110*/  FADD.FTZ R45, R45, R6 ;  /* 0x000000062d2d7221 */ /* 0x000fcc0000010000 */
[----:B------:R-:W3:Y:S01]  /*5120*/  MUFU.EX2 R49, R49 ;  /* 0x0000003100317308 */ /* 0x000ee20000000800 */
[----:B----4-:R-:W-:-:S05]  /*5130*/  F2FP.F16.F32.PACK_AB R163, R47, R46 ;  /* 0x0000002e2fa3723e */ /* 0x010fca00000000ff */
[----:B------:R0:W-:Y:S02]  /*5140*/  STSM.16.M88.4 [R23], R160 ;  /* 0x000000a017007844 */ /* 0x0001e40000000200 */
[----:B------:R-:W-:Y:S08]  /*5150*/  MUFU.EX2 R50, R50 ;  /* 0x0000003200327308 */ /* 0x000ff00000000800 */
[----:B------:R-:W4:Y:S01]  /*5160*/  MUFU.EX2 R51, R51 ;  /* 0x0000003300337308 */ /* 0x000f220000000800 */
[----:B---3--:R-:W-:Y:S01]  /*5170*/  F2FP.F16.F32.PACK_AB R164, R49, R48 ;  /* 0x0000003031a4723e */ /* 0x008fe200000000ff */
[----:B------:R-:W-:-:S04]  /*5180*/  FADD.FTZ R48, R48, R45 ;  /* 0x0000002d30307221 */ /* 0x000fc80000010000 */
[----:B------:R-:W-:Y:S02]  /*5190*/  FADD.FTZ R49, R49, R48 ;  /* 0x0000003031317221 */ /* 0x000fe40000010000 */
[----:B------:R-:W3:Y:S08]  /*51a0*/  MUFU.EX2 R52, R52 ;  /* 0x0000003400347308 */ /* 0x000ef00000000800 */
[----:B------:R-:W-:Y:S01]  /*51b0*/  MUFU.EX2 R54, R54 ;  /* 0x0000003600367308 */ /* 0x000fe20000000800 */
[----:B----4-:R-:W-:-:S07]  /*51c0*/  F2FP.F16.F32.PACK_AB R165, R51, R50 ;  /* 0x0000003233a5723e */ /* 0x010fce00000000ff */
[----:B------:R4:W5:Y:S01]  /*51d0*/  MUFU.EX2 R11, R10 ;  /* 0x0000000a000b7308 */ /* 0x0009620000000800 */
[----:B---3--:R-:W-:Y:S01]  /*51e0*/  F2FP.F16.F32.PACK_AB R166, R9, R52 ;  /* 0x0000003409a6723e */ /* 0x008fe200000000ff */
[----:B------:R-:W-:Y:S01]  /*51f0*/  FADD.FTZ R52, R52, R49 ;  /* 0x0000003134347221 */ /* 0x000fe20000010000 */
[----:B----4-:R-:W-:-:S03]  /*5200*/  FADD.FTZ R10, R46, R5 ;  /* 0x000000052e0a7221 */ /* 0x010fc60000010000 */
[----:B------:R-:W-:Y:S01]  /*5210*/  FADD.FTZ R5, R9, R52 ;  /* 0x0000003409057221 */ /* 0x000fe20000010000 */
[----:B------:R-:W-:-:S04]  /*5220*/  FADD.FTZ R47, R47, R10 ;  /* 0x0000000a2f2f7221 */ /* 0x000fc80000010000 */
[----:B------:R-:W-:Y:S01]  /*5230*/  FADD.FTZ R50, R50, R47 ;  /* 0x0000002f32327221 */ /* 0x000fe20000010000 */
[----:B-----5:R-:W-:-:S03]  /*5240*/  F2FP.F16.F32.PACK_AB R167, R11, R54 ;  /* 0x000000360ba7723e */ /* 0x020fc600000000ff */
[----:B------:R-:W-:Y:S02]  /*5250*/  FADD.FTZ R51, R51, R50 ;  /* 0x0000003233337221 */ /* 0x000fe40000010000 */
[----:B------:R0:W-:Y:S02]  /*5260*/  STSM.16.M88.4 [R22], R164 ;  /* 0x000000a416007844 */ /* 0x0001e40000000200 */
[----:B------:R-:W-:-:S04]  /*5270*/  FADD.FTZ R6, R54, R51 ;  /* 0x0000003336067221 */ /* 0x000fc80000010000 */
[----:B------:R-:W-:Y:S01]  /*5280*/  FADD.FTZ R6, R11, R6 ;  /* 0x000000060b067221 */ /* 0x000fe20000010000 */
[----:B------:R-:W-:Y:S06]  /*5290*/  @!P0 BRA `(.L_x_403) ;  /* 0x0000000000048947 */ /* 0x000fec0003800000 */
[----:B------:R-:W-:Y:S01]  /*52a0*/  BPT.TRAP 0x1 ;  /* 0x000000040000795c */ /* 0x000fe20000300000 */
.L_x_403:
[----:B------:R3:W4:Y:S01]  /*52b0*/  SYNCS.PHASECHK.TRANS64.TRYWAIT P2, [R7+URZ+0x28c50], R8 ;  /* 0x028c5008070075a7 */ /* 0x000722000804017f */
[----:B------:R-:W-:Y:S05]  /*52c0*/  @!P0 BRA `(.L_x_404) ;  /* 0x0000000000048947 */ /* 0x000fea0003800000 */
[----:B------:R-:W-:Y:S01]  /*52d0*/  BPT.TRAP 0x1 ;  /* 0x000000040000795c */ /* 0x000fe20000300000 */
.L_x_404:
[----:B------:R-:W-:Y:S01]  /*52e0*/  ULOP3.LUT UR54, UR54, 0x2000000, URZ, 0xfc, !UPT ;  /* 0x0200000036367892 */ /* 0x000fe2000f8efc3f */
[----:B----4-:R-:W-:Y:S11]  /*52f0*/  @P2 BRA `(.L_x_405) ;  /* 0x0000000000082947 */ /* 0x010ff60003800000 */
[----:B------:R-:W4:Y:S02]  /*5300*/  SYNCS.PHASECHK.TRANS64.TRYWAIT P2, [R7+URZ+0x28c50], R8 ;  /* 0x028c5008070075a7 */ /* 0x000f24000804017f */
[----:B----4-:R-:W-:Y:S05]  /*5310*/  @!P2 BRA `(.L_x_406) ;  /* 0x000000e000d8a947 */ /* 0x010fea0003800000 */
.L_x_405:
[----:B------:R-:W-:Y:S01]  /*5320*/  ULEA UR10, UR37, UR54, 0xc ;  /* 0x00000036250a7291 */ /* 0x000fe2000f8e603f */
[----:B------:R-:W-:Y:S01]  /*5330*/  WARPGROUP.ARRIVE ;  /* 0x00000000000079c5 */ /* 0x000fe20000000000 */
[----:B------:R-:W-:Y:S01]  /*5340*/  UMOV UR7, 0x40000040 ;  /* 0x4000004000077882 */ /* 0x000fe20000000000 */
[----:B------:R-:W-:Y:S01]  /*5350*/  UIADD3 UR20, UR52, -0x2, URZ ;  /* 0xfffffffe34147890 */ /* 0x000fe2000fffe03f */
[----:B-1234-:R-:W-:-:S03]  /*5360*/  @!P1 VIADD R7, R7, 0x28c60 ;  /* 0x00028c6007079836 */ /* 0x01efc60000000000 */
[----:B------:R-:W-:Y:S01]  /*5370*/  UMOV UR6, UR10 ;  /* 0x0000000a00067c82 */ /* 0x000fe20008000000 */
[----:B------:R-:W-:Y:S01]  /*5380*/  UISETP.GE.AND UP0, UPT, UR20, UR51, UPT ;  /* 0x000000331400728c */ /* 0x000fe2000bf06270 */
[----:B------:R-:W-:Y:S01]  /*5390*/  HGMMA.64x256x16.F32 R24, R152, gdesc[UR4].tnspB, RZ, !UPT, gsb0 ;  /* 0x43e0000498187df0 */ /* 0x000fe2000c0008ff */
[----:B------:R-:W-:Y:S01]  /*53a0*/  UIADD3 UR6, UR10, 0x80, URZ ;  /* 0x000000800a067890 */ /* 0x000fe2000fffe03f */
[----:B------:R-:W-:Y:S01]  /*53b0*/  @!P1 PRMT R7, RZ, 0x654, R7 ;  /* 0x00000654ff079816 */ /* 0x000fe20000000007 */
[----:B------:R-:W-:Y:S02]  /*53c0*/  UMOV UR7, 0x40000040 ;  /* 0x4000004000077882 */ /* 0x000fe40000000000 */
[----:B------:R-:W-:Y:S01]  /*53d0*/  PLOP3.LUT P2, PT, PT, PT, UP0, 0x80, 0x0 ;  /* 0x000000000000781c */ /* 0x000fe20003f4f008 */
[----:B------:R-:W-:Y:S02]  /*53e0*/  WARPGROUP.DEPBAR.LE gsb0, 0x0 ;  /* 0x00008000000079c5 */ /* 0x000fe40000010000 */
[----:B------:R-:W-:-:S15]  /*53f0*/  WARPGROUP.ARRIVE ;  /* 0x00000000000079c5 */ /* 0x000fde0000000000 */
[----:B------:R-:W-:-:S05]  /*5400*/  NOP ;  /* 0x0000000000007918 */ /* 0x000fca0000000000 */
[----:B------:R-:W-:Y:S01]  /*5410*/  HGMMA.64x256x16.F32 R24, R156, gdesc[UR4].tnspB, R24, gsb0 ;  /* 0x43e000049c187df0 */ /* 0x000fe20008000818 */
[----:B------:R-:W-:Y:S01]  /*5420*/  UIADD3 UR6, UR10, 0x100, URZ ;  /* 0x000001000a067890 */ /* 0x000fe2000fffe03f */
[----:B------:R-:W-:Y:S01]  /*5430*/  UMOV UR7, 0x40000040 ;  /* 0x4000004000077882 */ /* 0x000fe20000000000 */
[----:B------:R-:W-:Y:S02]  /*5440*/  WARPGROUP.DEPBAR.LE gsb0, 0x0 ;  /* 0x00008000000079c5 */ /* 0x000fe40000010000 */
[----:B------:R-:W-:-:S15]  /*5450*/  WARPGROUP.ARRIVE ;  /* 0x00000000000079c5 */ /* 0x000fde0000000000 */
[----:B------:R-:W-:-:S08]  /*5460*/  NOP ;  /* 0x0000000000007918 */ /* 0x000fd00000000000 */
[----:B------:R-:W-:Y:S01]  /*5470*/  HGMMA.64x256x16.F32 R24, R160, gdesc[UR4].tnspB, R24, gsb0 ;  /* 0x43e00004a0187df0 */ /* 0x000fe20008000818 */
[----:B------:R-:W-:Y:S01]  /*5480*/  UIADD3 UR6, UR10, 0x180, URZ ;  /* 0x000001800a067890 */ /* 0x000fe2000fffe03f */
        /* <DEDUP_REMOVED lines=15> */
[----:B------:R-:W-:Y:S05]  /*5580*/  @!P2 BRA `(.L_x_407) ;  /* 0x000000180040a947 */ /* 0x000fea0003800000 */
[----:B------:R-:W-:Y:S01]  /*5590*/  IMAD.MOV.U32 R8, RZ, RZ, R0 ;  /* 0x000000ffff087224 */ /* 0x000fe200078e0000 */
[----:B------:R-:W-:Y:S01]  /*55a0*/  UMOV UR22, UR37 ;  /* 0x0000002500167c82 */ /* 0x000fe20008000000 */
[----:B------:R-:W-:Y:S01]  /*55b0*/  IMAD.MOV.U32 R9, RZ, RZ, R4 ;  /* 0x000000ffff097224 */ /* 0x000fe200078e0004 */
[----:B------:R-:W-:-:S06]  /*55c0*/  ULDC UR21, c[0x0][0x988] ;  /* 0x0002620000157ab9 */ /* 0x000fcc0000000800 */
.L_x_416:
[----:B------:R-:W-:Y:S01]  /*55d0*/  UIADD3 UR37, UR22, 0x1, URZ ;  /* 0x0000000116257890 */ /* 0x000fe2000fffe03f */
[----:B------:R-:W-:Y:S01]  /*55e0*/  UMOV UR6, UR20 ;  /* 0x0000001400067c82 */ /* 0x000fe20008000000 */
[----:B------:R-:W-:Y:S02]  /*55f0*/  UIADD3 UR20, UR20, -0x1, URZ ;  /* 0xffffffff14147890 */ /* 0x000fe4000fffe03f */
[----:B------:R-:W-:-:S04]  /*5600*/  UISETP.NE.AND UP0, UPT, UR37, 0x2, UPT ;  /* 0x000000022500788c */ /* 0x000fc8000bf05270 */
[----:B------:R-:W-:Y:S02]  /*5610*/  USEL UR7, URZ, 0x1, UP0 ;  /* 0x000000013f077887 */ /* 0x000fe40008000000 */
[----:B------:R-:W-:Y:S02]  /*5620*/  USEL UR37, UR37, URZ, UP0 ;  /* 0x0000003f25257287 */ /* 0x000fe40008000000 */
[----:B------:R-:W-:Y:S02]  /*5630*/  ULOP3.LUT UR47, UR47, UR7, URZ, 0x3c, !UPT ;  /* 0x000000072f2f7292 */ /* 0x000fe4000f8e3c3f */
[----:B------:R-:W-:Y:S01]  /*5640*/  UISETP.GT.AND UP0, UPT, UR6, UR51, UPT ;  /* 0x000000330600728c */ /* 0x000fe2000bf04270 */
[----:B0-2---:R-:W-:Y:S10]  /*5650*/  @!P0 BRA `(.L_x_408) ;  /* 0x0000000000048947 */ /* 0x005ff40003800000 */
[----:B------:R-:W-:Y:S01]  /*5660*/  BPT.TRAP 0x1 ;  /* 0x000000040000795c */ /* 0x000fe20000300000 */
.L_x_408:
[----:B------:R-:W-:Y:S01]  /*5670*/  ULEA UR23, UR37, UR38, 0x3 ;  /* 0x0000002625177291 */ /* 0x000fe2000f8e183f */
[----:B-1----:R-:W-:-:S05]  /*5680*/  IMAD.U32 R7, RZ, RZ, UR47 ;  /* 0x0000002fff077e24 */ /* 0x002fca000f8e00ff */
[----:B------:R-:W-:-:S04]  /*5690*/  SHF.L.U32 R7, R7, 0x1f, RZ ;  /* 0x0000001f07077819 */ /* 0x000fc800000006ff */
[----:B------:R1:W2:Y:S01]  /*56a0*/  SYNCS.PHASECHK.TRANS64.TRYWAIT P2, [UR23+0x28c30], R7 ;  /* 0x028c3007ff0075a7 */ /* 0x0002a20008040157 */
[----:B------:R-:W-:Y:S05]  /*56b0*/  @!P0 BRA `(.L_x_409) ;  /* 0x0000000000048947 */ /* 0x000fea0003800000 */
[----:B------:R-:W-:Y:S01]  /*56c0*/  BPT.TRAP 0x1 ;  /* 0x000000040000795c */ /* 0x000fe20000300000 */
.L_x_409:
[----:B--2---:R-:W-:Y:S05]  /*56d0*/  @P2 BRA `(.L_x_410) ;  /* 0x0000000000082947 */ /* 0x004fea0003800000 */
[----:B------:R-:W2:Y:S02]  /*56e0*/  SYNCS.PHASECHK.TRANS64.TRYWAIT P2, [UR23+0x28c30], R7 ;  /* 0x028c3007ff0075a7 */ /* 0x000ea40008040157 */
[----:B--2---:R-:W-:Y:S05]  /*56f0*/  @!P2 BRA `(.L_x_411) ;  /* 0x000000dc00f4a947 */ /* 0x004fea0003800000 */
.L_x_410:
[----:B------:R-:W-:Y:S01]  /*5700*/  R2UR UR18, R3 ;  /* 0x00000000031272ca */ /* 0x000fe200000e0000 */
[----:B------:R-:W-:Y:S01]  /*5710*/  UIADD3 UR6, UR38, 0x20400, URZ ;  /* 0x0002040026067890 */ /* 0x000fe2000fffe03f */
[----:B0-----:R-:W-:Y:S01]  /*5720*/  WARPGROUP.ARRIVE ;  /* 0x00000000000079c5 */ /* 0x001fe20000000000 */
[----:B------:R-:W-:Y:S01]  /*5730*/  UMOV UR19, 0x40000040 ;  /* 0x4000004000137882 */ /* 0x000fe20000000000 */
[----:B------:R-:W-:Y:S01]  /*5740*/  UMOV UR17, 0x40000040 ;  /* 0x4000004000117882 */ /* 0x000fe20000000000 */
[----:B------:R-:W-:Y:S01]  /*5750*/  USHF.R.U32.HI UR6, URZ, 0x4, UR6 ;  /* 0x000000043f067899 */ /* 0x000fe20008011606 */
[----:B------:R-:W-:Y:S01]  /*5760*/  ISETP.NE.AND P2, PT, R17, RZ, PT ;  /* 0x000000ff1100720c */ /* 0x000fe20003f45270 */
[----:B------:R-:W-:Y:S01]  /*5770*/  UMOV UR7, 0x40000040 ;  /* 0x4000004000077882 */ /* 0x000fe20000000000 */
[----:B------:R-:W-:Y:S01]  /*5780*/  UMOV UR11, 0x40000040 ;  /* 0x40000040000b7882 */ /* 0x000fe20000000000 */
[----:B------:R-:W-:Y:S01]  /*5790*/  ULOP3.LUT UR6, UR6, 0x3fff, URZ, 0xc0, !UPT ;  /* 0x00003fff06067892 */ /* 0x000fe2000f8ec03f */
[----:B------:R-:W-:-:S03]  /*57a0*/  UMOV UR15, 0x40000040 ;  /* 0x40000040000f7882 */ /* 0x000fc60000000000 */
[----:B------:R-:W-:Y:S02]  /*57b0*/  ULEA UR18, UR37, UR18, 0x9 ;  /* 0x0000001225127291 */ /* 0x000fe4000f8e483f */
[----:B------:R-:W-:Y:S02]  /*57c0*/  ULOP3.LUT UR16, UR6, 0x10000, URZ, 0xfc, !UPT ;  /* 0x0001000006107892 */ /* 0x000fe4000f8efc3f */
[----:B------:R-:W-:Y:S02]  /*57d0*/  UIADD3 UR6, UR18, 0x2, URZ ;  /* 0x0000000212067890 */ /* 0x000fe4000fffe03f */
[----:B------:R-:W-:Y:S02]  /*57e0*/  UIADD3 UR10, UR18, 0x4, URZ ;  /* 0x00000004120a7890 */ /* 0x000fe4000fffe03f */
[----:B------:R-:W-:-:S03]  /*57f0*/  UIADD3 UR14, UR18, 0x6, URZ ;  /* 0x00000006120e7890 */ /* 0x000fc6000fffe03f */
[----:B------:R-:W-:Y:S03]  /*5800*/  HGMMA.64x64x16.F32 R152, gdesc[UR16], RZ, !UPT, gsb0 ;  /* 0x00e00000109879f0 */ /* 0x000fe6000c0008ff */
        /* <DEDUP_REMOVED lines=25> */
[----:B------:R-:W-:-:S05]  /*59a0*/  FMNMX.FTZ R0, R181, R0, !PT ;  /* 0x00000000b5007209 */ /* 0x000fca0007810000 */
[----:B------:R-:W0:Y:S02]  /*59b0*/  SHFL.BFLY PT, R4, R0, 0x2, 0x1f ;  /* 0x0c401f0000047f89 */ /* 0x000e2400000e0000 */
[----:B0-----:R-:W-:-:S05]  /*59c0*/  FMNMX.FTZ R4, R0, R4, !PT ;  /* 0x0000000400047209 */ /* 0x001fca0007810000 */
[----:B------:R-:W0:Y:S02]  /*59d0*/  SHFL.BFLY PT, R0, R4, 0x1, 0x1f ;  /* 0x0c201f0004007f89 */ /* 0x000e2400000e0000 */
[----:B0-----:R-:W-:-:S05]  /*59e0*/  FMNMX.FTZ R4, R4, R0, !PT ;  /* 0x0000000004047209 */ /* 0x001fca0007810000 */
[C---:B------:R-:W-:Y:S01]  /*59f0*/  FMUL.FTZ R0, R4.reuse, UR21 ;  /* 0x0000001504007c20 */ /* 0x040fe20008410000 */
[----:B------:R-:W-:-:S03]  /*5a00*/  FADD.FTZ R9, -R4, R9 ;  /* 0x0000000904097221 */ /* 0x000fc60000010100 */
[--C-:B------:R-:W-:Y:S01]  /*5a10*/  FFMA.FTZ R152, R152, UR21, -R0.reuse ;  /* 0x0000001598987c23 */ /* 0x100fe20008010800 */
[--C-:B------:R-:W-:Y:S01]  /*5a20*/  FFMA.FTZ R153, R153, UR21, -R0.reuse ;  /* 0x0000001599997c23 */ /* 0x100fe20008010800 */
[----:B------:R-:W-:Y:S01]  /*5a30*/  FMUL.FTZ R9, R9, UR21 ;  /* 0x0000001509097c20 */ /* 0x000fe20008410000 */
[--C-:B------:R-:W-:Y:S01]  /*5a40*/  FFMA.FTZ R156, R156, UR21, -R0.reuse ;  /* 0x000000159c9c7c23 */ /* 0x100fe20008010800 */
[--C-:B------:R-:W-:Y:S01]  /*5a50*/  FFMA.FTZ R157, R157, UR21, -R0.reuse ;  /* 0x000000159d9d7c23 */ /* 0x100fe20008010800 */
[--C-:B------:R-:W-:Y:S01]  /*5a60*/  FFMA.FTZ R160, R160, UR21, -R0.reuse ;  /* 0x00000015a0a07c23 */ /* 0x100fe20008010800 */
[----:B------:R-:W-:Y:S01]  /*5a70*/  MUFU.EX2 R152, R152 ;  /* 0x0000009800987308 */ /* 0x000fe20000000800 */
[--C-:B------:R-:W-:Y:S01]  /*5a80*/  FFMA.FTZ R161, R161, UR21, -R0.reuse ;  /* 0x00000015a1a17c23 */ /* 0x100fe20008010800 */
[--C-:B------:R-:W-:Y:S01]  /*5a90*/  FFMA.FTZ R164, R164, UR21, -R0.reuse ;  /* 0x00000015a4a47c23 */ /* 0x100fe20008010800 */
[--C-:B------:R-:W-:Y:S01]  /*5aa0*/  FFMA.FTZ R165, R165, UR21, -R0.reuse ;  /* 0x00000015a5a57c23 */ /* 0x100fe20008010800 */
[--C-:B------:R-:W-:Y:S01]  /*5ab0*/  FFMA.FTZ R168, R168, UR21, -R0.reuse ;  /* 0x00000015a8a87c23 */ /* 0x100fe20008010800 */
[--C-:B------:R-:W-:Y:S01]  /*5ac0*/  FFMA.FTZ R169, R169, UR21, -R0.reuse ;  /* 0x00000015a9a97c23 */ /* 0x100fe20008010800 */
[--C-:B------:R-:W-:Y:S01]  /*5ad0*/  FFMA.FTZ R172, R172, UR21, -R0.reuse ;  /* 0x00000015acac7c23 */ /* 0x100fe20008010800 */
[--C-:B------:R-:W-:Y:S01]  /*5ae0*/  FFMA.FTZ R173, R173, UR21, -R0.reuse ;  /* 0x00000015adad7c23 */ /* 0x100fe20008010800 */
[----:B------:R-:W0:Y:S01]  /*5af0*/  MUFU.EX2 R9, R9 ;  /* 0x0000000900097308 */ /* 0x000e220000000800 */
[--C-:B------:R-:W-:Y:S01]  /*5b00*/  FFMA.FTZ R176, R176, UR21, -R0.reuse ;  /* 0x00000015b0b07c23 */ /* 0x100fe20008010800 */
[--C-:B------:R-:W-:Y:S01]  /*5b10*/  FFMA.FTZ R177, R177, UR21, -R0.reuse ;  /* 0x00000015b1b17c23 */ /* 0x100fe20008010800 */
[--C-:B------:R-:W-:Y:S01]  /*5b20*/  FFMA.FTZ R180, R180, UR21, -R0.reuse ;  /* 0x00000015b4b47c23 */ /* 0x100fe20008010800 */
[----:B------:R-:W-:-:S04]  /*5b30*/  FFMA.FTZ R181, R181, UR21, -R0 ;  /* 0x00000015b5b57c23 */ /* 0x000fc80008010800 */
[----:B------:R-:W2:Y:S08]  /*5b40*/  MUFU.EX2 R153, R153 ;  /* 0x0000009900997308 */ /* 0x000eb00000000800 */
[----:B------:R-:W3:Y:S01]  /*5b50*/  MUFU.EX2 R156, R156 ;  /* 0x0000009c009c7308 */ /* 0x000ee20000000800 */
[----:B0-----:R-:W-:Y:S01]  /*5b60*/  FFMA.FTZ R0, R9, R5, R152 ;  /* 0x0000000509007223 */ /* 0x001fe20000010098 */
[-C--:B------:R-:W-:Y:S01]  /*5b70*/  FMUL.FTZ R24, R24, R9.reuse ;  /* 0x0000000918187220 */ /* 0x080fe20000410000 */
[-C--:B------:R-:W-:Y:S01]  /*5b80*/  FMUL.FTZ R25, R25, R9.reuse ;  /* 0x0000000919197220 */ /* 0x080fe20000410000 */
[-C--:B------:R-:W-:Y:S01]  /*5b90*/  FMUL.FTZ R28, R28, R9.reuse ;  /* 0x000000091c1c7220 */ /* 0x080fe20000410000 */
[-C--:B------:R-:W-:Y:S01]  /*5ba0*/  FMUL.FTZ R29, R29, R9.reuse ;  /* 0x000000091d1d7220 */ /* 0x080fe20000410000 */
[-C--:B------:R-:W-:Y:S01]  /*5bb0*/  FMUL.FTZ R32, R32, R9.reuse ;  /* 0x0000000920207220 */ /* 0x080fe20000410000 */
[-C--:B------:R-:W-:Y:S01]  /*5bc0*/  FMUL.FTZ R33, R33, R9.reuse ;  /* 0x0000000921217220 */ /* 0x080fe20000410000 */
[----:B------:R-:W0:Y:S01]  /*5bd0*/  MUFU.EX2 R157, R157 ;  /* 0x0000009d009d7308 */ /* 0x000e220000000800 */
[C---:B--2---:R-:W-:Y:S01]  /*5be0*/  F2FP.F16.F32.PACK_AB R188, R153.reuse, R152 ;  /* 0x0000009899bc723e */ /* 0x044fe200000000ff */
[----:B------:R-:W-:Y:S01]  /*5bf0*/  FADD.FTZ R0, R153, R0 ;  /* 0x0000000099007221 */ /* 0x000fe20000010000 */
[-C--:B------:R-:W-:Y:S01]  /*5c00*/  FMUL.FTZ R36, R36, R9.reuse ;  /* 0x0000000924247220 */ /* 0x080fe20000410000 */
[-C--:B------:R-:W-:Y:S01]  /*5c10*/  FMUL.FTZ R37, R37, R9.reuse ;  /* 0x0000000925257220 */ /* 0x080fe20000410000 */
[-C--:B------:R-:W-:Y:S01]  /*5c20*/  FMUL.FTZ R40, R40, R9.reuse ;  /* 0x0000000928287220 */ /* 0x080fe20000410000 */
[-C--:B------:R-:W-:Y:S01]  /*5c30*/  FMUL.FTZ R41, R41, R9.reuse ;  /* 0x0000000929297220 */ /* 0x080fe20000410000 */
[-C--:B------:R-:W-:Y:S01]  /*5c40*/  FMUL.FTZ R44, R44, R9.reuse ;  /* 0x000000092c2c7220 */ /* 0x080fe20000410000 */
[----:B------:R-:W2:Y:S01]  /*5c50*/  MUFU.EX2 R152, R160 ;  /* 0x000000a000987308 */ /* 0x000ea20000000800 */
[----:B---3--:R-:W-:Y:S01]  /*5c60*/  FADD.FTZ R0, R156, R0 ;  /* 0x000000009c007221 */ /* 0x008fe20000010000 */
[-C--:B------:R-:W-:Y:S01]  /*5c70*/  FMUL.FTZ R45, R45, R9.reuse ;  /* 0x000000092d2d7220 */ /* 0x080fe20000410000 */
[-C--:B------:R-:W-:Y:S01]  /*5c80*/  FMUL.FTZ R48, R48, R9.reuse ;  /* 0x0000000930307220 */ /* 0x080fe20000410000 */
[-C--:B------:R-:W-:Y:S01]  /*5c90*/  FMUL.FTZ R49, R49, R9.reuse ;  /* 0x0000000931317220 */ /* 0x080fe20000410000 */
[-C--:B------:R-:W-:Y:S01]  /*5ca0*/  FMUL.FTZ R52, R52, R9.reuse ;  /* 0x0000000934347220 */ /* 0x080fe20000410000 */
[-C--:B------:R-:W-:Y:S01]  /*5cb0*/  FMUL.FTZ R53, R53, R9.reuse ;  /* 0x0000000935357220 */ /* 0x080fe20000410000 */
[-C--:B------:R-:W-:Y:S01]  /*5cc0*/  FMUL.FTZ R56, R56, R9.reuse ;  /* 0x0000000938387220 */ /* 0x080fe20000410000 */
[----:B------:R-:W3:Y:S01]  /*5cd0*/  MUFU.EX2 R161, R161 ;  /* 0x000000a100a17308 */ /* 0x000ee20000000800 */
[C---:B0-----:R-:W-:Y:S01]  /*5ce0*/  FADD.FTZ R0, R157.reuse, R0 ;  /* 0x000000009d007221 */ /* 0x041fe20000010000 */
[----:B------:R-:W-:Y:S01]  /*5cf0*/  F2FP.F16.F32.PACK_AB R190, R157, R156 ;  /* 0x0000009c9dbe723e */ /* 0x000fe200000000ff */
[-C--:B------:R-:W-:Y:S01]  /*5d00*/  FMUL.FTZ R57, R57, R9.reuse ;  /* 0x0000000939397220 */ /* 0x080fe20000410000 */
[-C--:B------:R-:W-:Y:S01]  /*5d10*/  FMUL.FTZ R60, R60, R9.reuse ;  /* 0x000000093c3c7220 */ /* 0x080fe20000410000 */
[-C--:B------:R-:W-:Y:S01]  /*5d20*/  FMUL.FTZ R61, R61, R9.reuse ;  /* 0x000000093d3d7220 */ /* 0x080fe20000410000 */
[-C--:B------:R-:W-:Y:S01]  /*5d30*/  FMUL.FTZ R64, R64, R9.reuse ;  /* 0x0000000940407220 */ /* 0x080fe20000410000 */
[-C--:B------:R-:W-:Y:S01]  /*5d40*/  FMUL.FTZ R65, R65, R9.reuse ;  /* 0x0000000941417220 */ /* 0x080fe20000410000 */
[----:B------:R-:W0:Y:S01]  /*5d50*/  MUFU.EX2 R164, R164 ;  /* 0x000000a400a47308 */ /* 0x000e220000000800 */
[----:B--2---:R-:W-:Y:S01]  /*5d60*/  FADD.FTZ R0, R152, R0 ;  /* 0x0000000098007221 */ /* 0x004fe20000010000 */
[-C--:B------:R-:W-:Y:S01]  /*5d70*/  FMUL.FTZ R68, R68, R9.reuse ;  /* 0x0000000944447220 */ /* 0x080fe20000410000 */
[-C--:B------:R-:W-:Y:S01]  /*5d80*/  FMUL.FTZ R69, R69, R9.reuse ;  /* 0x0000000945457220 */ /* 0x080fe20000410000 */
[-C--:B------:R-:W-:Y:S01]  /*5d90*/  FMUL.FTZ R72, R72, R9.reuse ;  /* 0x0000000948487220 */ /* 0x080fe20000410000 */
[-C--:B------:R-:W-:Y:S01]  /*5da0*/  FMUL.FTZ R73, R73, R9.reuse ;  /* 0x0000000949497220 */ /* 0x080fe20000410000 */
[-C--:B------:R-:W-:Y:S01]  /*5db0*/  FMUL.FTZ R76, R76, R9.reuse ;  /* 0x000000094c4c7220 */ /* 0x080fe20000410000 */
[-C--:B------:R-:W-:Y:S01]  /*5dc0*/  FMUL.FTZ R77, R77, R9.reuse ;  /* 0x000000094d4d7220 */ /* 0x080fe20000410000 */
[----:B------:R-:W2:Y:S01]  /*5dd0*/  MUFU.EX2 R165, R165 ;  /* 0x000000a500a57308 */ /* 0x000ea20000000800 */
[C---:B---3--:R-:W-:Y:S01]  /*5de0*/  FADD.FTZ R5, R161.reuse, R0 ;  /* 0x00000000a1057221 */ /* 0x048fe20000010000 */
[----:B------:R-:W-:Y:S01]  /*5df0*/  FMNMX.FTZ R0, R154, R8, !PT ;  /* 0x000000089a007209 */ /* 0x000fe20007810000 */
[-C--:B------:R-:W-:Y:S01]  /*5e00*/  FMUL.FTZ R80, R80, R9.reuse ;  /* 0x0000000950507220 */ /* 0x080fe20000410000 */
[----:B------:R-:W-:Y:S01]  /*5e10*/  F2FP.F16.F32.PACK_AB R152, R161, R152 ;  /* 0x00000098a198723e */ /* 0x000fe200000000ff */
[-C--:B------:R-:W-:Y:S01]  /*5e20*/  FMUL.FTZ R81, R81, R9.reuse ;  /* 0x0000000951517220 */ /* 0x080fe20000410000 */
[----:B------:R-:W-:Y:S01]  /*5e30*/  FMNMX.FTZ R0, R155, R0, !PT ;  /* 0x000000009b007209 */ /* 0x000fe20007810000 */
[-C--:B------:R-:W-:Y:S01]  /*5e40*/  FMUL.FTZ R84, R84, R9.reuse ;  /* 0x0000000954547220 */ /* 0x080fe20000410000 */
[----:B------:R-:W3:Y:S01]  /*5e50*/  MUFU.EX2 R156, R168 ;  /* 0x000000a8009c7308 */ /* 0x000ee20000000800 */
[----:B0-----:R-:W-:Y:S01]  /*5e60*/  FADD.FTZ R5, R164, R5 ;  /* 0x00000005a4057221 */ /* 0x001fe20000010000 */
[----:B------:R-:W-:Y:S01]  /*5e70*/  FMNMX.FTZ R0, R158, R0, !PT ;  /* 0x000000009e007209 */ /* 0x000fe20007810000 */
[-C--:B------:R-:W-:Y:S01]  /*5e80*/  FMUL.FTZ R85, R85, R9.reuse ;  /* 0x0000000955557220 */ /* 0x080fe20000410000 */
[-C--:B------:R-:W-:Y:S01]  /*5e90*/  FMUL.FTZ R88, R88, R9.reuse ;  /* 0x0000000958587220 */ /* 0x080fe20000410000 */
[-C--:B------:R-:W-:Y:S01]  /*5ea0*/  FMUL.FTZ R89, R89, R9.reuse ;  /* 0x0000000959597220 */ /* 0x080fe20000410000 */
[----:B------:R-:W-:Y:S01]  /*5eb0*/  FMNMX.FTZ R0, R159, R0, !PT ;  /* 0x000000009f007209 */ /* 0x000fe20007810000 */
[-C--:B------:R-:W-:Y:S01]  /*5ec0*/  FMUL.FTZ R92, R92, R9.reuse ;  /* 0x000000095c5c7220 */ /* 0x080fe20000410000 */
[----:B------:R-:W0:Y:S01]  /*5ed0*/  MUFU.EX2 R169, R169 ;  /* 0x000000a900a97308 */ /* 0x000e220000000800 */
[----:B--2---:R-:W-:Y:S01]  /*5ee0*/  FADD.FTZ R5, R165, R5 ;  /* 0x00000005a5057221 */ /* 0x004fe20000010000 */
[----:B------:R-:W-:Y:S01]  /*5ef0*/  FMNMX.FTZ R0, R162, R0, !PT ;  /* 0x00000000a2007209 */ /* 0x000fe20007810000 */
[-C--:B------:R-:W-:Y:S01]  /*5f00*/  FMUL.FTZ R93, R93, R9.reuse ;  /* 0x000000095d5d7220 */ /* 0x080fe20000410000 */
[-C--:B------:R-:W-:Y:S01]  /*5f10*/  FMUL.FTZ R96, R96, R9.reuse ;  /* 0x0000000960607220 */ /* 0x080fe20000410000 */
[-C--:B------:R-:W-:Y:S01]  /*5f20*/  FMUL.FTZ R97, R97, R9.reuse ;  /* 0x0000000961617220 */ /* 0x080fe20000410000 */
[----:B------:R-:W-:Y:S01]  /*5f30*/  FMNMX.FTZ R0, R163, R0, !PT ;  /* 0x00000000a3007209 */ /* 0x000fe20007810000 */
[-C--:B------:R-:W-:Y:S01]  /*5f40*/  FMUL.FTZ R100, R100, R9.reuse ;  /* 0x0000000964647220 */ /* 0x080fe20000410000 */
[----:B------:R-:W2:Y:S01]  /*5f50*/  MUFU.EX2 R172, R172 ;  /* 0x000000ac00ac7308 */ /* 0x000ea20000000800 */
[----:B---3--:R-:W-:Y:S01]  /*5f60*/  FADD.FTZ R5, R156, R5 ;  /* 0x000000059c057221 */ /* 0x008fe20000010000 */
[----:B------:R-:W-:Y:S01]  /*5f70*/  FMNMX.FTZ R0, R166, R0, !PT ;  /* 0x00000000a6007209 */ /* 0x000fe20007810000 */
[-C--:B------:R-:W-:Y:S01]  /*5f80*/  FMUL.FTZ R101, R101, R9.reuse ;  /* 0x0000000965657220 */ /* 0x080fe20000410000 */
[-C--:B------:R-:W-:Y:S01]  /*5f90*/  FMUL.FTZ R104, R104, R9.reuse ;  /* 0x0000000968687220 */ /* 0x080fe20000410000 */
[-C--:B------:R-:W-:Y:S01]  /*5fa0*/  FMUL.FTZ R105, R105, R9.reuse ;  /* 0x0000000969697220 */ /* 0x080fe20000410000 */
[----:B------:R-:W-:Y:S01]  /*5fb0*/  FMNMX.FTZ R0, R167, R0, !PT ;  /* 0x00000000a7007209 */ /* 0x000fe20007810000 */
[-C--:B------:R-:W-:Y:S01]  /*5fc0*/  FMUL.FTZ R108, R108, R9.reuse ;  /* 0x000000096c6c7220 */ /* 0x080fe20000410000 */
[----:B------:R-:W3:Y:S01]  /*5fd0*/  MUFU.EX2 R173, R173 ;  /* 0x000000ad00ad7308 */ /* 0x000ee20000000800 */
[----:B0-----:R-:W-:Y:S01]  /*5fe0*/  FADD.FTZ R5, R169, R5 ;  /* 0x00000005a9057221 */ /* 0x001fe20000010000 */
[----:B------:R-:W-:Y:S01]  /*5ff0*/  FMNMX.FTZ R0, R170, R0, !PT ;  /* 0x00000000aa007209 */ /* 0x000fe20007810000 */
[-C--:B------:R-:W-:Y:S01]  /*6000*/  FMUL.FTZ R109, R109, R9.reuse ;  /* 0x000000096d6d7220 */ /* 0x080fe20000410000 */
[----:B------:R-:W-:Y:S01]  /*6010*/  F2FP.F16.F32.PACK_AB R156, R169, R156 ;  /* 0x0000009ca99c723e */ /* 0x000fe200000000ff */
        /* <DEDUP_REMOVED lines=28> */
[C---:B--2---:R-:W-:Y:S01]  /*61e0*/  FADD.FTZ R5, R177.reuse, R5 ;  /* 0x00000005b1057221 */ /* 0x044fe20000010000 */
[----:B------:R-:W-:Y:S01]  /*61f0*/  F2FP.F16.F32.PACK_AB R160, R177, R160 ;  /* 0x000000a0b1a0723e */ /* 0x000fe200000000ff */
[----:B------:R-:W2:Y:S01]  /*6200*/  SHFL.BFLY PT, R10, R0, 0x2, 0x1f ;  /* 0x0c401f00000a7f89 */ /* 0x000ea200000e0000 */
[-C--:B------:R-:W-:Y:S01]  /*6210*/  FMUL.FTZ R140, R140, R9.reuse ;  /* 0x000000098c8c7220 */ /* 0x080fe20000410000 */
[-C--:B------:R-:W-:Y:S01]  /*6220*/  FMUL.FTZ R141, R141, R9.reuse ;  /* 0x000000098d8d7220 */ /* 0x080fe20000410000 */
[-C--:B------:R-:W-:Y:S01]  /*6230*/  FMUL.FTZ R144, R144, R9.reuse ;  /* 0x0000000990907220 */ /* 0x080fe20000410000 */
[-C--:B------:R-:W-:Y:S01]  /*6240*/  FMUL.FTZ R145, R145, R9.reuse ;  /* 0x0000000991917220 */ /* 0x080fe20000410000 */
[-C--:B------:R-:W-:Y:S01]  /*6250*/  FMUL.FTZ R148, R148, R9.reuse ;  /* 0x0000000994947220 */ /* 0x080fe20000410000 */
[----:B---3--:R-:W-:Y:S01]  /*6260*/  FADD.FTZ R5, R180, R5 ;  /* 0x00000005b4057221 */ /* 0x008fe20000010000 */
[----:B------:R-:W-:-:S03]  /*6270*/  FMUL.FTZ R149, R149, R9 ;  /* 0x0000000995957220 */ /* 0x000fc60000410000 */
[----:B0-----:R-:W-:Y:S01]  /*6280*/  FADD.FTZ R5, R181, R5 ;  /* 0x00000005b5057221 */ /* 0x001fe20000010000 */
[----:B--2---:R-:W-:-:S05]  /*6290*/  FMNMX.FTZ R0, R0, R10, !PT ;  /* 0x0000000a00007209 */ /* 0x004fca0007810000 */
[----:B------:R-:W0:Y:S02]  /*62a0*/  SHFL.BFLY PT, R10, R0, 0x1, 0x1f ;  /* 0x0c201f00000a7f89 */ /* 0x000e2400000e0000 */
[----:B0-----:R-:W-:-:S05]  /*62b0*/  FMNMX.FTZ R0, R0, R10, !PT ;  /* 0x0000000a00007209 */ /* 0x001fca0007810000 */
[C---:B------:R-:W-:Y:S01]  /*62c0*/  FADD.FTZ R8, -R0.reuse, R8 ;  /* 0x0000000800087221 */ /* 0x040fe20000010100 */
[----:B------:R-:W-:-:S03]  /*62d0*/  FMUL.FTZ R10, R0, UR21 ;  /* 0x00000015000a7c20 */ /* 0x000fc60008410000 */
[----:B------:R-:W-:Y:S01]  /*62e0*/  FMUL.FTZ R8, R8, UR21 ;  /* 0x0000001508087c20 */ /* 0x000fe20008410000 */
[--C-:B------:R-:W-:Y:S01]  /*62f0*/  FFMA.FTZ R154, R154, UR21, -R10.reuse ;  /* 0x000000159a9a7c23 */ /* 0x100fe2000801080a */
[--C-:B------:R-:W-:Y:S01]  /*6300*/  FFMA.FTZ R155, R155, UR21, -R10.reuse ;  /* 0x000000159b9b7c23 */ /* 0x100fe2000801080a */
[--C-:B------:R-:W-:Y:S01]  /*6310*/  FFMA.FTZ R158, R158, UR21, -R10.reuse ;  /* 0x000000159e9e7c23 */ /* 0x100fe2000801080a */
[--C-:B------:R-:W-:Y:S01]  /*6320*/  FFMA.FTZ R159, R159, UR21, -R10.reuse ;  /* 0x000000159f9f7c23 */ /* 0x100fe2000801080a */
[----:B------:R0:W-:Y:S01]  /*6330*/  MUFU.EX2 R189, R154 ;  /* 0x0000009a00bd7308 */ /* 0x0001e20000000800 */
[--C-:B------:R-:W-:Y:S01]  /*6340*/  FFMA.FTZ R162, R162, UR21, -R10.reuse ;  /* 0x00000015a2a27c23 */ /* 0x100fe2000801080a */
[--C-:B------:R-:W-:Y:S01]  /*6350*/  FFMA.FTZ R163, R163, UR21, -R10.reuse ;  /* 0x00000015a3a37c23 */ /* 0x100fe2000801080a */
[--C-:B------:R-:W-:Y:S01]  /*6360*/  FFMA.FTZ R166, R166, UR21, -R10.reuse ;  /* 0x00000015a6a67c23 */ /* 0x100fe2000801080a */
[--C-:B------:R-:W-:Y:S01]  /*6370*/  FFMA.FTZ R167, R167, UR21, -R10.reuse ;  /* 0x00000015a7a77c23 */ /* 0x100fe2000801080a */
[--C-:B------:R-:W-:Y:S01]  /*6380*/  FFMA.FTZ R170, R170, UR21, -R10.reuse ;  /* 0x00000015aaaa7c23 */ /* 0x100fe2000801080a */
[--C-:B------:R-:W-:Y:S01]  /*6390*/  FFMA.FTZ R171, R171, UR21, -R10.reuse ;  /* 0x00000015abab7c23 */ /* 0x100fe2000801080a */
[--C-:B------:R-:W-:Y:S01]  /*63a0*/  FFMA.FTZ R174, R174, UR21, -R10.reuse ;  /* 0x00000015aeae7c23 */ /* 0x100fe2000801080a */
[----:B------:R-:W2:Y:S01]  /*63b0*/  MUFU.EX2 R8, R8 ;  /* 0x0000000800087308 */ /* 0x000ea20000000800 */
[--C-:B------:R-:W-:Y:S01]  /*63c0*/  FFMA.FTZ R175, R175, UR21, -R10.reuse ;  /* 0x00000015afaf7c23 */ /* 0x100fe2000801080a */
[--C-:B------:R-:W-:Y:S01]  /*63d0*/  FFMA.FTZ R178, R178, UR21, -R10.reuse ;  /* 0x00000015b2b27c23 */ /* 0x100fe2000801080a */
[--C-:B------:R-:W-:Y:S01]  /*63e0*/  FFMA.FTZ R179, R179, UR21, -R10.reuse ;  /* 0x00000015b3b37c23 */ /* 0x100fe2000801080a */
[--C-:B------:R-:W-:Y:S01]  /*63f0*/  FFMA.FTZ R182, R182, UR21, -R10.reuse ;  /* 0x00000015b6b67c23 */ /* 0x100fe2000801080a */
[----:B------:R-:W-:Y:S01]  /*6400*/  FFMA.FTZ R183, R183, UR21, -R10 ;  /* 0x00000015b7b77c23 */ /* 0x000fe2000801080a */
[----:B------:R-:W-:Y:S01]  /*6410*/  IMAD.U32 R10, RZ, RZ, UR23 ;  /* 0x00000017ff0a7e24 */ /* 0x000fe2000f8e00ff */
[----:B0-----:R-:W-:Y:S01]  /*6420*/  F2FP.F16.F32.PACK_AB R154, R165, R164 ;  /* 0x000000a4a59a723e */ /* 0x001fe200000000ff */
[----:B------:R-:W0:Y:S02]  /*6430*/  MUFU.EX2 R155, R155 ;  /* 0x0000009b009b7308 */ /* 0x000e240000000800 */
[----:B------:R-:W-:-:S05]  /*6440*/  @!P1 VIADD R11, R10, 0x28c40 ;  /* 0x00028c400a0b9836 */ /* 0x000fca0000000000 */
[----:B------:R-:W-:Y:S01]  /*6450*/  @!P1 PRMT R11, RZ, 0x654, R11 ;  /* 0x00000654ff0b9816 */ /* 0x000fe2000000000b */
[----:B------:R3:W4:Y:S01]  /*6460*/  MUFU.EX2 R191, R158 ;  /* 0x0000009e00bf7308 */ /* 0x0007220000000800 */
[----:B--2---:R-:W-:Y:S01]  /*6470*/  FFMA.FTZ R6, R8, R6, R189 ;  /* 0x0000000608067223 */ /* 0x004fe200000100bd */
[-C--:B------:R-:W-:Y:S01]  /*6480*/  FMUL.FTZ R26, R26, R8.reuse ;  /* 0x000000081a1a7220 */ /* 0x080fe20000410000 */
[----:B------:R2:W-:Y:S01]  /*6490*/  @!P1 SYNCS.ARRIVE.TRANS64.RED.A1T0 RZ, [R11+URZ], RZ ;  /* 0x000000ff0bff99a7 */ /* 0x0005e2000810043f */
[-C--:B------:R-:W-:Y:S01]  /*64a0*/  FMUL.FTZ R27, R27, R8.reuse ;  /* 0x000000081b1b7220 */ /* 0x080fe20000410000 */
[-C--:B------:R-:W-:Y:S01]  /*64b0*/  FMUL.FTZ R30, R30, R8.reuse ;  /* 0x000000081e1e7220 */ /* 0x080fe20000410000 */
[-C--:B------:R-:W-:Y:S01]  /*64c0*/  FMUL.FTZ R31, R31, R8.reuse ;  /* 0x000000081f1f7220 */ /* 0x080fe20000410000 */
[----:B------:R-:W-:Y:S01]  /*64d0*/  FMUL.FTZ R34, R34, R8 ;  /* 0x0000000822227220 */ /* 0x000fe20000410000 */
[----:B------:R-:W5:Y:S01]  /*64e0*/  MUFU.EX2 R159, R159 ;  /* 0x0000009f009f7308 */ /* 0x000f620000000800 */
[C---:B0-----:R-:W-:Y:S01]  /*64f0*/  FADD.FTZ R6, R155.reuse, R6 ;  /* 0x000000069b067221 */ /* 0x041fe20000010000 */
[----:B------:R-:W-:Y:S01]  /*6500*/  F2FP.F16.F32.PACK_AB R189, R155, R189 ;  /* 0x000000bd9bbd723e */ /* 0x000fe200000000ff */
[----:B--2---:R-:W-:Y:S01]  /*6510*/  IMAD.U32 R11, RZ, RZ, UR22 ;  /* 0x00000016ff0b7e24 */ /* 0x004fe2000f8e00ff */
[----:B---3--:R-:W-:Y:S01]  /*6520*/  F2FP.F16.F32.PACK_AB R158, R173, R172 ;  /* 0x000000acad9e723e */ /* 0x008fe200000000ff */
[-C--:B------:R-:W-:Y:S01]  /*6530*/  FMUL.FTZ R35, R35, R8.reuse ;  /* 0x0000000823237220 */ /* 0x080fe20000410000 */
[-C--:B------:R-:W-:Y:S01]  /*6540*/  FMUL.FTZ R38, R38, R8.reuse ;  /* 0x0000000826267220 */ /* 0x080fe20000410000 */
[----:B------:R-:W-:Y:S01]  /*6550*/  @!P2 IMAD R11, R11, 0x40, R16 ;  /* 0x000000400b0ba824 */ /* 0x000fe200078e0210 */
[----:B------:R0:W2:Y:S01]  /*6560*/  MUFU.EX2 R153, R162 ;  /* 0x000000a200997308 */ /* 0x0000a20000000800 */
[----:B----4-:R-:W-:Y:S01]  /*6570*/  FADD.FTZ R6, R191, R6 ;  /* 0x00000006bf067221 */ /* 0x010fe20000010000 */
[-C--:B------:R-:W-:Y:S01]  /*6580*/  FMUL.FTZ R39, R39, R8.reuse ;  /* 0x0000000827277220 */ /* 0x080fe20000410000 */
[-C--:B------:R-:W-:Y:S01]  /*6590*/  FMUL.FTZ R42, R42, R8.reuse ;  /* 0x000000082a2a7220 */ /* 0x080fe20000410000 */
[----:B------:R-:W-:Y:S01]  /*65a0*/  @!P2 LEA R11, R11, UR38, 0x2 ;  /* 0x000000260b0bac11 */ /* 0x000fe2000f8e10ff */
[-C--:B------:R-:W-:Y:S01]  /*65b0*/  FMUL.FTZ R43, R43, R8.reuse ;  /* 0x000000082b2b7220 */ /* 0x080fe20000410000 */
[-C--:B------:R-:W-:Y:S01]  /*65c0*/  FMUL.FTZ R46, R46, R8.reuse ;  /* 0x000000082e2e7220 */ /* 0x080fe20000410000 */
[-C--:B------:R-:W-:Y:S01]  /*65d0*/  FMUL.FTZ R47, R47, R8.reuse ;  /* 0x000000082f2f7220 */ /* 0x080fe20000410000 */
[----:B------:R-:W3:Y:S01]  /*65e0*/  MUFU.EX2 R163, R163 ;  /* 0x000000a300a37308 */ /* 0x000ee20000000800 */
[C---:B-----5:R-:W-:Y:S01]  /*65f0*/  FADD.FTZ R6, R159.reuse, R6 ;  /* 0x000000069f067221 */ /* 0x060fe20000010000 */
[----:B------:R4:W-:Y:S01]  /*6600*/  @!P2 STS [R11+0x28800], R9 ;  /* 0x028800090b00a388 */ /* 0x0009e20000000800 */
[----:B------:R-:W-:Y:S01]  /*6610*/  F2FP.F16.F32.PACK_AB R191, R159, R191 ;  /* 0x000000bf9fbf723e */ /* 0x000fe200000000ff */
[----:B------:R-:W-:Y:S01]  /*6620*/  FMUL.FTZ R50, R50, R8 ;  /* 0x0000000832327220 */ /* 0x000fe20000410000 */
[----:B0-----:R-:W-:Y:S01]  /*6630*/  F2FP.F16.F32.PACK_AB R162, R181, R180 ;  /* 0x000000b4b5a2723e */ /* 0x001fe200000000ff */
[----:B------:R4:W-:Y:S01]  /*6640*/  @!P2 STS [R11+0x28820], R8 ;  /* 0x028820080b00a388 */ /* 0x0009e20000000800 */
[-C--:B------:R-:W-:Y:S01]  /*6650*/  FMUL.FTZ R51, R51, R8.reuse ;  /* 0x0000000833337220 */ /* 0x080fe20000410000 */
[----:B------:R-:W0:Y:S01]  /*6660*/  MUFU.EX2 R166, R166 ;  /* 0x000000a600a67308 */ /* 0x000e220000000800 */
[----:B--2---:R-:W-:Y:S01]  /*6670*/  FADD.FTZ R6, R153, R6 ;  /* 0x0000000699067221 */ /* 0x004fe20000010000 */
[----:B------:R-:W-:Y:S01]  /*6680*/  BAR.SYNC.DEFER_BLOCKING 0xf, 0x100 ;  /* 0x03c4000000007b1d */ /* 0x000fe20000010000 */
[-C--:B------:R-:W-:Y:S01]  /*6690*/  FMUL.FTZ R54, R54, R8.reuse ;  /* 0x0000000836367220 */ /* 0x080fe20000410000 */
[-C--:B------:R-:W-:Y:S01]  /*66a0*/  FMUL.FTZ R55, R55, R8.reuse ;  /* 0x0000000837377220 */ /* 0x080fe20000410000 */
[-C--:B------:R-:W-:Y:S01]  /*66b0*/  FMUL.FTZ R58, R58, R8.reuse ;  /* 0x000000083a3a7220 */ /* 0x080fe20000410000 */
[-C--:B------:R-:W-:Y:S01]  /*66c0*/  FMUL.FTZ R59, R59, R8.reuse ;  /* 0x000000083b3b7220 */ /* 0x080fe20000410000 */
[-C--:B------:R-:W-:Y:S01]  /*66d0*/  FMUL.FTZ R62, R62, R8.reuse ;  /* 0x000000083e3e7220 */ /* 0x080fe20000410000 */
[----:B------:R-:W2:Y:S01]  /*66e0*/  MUFU.EX2 R167, R167 ;  /* 0x000000a700a77308 */ /* 0x000ea20000000800 */
[C---:B---3--:R-:W-:Y:S01]  /*66f0*/  FADD.FTZ R6, R163.reuse, R6 ;  /* 0x00000006a3067221 */ /* 0x048fe20000010000 */
[----:B------:R-:W-:Y:S01]  /*6700*/  F2FP.F16.F32.PACK_AB R153, R163, R153 ;  /* 0x00000099a399723e */ /* 0x000fe200000000ff */
[-C--:B------:R-:W-:Y:S01]  /*6710*/  FMUL.FTZ R63, R63, R8.reuse ;  /* 0x000000083f3f7220 */ /* 0x080fe20000410000 */
[-C--:B------:R-:W-:Y:S01]  /*6720*/  FMUL.FTZ R66, R66, R8.reuse ;  /* 0x0000000842427220 */ /* 0x080fe20000410000 */
[-C--:B------:R-:W-:Y:S01]  /*6730*/  FMUL.FTZ R67, R67, R8.reuse ;  /* 0x0000000843437220 */ /* 0x080fe20000410000 */
[-C--:B------:R-:W-:Y:S01]  /*6740*/  FMUL.FTZ R70, R70, R8.reuse ;  /* 0x0000000846467220 */ /* 0x080fe20000410000 */
[-C--:B------:R-:W-:Y:S01]  /*6750*/  FMUL.FTZ R71, R71, R8.reuse ;  /* 0x0000000847477220 */ /* 0x080fe20000410000 */
[----:B------:R-:W3:Y:S01]  /*6760*/  MUFU.EX2 R157, R170 ;  /* 0x000000aa009d7308 */ /* 0x000ee20000000800 */
[----:B0-----:R-:W-:Y:S01]  /*6770*/  FADD.FTZ R6, R166, R6 ;  /* 0x00000006a6067221 */ /* 0x001fe20000010000 */
[-C--:B------:R-:W-:Y:S01]  /*6780*/  FMUL.FTZ R74, R74, R8.reuse ;  /* 0x000000084a4a7220 */ /* 0x080fe20000410000 */
[-C--:B------:R-:W-:Y:S01]  /*6790*/  FMUL.FTZ R75, R75, R8.reuse ;  /* 0x000000084b4b7220 */ /* 0x080fe20000410000 */
[-C--:B------:R-:W-:Y:S01]  /*67a0*/  FMUL.FTZ R78, R78, R8.reuse ;  /* 0x000000084e4e7220 */ /* 0x080fe20000410000 */
[-C--:B------:R-:W-:Y:S01]  /*67b0*/  FMUL.FTZ R79, R79, R8.reuse ;  /* 0x000000084f4f7220 */ /* 0x080fe20000410000 */
[-C--:B------:R-:W-:Y:S01]  /*67c0*/  FMUL.FTZ R82, R82, R8.reuse ;  /* 0x0000000852527220 */ /* 0x080fe20000410000 */
[----:B------:R-:W-:Y:S01]  /*67d0*/  FMUL.FTZ R83, R83, R8 ;  /* 0x0000000853537220 */ /* 0x000fe20000410000 */
[----:B------:R-:W0:Y:S01]  /*67e0*/  MUFU.EX2 R171, R171 ;  /* 0x000000ab00ab7308 */ /* 0x000e220000000800 */
[C---:B--2---:R-:W-:Y:S01]  /*67f0*/  FADD.FTZ R6, R167.reuse, R6 ;  /* 0x00000006a7067221 */ /* 0x044fe20000010000 */
[----:B------:R-:W-:Y:S01]  /*6800*/  F2FP.F16.F32.PACK_AB R155, R167, R166 ;  /* 0x000000a6a79b723e */ /* 0x000fe200000000ff */
[----:B------:R4:W-:Y:S01]  /*6810*/  STSM.16.M88.4 [R18+0x26800], R188 ;  /* 0x026800bc12007844 */ /* 0x0009e20000000200 */
[-C--:B------:R-:W-:Y:S01]  /*6820*/  FMUL.FTZ R86, R86, R8.reuse ;  /* 0x0000000856567220 */ /* 0x080fe20000410000 */
[-C--:B------:R-:W-:Y:S01]  /*6830*/  FMUL.FTZ R87, R87, R8.reuse ;  /* 0x0000000857577220 */ /* 0x080fe20000410000 */
[-C--:B------:R-:W-:Y:S01]  /*6840*/  FMUL.FTZ R90, R90, R8.reuse ;  /* 0x000000085a5a7220 */ /* 0x080fe20000410000 */
[----:B------:R4:W-:Y:S01]  /*6850*/  STSM.16.M88.4 [R19], R152 ;  /* 0x0000009813007844 */ /* 0x0009e20000000200 */
        /* <DEDUP_REMOVED lines=23> */
[----:B------:R-:W-:Y:S01]  /*69d0*/  FMUL.FTZ R123, R123, R8 ;  /* 0x000000087b7b7220 */ /* 0x000fe20000410000 */
[----:B------:R-:W2:Y:S01]  /*69e0*/  MUFU.EX2 R179, R179 ;  /* 0x000000b300b37308 */ /* 0x000ea20000000800 */
[C---:B---3--:R-:W-:Y:S01]  /*69f0*/  FADD.FTZ R6, R175.reuse, R6 ;  /* 0x00000006af067221 */ /* 0x048fe20000010000 */
[----:B------:R-:W-:Y:S01]  /*6a00*/  F2FP.F16.F32.PACK_AB R159, R175, R174 ;  /* 0x000000aeaf9f723e */ /* 0x000fe200000000ff */
[-C--:B------:R-:W-:Y:S01]  /*6a10*/  FMUL.FTZ R126, R126, R8.reuse ;  /* 0x000000087e7e7220 */ /* 0x080fe20000410000 */
[-C--:B------:R-:W-:Y:S01]  /*6a20*/  FMUL.FTZ R127, R127, R8.reuse ;  /* 0x000000087f7f7220 */ /* 0x080fe20000410000 */
[-C--:B------:R-:W-:Y:S01]  /*6a30*/  FMUL.FTZ R130, R130, R8.reuse ;  /* 0x0000000882827220 */ /* 0x080fe20000410000 */
[-C--:B------:R-:W-:Y:S01]  /*6a40*/  FMUL.FTZ R131, R131, R8.reuse ;  /* 0x0000000883837220 */ /* 0x080fe20000410000 */
[----:B------:R4:W-:Y:S01]  /*6a50*/  STSM.16.M88.4 [R23], R156 ;  /* 0x0000009c17007844 */ /* 0x0009e20000000200 */
[----:B------:R-:W3:Y:S01]  /*6a60*/  MUFU.EX2 R182, R182 ;  /* 0x000000b600b67308 */ /* 0x000ee20000000800 */
[----:B0-----:R-:W-:Y:S01]  /*6a70*/  FADD.FTZ R6, R161, R6 ;  /* 0x00000006a1067221 */ /* 0x001fe20000010000 */
[-C--:B------:R-:W-:Y:S01]  /*6a80*/  FMUL.FTZ R134, R134, R8.reuse ;  /* 0x0000000886867220 */ /* 0x080fe20000410000 */
[-C--:B------:R-:W-:Y:S01]  /*6a90*/  FMUL.FTZ R135, R135, R8.reuse ;  /* 0x0000000887877220 */ /* 0x080fe20000410000 */
[-C--:B------:R-:W-:Y:S01]  /*6aa0*/  FMUL.FTZ R138, R138, R8.reuse ;  /* 0x000000088a8a7220 */ /* 0x080fe20000410000 */
[-C--:B------:R-:W-:Y:S01]  /*6ab0*/  FMUL.FTZ R139, R139, R8.reuse ;  /* 0x000000088b8b7220 */ /* 0x080fe20000410000 */
[-C--:B------:R-:W-:Y:S01]  /*6ac0*/  FMUL.FTZ R142, R142, R8.reuse ;  /* 0x000000088e8e7220 */ /* 0x080fe20000410000 */
[-C--:B------:R-:W-:Y:S01]  /*6ad0*/  FMUL.FTZ R143, R143, R8.reuse ;  /* 0x000000088f8f7220 */ /* 0x080fe20000410000 */
[----:B------:R-:W0:Y:S01]  /*6ae0*/  MUFU.EX2 R163, R183 ;  /* 0x000000b700a37308 */ /* 0x000e220000000800 */
[C---:B--2---:R-:W-:Y:S01]  /*6af0*/  FADD.FTZ R6, R179.reuse, R6 ;  /* 0x00000006b3067221 */ /* 0x044fe20000010000 */
[----:B------:R-:W-:Y:S01]  /*6b00*/  F2FP.F16.F32.PACK_AB R161, R179, R161 ;  /* 0x000000a1b3a1723e */ /* 0x000fe200000000ff */
[-C--:B------:R-:W-:Y:S01]  /*6b10*/  FMUL.FTZ R146, R146, R8.reuse ;  /* 0x0000000892927220 */ /* 0x080fe20000410000 */
[-C--:B------:R-:W-:Y:S01]  /*6b20*/  FMUL.FTZ R147, R147, R8.reuse ;  /* 0x0000000893937220 */ /* 0x080fe20000410000 */
[-C--:B------:R-:W-:Y:S01]  /*6b30*/  FMUL.FTZ R150, R150, R8.reuse ;  /* 0x0000000896967220 */ /* 0x080fe20000410000 */
[----:B------:R-:W-:Y:S01]  /*6b40*/  FMUL.FTZ R151, R151, R8 ;  /* 0x0000000897977220 */ /* 0x000fe20000410000 */
[----:B---3--:R-:W-:-:S04]  /*6b50*/  FADD.FTZ R6, R182, R6 ;  /* 0x00000006b6067221 */ /* 0x008fc80000010000 */
[C---:B0-----:R-:W-:Y:S01]  /*6b60*/  FADD.FTZ R6, R163.reuse, R6 ;  /* 0x00000006a3067221 */ /* 0x041fe20000010000 */
[----:B------:R-:W-:-:S05]  /*6b70*/  F2FP.F16.F32.PACK_AB R163, R163, R182 ;  /* 0x000000b6a3a3723e */ /* 0x000fca00000000ff */
[----:B------:R4:W-:Y:S01]  /*6b80*/  STSM.16.M88.4 [R22], R160 ;  /* 0x000000a016007844 */ /* 0x0009e20000000200 */
[----:B------:R-:W-:Y:S05]  /*6b90*/  @!P0 BRA `(.L_x_412) ;  /* 0x0000000000048947 */ /* 0x000fea0003800000 */
[----:B------:R-:W-:Y:S01]  /*6ba0*/  BPT.TRAP 0x1 ;  /* 0x000000040000795c */ /* 0x000fe20000300000 */
.L_x_412:
[----:B------:R0:W2:Y:S01]  /*6bb0*/  SYNCS.PHASECHK.TRANS64.TRYWAIT P2, [UR23+0x28c50], R7 ;  /* 0x028c5007ff0075a7 */ /* 0x0000a20008040157 */
[----:B------:R-:W-:Y:S05]  /*6bc0*/  @!P0 BRA `(.L_x_413) ;  /* 0x0000000000048947 */ /* 0x000fea0003800000 */
[----:B------:R-:W-:Y:S01]  /*6bd0*/  BPT.TRAP 0x1 ;  /* 0x000000040000795c */ /* 0x000fe20000300000 */
.L_x_413:
[----:B--2---:R-:W-:Y:S05]  /*6be0*/  @P2 BRA `(.L_x_414) ;  /* 0x0000000000082947 */ /* 0x004fea0003800000 */
[----:B------:R-:W2:Y:S02]  /*6bf0*/  SYNCS.PHASECHK.TRANS64.TRYWAIT P2, [UR23+0x28c50], R7 ;  /* 0x028c5007ff0075a7 */ /* 0x000ea40008040157 */
[----:B--2---:R-:W-:Y:S05]  /*6c00*/  @!P2 BRA `(.L_x_415) ;  /* 0x000000c800c8a947 */ /* 0x004fea0003800000 */
.L_x_414:
[----:B------:R-:W-:Y:S01]  /*6c10*/  ULEA UR10, UR37, UR54, 0xc ;  /* 0x00000036250a7291 */ /* 0x000fe2000f8e603f */
[----:B------:R-:W-:Y:S01]  /*6c20*/  WARPGROUP.ARRIVE ;  /* 0x00000000000079c5 */ /* 0x000fe20000000000 */
[----:B------:R-:W-:Y:S01]  /*6c30*/  UMOV UR7, 0x40000040 ;  /* 0x4000004000077882 */ /* 0x000fe20000000000 */
[----:B------:R-:W-:Y:S01]  /*6c40*/  PLOP3.LUT P2, PT, PT, PT, UP0, 0x80, 0x0 ;  /* 0x000000000000781c */ /* 0x000fe20003f4f008 */
[----:B--2---:R-:W-:Y:S01]  /*6c50*/  @!P1 VIADD R10, R10, 0x28c60 ;  /* 0x00028c600a0a9836 */ /* 0x004fe20000000000 */
[----:B------:R-:W-:Y:S01]  /*6c60*/  UMOV UR22, UR37 ;  /* 0x0000002500167c82 */ /* 0x000fe20008000000 */
[----:B----4-:R-:W-:Y:S01]  /*6c70*/  IMAD.MOV.U32 R8, RZ, RZ, R0 ;  /* 0x000000ffff087224 */ /* 0x010fe200078e0000 */
[----:B------:R-:W-:Y:S01]  /*6c80*/  UMOV UR6, UR10 ;  /* 0x0000000a00067c82 */ /* 0x000fe20008000000 */
[----:B------:R-:W-:Y:S01]  /*6c90*/  IMAD.MOV.U32 R9, RZ, RZ, R4 ;  /* 0x000000ffff097224 */ /* 0x000fe200078e0004 */
[----:B------:R-:W-:Y:S01]  /*6ca0*/  HGMMA.64x256x16.F32 R24, R188, gdesc[UR4].tnspB, R24, gsb0 ;  /* 0x43e00004bc187df0 */ /* 0x000fe20008000818 */
[----:B------:R-:W-:Y:S01]  /*6cb0*/  UIADD3 UR6, UR10, 0x80, URZ ;  /* 0x000000800a067890 */ /* 0x000fe2000fffe03f */
[----:B------:R-:W-:Y:S01]  /*6cc0*/  @!P1 PRMT R10, RZ, 0x654, R10 ;  /* 0x00000654ff0a9816 */ /* 0x000fe2000000000a */
[----:B------:R-:W-:Y:S01]  /*6cd0*/  UMOV UR7, 0x40000040 ;  /* 0x4000004000077882 */ /* 0x000fe20000000000 */
[----:B------:R-:W-:-:S02]  /*6ce0*/  WARPGROUP.DEPBAR.LE gsb0, 0x0 ;  /* 0x00008000000079c5 */ /* 0x000fc40000010000 */
[----:B------:R-:W-:-:S15]  /*6cf0*/  WARPGROUP.ARRIVE ;  /* 0x00000000000079c5 */ /* 0x000fde0000000000 */
[----:B------:R-:W-:-:S07]  /*6d00*/  NOP ;  /* 0x0000000000007918 */ /* 0x000fce0000000000 */
        /* <DEDUP_REMOVED lines=19> */
[----:B--2---:R-:W2:Y:S02]  /*6e40*/  FENCE.VIEW.ASYNC.S ;  /* 0x00000000000073c6 */ /* 0x004ea40000000000 */
[----:B--2---:R-:W-:Y:S01]  /*6e50*/  NOP ;  /* 0x0000000000007918 */ /* 0x004fe20000000000 */
[----:B------:R-:W-:Y:S06]  /*6e60*/  BAR.ARV 0xe, 0x100 ;  /* 0x0384000000007b1d */ /* 0x000fec0000002000 */
[----:B------:R2:W-:Y:S01]  /*6e70*/  @!P1 SYNCS.ARRIVE.TRANS64.RED.A1T0 RZ, [R10+URZ], RZ ;  /* 0x000000ff0aff99a7 */ /* 0x0005e2000810043f */
[----:B------:R-:W-:Y:S05]  /*6e80*/  @P2 BRA `(.L_x_416) ;  /* 0xffffffe400d02947 */ /* 0x000fea000383ffff */
.L_x_407:
[----:B------:R-:W3:Y:S01]  /*6e90*/  SHFL.BFLY PT, R8, R5, 0x2, 0x1f ;  /* 0x0c401f0005087f89 */ /* 0x000ee200000e0000 */
[----:B------:R-:W-:Y:S08]  /*6ea0*/  BAR.ARV 0x8, 0x100 ;  /* 0x0204000000007b1d */ /* 0x000ff00000002000 */
[----:B------:R-:W-:Y:S01]  /*6eb0*/  BAR.SYNC.DEFER_BLOCKING 0xf, 0x100 ;  /* 0x03c4000000007b1d */ /* 0x000fe20000010000 */
[----:B------:R-:W-:Y:S01]  /*6ec0*/  ISETP.NE.AND P2, PT, R17, RZ, PT ;  /* 0x000000ff1100720c */ /* 0x000fe20003f45270 */
[----:B------:R-:W-:Y:S01]  /*6ed0*/  IMAD.MOV.U32 R13, RZ, RZ, -0x800000 ;  /* 0xff800000ff0d7424 */ /* 0x000fe200078e00ff */
[----:B------:R-:W-:Y:S01]  /*6ee0*/  UIADD3 UR48, UR48, 0x1, URZ ;  /* 0x0000000130307890 */ /* 0x000fe2000fffe03f */
[----:B------:R-:W-:-:S02]  /*6ef0*/  IMAD.MOV.U32 R12, RZ, RZ, -0x800000 ;  /* 0xff800000ff0c7424 */ /* 0x000fc400078e00ff */
[----:B01----:R-:W0:Y:S01]  /*6f00*/  SHFL.BFLY PT, R7, R6, 0x2, 0x1f ;  /* 0x0c401f0006077f89 */ /* 0x003e2200000e0000 */
[----:B---3--:R-:W-:Y:S01]  /*6f10*/  FADD.FTZ R8, R8, R5 ;  /* 0x0000000508087221 */ /* 0x008fe20000010000 */
[----:B------:R-:W-:-:S04]  /*6f20*/  IMAD.MOV.U32 R5, RZ, RZ, RZ ;  /* 0x000000ffff057224 */ /* 0x000fc800078e00ff */
[----:B------:R-:W1:Y:S01]  /*6f30*/  SHFL.BFLY PT, R3, R8, 0x1, 0x1f ;  /* 0x0c201f0008037f89 */ /* 0x000e6200000e0000 */
[----:B0-----:R-:W-:Y:S01]  /*6f40*/  FADD.FTZ R7, R7, R6 ;  /* 0x0000000607077221 */ /* 0x001fe20000010000 */
[----:B------:R-:W-:-:S04]  /*6f50*/  IMAD.U32 R6, RZ, RZ, UR21 ;  /* 0x00000015ff067e24 */ /* 0x000fc8000f8e00ff */
[----:B--2---:R-:W0:Y:S01]  /*6f60*/  SHFL.BFLY PT, R10, R7, 0x1, 0x1f ;  /* 0x0c201f00070a7f89 */ /* 0x004e2200000e0000 */
[----:B-1----:R-:W-:-:S05]  /*6f70*/  FADD.FTZ R9, R8, R3 ;  /* 0x0000000308097221 */ /* 0x002fca0000010000 */
[----:B------:R-:W-:-:S13]  /*6f80*/  FSETP.NE.FTZ.AND P0, PT, R9, RZ, PT ;  /* 0x000000ff0900720b */ /* 0x000fda0003f15000 */
[----:B------:R-:W1:Y:S01]  /*6f90*/  @P0 MUFU.LG2 R3, R9 ;  /* 0x0000000900030308 */ /* 0x000e620000000c00 */
[----:B0-----:R-:W-:Y:S01]  /*6fa0*/  FADD.FTZ R10, R7, R10 ;  /* 0x0000000a070a7221 */ /* 0x001fe20000010000 */
[----:B------:R-:W-:-:S04]  /*6fb0*/  @P0 FMUL.FTZ R7, R6, 0.69314718246459960938 ;  /* 0x3f31721806070820 */ /* 0x000fc80000410000 */
[----:B------:R-:W-:Y:S02]  /*6fc0*/  FSETP.NE.FTZ.AND P1, PT, R10, RZ, PT ;  /* 0x000000ff0a00720b */ /* 0x000fe40003f35000 */
[----:B------:R-:W0:Y:S01]  /*6fd0*/  @P0 MUFU.RCP R5, R9 ;  /* 0x0000000900050308 */ /* 0x000e220000001000 */
[----:B-1----:R-:W-:Y:S01]  /*6fe0*/  @P0 FMUL.FTZ R6, R3, 0.69314718246459960938 ;  /* 0x3f31721803060820 */ /* 0x002fe20000410000 */
[----:B------:R-:W-:-:S03]  /*6ff0*/  IMAD.MOV.U32 R3, RZ, RZ, RZ ;  /* 0x000000ffff037224 */ /* 0x000fc600078e00ff */
[----:B------:R-:W-:Y:S01]  /*7000*/  @P0 FFMA.FTZ R13, R7, R4, R6 ;  /* 0x00000004070d0223 */ /* 0x000fe20000010006 */
[----:B------:R-:W-:-:S05]  /*7010*/  IMAD.U32 R7, RZ, RZ, UR37 ;  /* 0x00000025ff077e24 */ /* 0x000fca000f8e00ff */
[----:B------:R-:W-:Y:S01]  /*7020*/  @P1 MUFU.LG2 R6, R10 ;  /* 0x0000000a00061308 */ /* 0x000fe20000000c00 */
[----:B------:R-:W-:Y:S01]  /*7030*/  UIADD3 UR37, UR37, 0x1, URZ ;  /* 0x0000000125257890 */ /* 0x000fe2000fffe03f */
[-C--:B0-----:R-:W-:Y:S01]  /*7040*/  FMUL.FTZ R24, R24, R5.reuse ;  /* 0x0000000518187220 */ /* 0x081fe20000410000 */
[----:B------:R-:W-:Y:S02]  /*7050*/  @!P2 IMAD R4, R7, 0x40, R16 ;  /* 0x000000400704a824 */ /* 0x000fe400078e0210 */
[-C--:B------:R-:W-:Y:S01]  /*7060*/  FMUL.FTZ R25, R25, R5.reuse ;  /* 0x0000000519197220 */ /* 0x080fe20000410000 */
[----:B------:R-:W-:Y:S01]  /*7070*/  UISETP.NE.AND UP0, UPT, UR37, 0x2, UPT ;  /* 0x000000022500788c */ /* 0x000fe2000bf05270 */
[-C--:B------:R-:W-:Y:S01]  /*7080*/  FMUL.FTZ R28, R28, R5.reuse ;  /* 0x000000051c1c7220 */ /* 0x080fe20000410000 */
[-C--:B------:R-:W-:Y:S01]  /*7090*/  FMUL.FTZ R29, R29, R5.reuse ;  /* 0x000000051d1d7220 */ /* 0x080fe20000410000 */
[----:B------:R-:W0:Y:S01]  /*70a0*/  @P1 MUFU.RCP R3, R10 ;  /* 0x0000000a00031308 */ /* 0x000e220000001000 */
[----:B------:R-:W-:Y:S01]  /*70b0*/  @!P2 LEA R4, R4, UR38, 0x2 ;  /* 0x000000260404ac11 */ /* 0x000fe2000f8e10ff */
[-C--:B------:R-:W-:Y:S01]  /*70c0*/  FMUL.FTZ R32, R32, R5.reuse ;  /* 0x0000000520207220 */ /* 0x080fe20000410000 */
[-C--:B------:R-:W-:Y:S01]  /*70d0*/  FMUL.FTZ R33, R33, R5.reuse ;  /* 0x0000000521217220 */ /* 0x080fe20000410000 */
[-C--:B------:R-:W-:Y:S01]  /*70e0*/  FMUL.FTZ R36, R36, R5.reuse ;  /* 0x0000000524247220 */ /* 0x080fe20000410000 */
[-C--:B------:R-:W-:Y:S01]  /*70f0*/  FMUL.FTZ R37, R37, R5.reuse ;  /* 0x0000000525257220 */ /* 0x080fe20000410000 */
[----:B------:R-:W-:Y:S01]  /*7100*/  @!P2 STS [R4+0x28800], R5 ;  /* 0x028800050400a388 */ /* 0x000fe20000000800 */
        /* <DEDUP_REMOVED lines=20> */
[----:B0-----:R-:W-:-:S02]  /*7250*/  IMAD.U32 R4, RZ, RZ, UR21 ;  /* 0x00000015ff047e24 */ /* 0x001fc4000f8e00ff */
        /* <DEDUP_REMOVED lines=38> */
[----:B------:R-:W-:Y:S01]  /*74c0*/  @P1 FMUL.FTZ R5, R6, 0.69314718246459960938 ;  /* 0x3f31721806051820 */ /* 0x000fe20000410000 */
[----:B------:R-:W-:Y:S01]  /*74d0*/  USEL UR4, URZ, 0x1, UP0 ;  /* 0x000000013f047887 */ /* 0x000fe20008000000 */
        /* <DEDUP_REMOVED lines=66> */
[----:B------:R-:W-:-:S02]  /*7900*/  USEL UR37, UR37, URZ, UP0 ;  /* 0x0000003f25257287 */ /* 0x000fc40008000000 */
[----:B------:R-:W-:Y:S01]  /*7910*/  ULOP3.LUT UR47, UR47, UR4, URZ, 0x3c, !UPT ;  /* 0x000000042f2f7292 */ /* 0x000fe2000f8e3c3f */
[----:B------:R-:W-:Y:S11]  /*7920*/  BAR.ARV 0xe, 0x100 ;  /* 0x0384000000007b1d */ /* 0x000ff60000002000 */
.L_x_387:
[----:B------:R-:W0:Y:S08]  /*7930*/  S2UR UR4, SR_CgaCtaId ;  /* 0x00000000000479c3 */ /* 0x000e300000008800 */
[----:B------:R-:W-:Y:S06]  /*7940*/  BAR.SYNC.DEFER_BLOCKING 0x5, 0x180 ;  /* 0x0146000000007b1d */ /* 0x000fec0000010000 */
[----:B------:R-:W-:Y:S01]  /*7950*/  UMOV UR38, 0x400 ;  /* 0x0000040000267882 */ /* 0x000fe20000000000 */
[----:B------:R-:W-:Y:S01]  /*7960*/  BSSY B0, `(.L_x_417) ;  /* 0x000049c000007945 */ /* 0x000fe20003800000 */
[----:B0-----:R-:W-:-:S09]  /*7970*/  ULEA UR38, UR4, UR38, 0x18 ;  /* 0x0000002604267291 */ /* 0x001fd2000f8ec03f */
[----:B------:R-:W0:Y:S02]  /*7980*/  LDS.128 R4, [UR38+0x28cd0] ;  /* 0x028cd026ff047984 */ /* 0x000e240008000c00 */
[----:B0-----:R-:W-:Y:S02]  /*7990*/  R2UR UR5, R5 ;  /* 0x00000000050572ca */ /* 0x001fe400000e0000 */
[----:B------:R-:W-:Y:S02]  /*79a0*/  R2UR UR6, R6 ;  /* 0x00000000060672ca */ /* 0x000fe400000e0000 */
[----:B------:R-:W-:Y:S01]  /*79b0*/  R2UR UR7, R7 ;  /* 0x00000000070772ca */ /* 0x000fe200000e0000 */
[----:B------:R-:W-:Y:S06]  /*79c0*/  BAR.ARV 0x4, 0x180 ;  /* 0x0106000000007b1d */ /* 0x000fec0000002000 */
[----:B------:R-:W-:Y:S08]  /*79d0*/  @P0 BRA `(.L_x_418) ;  /* 0x0000003800540947 */ /* 0x000ff00003800000 */
[----:B------:R-:W2:Y:S01]  /*79e0*/  LDL R0, [R1+0x60] ;  /* 0x0000600001007983 */ /* 0x000ea20000100800 */
[----:B------:R-:W0:Y:S01]  /*79f0*/  S2UR UR4, SR_SWINHI ;  /* 0x00000000000479c3 */ /* 0x000e220000002f00 */
[----:B------:R-:W-:Y:S01]  /*7a00*/  F2FP.F16.F32.PACK_AB R6, R29, R28 ;  /* 0x0000001c1d06723e */ /* 0x000fe200000000ff */
[----:B------:R-:W-:Y:S01]  /*7a10*/  USHF.L.U64.HI UR12, UR39, 0x2, UR42 ;  /* 0x00000002270c7899 */ /* 0x000fe2000801022a */
[----:B------:R-:W-:Y:S01]  /*7a20*/  F2FP.F16.F32.PACK_AB R7, R31, R30 ;  /* 0x0000001e1f07723e */ /* 0x000fe200000000ff */
[----:B------:R-:W-:Y:S01]  /*7a30*/  ULDC.64 UR10, c[0x0][0xc00] ;  /* 0x00030000000a7ab9 */ /* 0x000fe20000000a00 */
[----:B------:R-:W-:Y:S02]  /*7a40*/  F2FP.F16.F32.PACK_AB R9, R35, R34 ;  /* 0x000000222309723e */ /* 0x000fe400000000ff */
[----:B------:R-:W-:Y:S02]  /*7a50*/  F2FP.F16.F32.PACK_AB R10, R37, R36 ;  /* 0x00000024250a723e */ /* 0x000fe400000000ff */
[----:B------:R-:W-:Y:S01]  /*7a60*/  F2FP.F16.F32.PACK_AB R11, R39, R38 ;  /* 0x00000026270b723e */ /* 0x000fe200000000ff */
[----:B------:R-:W-:Y:S01]  /*7a70*/  UMOV UR8, UR38 ;  /* 0x0000002600087c82 */ /* 0x000fe20008000000 */
[----:B0-----:R-:W-:Y:S01]  /*7a80*/  UMOV UR9, UR4 ;  /* 0x0000000400097c82 */ /* 0x001fe20008000000 */
[----:B------:R-:W-:Y:S01]  /*7a90*/  USHF.L.U32 UR4, UR39, 0x2, URZ ;  /* 0x0000000227047899 */ /* 0x000fe2000800063f */
[----:B------:R-:W-:-:S02]  /*7aa0*/  IMAD.U32 R14, RZ, RZ, UR8 ;  /* 0x00000008ff0e7e24 */ /* 0x000fc4000f8e00ff */
[----:B------:R-:W-:Y:S01]  /*7ab0*/  IMAD.U32 R15, RZ, RZ, UR9 ;  /* 0x00000009ff0f7e24 */ /* 0x000fe2000f8e00ff */
[----:B------:R-:W-:Y:S02]  /*7ac0*/  ULDC.64 UR8, c[0x0][0xc08] ;  /* 0x0003020000087ab9 */ /* 0x000fe40000000a00 */
[----:B------:R-:W-:-:S04]  /*7ad0*/  UISETP.NE.U32.AND UP0, UPT, UR8, URZ, UPT ;  /* 0x0000003f0800728c */ /* 0x000fc8000bf05070 */
[----:B------:R-:W-:Y:S01]  /*7ae0*/  UISETP.NE.AND.EX UP0, UPT, UR9, URZ, UPT, UP0 ;  /* 0x0000003f0900728c */ /* 0x000fe2000bf05300 */
[----:B------:R-:W-:Y:S05]  /*7af0*/  BAR.SYNC.DEFER_BLOCKING 0x1, 0x100 ;  /* 0x0044000000007b1d */ /* 0x000fea0000010000 */
[----:B------:R-:W-:-:S05]  /*7b00*/  PLOP3.LUT P1, PT, PT, PT, UP0, 0x80, 0x0 ;  /* 0x000000000000781c */ /* 0x000fca0003f2f008 */
[----:B------:R-:W-:-:S04]  /*7b10*/  @UP0 UIADD3 UR8, UP1, UR4, UR8, URZ ;  /* 0x0000000804080290 */ /* 0x000fc8000ff3e03f */
[----:B------:R-:W-:Y:S02]  /*7b20*/  @UP0 UIADD3.X UR9, UR12, UR9, URZ, UP1, !UPT ;  /* 0x000000090c090290 */ /* 0x000fe40008ffe43f */
[----:B------:R-:W-:Y:S01]  /*7b30*/  UIADD3 UR4, UP0, UR4, UR10, URZ ;  /* 0x0000000a04047290 */ /* 0x000fe2000ff1e03f */
[----:B--2---:R-:W-:-:S03]  /*7b40*/  IMAD.WIDE R20, R0, 0x2, R14 ;  /* 0x0000000200147825 */ /* 0x004fc600078e020e */
[C---:B------:R-:W-:Y:S02]  /*7b50*/  LOP3.LUT R5, R20.reuse, 0x380, RZ, 0xc0, !PT ;  /* 0x0000038014057812 */ /* 0x040fe400078ec0ff */
[----:B------:R-:W-:Y:S02]  /*7b60*/  IADD3 R8, P0, R20, 0x20, RZ ;  /* 0x0000002014087810 */ /* 0x000fe40007f1e0ff */
[----:B------:R-:W-:Y:S02]  /*7b70*/  SHF.R.U64 R5, R5, 0x3, RZ ;  /* 0x0000000305057819 */ /* 0x000fe400000012ff */
[----:B------:R-:W-:Y:S02]  /*7b80*/  LOP3.LUT R3, R8, 0x380, RZ, 0xc0, !PT ;  /* 0x0000038008037812 */ /* 0x000fe400078ec0ff */
[----:B------:R-:W-:Y:S01]  /*7b90*/  LOP3.LUT R4, R5, R20, RZ, 0x3c, !PT ;  /* 0x0000001405047212 */ /* 0x000fe200078e3cff */
[----:B------:R-:W-:Y:S01]  /*7ba0*/  IMAD.MOV.U32 R5, RZ, RZ, R21 ;  /* 0x000000ffff057224 */ /* 0x000fe200078e0015 */
[----:B------:R-:W-:-:S04]  /*7bb0*/  SHF.R.U64 R3, R3, 0x3, RZ ;  /* 0x0000000303037819 */ /* 0x000fc800000012ff */
[----:B------:R-:W-:Y:S02]  /*7bc0*/  MOV R0, R4 ;  /* 0x0000000400007202 */ /* 0x000fe40000000f00 */
[----:B------:R-:W-:Y:S02]  /*7bd0*/  F2FP.F16.F32.PACK_AB R4, R25, R24 ;  /* 0x000000181904723e */ /* 0x000fe400000000ff */
[----:B------:R-:W-:-:S05]  /*7be0*/  F2FP.F16.F32.PACK_AB R5, R27, R26 ;  /* 0x0000001a1b05723e */ /* 0x000fca00000000ff */
[----:B------:R0:W-:Y:S02]  /*7bf0*/  STSM.16.M88.4 [R0], R4 ;  /* 0x0000000400007844 */ /* 0x0001e40000000200 */
[----:B0-----:R-:W-:Y:S01]  /*7c00*/  IMAD.X R5, RZ, RZ, R21, P0 ;  /* 0x000000ffff057224 */ /* 0x001fe200000e0615 */
[----:B------:R-:W-:Y:S02]  /*7c10*/  LOP3.LUT R4, R3, R8, RZ, 0x3c, !PT ;  /* 0x0000000803047212 */ /* 0x000fe400078e3cff */
[----:B------:R-:W-:Y:S02]  /*7c20*/  F2FP.F16.F32.PACK_AB R8, R33, R32 ;  /* 0x000000202108723e */ /* 0x000fe400000000ff */
[----:B------:R-:W-:Y:S02]  /*7c30*/  MOV R3, R4 ;  /* 0x0000000400037202 */ /* 0x000fe40000000f00 */
[----:B------:R-:W-:Y:S02]  /*7c40*/  IADD3 R5, P0, R20, 0x40, RZ ;  /* 0x0000004014057810 */ /* 0x000fe40007f1e0ff */
[----:B------:R-:W-:Y:S01]  /*7c50*/  F2FP.F16.F32.PACK_AB R6, R45, R44 ;  /* 0x0000002c2d06723e */ /* 0x000fe200000000ff */
[----:B------:R0:W-:Y:S01]  /*7c60*/  STSM.16.M88.4 [R3], R8 ;  /* 0x0000000803007844 */ /* 0x0001e20000000200 */
[----:B------:R-:W-:-:S02]  /*7c70*/  LOP3.LUT R4, R5, 0x380, RZ, 0xc0, !PT ;  /* 0x0000038005047812 */ /* 0x000fc400078ec0ff */
[----:B------:R-:W-:Y:S02]  /*7c80*/  F2FP.F16.F32.PACK_AB R7, R47, R46 ;  /* 0x0000002e2f07723e */ /* 0x000fe400000000ff */
[----:B------:R-:W-:-:S04]  /*7c90*/  SHF.R.U64 R4, R4, 0x3, RZ ;  /* 0x0000000304047819 */ /* 0x000fc800000012ff */
[----:B------:R-:W-:Y:S01]  /*7ca0*/  LOP3.LUT R4, R4, R5, RZ, 0x3c, !PT ;  /* 0x0000000504047212 */ /* 0x000fe200078e3cff */
[----:B------:R-:W-:-:S05]  /*7cb0*/  IMAD.X R5, RZ, RZ, R21, P0 ;  /* 0x000000ffff057224 */ /* 0x000fca00000e0615 */
[----:B------:R-:W-:Y:S02]  /*7cc0*/  MOV R0, R4 ;  /* 0x0000000400007202 */ /* 0x000fe40000000f00 */
[----:B0-----:R-:W-:Y:S02]  /*7cd0*/  IADD3 R8, P0, R20, 0x60, RZ ;  /* 0x0000006014087810 */ /* 0x001fe40007f1e0ff */
[----:B------:R-:W-:Y:S02]  /*7ce0*/  F2FP.F16.F32.PACK_AB R4, R41, R40 ;  /* 0x000000282904723e */ /* 0x000fe400000000ff */
[----:B------:R-:W-:Y:S02]  /*7cf0*/  LOP3.LUT R3, R8, 0x380, RZ, 0xc0, !PT ;  /* 0x0000038008037812 */ /* 0x000fe400078ec0ff */
[----:B------:R-:W-:Y:S02]  /*7d00*/  F2FP.F16.F32.PACK_AB R5, R43, R42 ;  /* 0x0000002a2b05723e */ /* 0x000fe400000000ff */
[----:B------:R-:W-:-:S02]  /*7d10*/  SHF.R.U64 R3, R3, 0x3, RZ ;  /* 0x0000000303037819 */ /* 0x000fc400000012ff */
[----:B------:R-:W-:Y:S01]  /*7d20*/  F2FP.F16.F32.PACK_AB R9, R51, R50 ;  /* 0x000000323309723e */ /* 0x000fe200000000ff */
[----:B------:R0:W-:Y:S01]  /*7d30*/  STSM.16.M88.4 [R0], R4 ;  /* 0x0000000400007844 */ /* 0x0001e20000000200 */
[----:B------:R-:W-:Y:S02]  /*7d40*/  F2FP.F16.F32.PACK_AB R10, R53, R52 ;  /* 0x00000034350a723e */ /* 0x000fe400000000ff */
[----:B------:R-:W-:Y:S01]  /*7d50*/  F2FP.F16.F32.PACK_AB R11, R55, R54 ;  /* 0x00000036370b723e */ /* 0x000fe200000000ff */
[----:B0-----:R-:W-:Y:S01]  /*7d60*/  IMAD.X R5, RZ, RZ, R21, P0 ;  /* 0x000000ffff057224 */ /* 0x001fe200000e0615 */
[----:B------:R-:W-:Y:S02]  /*7d70*/  LOP3.LUT R4, R3, R8, RZ, 0x3c, !PT ;  /* 0x0000000803047212 */ /* 0x000fe400078e3cff */
[----:B------:R-:W-:Y:S02]  /*7d80*/  F2FP.F16.F32.PACK_AB R8, R49, R48 ;  /* 0x000000303108723e */ /* 0x000fe400000000ff */
[----:B------:R-:W-:-:S02]  /*7d90*/  MOV R3, R4 ;  /* 0x0000000400037202 */ /* 0x000fc40000000f00 */
[----:B------:R-:W-:Y:S02]  /*7da0*/  IADD3 R5, P0, R20, 0x2000, RZ ;  /* 0x0000200014057810 */ /* 0x000fe40007f1e0ff */
[----:B------:R-:W-:Y:S01]  /*7db0*/  F2FP.F16.F32.PACK_AB R6, R61, R60 ;  /* 0x0000003c3d06723e */ /* 0x000fe200000000ff */
[----:B------:R0:W-:Y:S01]  /*7dc0*/  STSM.16.M88.4 [R3], R8 ;  /* 0x0000000803007844 */ /* 0x0001e20000000200 */
[----:B------:R-:W-:Y:S02]  /*7dd0*/  LOP3.LUT R4, R5, 0x380, RZ, 0xc0, !PT ;  /* 0x0000038005047812 */ /* 0x000fe400078ec0ff */
        /* <DEDUP_REMOVED lines=117> */
[----:B------:R-:W-:Y:S01]  /*8530*/  LOP3.LUT R3, R8, 0x380, RZ, 0xc0, !PT ;  /* 0x0000038008037812 */ /* 0x000fe200078ec0ff */
[----:B------:R-:W-:Y:S01]  /*8540*/  IMAD.X R21, RZ, RZ, R21, P0 ;  /* 0x000000ffff157224 */ /* 0x000fe200000e0615 */
[----:B------:R-:W-:Y:S02]  /*8550*/  F2FP.F16.F32.PACK_AB R5, R139, R138 ;  /* 0x0000008a8b05723e */ /* 0x000fe400000000ff */
[----:B------:R-:W-:-:S02]  /*8560*/  SHF.R.U64 R3, R3, 0x3, RZ ;  /* 0x0000000303037819 */ /* 0x000fc400000012ff */
[----:B------:R-:W-:Y:S01]  /*8570*/  ISETP.NE.U32.AND P0, PT, RZ, UR10, PT ;  /* 0x0000000aff007c0c */ /* 0x000fe2000bf05070 */
[----:B------:R0:W-:Y:S01]  /*8580*/  STSM.16.M88.4 [R0], R4 ;  /* 0x0000000400007844 */ /* 0x0001e20000000200 */
[----:B------:R-:W-:Y:S02]  /*8590*/  LOP3.LUT R20, R3, R8, RZ, 0x3c, !PT ;  /* 0x0000000803147212 */ /* 0x000fe400078e3cff */
[----:B------:R-:W-:Y:S02]  /*85a0*/  ISETP.NE.AND.EX P0, PT, RZ, UR11, PT, P0 ;  /* 0x0000000bff007c0c */ /* 0x000fe4000bf05300 */
[----:B------:R-:W-:Y:S02]  /*85b0*/  MOV R20, R20 ;  /* 0x0000001400147202 */ /* 0x000fe40000000f00 */
[----:B0-----:R-:W-:Y:S02]  /*85c0*/  F2FP.F16.F32.PACK_AB R4, R145, R144 ;  /* 0x000000909104723e */ /* 0x001fe400000000ff */
[----:B------:R-:W-:-:S02]  /*85d0*/  F2FP.F16.F32.PACK_AB R5, R147, R146 ;  /* 0x000000929305723e */ /* 0x000fc400000000ff */
[----:B------:R-:W-:Y:S02]  /*85e0*/  F2FP.F16.F32.PACK_AB R6, R149, R148 ;  /* 0x000000949506723e */ /* 0x000fe400000000ff */
[----:B------:R-:W-:-:S05]  /*85f0*/  F2FP.F16.F32.PACK_AB R7, R151, R150 ;  /* 0x000000969707723e */ /* 0x000fca00000000ff */
[----:B------:R0:W-:Y:S02]  /*8600*/  STSM.16.M88.4 [R20], R4 ;  /* 0x0000000414007844 */ /* 0x0001e40000000200 */
[----:B0-----:R-:W-:Y:S01]  /*8610*/  IMAD.U32 R4, RZ, RZ, UR8 ;  /* 0x00000008ff047e24 */ /* 0x001fe2000f8e00ff */
[----:B------:R-:W-:Y:S01]  /*8620*/  UIADD3.X UR8, UR12, UR11, URZ, UP0, !UPT ;  /* 0x0000000b0c087290 */ /* 0x000fe200087fe43f */
[----:B------:R-:W-:Y:S01]  /*8630*/  IMAD.U32 R5, RZ, RZ, UR9 ;  /* 0x00000009ff057e24 */ /* 0x000fe2000f8e00ff */
[----:B------:R-:W-:Y:S06]  /*8640*/  BAR.SYNC.DEFER_BLOCKING 0x1, 0x100 ;  /* 0x0044000000007b1d */ /* 0x000fec0000010000 */
[----:B------:R0:W2:Y:S02]  /*8650*/  @P1 LDG.E R3, desc[UR40][R4.64] ;  /* 0x0000002804031981 */ /* 0x0000a4000c1e1900 */
[----:B0-----:R-:W-:Y:S01]  /*8660*/  IMAD.U32 R4, RZ, RZ, UR4 ;  /* 0x00000004ff047e24 */ /* 0x001fe2000f8e00ff */
[----:B------:R-:W-:Y:S01]  /*8670*/  UISETP.NE.AND UP0, UPT, UR46, URZ, UPT ;  /* 0x0000003f2e00728c */ /* 0x000fe2000bf05270 */
[----:B------:R-:W-:Y:S01]  /*8680*/  IMAD.U32 R5, RZ, RZ, UR8 ;  /* 0x00000008ff057e24 */ /* 0x000fe2000f8e00ff */
[----:B------:R-:W-:-:S04]  /*8690*/  ULDC UR4, c[0x0][0xad4] ;  /* 0x0002b50000047ab9 */ /* 0x000fc80000000800 */
[----:B------:R0:W5:Y:S01]  /*86a0*/  @P0 LDG.E R0, desc[UR40][R4.64] ;  /* 0x0000002804000981 */ /* 0x000162000c1e1900 */
[----:B------:R-:W-:Y:S01]  /*86b0*/  ULDC UR8, c[0x0][0xa88] ;  /* 0x0002a20000087ab9 */ /* 0x000fe20000000800 */
[----:B------:R-:W-:Y:S01]  /*86c0*/  USEL UR46, UR46, UR4, UP0 ;  /* 0x000000042e2e7287 */ /* 0x000fe20008000000 */
[----:B--2---:R-:W-:Y:S01]  /*86d0*/  @P1 R2UR UR8, R3 ;  /* 0x00000000030812ca */ /* 0x004fe200000e0000 */
[----:B0-----:R-:W-:-:S14]  /*86e0*/  @P1 BRA `(.L_x_419) ;  /* 0x0000000000181947 */ /* 0x001fdc0003800000 */
[----:B------:R-:W-:Y:S05]  /*86f0*/  @!P0 BRA `(.L_x_419) ;  /* 0x0000000000148947 */ /* 0x000fea0003800000 */
[----:B------:R-:W2:Y:S04]  /*8700*/  LDG.E R6, desc[UR40][R4.64] ;  /* 0x0000002804067981 */ /* 0x000ea8000c1e1900 */
[----:B------:R-:W3:Y:S01]  /*8710*/  LDG.E R3, desc[UR40][R4.64+0x4] ;  /* 0x0000042804037981 */ /* 0x000ee2000c1e1900 */
[----:B--2---:R-:W-:Y:S02]  /*8720*/  R2UR UR4, R6 ;  /* 0x00000000060472ca */ /* 0x004fe400000e0000 */
[----:B---3--:R-:W-:-:S13]  /*8730*/  R2UR UR8, R3 ;  /* 0x00000000030872ca */ /* 0x008fda00000e0000 */
[----:B------:R-:W-:-:S12]  /*8740*/  UIADD3 UR8, -UR4, UR8, URZ ;  /* 0x0000000804087290 */ /* 0x000fd8000fffe13f */
.L_x_419:
[----:B------:R-:W0:Y:S01]  /*8750*/  SHFL.IDX PT, R3, R224, RZ, 0x1f ;  /* 0x00001fffe0037589 */ /* 0x000e2200000e0000 */
[----:B------:R-:W-:Y:S01]  /*8760*/  UMOV UR4, URZ ;  /* 0x0000003f00047c82 */ /* 0x000fe20008000000 */
[----:B-----5:R-:W-:Y:S01]  /*8770*/  @P0 R2UR UR4, R0 ;  /* 0x00000000000402ca */ /* 0x020fe200000e0000 */
[----:B------:R-:W-:Y:S02]  /*8780*/  UISETP.NE.U32.AND UP0, UPT, UR10, URZ, UPT ;  /* 0x0000003f0a00728c */ /* 0x000fe4000bf05070 */
[----:B------:R-:W-:Y:S02]  /*8790*/  UISETP.GT.AND UP1, UPT, UR46, 0x1, UPT ;  /* 0x000000012e00788c */ /* 0x000fe4000bf24270 */
[----:B------:R-:W-:-:S04]  /*87a0*/  UISETP.NE.AND.EX UP0, UPT, UR11, URZ, UPT, UP0 ;  /* 0x0000003f0b00728c */ /* 0x000fc8000bf05300 */
[----:B------:R-:W-:Y:S01]  /*87b0*/  PLOP3.LUT P1, PT, PT, PT, UP1, 0x80, 0x0 ;  /* 0x000000000000781c */ /* 0x000fe20003f2f018 */
[----:B------:R-:W-:-:S03]  /*87c0*/  USEL UR9, UR39, URZ, !UP0 ;  /* 0x0000003f27097287 */ /* 0x000fc6000c000000 */
[----:B------:R-:W-:Y:S01]  /*87d0*/  USHF.R.S32.HI UR18, URZ, 0x1f, UR4 ;  /* 0x0000001f3f127899 */ /* 0x000fe20008011404 */
[----:B0-----:R-:W-:-:S13]  /*87e0*/  ISETP.NE.AND P0, PT, R3, RZ, PT ;  /* 0x000000ff0300720c */ /* 0x001fda0003f05270 */
[----:B------:R-:W-:Y:S05]  /*87f0*/  @P0 BRA `(.L_x_420) ;  /* 0x0000000400080947 */ /* 0x000fea0003800000 */
[----:B------:R-:W2:Y:S01]  /*8800*/  LDL R6, [R1+0x58] ;  /* 0x0000580001067983 */ /* 0x000ea20000100800 */
[----:B------:R-:W0:Y:S01]  /*8810*/  LDC R0, c[0x0][0xbe8] ;  /* 0x0002fa00ff007b82 */ /* 0x000e220000000800 */
[----:B------:R-:W-:Y:S01]  /*8820*/  UISETP.GT.AND UP1, UPT, UR46, 0x1, UPT ;  /* 0x000000012e00788c */ /* 0x000fe2000bf24270 */
[----:B------:R-:W-:Y:S01]  /*8830*/  IMAD.U32 R9, RZ, RZ, UR43 ;  /* 0x0000002bff097e24 */ /* 0x000fe2000f8e00ff */
[----:B------:R-:W3:Y:S01]  /*8840*/  LDL R10, [R1+0x5c] ;  /* 0x00005c00010a7983 */ /* 0x000ee20000100800 */
[----:B------:R-:W-:Y:S01]  /*8850*/  UMOV UR19, 0x9b8 ;  /* 0x000009b800137882 */ /* 0x000fe20000000000 */
[----:B0-----:R-:W-:Y:S01]  /*8860*/  ISETP.NE.AND P0, PT, R0, 0x1, PT ;  /* 0x000000010000780c */ /* 0x001fe20003f05270 */
[----:B------:R-:W-:Y:S02]  /*8870*/  USEL UR19, UR19, 0x978, UP1 ;  /* 0x0000097813137887 */ /* 0x000fe40008800000 */
[----:B------:R-:W-:-:S10]  /*8880*/  UISETP.NE.U32.AND UP0, UPT, UR10, URZ, UPT ;  /* 0x0000003f0a00728c */ /* 0x000fd4000bf05070 */
[----:B------:R-:W0:Y:S08]  /*8890*/  @P0 LDC R4, c[0x0][0xbec] ;  /* 0x0002fb00ff040b82 */ /* 0x000e300000000800 */
[----:B------:R-:W1:Y:S01]  /*88a0*/  @P0 LDC R5, c[0x0][0xbf0] ;  /* 0x0002fc00ff050b82 */ /* 0x000e620000000800 */
[----:B------:R-:W-:Y:S02]  /*88b0*/  UISETP.NE.AND.EX UP0, UPT, UR11, URZ, UPT, UP0 ;  /* 0x0000003f0b00728c */ /* 0x000fe4000bf05300 */
[----:B------:R-:W-:-:S02]  /*88c0*/  USEL UR16, UR45, URZ, UP1 ;  /* 0x0000003f2d107287 */ /* 0x000fc40008800000 */
[----:B------:R-:W-:Y:S01]  /*88d0*/  USEL UR39, UR39, URZ, !UP0 ;  /* 0x0000003f27277287 */ /* 0x000fe2000c000000 */
[----:B------:R-:W-:Y:S01]  /*88e0*/  ULDC.64 UR14, c[0x0][UR19+0x228] ;  /* 0x00008a00130e7abb */ /* 0x000fe20008000a00 */
[----:B------:R-:W-:Y:S01]  /*88f0*/  ULDC.64 UR12, c[0x0][UR19+0x220] ;  /* 0x00008800130c7abb */ /* 0x000fe20008000a00 */
[----:B------:R-:W-:Y:S02]  /*8900*/  UIMAD.WIDE.U32 UR20, UR14, UR16, URZ ;  /* 0x000000100e1472a5 */ /* 0x000fe4000f8e003f */
[----:B------:R-:W-:Y:S02]  /*8910*/  UIMAD UR22, UR15, UR16, URZ ;  /* 0x000000100f1672a4 */ /* 0x000fe4000f8e023f */
[----:B------:R-:W-:Y:S01]  /*8920*/  UIMAD.WIDE.U32 UR14, UR12, UR39, URZ ;  /* 0x000000270c0e72a5 */ /* 0x000fe2000f8e003f */
[----:B------:R-:W-:Y:S01]  /*8930*/  ULDC.64 UR10, c[0x0][UR19+0x218] ;  /* 0x00008600130a7abb */ /* 0x000fe20008000a00 */
[----:B------:R-:W-:Y:S02]  /*8940*/  USEL UR42, UR42, URZ, !UP0 ;  /* 0x0000003f2a2a7287 */ /* 0x000fe4000c000000 */
[----:B------:R-:W-:-:S02]  /*8950*/  UIMAD UR39, UR13, UR39, URZ ;  /* 0x000000270d2772a4 */ /* 0x000fc4000f8e023f */
[----:B------:R-:W-:Y:S02]  /*8960*/  UIMAD.WIDE.U32 UR16, UR10, UR44, URZ ;  /* 0x0000002c0a1072a5 */ /* 0x000fe4000f8e003f */
[----:B------:R-:W-:Y:S02]  /*8970*/  UIMAD UR10, UR11, UR44, URZ ;  /* 0x0000002c0b0a72a4 */ /* 0x000fe4000f8e023f */
[----:B------:R-:W-:Y:S02]  /*8980*/  UIMAD UR39, UR12, UR42, UR39 ;  /* 0x0000002a0c2772a4 */ /* 0x000fe4000f8e0227 */
[----:B------:R-:W-:Y:S02]  /*8990*/  UIADD3 UR22, UR21, UR22, URZ ;  /* 0x0000001615167290 */ /* 0x000fe4000fffe03f */
[----:B------:R-:W-:Y:S02]  /*89a0*/  UIADD3 UR11, UR17, UR10, URZ ;  /* 0x0000000a110b7290 */ /* 0x000fe4000fffe03f */
[----:B------:R-:W-:-:S02]  /*89b0*/  UIADD3 UR16, UP0, UP2, UR14, UR16, UR4 ;  /* 0x000000100e107290 */ /* 0x000fc4000fa1e004 */
[----:B------:R-:W-:-:S04]  /*89c0*/  UIADD3 UR10, UR15, UR39, URZ ;  /* 0x000000270f0a7290 */ /* 0x000fc8000fffe03f */
[----:B------:R-:W-:Y:S01]  /*89d0*/  UIADD3.X UR10, UR10, UR11, UR18, UP0, UP2 ;  /* 0x0000000b0a0a7290 */ /* 0x000fe200087e4412 */
[----:B------:R-:W-:Y:S02]  /*89e0*/  IMAD.U32 R11, RZ, RZ, UR43 ;  /* 0x0000002bff0b7e24 */ /* 0x000fe4000f8e00ff */
[----:B--2---:R-:W-:-:S04]  /*89f0*/  IMAD R9, R9, 0x40, R6 ;  /* 0x0000004009097824 */ /* 0x004fc800078e0206 */
[----:B0-----:R-:W-:-:S04]  /*8a00*/  @P0 IMAD.HI.U32 R4, R9, R4, RZ ;  /* 0x0000000409040227 */ /* 0x001fc800078e00ff */
[----:B------:R-:W-:Y:S01]  /*8a10*/  IMAD.MOV.U32 R3, RZ, RZ, R9 ;  /* 0x000000ffff037224 */ /* 0x000fe200078e0009 */
[----:B-1----:R-:W-:Y:S01]  /*8a20*/  @P0 SHF.R.U32.HI R3, RZ, R5, R4 ;  /* 0x00000005ff030219 */ /* 0x002fe20000011604 */
[----:B------:R-:W-:Y:S02]  /*8a30*/  IMAD.U32 R4, RZ, RZ, UR20 ;  /* 0x00000014ff047e24 */ /* 0x000fe4000f8e00ff */
[----:B------:R-:W-:Y:S02]  /*8a40*/  IMAD.U32 R6, RZ, RZ, UR22 ;  /* 0x00000016ff067e24 */ /* 0x000fe4000f8e00ff */
[--C-:B------:R-:W-:Y:S01]  /*8a50*/  IMAD.MOV R7, RZ, RZ, -R3.reuse ;  /* 0x000000ffff077224 */ /* 0x100fe200078e0a03 */
[----:B------:R-:W-:Y:S02]  /*8a60*/  IADD3 R4, P0, P2, R3, UR16, R4 ;  /* 0x0000001003047c10 */ /* 0x000fe4000fa1e004 */
[----:B------:R-:W-:Y:S01]  /*8a70*/  SHF.R.S32.HI R3, RZ, 0x1f, R3 ;  /* 0x0000001fff037819 */ /* 0x000fe20000011403 */
[----:B------:R-:W-:-:S03]  /*8a80*/  IMAD R7, R0, R7, R9 ;  /* 0x0000000700077224 */ /* 0x000fc600078e0209 */
[----:B------:R-:W-:Y:S01]  /*8a90*/  IADD3.X R5, R3, UR10, R6, P0, P2 ;  /* 0x0000000a03057c10 */ /* 0x000fe200087e4406 */
[----:B------:R-:W-:Y:S01]  /*8aa0*/  ULDC.64 UR10, c[0x0][UR19+0x210] ;  /* 0x00008400130a7abb */ /* 0x000fe20008000a00 */
[----:B------:R-:W-:Y:S01]  /*8ab0*/  SHF.R.S32.HI R3, RZ, 0x1f, R7 ;  /* 0x0000001fff037819 */ /* 0x000fe20000011407 */
[C---:B------:R-:W-:Y:S02]  /*8ac0*/  IMAD R6, R7.reuse, UR11, RZ ;  /* 0x0000000b07067c24 */ /* 0x040fe4000f8e02ff */
[----:B------:R-:W-:-:S04]  /*8ad0*/  IMAD.WIDE.U32 R4, R7, UR10, R4 ;  /* 0x0000000a07047c25 */ /* 0x000fc8000f8e0004 */
[----:B------:R-:W-:Y:S01]  /*8ae0*/  IMAD R3, R3, UR10, R6 ;  /* 0x0000000a03037c24 */ /* 0x000fe2000f8e0206 */
[----:B------:R-:W-:Y:S01]  /*8af0*/  ULDC.64 UR10, c[0x0][0xba8] ;  /* 0x0002ea00000a7ab9 */ /* 0x000fe20000000a00 */
[----:B------:R-:W-:Y:S01]  /*8b00*/  @!UP1 ULDC UR10, c[0x0][0xb50] ;  /* 0x0002d400000a9ab9 */ /* 0x000fe20000000800 */
[----:B------:R-:W-:Y:S01]  /*8b10*/  @!UP1 ULDC UR11, c[0x0][0xb54] ;  /* 0x0002d500000b9ab9 */ /* 0x000fe20000000800 */
[----:B------:R-:W-:Y:S01]  /*8b20*/  IMAD.IADD R3, R5, 0x1, R3 ;  /* 0x0000000105037824 */ /* 0x000fe200078e0203 */
[----:B------:R-:W-:-:S04]  /*8b30*/  LEA R8, P0, R4, UR10, 0x2 ;  /* 0x0000000a04087c11 */ /* 0x000fc8000f8010ff */
[----:B------:R-:W-:Y:S01]  /*8b40*/  LEA.HI.X R3, R4, UR11, R3, 0x2, P0 ;  /* 0x0000000b04037c11 */ /* 0x000fe200080f1403 */
[----:B---3--:R-:W-:Y:S01]  /*8b50*/  IMAD.MOV R4, RZ, RZ, -R10 ;  /* 0x000000ffff047224 */ /* 0x008fe200078e0a0a */
[----:B------:R-:W-:Y:S01]  /*8b60*/  SHFL.IDX PT, R6, R8, 0x1, 0x1c1f ;  /* 0x003c1f0008067f89 */ /* 0x000fe200000e0000 */
[----:B------:R-:W-:-:S03]  /*8b70*/  IMAD R9, R0, UR8, RZ ;  /* 0x0000000800097c24 */ /* 0x000fc6000f8e02ff */
[----:B------:R-:W-:Y:S01]  /*8b80*/  ISETP.NE.AND P0, PT, R227, R4, PT ;  /* 0x00000004e300720c */ /* 0x000fe20003f05270 */
[----:B------:R-:W-:Y:S01]  /*8b90*/  SHFL.IDX PT, R5, R3, RZ, 0x1c1f ;  /* 0x001c1fff03057589 */ /* 0x000fe200000e0000 */
[----:B------:R-:W-:-:S03]  /*8ba0*/  IMAD R0, R11, 0x40, R16 ;  /* 0x000000400b007824 */ /* 0x000fc600078e0210 */
[----:B------:R-:W0:Y:S04]  /*8bb0*/  SHFL.IDX PT, R4, R8, RZ, 0x1c1f ;  /* 0x001c1fff08047589 */ /* 0x000e2800000e0000 */
[----:B------:R-:W1:Y:S01]  /*8bc0*/  SHFL.IDX PT, R7, R3, 0x1, 0x1c1f ;  /* 0x003c1f0003077f89 */ /* 0x000e6200000e0000 */
[C---:B------:R-:W-:Y:S01]  /*8bd0*/  ISETP.GE.OR P2, PT, R0.reuse, R9, P0 ;  /* 0x000000090000720c */ /* 0x040fe20000746670 */
[----:B------:R-:W-:-:S05]  /*8be0*/  VIADD R0, R0, 0x8 ;  /* 0x0000000800007836 */ /* 0x000fca0000000000 */
[----:B------:R-:W-:-:S07]  /*8bf0*/  ISETP.GE.OR P0, PT, R0, R9, P0 ;  /* 0x000000090000720c */ /* 0x000fce0000706670 */
[----:B0-----:R0:W-:Y:S06]  /*8c00*/  @!P2 ST.E desc[UR40][R4.64], R13 ;  /* 0x0000000d0400a985 */ /* 0x0011ec000c101928 */
[----:B-1----:R0:W-:Y:S02]  /*8c10*/  @!P0 ST.E desc[UR40][R6.64], R12 ;  /* 0x0000000c06008985 */ /* 0x0021e4000c101928 */
.L_x_420:
[----:B------:R-:W-:Y:S05]  /*8c20*/  @P1 BRA `(.L_x_421) ;  /* 0x0000001000541947 */ /* 0x000fea0003800000 */
[----:B------:R-:W1:Y:S01]  /*8c30*/  S2R R0, SR_TID.X ;  /* 0x0000000000007919 */ /* 0x000e620000002100 */
[----:B------:R-:W2:Y:S01]  /*8c40*/  LDC R80, c[0x0][0xbe8] ;  /* 0x0002fa00ff507b82 */ /* 0x000ea20000000800 */
[----:B------:R-:W-:Y:S01]  /*8c50*/  ULDC UR14, c[0x0][0xac8] ;  /* 0x0002b200000e7ab9 */ /* 0x000fe20000000800 */
[----:B------:R-:W-:Y:S01]  /*8c60*/  ULDC.64 UR12, c[0x0][0xaa0] ;  /* 0x0002a800000c7ab9 */ /* 0x000fe20000000a00 */
[----:B-1----:R-:W-:-:S05]  /*8c70*/  VIADD R0, R0, 0xffffff80 ;  /* 0xffffff8000007836 */ /* 0x002fca0000000000 */
[----:B------:R-:W-:-:S04]  /*8c80*/  SHF.R.S32.HI R3, RZ, 0x1f, R0 ;  /* 0x0000001fff037819 */ /* 0x000fc80000011400 */
[----:B------:R-:W-:-:S04]  /*8c90*/  LEA.HI R20, R3, R0, RZ, 0x3 ;  /* 0x0000000003147211 */ /* 0x000fc800078f18ff */
[----:B------:R-:W-:-:S05]  /*8ca0*/  SHF.R.S32.HI R3, RZ, 0x3, R20 ;  /* 0x00000003ff037819 */ /* 0x000fca0000011414 */
[----:B0-----:R-:W-:-:S04]  /*8cb0*/  IMAD R5, R3, 0x40, R2 ;  /* 0x0000004003057824 */ /* 0x001fc800078e0202 */
[----:B------:R-:W-:-:S03]  /*8cc0*/  IMAD.WIDE R14, R5, 0x2, R14 ;  /* 0x00000002050e7825 */ /* 0x000fc600078e020e */
[C---:B------:R-:W-:Y:S02]  /*8cd0*/  IADD3 R33, P0, R14.reuse, 0x5000, RZ ;  /* 0x000050000e217810 */ /* 0x040fe40007f1e0ff */
[C---:B------:R-:W-:Y:S02]  /*8ce0*/  IADD3 R41, P2, R14.reuse, 0x7000, RZ ;  /* 0x000070000e297810 */ /* 0x040fe40007f5e0ff */
[----:B------:R-:W-:Y:S02]  /*8cf0*/  LOP3.LUT R32, R33, 0x380, RZ, 0xc0, !PT ;  /* 0x0000038021207812 */ /* 0x000fe400078ec0ff */
[----:B------:R-:W-:Y:S02]  /*8d00*/  IADD3 R37, P1, R14, 0x6000, RZ ;  /* 0x000060000e257810 */ /* 0x000fe40007f3e0ff */
[----:B------:R-:W-:Y:S02]  /*8d10*/  LOP3.LUT R40, R41, 0x380, RZ, 0xc0, !PT ;  /* 0x0000038029287812 */ /* 0x000fe400078ec0ff */
[----:B------:R-:W-:-:S02]  /*8d20*/  SHF.R.U64 R32, R32, 0x3, RZ ;  /* 0x0000000320207819 */ /* 0x000fc400000012ff */
[----:B------:R-:W-:Y:S02]  /*8d30*/  LOP3.LUT R36, R37, 0x380, RZ, 0xc0, !PT ;  /* 0x0000038025247812 */ /* 0x000fe400078ec0ff */
[----:B------:R-:W-:Y:S02]  /*8d40*/  SHF.R.U64 R40, R40, 0x3, RZ ;  /* 0x0000000328287819 */ /* 0x000fe400000012ff */
[----:B------:R-:W-:Y:S01]  /*8d50*/  LOP3.LUT R32, R32, R33, RZ, 0x3c, !PT ;  /* 0x0000002120207212 */ /* 0x000fe200078e3cff */
[--C-:B------:R-:W-:Y:S01]  /*8d60*/  IMAD.X R33, RZ, RZ, R15.reuse, P0 ;  /* 0x000000ffff217224 */ /* 0x100fe200000e060f */
[----:B------:R-:W-:Y:S02]  /*8d70*/  SHF.R.U64 R36, R36, 0x3, RZ ;  /* 0x0000000324247819 */ /* 0x000fe400000012ff */
[----:B------:R-:W-:Y:S02]  /*8d80*/  IADD3 R61, P0, R14, 0xc000, RZ ;  /* 0x0000c0000e3d7810 */ /* 0x000fe40007f1e0ff */
[----:B------:R-:W-:Y:S01]  /*8d90*/  LOP3.LUT R40, R40, R41, RZ, 0x3c, !PT ;  /* 0x0000002928287212 */ /* 0x000fe200078e3cff */
[--C-:B------:R-:W-:Y:S01]  /*8da0*/  IMAD.X R41, RZ, RZ, R15.reuse, P2 ;  /* 0x000000ffff297224 */ /* 0x100fe200010e060f */
[----:B------:R-:W-:Y:S01]  /*8db0*/  IADD3 R69, P2, R14, 0xe000, RZ ;  /* 0x0000e0000e457810 */ /* 0x000fe20007f5e0ff */
[----:B------:R-:W-:Y:S01]  /*8dc0*/  UIMAD UR18, UR18, UR12, URZ ;  /* 0x0000000c121272a4 */ /* 0x000fe2000f8e023f */
[----:B------:R-:W-:Y:S01]  /*8dd0*/  LOP3.LUT R36, R36, R37, RZ, 0x3c, !PT ;  /* 0x0000002524247212 */ /* 0x000fe200078e3cff */
[----:B------:R-:W-:Y:S01]  /*8de0*/  IMAD.X R37, RZ, RZ, R15, P1 ;  /* 0x000000ffff257224 */ /* 0x000fe200008e060f */
[----:B------:R-:W-:Y:S01]  /*8df0*/  LOP3.LUT R60, R61, 0x380, RZ, 0xc0, !PT ;  /* 0x000003803d3c7812 */ /* 0x000fe200078ec0ff */
[----:B------:R-:W-:Y:S01]  /*8e00*/  UIMAD.WIDE.U32 UR10, UR4, UR12, URZ ;  /* 0x0000000c040a72a5 */ /* 0x000fe2000f8e003f */
[----:B------:R-:W-:Y:S01]  /*8e10*/  IADD3 R65, P1, R14, 0xd000, RZ ;  /* 0x0000d0000e417810 */ /* 0x000fe20007f3e0ff */
[----:B------:R-:W-:Y:S01]  /*8e20*/  IMAD.U32 R81, RZ, RZ, UR43 ;  /* 0x0000002bff517e24 */ /* 0x000fe2000f8e00ff */
[----:B------:R-:W-:-:S02]  /*8e30*/  LOP3.LUT R68, R69, 0x380, RZ, 0xc0, !PT ;  /* 0x0000038045447812 */ /* 0x000fc400078ec0ff */
[----:B------:R-:W-:Y:S02]  /*8e40*/  LOP3.LUT R77, R20, 0xfffffff8, RZ, 0xc0, !PT ;  /* 0xfffffff8144d7812 */ /* 0x000fe400078ec0ff */
[C---:B------:R-:W-:Y:S02]  /*8e50*/  IADD3 R9, P3, R14.reuse, 0x1000, RZ ;  /* 0x000010000e097810 */ /* 0x040fe40007f7e0ff */
[C---:B------:R-:W-:Y:S02]  /*8e60*/  IADD3 R13, P4, R14.reuse, 0x2000, RZ ;  /* 0x000020000e0d7810 */ /* 0x040fe40007f9e0ff */
[C---:B------:R-:W-:Y:S02]  /*8e70*/  IADD3 R25, P5, R14.reuse, 0x3000, RZ ;  /* 0x000030000e197810 */ /* 0x040fe40007fbe0ff */
[----:B------:R-:W-:Y:S01]  /*8e80*/  IADD3 R29, P6, R14, 0x4000, RZ ;  /* 0x000040000e1d7810 */ /* 0x000fe20007fde0ff */
[----:B------:R-:W-:Y:S01]  /*8e90*/  UIMAD UR18, UR4, UR13, UR18 ;  /* 0x0000000d041272a4 */ /* 0x000fe2000f8e0212 */
[----:B------:R-:W-:Y:S01]  /*8ea0*/  SHF.R.U64 R60, R60, 0x3, RZ ;  /* 0x000000033c3c7819 */ /* 0x000fe200000012ff */
[----:B------:R-:W5:Y:S01]  /*8eb0*/  LD.E.128 R32, desc[UR40][R32.64] ;  /* 0x0000002820207980 */ /* 0x000f62000c101d00 */
[----:B------:R-:W-:Y:S01]  /*8ec0*/  LOP3.LUT R64, R65, 0x380, RZ, 0xc0, !PT ;  /* 0x0000038041407812 */ /* 0x000fe200078ec0ff */
[----:B------:R-:W-:Y:S01]  /*8ed0*/  ULDC.64 UR12, c[0x0][0xae8] ;  /* 0x0002ba00000c7ab9 */ /* 0x000fe20000000a00 */
[----:B------:R-:W-:Y:S01]  /*8ee0*/  SHF.R.U64 R68, R68, 0x3, RZ ;  /* 0x0000000344447819 */ /* 0x000fe200000012ff */
[----:B------:R-:W5:Y:S01]  /*8ef0*/  LD.E.128 R36, desc[UR40][R36.64] ;  /* 0x0000002824247980 */ /* 0x000f62000c101d00 */
[----:B------:R-:W-:Y:S01]  /*8f00*/  LOP3.LUT R60, R60, R61, RZ, 0x3c, !PT ;  /* 0x0000003d3c3c7212 */ /* 0x000fe200078e3cff */
[----:B------:R-:W-:Y:S01]  /*8f10*/  IMAD.X R61, RZ, RZ, R15, P0 ;  /* 0x000000ffff3d7224 */ /* 0x000fe200000e060f */
[----:B------:R-:W-:Y:S01]  /*8f20*/  SHF.R.U64 R64, R64, 0x3, RZ ;  /* 0x0000000340407819 */ /* 0x000fe200000012ff */
[----:B------:R-:W5:Y:S01]  /*8f30*/  LD.E.128 R40, desc[UR40][R40.64] ;  /* 0x0000002828287980 */ /* 0x000f62000c101d00 */
[----:B------:R-:W-:-:S02]  /*8f40*/  ISETP.GE.AND P0, PT, R192, UR14, PT ;  /* 0x0000000ec0007c0c */ /* 0x000fc4000bf06270 */
[----:B------:R-:W-:Y:S01]  /*8f50*/  LOP3.LUT R68, R68, R69, RZ, 0x3c, !PT ;  /* 0x0000004544447212 */ /* 0x000fe200078e3cff */
[--C-:B------:R-:W-:Y:S01]  /*8f60*/  IMAD.X R69, RZ, RZ, R15.reuse, P2 ;  /* 0x000000ffff457224 */ /* 0x100fe200010e060f */
[----:B--2---:R-:W-:Y:S02]  /*8f70*/  ISETP.NE.AND P2, PT, R80, 0x1, PT ;  /* 0x000000015000780c */ /* 0x004fe40003f45270 */
[----:B------:R-:W-:Y:S02]  /*8f80*/  LOP3.LUT R8, R9, 0x380, RZ, 0xc0, !PT ;  /* 0x0000038009087812 */ /* 0x000fe400078ec0ff */
[----:B------:R-:W-:Y:S02]  /*8f90*/  LOP3.LUT R12, R13, 0x380, RZ, 0xc0, !PT ;  /* 0x000003800d0c7812 */ /* 0x000fe400078ec0ff */
[----:B------:R-:W-:Y:S02]  /*8fa0*/  LOP3.LUT R24, R25, 0x380, RZ, 0xc0, !PT ;  /* 0x0000038019187812 */ /* 0x000fe400078ec0ff */
[----:B------:R-:W-:Y:S01]  /*8fb0*/  LOP3.LUT R28, R29, 0x380, RZ, 0xc0, !PT ;  /* 0x000003801d1c7812 */ /* 0x000fe200078ec0ff */
[----:B------:R-:W-:Y:S01]  /*8fc0*/  UIADD3 UR11, UR11, UR18, URZ ;  /* 0x000000120b0b7290 */ /* 0x000fe2000fffe03f */
[----:B------:R-:W-:Y:S01]  /*8fd0*/  LOP3.LUT R64, R64, R65, RZ, 0x3c, !PT ;  /* 0x0000004140407212 */ /* 0x000fe200078e3cff */
[----:B------:R-:W-:Y:S01]  /*8fe0*/  IMAD.X R65, RZ, RZ, R15, P1 ;  /* 0x000000ffff417224 */ /* 0x000fe200008e060f */
[----:B------:R-:W-:Y:S01]  /*8ff0*/  SEL R76, RZ, 0xffffffff, P0 ;  /* 0xffffffffff4c7807 */ /* 0x000fe20000000000 */
[----:B------:R-:W0:Y:S01]  /*9000*/  @P2 LDC R79, c[0x0][0xbf0] ;  /* 0x0002fc00ff4f2b82 */ /* 0x000e220000000800 */
[----:B------:R-:W-:Y:S01]  /*9010*/  ISETP.GE.AND P1, PT, R2, UR14, PT ;  /* 0x0000000e02007c0c */ /* 0x000fe2000bf26270 */
[----:B------:R-:W-:Y:S01]  /*9020*/  USHF.R.S32.HI UR4, URZ, 0x1f, UR9 ;  /* 0x0000001f3f047899 */ /* 0x000fe20008011409 */
[----:B------:R-:W-:Y:S01]  /*9030*/  SHF.R.U64 R8, R8, 0x3, RZ ;  /* 0x0000000308087819 */ /* 0x000fe200000012ff */
[----:B------:R-:W-:Y:S01]  /*9040*/  IMAD.SHL.U32 R76, R76, 0x2, RZ ;  /* 0x000000024c4c7824 */ /* 0x000fe200078e00ff */
[----:B------:R-:W-:Y:S01]  /*9050*/  SEL R21, RZ, 0x1, P1 ;  /* 0x00000001ff157807 */ /* 0x000fe20000800000 */
[----:B------:R-:W5:Y:S01]  /*9060*/  LD.E.128 R60, desc[UR40][R60.64] ;  /* 0x000000283c3c7980 */ /* 0x000f62000c101d00 */
[----:B------:R-:W-:-:S02]  /*9070*/  ISETP.GE.AND P0, PT, R187, UR14, PT ;  /* 0x0000000ebb007c0c */ /* 0x000fc4000bf06270 */
[----:B------:R-:W-:Y:S01]  /*9080*/  LOP3.LUT R21, R76, 0x2, R21, 0xe2, !PT ;  /* 0x000000024c157812 */ /* 0x000fe200078ee215 */
[----:B------:R-:W-:Y:S01]  /*9090*/  IMAD.IADD R76, R0, 0x1, -R77 ;  /* 0x00000001004c7824 */ /* 0x000fe200078e0a4d */
[----:B------:R-:W-:Y:S01]  /*90a0*/  LOP3.LUT R8, R8, R9, RZ, 0x3c, !PT ;  /* 0x0000000908087212 */ /* 0x000fe200078e3cff */
[----:B------:R-:W1:Y:S01]  /*90b0*/  @P2 LDC R77, c[0x0][0xbec] ;  /* 0x0002fb00ff4d2b82 */ /* 0x000e620000000800 */
[----:B------:R-:W-:Y:S01]  /*90c0*/  SEL R20, RZ, 0xffffffff, P0 ;  /* 0xffffffffff147807 */ /* 0x000fe20000000000 */
[----:B------:R-:W-:Y:S01]  /*90d0*/  IMAD.X R9, RZ, RZ, R15, P3 ;  /* 0x000000ffff097224 */ /* 0x000fe200018e060f */
[----:B------:R-:W-:Y:S01]  /*90e0*/  ISETP.GE.AND P0, PT, R186, UR14, PT ;  /* 0x0000000eba007c0c */ /* 0x000fe2000bf06270 */
[----:B------:R-:W5:Y:S01]  /*90f0*/  LD.E.128 R68, desc[UR40][R68.64] ;  /* 0x0000002844447980 */ /* 0x000f62000c101d00 */
[----:B------:R-:W-:Y:S01]  /*9100*/  IADD3 R45, P3, R14, 0x8000, RZ ;  /* 0x000080000e2d7810 */ /* 0x000fe20007f7e0ff */
[----:B------:R-:W-:Y:S01]  /*9110*/  IMAD.SHL.U32 R20, R20, 0x4, RZ ;  /* 0x0000000414147824 */ /* 0x000fe200078e00ff */
[----:B------:R-:W-:-:S02]  /*9120*/  SEL R0, RZ, 0xffffffff, P0 ;  /* 0xffffffffff007807 */ /* 0x000fc40000000000 */
[----:B------:R-:W-:Y:S02]  /*9130*/  SHF.R.U64 R12, R12, 0x3, RZ ;  /* 0x000000030c0c7819 */ /* 0x000fe400000012ff */
[----:B------:R-:W-:Y:S02]  /*9140*/  SHF.R.U64 R24, R24, 0x3, RZ ;  /* 0x0000000318187819 */ /* 0x000fe400000012ff */
[----:B------:R-:W-:Y:S01]  /*9150*/  SHF.R.U64 R28, R28, 0x3, RZ ;  /* 0x000000031c1c7819 */ /* 0x000fe200000012ff */
[----:B------:R-:W-:Y:S01]  /*9160*/  UIMAD.WIDE.U32 UR10, UR44, UR12, UR10 ;  /* 0x0000000c2c0a72a5 */ /* 0x000fe2000f8e000a */
[----:B------:R-:W-:Y:S01]  /*9170*/  LOP3.LUT R44, R45, 0x380, RZ, 0xc0, !PT ;  /* 0x000003802d2c7812 */ /* 0x000fe200078ec0ff */
[----:B------:R-:W5:Y:S01]  /*9180*/  LD.E.128 R8, desc[UR40][R8.64] ;  /* 0x0000002808087980 */ /* 0x000f62000c101d00 */
[----:B------:R-:W-:Y:S01]  /*9190*/  LOP3.LUT R21, R20, 0x4, R21, 0xe2, !PT ;  /* 0x0000000414157812 */ /* 0x000fe200078ee215 */
[----:B------:R-:W-:Y:S01]  /*91a0*/  IMAD.SHL.U32 R20, R0, 0x8, RZ ;  /* 0x0000000800147824 */ /* 0x000fe200078e00ff */
[----:B------:R-:W-:Y:S01]  /*91b0*/  SHF.R.U64 R44, R44, 0x3, RZ ;  /* 0x000000032c2c7819 */ /* 0x000fe200000012ff */
[----:B------:R-:W-:Y:S01]  /*91c0*/  IMAD R0, R76, 0x20, R3 ;  /* 0x000000204c007824 */ /* 0x000fe200078e0203 */
[----:B------:R-:W-:Y:S01]  /*91d0*/  ISETP.GE.AND P0, PT, R185, UR14, PT ;  /* 0x0000000eb9007c0c */ /* 0x000fe2000bf06270 */
[----:B------:R-:W5:Y:S01]  /*91e0*/  LD.E.128 R64, desc[UR40][R64.64] ;  /* 0x0000002840407980 */ /* 0x000f62000c101d00 */
[----:B------:R-:W-:Y:S01]  /*91f0*/  LOP3.LUT R12, R12, R13, RZ, 0x3c, !PT ;  /* 0x0000000d0c0c7212 */ /* 0x000fe200078e3cff */
[----:B------:R-:W-:Y:S01]  /*9200*/  IMAD R78, R81, 0x40, R0 ;  /* 0x00000040514e7824 */ /* 0x000fe200078e0200 */
[----:B------:R-:W-:Y:S01]  /*9210*/  LOP3.LUT R24, R24, R25, RZ, 0x3c, !PT ;  /* 0x0000001918187212 */ /* 0x000fe200078e3cff */
[--C-:B------:R-:W-:Y:S01]  /*9220*/  IMAD.X R13, RZ, RZ, R15.reuse, P4 ;  /* 0x000000ffff0d7224 */ /* 0x100fe200020e060f */
[----:B------:R-:W-:Y:S01]  /*9230*/  LOP3.LUT R28, R28, R29, RZ, 0x3c, !PT ;  /* 0x0000001d1c1c7212 */ /* 0x000fe200078e3cff */
[--C-:B------:R-:W-:Y:S01]  /*9240*/  IMAD.X R25, RZ, RZ, R15.reuse, P5 ;  /* 0x000000ffff197224 */ /* 0x100fe200028e060f */
[----:B------:R-:W-:Y:S01]  /*9250*/  LOP3.LUT R44, R44, R45, RZ, 0x3c, !PT ;  /* 0x0000002d2c2c7212 */ /* 0x000fe200078e3cff */
[----:B------:R-:W-:Y:S01]  /*9260*/  IMAD.X R29, RZ, RZ, R15, P6 ;  /* 0x000000ffff1d7224 */ /* 0x000fe200030e060f */
[----:B------:R-:W-:Y:S01]  /*9270*/  LOP3.LUT R21, R20, 0x8, R21, 0xe2, !PT ;  /* 0x0000000814157812 */ /* 0x000fe200078ee215 */
[----:B------:R-:W-:Y:S01]  /*9280*/  IMAD.X R45, RZ, RZ, R15, P3 ;  /* 0x000000ffff2d7224 */ /* 0x000fe200018e060f */
[C---:B------:R-:W-:Y:S01]  /*9290*/  IADD3 R49, P4, R14.reuse, 0x9000, RZ ;  /* 0x000090000e317810 */ /* 0x040fe20007f9e0ff */
[----:B------:R-:W-:Y:S01]  /*92a0*/  UIMAD UR11, UR44, UR13, UR11 ;  /* 0x0000000d2c0b72a4 */ /* 0x000fe2000f8e020b */
[----:B------:R-:W-:Y:S01]  /*92b0*/  IADD3 R53, P5, R14, 0xa000, RZ ;  /* 0x0000a0000e357810 */ /* 0x000fe20007fbe0ff */
[----:B-1----:R-:W-:Y:S01]  /*92c0*/  @P2 IMAD.HI.U32 R0, R78, R77, RZ ;  /* 0x0000004d4e002227 */ /* 0x002fe200078e00ff */
[C---:B------:R-:W-:Y:S01]  /*92d0*/  IADD3 R57, P6, R14.reuse, 0xb000, RZ ;  /* 0x0000b0000e397810 */ /* 0x040fe20007fde0ff */
[----:B------:R-:W-:Y:S01]  /*92e0*/  ULDC.64 UR12, c[0x0][0xaf0] ;  /* 0x0002bc00000c7ab9 */ /* 0x000fe20000000a00 */
[----:B------:R-:W-:Y:S01]  /*92f0*/  SEL R20, RZ, 0xffffffff, P0 ;  /* 0xffffffffff147807 */ /* 0x000fe20000000000 */
[----:B------:R-:W5:Y:S01]  /*9300*/  LD.E.128 R24, desc[UR40][R24.64] ;  /* 0x0000002818187980 */ /* 0x000f62000c101d00 */
[----:B------:R-:W-:Y:S01]  /*9310*/  IADD3 R7, P3, R14, 0xf000, RZ ;  /* 0x0000f0000e077810 */ /* 0x000fe20007f7e0ff */
[----:B------:R-:W-:Y:S01]  /*9320*/  UIMAD UR4, UR4, UR12, URZ ;  /* 0x0000000c040472a4 */ /* 0x000fe2000f8e023f */
[----:B------:R-:W-:Y:S01]  /*9330*/  ISETP.GE.AND P0, PT, R184, UR14, PT ;  /* 0x0000000eb8007c0c */ /* 0x000fe2000bf06270 */
[----:B------:R-:W-:Y:S01]  /*9340*/  IMAD.SHL.U32 R76, R20, 0x10, RZ ;  /* 0x00000010144c7824 */ /* 0x000fe200078e00ff */
[----:B------:R-:W-:Y:S01]  /*9350*/  LOP3.LUT R48, R49, 0x380, RZ, 0xc0, !PT ;  /* 0x0000038031307812 */ /* 0x000fe200078ec0ff */
[----:B------:R-:W5:Y:S01]  /*9360*/  LD.E.128 R28, desc[UR40][R28.64] ;  /* 0x000000281c1c7980 */ /* 0x000f62000c101d00 */
[----:B------:R-:W-:-:S02]  /*9370*/  LOP3.LUT R52, R53, 0x380, RZ, 0xc0, !PT ;  /* 0x0000038035347812 */ /* 0x000fc400078ec0ff */
[----:B------:R-:W-:Y:S02]  /*9380*/  LOP3.LUT R56, R57, 0x380, RZ, 0xc0, !PT ;  /* 0x0000038039387812 */ /* 0x000fe400078ec0ff */
[----:B------:R-:W-:Y:S01]  /*9390*/  LOP3.LUT R5, R14, 0x380, RZ, 0xc0, !PT ;  /* 0x000003800e057812 */ /* 0x000fe200078ec0ff */
[----:B------:R-:W-:Y:S01]  /*93a0*/  IMAD.MOV.U32 R77, RZ, RZ, R78 ;  /* 0x000000ffff4d7224 */ /* 0x000fe200078e004e */
[----:B------:R-:W-:Y:S01]  /*93b0*/  LOP3.LUT R6, R7, 0x380, RZ, 0xc0, !PT ;  /* 0x0000038007067812 */ /* 0x000fe200078ec0ff */
[----:B------:R-:W-:Y:S01]  /*93c0*/  UIMAD.WIDE.U32 UR10, UR9, UR12, UR10 ;  /* 0x0000000c090a72a5 */ /* 0x000fe2000f8e000a */
[----:B------:R-:W-:Y:S01]  /*93d0*/  SEL R20, RZ, 0xffffffff, P0 ;  /* 0xffffffffff147807 */ /* 0x000fe20000000000 */
[----:B------:R-:W-:Y:S01]  /*93e0*/  UIMAD UR4, UR9, UR13, UR4 ;  /* 0x0000000d090472a4 */ /* 0x000fe2000f8e0204 */
[----:B0-----:R-:W-:Y:S01]  /*93f0*/  @P2 SHF.R.U32.HI R77, RZ, R79, R0 ;  /* 0x0000004fff4d2219 */ /* 0x001fe20000011600 */
[----:B------:R-:W-:Y:S01]  /*9400*/  IMAD.X R73, RZ, RZ, R15, P3 ;  /* 0x000000ffff497224 */ /* 0x000fe200018e060f */
[----:B------:R-:W-:Y:S01]  /*9410*/  SHF.R.U64 R48, R48, 0x3, RZ ;  /* 0x0000000330307819 */ /* 0x000fe200000012ff */
[----:B------:R-:W5:Y:S01]  /*9420*/  LD.E.128 R44, desc[UR40][R44.64] ;  /* 0x000000282c2c7980 */ /* 0x000f62000c101d00 */
[----:B------:R-:W-:-:S02]  /*9430*/  SHF.R.U64 R52, R52, 0x3, RZ ;  /* 0x0000000334347819 */ /* 0x000fc400000012ff */
[----:B------:R-:W-:Y:S02]  /*9440*/  SHF.R.U64 R56, R56, 0x3, RZ ;  /* 0x0000000338387819 */ /* 0x000fe400000012ff */
[----:B------:R-:W-:Y:S02]  /*9450*/  SHF.R.U64 R5, R5, 0x3, RZ ;  /* 0x0000000305057819 */ /* 0x000fe400000012ff */
[----:B------:R-:W-:Y:S02]  /*9460*/  SHF.R.U64 R6, R6, 0x3, RZ ;  /* 0x0000000306067819 */ /* 0x000fe400000012ff */
[----:B------:R-:W-:Y:S01]  /*9470*/  LOP3.LUT R0, R76, 0x10, R21, 0xe2, !PT ;  /* 0x000000104c007812 */ /* 0x000fe200078ee215 */
[----:B------:R-:W-:Y:S01]  /*9480*/  UIADD3 UR4, UR11, UR4, URZ ;  /* 0x000000040b047290 */ /* 0x000fe2000fffe03f */
[--C-:B------:R-:W-:Y:S01]  /*9490*/  SHF.R.S32.HI R76, RZ, 0x1f, R77.reuse ;  /* 0x0000001fff4c7819 */ /* 0x100fe2000001144d */
[----:B------:R-:W-:Y:S01]  /*94a0*/  IMAD.SHL.U32 R81, R20, 0x20, RZ ;  /* 0x0000002014517824 */ /* 0x000fe200078e00ff */
[----:B------:R-:W-:Y:S01]  /*94b0*/  LOP3.LUT R48, R48, R49, RZ, 0x3c, !PT ;  /* 0x0000003130307212 */ /* 0x000fe200078e3cff */
[----:B------:R-:W-:Y:S01]  /*94c0*/  IMAD.MOV R79, RZ, RZ, -R77 ;  /* 0x000000ffff4f7224 */ /* 0x000fe200078e0a4d */
[----:B------:R-:W-:Y:S01]  /*94d0*/  LOP3.LUT R52, R52, R53, RZ, 0x3c, !PT ;  /* 0x0000003534347212 */ /* 0x000fe200078e3cff */
[--C-:B------:R-:W-:Y:S01]  /*94e0*/  IMAD.X R49, RZ, RZ, R15.reuse, P4 ;  /* 0x000000ffff317224 */ /* 0x100fe200020e060f */
[----:B------:R-:W-:Y:S01]  /*94f0*/  LOP3.LUT R56, R56, R57, RZ, 0x3c, !PT ;  /* 0x0000003938387212 */ /* 0x000fe200078e3cff */
[--C-:B------:R-:W-:Y:S01]  /*9500*/  IMAD.X R53, RZ, RZ, R15.reuse, P5 ;  /* 0x000000ffff357224 */ /* 0x100fe200028e060f */
[----:B------:R-:W-:Y:S01]  /*9510*/  LOP3.LUT R4, R5, R14, RZ, 0x3c, !PT ;  /* 0x0000000e05047212 */ /* 0x000fe200078e3cff */
[--C-:B------:R-:W-:Y:S01]  /*9520*/  IMAD.X R57, RZ, RZ, R15.reuse, P6 ;  /* 0x000000ffff397224 */ /* 0x100fe200030e060f */
[----:B------:R-:W-:Y:S01]  /*9530*/  LOP3.LUT R72, R6, R7, RZ, 0x3c, !PT ;  /* 0x0000000706487212 */ /* 0x000fe200078e3cff */
[----:B------:R-:W-:Y:S01]  /*9540*/  IMAD.MOV.U32 R5, RZ, RZ, R15 ;  /* 0x000000ffff057224 */ /* 0x000fe200078e000f */
[----:B------:R-:W5:Y:S01]  /*9550*/  LD.E.128 R48, desc[UR40][R48.64] ;  /* 0x0000002830307980 */ /* 0x000f62000c101d00 */
[----:B------:R-:W-:-:S02]  /*9560*/  IMAD.U32 R20, RZ, RZ, UR10 ;  /* 0x0000000aff147e24 */ /* 0x000fc4000f8e00ff */
[----:B------:R-:W-:Y:S01]  /*9570*/  IMAD.U32 R21, RZ, RZ, UR11 ;  /* 0x0000000bff157e24 */ /* 0x000fe2000f8e00ff */
[----:B------:R-:W-:Y:S01]  /*9580*/  ULDC.64 UR10, c[0x0][0xae0] ;  /* 0x0002b800000a7ab9 */ /* 0x000fe20000000a00 */
[----:B------:R-:W-:Y:S01]  /*9590*/  IMAD R79, R80, R79, R78 ;  /* 0x0000004f504f7224 */ /* 0x000fe200078e024e */
[----:B------:R-:W5:Y:S01]  /*95a0*/  LD.E.128 R4, desc[UR40][R4.64] ;  /* 0x0000002804047980 */ /* 0x000f62000c101d00 */
[----:B------:R-:W-:Y:S01]  /*95b0*/  IMAD R76, R76, UR10, RZ ;  /* 0x0000000a4c4c7c24 */ /* 0x000fe2000f8e02ff */
[----:B------:R-:W-:Y:S01]  /*95c0*/  LOP3.LUT R0, R81, 0x20, R0, 0xe2, !PT ;  /* 0x0000002051007812 */ /* 0x000fe200078ee200 */
[----:B------:R-:W-:Y:S01]  /*95d0*/  IMAD.U32 R21, RZ, RZ, UR4 ;  /* 0x00000004ff157e24 */ /* 0x000fe2000f8e00ff */
[----:B------:R-:W5:Y:S01]  /*95e0*/  LD.E.128 R12, desc[UR40][R12.64] ;  /* 0x000000280c0c7980 */ /* 0x000f62000c101d00 */
[----:B------:R-:W-:Y:S01]  /*95f0*/  IMAD R81, R77, UR11, R76 ;  /* 0x0000000b4d517c24 */ /* 0x000fe2000f8e024c */
[----:B------:R-:W-:Y:S02]  /*9600*/  ISETP.GE.AND P0, PT, R226, UR14, PT ;  /* 0x0000000ee2007c0c */ /* 0x000fe4000bf06270 */
[----:B------:R-:W5:Y:S01]  /*9610*/  LD.E.128 R52, desc[UR40][R52.64] ;  /* 0x0000002834347980 */ /* 0x000f62000c101d00 */
[----:B------:R-:W-:-:S03]  /*9620*/  SHF.R.S32.HI R76, RZ, 0x1f, R79 ;  /* 0x0000001fff4c7819 */ /* 0x000fc6000001144f */
[----:B------:R-:W5:Y:S01]  /*9630*/  LD.E.128 R56, desc[UR40][R56.64] ;  /* 0x0000002838387980 */ /* 0x000f62000c101d00 */
[----:B------:R-:W-:Y:S01]  /*9640*/  IMAD.WIDE.U32 R20, R77, UR10, R20 ;  /* 0x0000000a4d147c25 */ /* 0x000fe2000f8e0014 */
[----:B------:R-:W-:Y:S02]  /*9650*/  ULDC.64 UR10, c[0x0][0xad8] ;  /* 0x0002b600000a7ab9 */ /* 0x000fe40000000a00 */
[----:B------:R-:W5:Y:S01]  /*9660*/  LD.E.128 R72, desc[UR40][R72.64] ;  /* 0x0000002848487980 */ /* 0x000f62000c101d00 */
[----:B------:R-:W-:Y:S01]  /*9670*/  IMAD.U32 R88, RZ, RZ, UR43 ;  /* 0x0000002bff587e24 */ /* 0x000fe2000f8e00ff */
[----:B------:R-:W-:Y:S01]  /*9680*/  @!PT LDS RZ, [RZ] ;  /* 0x00000000fffff984 */ /* 0x000fe20000000800 */
[----:B------:R-:W-:Y:S01]  /*9690*/  @!PT LDS RZ, [RZ] ;  /* 0x00000000fffff984 */ /* 0x000fe20000000800 */
[----:B------:R-:W-:Y:S01]  /*96a0*/  @!PT LDS RZ, [RZ] ;  /* 0x00000000fffff984 */ /* 0x000fe20000000800 */
[----:B------:R-:W-:Y:S01]  /*96b0*/  @!PT LDS RZ, [RZ] ;  /* 0x00000000fffff984 */ /* 0x000fe20000000800 */
[----:B------:R0:W-:Y:S06]  /*96c0*/  MEMBAR.ALL.CTA ;  /* 0x0000000000007992 */ /* 0x0001ec0000008000 */
[----:B0-----:R-:W0:Y:S01]  /*96d0*/  FENCE.VIEW.ASYNC.S ;  /* 0x00000000000073c6 */ /* 0x001e220000000000 */
[----:B------:R-:W-:Y:S01]  /*96e0*/  SEL R77, RZ, 0x40, P0 ;  /* 0x00000040ff4d7807 */ /* 0x000fe20000000000 */
[----:B------:R-:W-:Y:S01]  /*96f0*/  IMAD.IADD R21, R21, 0x1, R81 ;  /* 0x0000000115157824 */ /* 0x000fe200078e0251 */
[----:B------:R-:W-:Y:S01]  /*9700*/  ISETP.GE.AND P0, PT, R225, UR14, PT ;  /* 0x0000000ee1007c0c */ /* 0x000fe2000bf06270 */
[----:B------:R-:W-:-:S02]  /*9710*/  IMAD R76, R76, UR10, RZ ;  /* 0x0000000a4c4c7c24 */ /* 0x000fc4000f8e02ff */
[----:B------:R-:W-:Y:S02]  /*9720*/  IMAD R88, R88, 0x40, R3 ;  /* 0x0000004058587824 */ /* 0x000fe400078e0203 */
[----:B------:R-:W-:Y:S01]  /*9730*/  IMAD R89, R80, UR8, RZ ;  /* 0x0000000850597c24 */ /* 0x000fe2000f8e02ff */
[----:B------:R-:W-:Y:S01]  /*9740*/  LOP3.LUT R0, R0, R77, RZ, 0xfc, !PT ;  /* 0x0000004d00007212 */ /* 0x000fe200078efcff */
[C---:B------:R-:W-:Y:S01]  /*9750*/  IMAD R77, R79.reuse, UR11, R76 ;  /* 0x0000000b4f4d7c24 */ /* 0x040fe2000f8e024c */
[----:B------:R-:W-:Y:S01]  /*9760*/  UIADD3 UR4, UR38, 0x28c20, URZ ;  /* 0x00028c2026047890 */ /* 0x000fe2000fffe03f */
[----:B------:R-:W-:Y:S01]  /*9770*/  IMAD.WIDE.U32 R20, R79, UR10, R20 ;  /* 0x0000000a4f147c25 */ /* 0x000fe2000f8e0014 */
[----:B------:R-:W-:Y:S01]  /*9780*/  SEL R3, RZ, 0x80, P0 ;  /* 0x00000080ff037807 */ /* 0x000fe20000000000 */
[----:B------:R-:W-:Y:S01]  /*9790*/  ULDC.64 UR10, c[0x0][0xa80] ;  /* 0x0002a000000a7ab9 */ /* 0x000fe20000000a00 */
[----:B------:R-:W-:Y:S01]  /*97a0*/  ISETP.GE.AND P0, PT, R88, R89, PT ;  /* 0x000000595800720c */ /* 0x000fe20003f06270 */
[----:B------:R-:W-:Y:S01]  /*97b0*/  IMAD.IADD R21, R21, 0x1, R77 ;  /* 0x0000000115157824 */ /* 0x000fe200078e024d */
[----:B------:R-:W-:Y:S01]  /*97c0*/  UPRMT UR4, URZ, 0x654, UR4 ;  /* 0x000006543f047896 */ /* 0x000fe20008000004 */
[----:B------:R-:W-:-:S04]  /*97d0*/  LEA R86, P1, R20, UR10, 0x1 ;  /* 0x0000000a14567c11 */ /* 0x000fc8000f8208ff */
[----:B------:R-:W-:Y:S01]  /*97e0*/  LEA.HI.X R87, R20, UR11, R21, 0x1, P1 ;  /* 0x0000000b14577c11 */ /* 0x000fe200088f0c15 */
[----:B------:R-:W-:Y:S01]  /*97f0*/  BSSY B1, `(.L_x_422) ;  /* 0x000002c000017945 */ /* 0x000fe20003800000 */
[----:B0-----:R0:W1:Y:S02]  /*9800*/  SHFL.IDX PT, R20, R86, RZ, 0x181f ;  /* 0x00181fff56147589 */ /* 0x00106400000e0000 */
[----:B------:R-:W-:Y:S02]  /*9810*/  SYNCS.ARRIVE.TRANS64.RED.A1T0 RZ, [UR4], RZ ;  /* 0x000000ffffff79a7 */ /* 0x000fe40008100404 */
[----:B------:R0:W2:Y:S01]  /*9820*/  SHFL.IDX PT, R21, R87, RZ, 0x181f ;  /* 0x00181fff57157589 */ /* 0x0000a200000e0000 */
[----:B------:R-:W-:Y:S02]  /*9830*/  LOP3.LUT R3, R0, R3, RZ, 0xfc, !PT ;  /* 0x0000000300037212 */ /* 0x000fe400078efcff */
[----:B------:R-:W-:Y:S01]  /*9840*/  SHF.R.S32.HI R152, RZ, 0x1f, R192 ;  /* 0x0000001fff987819 */ /* 0x000fe200000114c0 */
[----:B------:R-:W-:Y:S06]  /*9850*/  @P0 BRA `(.L_x_423) ;  /* 0x0000000000940947 */ /* 0x000fec0003800000 */
[----:B------:R-:W-:Y:S02]  /*9860*/  ISETP.GE.AND P1, PT, R192, UR14, PT ;  /* 0x0000000ec0007c0c */ /* 0x000fe4000bf26270 */
[----:B------:R-:W-:Y:S02]  /*9870*/  ISETP.GE.AND P0, PT, R2, UR14, PT ;  /* 0x0000000e02007c0c */ /* 0x000fe4000bf06270 */
[----:B------:R-:W-:Y:S02]  /*9880*/  ISETP.GE.AND P4, PT, R187, UR14, PT ;  /* 0x0000000ebb007c0c */ /* 0x000fe4000bf86270 */
[----:B------:R-:W-:Y:S02]  /*9890*/  ISETP.GE.AND P3, PT, R186, UR14, PT ;  /* 0x0000000eba007c0c */ /* 0x000fe4000bf66270 */
[----:B------:R-:W-:Y:S02]  /*98a0*/  SHF.R.S32.HI R80, RZ, 0x1f, R187 ;  /* 0x0000001fff507819 */ /* 0x000fe400000114bb */
[----:B------:R-:W-:-:S02]  /*98b0*/  SHF.R.S32.HI R81, RZ, 0x1f, R186 ;  /* 0x0000001fff517819 */ /* 0x000fc400000114ba */
[----:B------:R-:W-:Y:S02]  /*98c0*/  SHF.R.S32.HI R90, RZ, 0x1f, R185 ;  /* 0x0000001fff5a7819 */ /* 0x000fe400000114b9 */
[-C--:B-1----:R-:W-:Y:S01]  /*98d0*/  @!P1 LEA R76, P2, R192, R20.reuse, 0x1 ;  /* 0x00000014c04c9211 */ /* 0x082fe200078408ff */
[----:B--2---:R-:W-:Y:S02]  /*98e0*/  @!P0 IMAD.WIDE R78, R2, 0x2, R20 ;  /* 0x00000002024e8825 */ /* 0x004fe400078e0214 */
[----:B------:R-:W-:Y:S02]  /*98f0*/  @!P4 LEA R84, P5, R187, R20, 0x1 ;  /* 0x00000014bb54c211 */ /* 0x000fe400078a08ff */
[----:B------:R-:W-:Y:S01]  /*9900*/  @!P1 LEA.HI.X R77, R192, R21, R152, 0x1, P2 ;  /* 0x00000015c04d9211 */ /* 0x000fe200010f0c98 */
[----:B-----5:R1:W-:Y:S01]  /*9910*/  @!P0 ST.E.128 desc[UR40][R78.64], R4 ;  /* 0x000000044e008985 */ /* 0x0203e2000c101d28 */
[----:B------:R-:W-:Y:S02]  /*9920*/  ISETP.GE.AND P2, PT, R185, UR14, PT ;  /* 0x0000000eb9007c0c */ /* 0x000fe4000bf46270 */
[----:B------:R-:W-:Y:S01]  /*9930*/  LOP3.LUT P0, RZ, R0, 0x40, RZ, 0xc0, !PT ;  /* 0x0000004000ff7812 */ /* 0x000fe2000780c0ff */
[----:B------:R2:W-:Y:S01]  /*9940*/  @!P1 ST.E.128 desc[UR40][R76.64], R12 ;  /* 0x0000000c4c009985 */ /* 0x0005e2000c101d28 */
[----:B------:R-:W-:-:S02]  /*9950*/  ISETP.GE.AND P1, PT, R184, UR14, PT ;  /* 0x0000000eb8007c0c */ /* 0x000fc4000bf26270 */
[CC--:B------:R-:W-:Y:S02]  /*9960*/  @!P3 LEA R82, P6, R186.reuse, R20.reuse, 0x1 ;  /* 0x00000014ba52b211 */ /* 0x0c0fe400078c08ff */
[-C--:B------:R-:W-:Y:S02]  /*9970*/  @!P4 LEA.HI.X R85, R187, R21.reuse, R80, 0x1, P5 ;  /* 0x00000015bb55c211 */ /* 0x080fe400028f0c50 */
[-C--:B------:R-:W-:Y:S02]  /*9980*/  @!P3 LEA.HI.X R83, R186, R21.reuse, R81, 0x1, P6 ;  /* 0x00000015ba53b211 */ /* 0x080fe400030f0c51 */
[----:B------:R-:W-:Y:S01]  /*9990*/  LOP3.LUT P6, RZ, R3, 0x80, RZ, 0xc0, !PT ;  /* 0x0000008003ff7812 */ /* 0x000fe200078cc0ff */
[----:B------:R3:W-:Y:S01]  /*99a0*/  @!P4 ST.E.128 desc[UR40][R84.64], R28 ;  /* 0x0000001c5400c985 */ /* 0x0007e2000c101d28 */
[C---:B------:R-:W-:Y:S02]  /*99b0*/  @!P2 LEA R80, P5, R185.reuse, R20, 0x1 ;  /* 0x00000014b950a211 */ /* 0x040fe400078a08ff */
[----:B-1----:R-:W-:Y:S01]  /*99c0*/  SHF.R.S32.HI R5, RZ, 0x1f, R184 ;  /* 0x0000001fff057819 */ /* 0x002fe200000114b8 */
[----:B------:R3:W-:Y:S01]  /*99d0*/  @!P3 ST.E.128 desc[UR40][R82.64], R36 ;  /* 0x000000245200b985 */ /* 0x0007e2000c101d28 */
[----:B------:R-:W-:-:S02]  /*99e0*/  @!P2 LEA.HI.X R81, R185, R21, R90, 0x1, P5 ;  /* 0x00000015b951a211 */ /* 0x000fc400028f0c5a */
[CC--:B------:R-:W-:Y:S02]  /*99f0*/  @!P1 LEA R6, P5, R184.reuse, R20.reuse, 0x1 ;  /* 0x00000014b8069211 */ /* 0x0c0fe400078a08ff */
[----:B--2---:R-:W-:Y:S01]  /*9a00*/  SHF.R.S32.HI R15, RZ, 0x1f, R226 ;  /* 0x0000001fff0f7819 */ /* 0x004fe200000114e2 */
[----:B------:R3:W-:Y:S01]  /*9a10*/  @!P2 ST.E.128 desc[UR40][R80.64], R44 ;  /* 0x0000002c5000a985 */ /* 0x0007e2000c101d28 */
[-C--:B------:R-:W-:Y:S02]  /*9a20*/  @!P1 LEA.HI.X R7, R184, R21.reuse, R5, 0x1, P5 ;  /* 0x00000015b8079211 */ /* 0x080fe400028f0c05 */
[C---:B------:R-:W-:Y:S02]  /*9a30*/  @P0 LEA R4, P5, R226.reuse, R20, 0x1 ;  /* 0x00000014e2040211 */ /* 0x040fe400078a08ff */
[----:B------:R-:W-:Y:S01]  /*9a40*/  SHF.R.S32.HI R13, RZ, 0x1f, R225 ;  /* 0x0000001fff0d7819 */ /* 0x000fe200000114e1 */
[----:B------:R3:W-:Y:S01]  /*9a50*/  @!P1 ST.E.128 desc[UR40][R6.64], R52 ;  /* 0x0000003406009985 */ /* 0x0007e2000c101d28 */
[----:B------:R-:W-:-:S02]  /*9a60*/  @P0 LEA.HI.X R5, R226, R21, R15, 0x1, P5 ;  /* 0x00000015e2050211 */ /* 0x000fc400028f0c0f */
[----:B------:R-:W-:-:S03]  /*9a70*/  @P6 LEA R12, P5, R225, R20, 0x1 ;  /* 0x00000014e10c6211 */ /* 0x000fc600078a08ff */
[----:B------:R3:W-:Y:S01]  /*9a80*/  @P0 ST.E.128 desc[UR40][R4.64], R60 ;  /* 0x0000003c04000985 */ /* 0x0007e2000c101d28 */
[----:B------:R-:W-:-:S05]  /*9a90*/  @P6 LEA.HI.X R13, R225, R21, R13, 0x1, P5 ;  /* 0x00000015e10d6211 */ /* 0x000fca00028f0c0d */
[----:B------:R3:W-:Y:S04]  /*9aa0*/  @P6 ST.E.128 desc[UR40][R12.64], R68 ;  /* 0x000000440c006985 */ /* 0x0007e8000c101d28 */
.L_x_423:
[----:B------:R-:W-:Y:S05]  /*9ab0*/  BSYNC B1 ;  /* 0x0000000000017941 */ /* 0x000fea0003800000 */
.L_x_422:
[----:B---3-5:R-:W-:Y:S01]  /*9ac0*/  VIADD R6, R88, 0x20 ;  /* 0x0000002058067836 */ /* 0x028fe20000000000 */
[----:B------:R3:W4:Y:S04]  /*9ad0*/  SHFL.IDX PT, R5, R87, 0x1, 0x181f ;  /* 0x00381f0057057f89 */ /* 0x00072800000e0000 */
[----:B------:R-:W-:Y:S01]  /*9ae0*/  ISETP.GE.AND P0, PT, R6, R89, PT ;  /* 0x000000590600720c */ /* 0x000fe20003f06270 */
[----:B------:R3:W0:-:S12]  /*9af0*/  SHFL.IDX PT, R4, R86, 0x1, 0x181f ;  /* 0x00381f0056047f89 */ /* 0x00061800000e0000 */
[----:B---3--:R-:W-:Y:S05]  /*9b00*/  @P0 BRA `(.L_x_424) ;  /* 0x0000002800040947 */ /* 0x008fea0003800000 */
[----:B------:R-:W-:Y:S02]  /*9b10*/  ISETP.GE.AND P0, PT, R192, UR14, PT ;  /* 0x0000000ec0007c0c */ /* 0x000fe4000bf06270 */
[----:B------:R-:W-:Y:S02]  /*9b20*/  ISETP.GE.AND P5, PT, R2, UR14, PT ;  /* 0x0000000e02007c0c */ /* 0x000fe4000bfa6270 */
[----:B------:R-:W-:Y:S02]  /*9b30*/  ISETP.GE.AND P2, PT, R187, UR14, PT ;  /* 0x0000000ebb007c0c */ /* 0x000fe4000bf46270 */
[----:B------:R-:W-:Y:S02]  /*9b40*/  ISETP.GE.AND P1, PT, R186, UR14, PT ;  /* 0x0000000eba007c0c */ /* 0x000fe4000bf26270 */
[----:B------:R-:W-:Y:S02]  /*9b50*/  ISETP.GE.AND P3, PT, R185, UR14, PT ;  /* 0x0000000eb9007c0c */ /* 0x000fe4000bf66270 */
[----:B------:R-:W-:-:S02]  /*9b60*/  SHF.R.S32.HI R15, RZ, 0x1f, R187 ;  /* 0x0000001fff0f7819 */ /* 0x000fc400000114bb */
[----:B--2---:R-:W-:Y:S02]  /*9b70*/  SHF.R.S32.HI R21, RZ, 0x1f, R186 ;  /* 0x0000001fff157819 */ /* 0x004fe400000114ba */
[----:B0-----:R-:W-:Y:S01]  /*9b80*/  @!P0 LEA R12, P4, R192, R4, 0x1 ;  /* 0x00000004c00c8211 */ /* 0x001fe200078808ff */
[----:B----4-:R-:W-:Y:S01]  /*9b90*/  @!P5 IMAD.WIDE R6, R2, 0x2, R4 ;  /* 0x000000020206d825 */ /* 0x010fe200078e0204 */
[----:B------:R-:W-:Y:S02]  /*9ba0*/  SHF.R.S32.HI R31, RZ, 0x1f, R184 ;  /* 0x0000001fff1f7819 */ /* 0x000fe400000114b8 */
[----:B------:R-:W-:Y:S02]  /*9bb0*/  @!P0 LEA.HI.X R13, R192, R5, R152, 0x1, P4 ;  /* 0x00000005c00d8211 */ /* 0x000fe400020f0c98 */
[----:B------:R-:W-:Y:S01]  /*9bc0*/  ISETP.GE.AND P4, PT, R184, UR14, PT ;  /* 0x0000000eb8007c0c */ /* 0x000fe2000bf86270 */
[----:B------:R0:W-:Y:S01]  /*9bd0*/  @!P5 ST.E.128 desc[UR40][R6.64], R8 ;  /* 0x000000080600d985 */ /* 0x0001e2000c101d28 */
[----:B------:R-:W-:-:S02]  /*9be0*/  LOP3.LUT P5, RZ, R0, 0x40, RZ, 0xc0, !PT ;  /* 0x0000004000ff7812 */ /* 0x000fc400078ac0ff */
[CC--:B------:R-:W-:Y:S01]  /*9bf0*/  @!P2 LEA R14, P6, R187.reuse, R4.reuse, 0x1 ;  /* 0x00000004bb0ea211 */ /* 0x0c0fe200078c08ff */
[----:B------:R3:W-:Y:S01]  /*9c00*/  @!P0 ST.E.128 desc[UR40][R12.64], R24 ;  /* 0x000000180c008985 */ /* 0x0007e2000c101d28 */
[----:B------:R-:W-:Y:S02]  /*9c10*/  SHF.R.S32.HI R0, RZ, 0x1f, R185 ;  /* 0x0000001fff007819 */ /* 0x000fe400000114b9 */
[----:B------:R-:W-:Y:S02]  /*9c20*/  @!P2 LEA.HI.X R15, R187, R5, R15, 0x1, P6 ;  /* 0x00000005bb0fa211 */ /* 0x000fe400030f0c0f */
[-C--:B-1----:R-:W-:Y:S02]  /*9c30*/  @!P1 LEA R20, P6, R186, R4.reuse, 0x1 ;  /* 0x00000004ba149211 */ /* 0x082fe400078c08ff */
[----:B------:R-:W-:Y:S01]  /*9c40*/  SHF.R.S32.HI R37, RZ, 0x1f, R226 ;  /* 0x0000001fff257819 */ /* 0x000fe200000114e2 */
[----:B------:R3:W-:Y:S01]  /*9c50*/  @!P2 ST.E.128 desc[UR40][R14.64], R32 ;  /* 0x000000200e00a985 */ /* 0x0007e2000c101d28 */
[----:B------:R-:W-:-:S02]  /*9c60*/  @!P3 LEA R28, P2, R185, R4, 0x1 ;  /* 0x00000004b91cb211 */ /* 0x000fc400078408ff */
[-C--:B------:R-:W-:Y:S02]  /*9c70*/  @!P4 LEA R30, P0, R184, R4.reuse, 0x1 ;  /* 0x00000004b81ec211 */ /* 0x080fe400078008ff */
[-C--:B------:R-:W-:Y:S02]  /*9c80*/  @!P1 LEA.HI.X R21, R186, R5.reuse, R21, 0x1, P6 ;  /* 0x00000005ba159211 */ /* 0x080fe400030f0c15 */
[----:B0-----:R-:W-:Y:S02]  /*9c90*/  @P5 LEA R6, P6, R226, R4, 0x1 ;  /* 0x00000004e2065211 */ /* 0x001fe400078c08ff */
[-C--:B------:R-:W-:Y:S01]  /*9ca0*/  @!P3 LEA.HI.X R29, R185, R5.reuse, R0, 0x1, P2 ;  /* 0x00000005b91db211 */ /* 0x080fe200010f0c00 */
[----:B------:R3:W-:Y:S01]  /*9cb0*/  @!P1 ST.E.128 desc[UR40][R20.64], R40 ;  /* 0x0000002814009985 */ /* 0x0007e2000c101d28 */
[-C--:B------:R-:W-:Y:S02]  /*9cc0*/  @!P4 LEA.HI.X R31, R184, R5.reuse, R31, 0x1, P0 ;  /* 0x00000005b81fc211 */ /* 0x080fe400000f0c1f */
[----:B------:R-:W-:Y:S01]  /*9cd0*/  @P5 LEA.HI.X R7, R226, R5, R37, 0x1, P6 ;  /* 0x00000005e2075211 */ /* 0x000fe200030f0c25 */
[----:B------:R3:W-:Y:S01]  /*9ce0*/  @!P3 ST.E.128 desc[UR40][R28.64], R48 ;  /* 0x000000301c00b985 */ /* 0x0007e2000c101d28 */
[----:B------:R-:W-:-:S03]  /*9cf0*/  LOP3.LUT P0, RZ, R3, 0x80, RZ, 0xc0, !PT ;  /* 0x0000008003ff7812 */ /* 0x000fc6000780c0ff */
[----:B------:R3:W-:Y:S04]  /*9d00*/  @!P4 ST.E.128 desc[UR40][R30.64], R56 ;  /* 0x000000381e00c985 */ /* 0x0007e8000c101d28 */
[----:B------:R3:W-:Y:S06]  /*9d10*/  @P5 ST.E.128 desc[UR40][R6.64], R64 ;  /* 0x0000004006005985 */ /* 0x0007ec000c101d28 */
[----:B------:R-:W-:Y:S05]  /*9d20*/  @!P0 BRA `(.L_x_424) ;  /* 0x00000024007c8947 */ /* 0x000fea0003800000 */
[----:B------:R-:W-:Y:S02]  /*9d30*/  LEA R4, P0, R225, R4, 0x1 ;  /* 0x00000004e1047211 */ /* 0x000fe400078008ff */
[----:B------:R-:W-:-:S04]  /*9d40*/  SHF.R.S32.HI R0, RZ, 0x1f, R225 ;  /* 0x0000001fff007819 */ /* 0x000fc800000114e1 */
[----:B------:R-:W-:-:S05]  /*9d50*/  LEA.HI.X R5, R225, R5, R0, 0x1, P0 ;  /* 0x00000005e1057211 */ /* 0x000fca00000f0c00 */
[----:B------:R0:W-:Y:S01]  /*9d60*/  ST.E.128 desc[UR40][R4.64], R72 ;  /* 0x0000004804007985 */ /* 0x0001e2000c101d28 */
[----:B------:R-:W-:Y:S05]  /*9d70*/  BRA `(.L_x_424) ;  /* 0x0000002400687947 */ /* 0x000fea0003800000 */
.L_x_421:
[----:B------:R-:W2:Y:S01]  /*9d80*/  LDL R0, [R1+0x58] ;  /* 0x0000580001007983 */ /* 0x000ea20000100800 */
[----:B------:R-:W-:Y:S01]  /*9d90*/  ULDC.64 UR12, c[0x0][0xb08] ;  /* 0x0002c200000c7ab9 */ /* 0x000fe20000000a00 */
[----:B------:R-:W-:Y:S01]  /*9da0*/  ULDC UR14, c[0x0][0xbe8] ;  /* 0x0002fa00000e7ab9 */ /* 0x000fe20000000800 */
[----:B------:R-:W-:Y:S01]  /*9db0*/  UIMAD UR18, UR18, UR12, URZ ;  /* 0x0000000c121272a4 */ /* 0x000fe2000f8e023f */
[----:B0-----:R-:W-:Y:S01]  /*9dc0*/  IMAD.U32 R6, RZ, RZ, UR43 ;  /* 0x0000002bff067e24 */ /* 0x001fe2000f8e00ff */
[----:B------:R-:W-:Y:S01]  /*9dd0*/  UIMAD.WIDE.U32 UR10, UR4, UR12, URZ ;  /* 0x0000000c040a72a5 */ /* 0x000fe2000f8e003f */
[----:B------:R-:W-:Y:S01]  /*9de0*/  BSSY B1, `(.L_x_425) ;  /* 0x00000cc000017945 */ /* 0x000fe20003800000 */
[----:B------:R-:W-:Y:S01]  /*9df0*/  UIMAD UR18, UR4, UR13, UR18 ;  /* 0x0000000d041272a4 */ /* 0x000fe2000f8e0212 */
[----:B------:R-:W-:Y:S01]  /*9e00*/  SHF.R.S32.HI R21, RZ, 0x1f, R203 ;  /* 0x0000001fff157819 */ /* 0x000fe200000114cb */
[----:B------:R-:W-:Y:S01]  /*9e10*/  UISETP.NE.AND UP0, UPT, UR14, 0x1, UPT ;  /* 0x000000010e00788c */ /* 0x000fe2000bf05270 */
[----:B------:R-:W-:Y:S01]  /*9e20*/  SHF.R.S32.HI R152, RZ, 0x1f, R204 ;  /* 0x0000001fff987819 */ /* 0x000fe200000114cc */
[----:B------:R-:W-:Y:S01]  /*9e30*/  UIADD3 UR11, UR11, UR18, URZ ;  /* 0x000000120b0b7290 */ /* 0x000fe2000fffe03f */
[----:B------:R-:W-:Y:S01]  /*9e40*/  SHF.R.S32.HI R153, RZ, 0x1f, R205 ;  /* 0x0000001fff997819 */ /* 0x000fe200000114cd */
[----:B------:R-:W-:Y:S01]  /*9e50*/  ULDC.64 UR12, c[0x0][0xb38] ;  /* 0x0002ce00000c7ab9 */ /* 0x000fe20000000a00 */
[----:B------:R-:W-:Y:S01]  /*9e60*/  USHF.R.S32.HI UR4, URZ, 0x1f, UR9 ;  /* 0x0000001f3f047899 */ /* 0x000fe20008011409 */
[----:B------:R-:W-:Y:S01]  /*9e70*/  PLOP3.LUT P0, PT, PT, PT, UP0, 0x80, 0x0 ;  /* 0x000000000000781c */ /* 0x000fe20003f0f008 */
[----:B------:R-:W-:Y:S01]  /*9e80*/  UIMAD.WIDE.U32 UR10, UR44, UR12, UR10 ;  /* 0x0000000c2c0a72a5 */ /* 0x000fe2000f8e000a */
[----:B------:R-:W-:Y:S01]  /*9e90*/  SHF.R.S32.HI R154, RZ, 0x1f, R206 ;  /* 0x0000001fff9a7819 */ /* 0x000fe200000114ce */
[----:B------:R-:W-:Y:S01]  /*9ea0*/  UIMAD UR8, UR8, UR14, URZ ;  /* 0x0000000e080872a4 */ /* 0x000fe2000f8e023f */
[----:B------:R-:W-:Y:S01]  /*9eb0*/  SHF.R.S32.HI R155, RZ, 0x1f, R207 ;  /* 0x0000001fff9b7819 */ /* 0x000fe200000114cf */
[----:B------:R-:W-:Y:S01]  /*9ec0*/  UIMAD UR11, UR44, UR13, UR11 ;  /* 0x0000000d2c0b72a4 */ /* 0x000fe2000f8e020b */
[----:B------:R-:W-:-:S02]  /*9ed0*/  SHF.R.S32.HI R156, RZ, 0x1f, R208 ;  /* 0x0000001fff9c7819 */ /* 0x000fc400000114d0 */
[----:B------:R-:W-:Y:S01]  /*9ee0*/  ULDC.64 UR12, c[0x0][0xb40] ;  /* 0x0002d000000c7ab9 */ /* 0x000fe20000000a00 */
[----:B------:R-:W-:Y:S01]  /*9ef0*/  SHF.R.S32.HI R157, RZ, 0x1f, R209 ;  /* 0x0000001fff9d7819 */ /* 0x000fe200000114d1 */
[----:B------:R-:W-:Y:S01]  /*9f00*/  UIMAD UR4, UR4, UR12, URZ ;  /* 0x0000000c040472a4 */ /* 0x000fe2000f8e023f */
[----:B------:R-:W-:Y:S01]  /*9f10*/  SHF.R.S32.HI R158, RZ, 0x1f, R210 ;  /* 0x0000001fff9e7819 */ /* 0x000fe200000114d2 */
[----:B------:R-:W-:Y:S01]  /*9f20*/  UIMAD.WIDE.U32 UR10, UR9, UR12, UR10 ;  /* 0x0000000c090a72a5 */ /* 0x000fe2000f8e000a */
[----:B------:R-:W-:Y:S01]  /*9f30*/  SHF.R.S32.HI R159, RZ, 0x1f, R211 ;  /* 0x0000001fff9f7819 */ /* 0x000fe200000114d3 */
[----:B------:R-:W-:Y:S01]  /*9f40*/  UIMAD UR4, UR9, UR13, UR4 ;  /* 0x0000000d090472a4 */ /* 0x000fe2000f8e0204 */
[----:B------:R-:W-:Y:S02]  /*9f50*/  SHF.R.S32.HI R160, RZ, 0x1f, R212 ;  /* 0x0000001fffa07819 */ /* 0x000fe400000114d4 */
[----:B------:R-:W-:Y:S01]  /*9f60*/  @UP0 ULDC UR9, c[0x0][0xbec] ;  /* 0x0002fb0000090ab9 */ /* 0x000fe20000000800 */
[----:B------:R-:W-:Y:S01]  /*9f70*/  UIADD3 UR11, UR11, UR4, URZ ;  /* 0x000000040b0b7290 */ /* 0x000fe2000fffe03f */
[----:B------:R-:W-:Y:S01]  /*9f80*/  SHF.R.S32.HI R161, RZ, 0x1f, R213 ;  /* 0x0000001fffa17819 */ /* 0x000fe200000114d5 */
[----:B------:R-:W-:Y:S01]  /*9f90*/  ULDC.64 UR12, c[0x0][0xb48] ;  /* 0x0002d200000c7ab9 */ /* 0x000fe20000000a00 */
[----:B------:R-:W-:Y:S01]  /*9fa0*/  @UP0 ULDC UR4, c[0x0][0xbf0] ;  /* 0x0002fc0000040ab9 */ /* 0x000fe20000000800 */
[----:B------:R-:W-:Y:S01]  /*9fb0*/  UIMAD.WIDE.U32 UR10, UR45, UR12, UR10 ;  /* 0x0000000c2d0a72a5 */ /* 0x000fe2000f8e000a */
[----:B------:R-:W-:-:S02]  /*9fc0*/  SHF.R.S32.HI R162, RZ, 0x1f, R214 ;  /* 0x0000001fffa27819 */ /* 0x000fc400000114d6 */
[----:B------:R-:W-:Y:S01]  /*9fd0*/  SHF.R.S32.HI R163, RZ, 0x1f, R215 ;  /* 0x0000001fffa37819 */ /* 0x000fe200000114d7 */
[----:B------:R-:W-:Y:S01]  /*9fe0*/  UIMAD UR45, UR45, UR13, UR11 ;  /* 0x0000000d2d2d72a4 */ /* 0x000fe2000f8e020b */
[----:B------:R-:W-:Y:S01]  /*9ff0*/  SHF.R.S32.HI R164, RZ, 0x1f, R216 ;  /* 0x0000001fffa47819 */ /* 0x000fe200000114d8 */
[----:B------:R-:W-:Y:S01]  /*a000*/  IMAD.U32 R5, RZ, RZ, UR11 ;  /* 0x0000000bff057e24 */ /* 0x000fe2000f8e00ff */
[----:B------:R-:W-:Y:S01]  /*a010*/  ULDC.64 UR12, c[0x0][0xb30] ;  /* 0x0002cc00000c7ab9 */ /* 0x000fe20000000a00 */
[----:B------:R-:W-:Y:S01]  /*a020*/  IMAD.U32 R4, RZ, RZ, UR10 ;  /* 0x0000000aff047e24 */ /* 0x000fe2000f8e00ff */
[----:B------:R-:W-:Y:S01]  /*a030*/  ULDC.64 UR10, c[0x0][0xb28] ;  /* 0x0002ca00000a7ab9 */ /* 0x000fe20000000a00 */
[----:B------:R-:W-:Y:S01]  /*a040*/  IMAD.U32 R5, RZ, RZ, UR45 ;  /* 0x0000002dff057e24 */ /* 0x000fe2000f8e00ff */
[----:B------:R-:W-:Y:S02]  /*a050*/  SHF.R.S32.HI R165, RZ, 0x1f, R217 ;  /* 0x0000001fffa57819 */ /* 0x000fe400000114d9 */
[----:B------:R-:W-:-:S02]  /*a060*/  SHF.R.S32.HI R166, RZ, 0x1f, R218 ;  /* 0x0000001fffa67819 */ /* 0x000fc400000114da */
[----:B------:R-:W-:Y:S02]  /*a070*/  SHF.R.S32.HI R167, RZ, 0x1f, R219 ;  /* 0x0000001fffa77819 */ /* 0x000fe400000114db */
[----:B------:R-:W-:Y:S02]  /*a080*/  SHF.R.S32.HI R168, RZ, 0x1f, R220 ;  /* 0x0000001fffa87819 */ /* 0x000fe400000114dc */
[----:B------:R-:W-:Y:S02]  /*a090*/  SHF.R.S32.HI R13, RZ, 0x1f, R221 ;  /* 0x0000001fff0d7819 */ /* 0x000fe400000114dd */
[----:B------:R-:W-:Y:S02]  /*a0a0*/  SHF.R.S32.HI R169, RZ, 0x1f, R222 ;  /* 0x0000001fffa97819 */ /* 0x000fe400000114de */
[----:B------:R-:W-:Y:S02]  /*a0b0*/  SHF.R.S32.HI R170, RZ, 0x1f, R223 ;  /* 0x0000001fffaa7819 */ /* 0x000fe400000114df */
[----:B------:R-:W-:Y:S01]  /*a0c0*/  SHF.R.S32.HI R171, RZ, 0x1f, R17 ;  /* 0x0000001fffab7819 */ /* 0x000fe20000011411 */
[----:B--2---:R-:W-:-:S04]  /*a0d0*/  IMAD R6, R6, 0x40, R0 ;  /* 0x0000004006067824 */ /* 0x004fc800078e0200 */
[----:B------:R-:W-:-:S04]  /*a0e0*/  @P0 IMAD.HI.U32 R0, R6, UR9, RZ ;  /* 0x0000000906000c27 */ /* 0x000fc8000f8e00ff */
[----:B------:R-:W-:Y:S01]  /*a0f0*/  IMAD.MOV.U32 R3, RZ, RZ, R6 ;  /* 0x000000ffff037224 */ /* 0x000fe200078e0006 */
[----:B------:R-:W-:Y:S01]  /*a100*/  @P0 SHF.R.U32.HI R3, RZ, UR4, R0 ;  /* 0x00000004ff030c19 */ /* 0x000fe20008011600 */
[----:B------:R-:W-:-:S03]  /*a110*/  UIADD3 UR4, UR38, 0x28c20, URZ ;  /* 0x00028c2026047890 */ /* 0x000fc6000fffe03f */
[--C-:B------:R-:W-:Y:S01]  /*a120*/  SHF.R.S32.HI R0, RZ, 0x1f, R3.reuse ;  /* 0x0000001fff007819 */ /* 0x100fe20000011403 */
[----:B------:R-:W-:Y:S01]  /*a130*/  IMAD.MOV R7, RZ, RZ, -R3 ;  /* 0x000000ffff077224 */ /* 0x000fe200078e0a03 */
[----:B------:R-:W-:Y:S01]  /*a140*/  UPRMT UR4, URZ, 0x654, UR4 ;  /* 0x000006543f047896 */ /* 0x000fe20008000004 */
[----:B------:R-:W-:-:S04]  /*a150*/  IMAD.WIDE.U32 R4, R3, UR12, R4 ;  /* 0x0000000c03047c25 */ /* 0x000fc8000f8e0004 */
[----:B------:R-:W-:Y:S02]  /*a160*/  IMAD R0, R0, UR12, RZ ;  /* 0x0000000c00007c24 */ /* 0x000fe4000f8e02ff */
[----:B------:R-:W-:Y:S02]  /*a170*/  IMAD R7, R7, UR14, R6 ;  /* 0x0000000e07077c24 */ /* 0x000fe4000f8e0206 */
[----:B------:R-:W-:Y:S01]  /*a180*/  IMAD R9, R3, UR13, R0 ;  /* 0x0000000d03097c24 */ /* 0x000fe2000f8e0200 */
[----:B------:R-:W-:Y:S02]  /*a190*/  SYNCS.ARRIVE.TRANS64.RED.A1T0 RZ, [UR4], RZ ;  /* 0x000000ffffff79a7 */ /* 0x000fe40008100404 */
[----:B------:R-:W-:Y:S01]  /*a1a0*/  SHF.R.S32.HI R0, RZ, 0x1f, R7 ;  /* 0x0000001fff007819 */ /* 0x000fe20000011407 */
[----:B------:R-:W-:Y:S02]  /*a1b0*/  IMAD.IADD R5, R5, 0x1, R9 ;  /* 0x0000000105057824 */ /* 0x000fe400078e0209 */
[----:B------:R-:W-:-:S02]  /*a1c0*/  IMAD.U32 R9, RZ, RZ, UR43 ;  /* 0x0000002bff097e24 */ /* 0x000fc4000f8e00ff */
[----:B------:R-:W-:Y:S02]  /*a1d0*/  IMAD R0, R0, UR10, RZ ;  /* 0x0000000a00007c24 */ /* 0x000fe4000f8e02ff */
[----:B------:R-:W-:-:S04]  /*a1e0*/  IMAD.WIDE.U32 R4, R7, UR10, R4 ;  /* 0x0000000a07047c25 */ /* 0x000fc8000f8e0004 */
[----:B------:R-:W-:Y:S01]  /*a1f0*/  IMAD R3, R7, UR11, R0 ;  /* 0x0000000b07037c24 */ /* 0x000fe2000f8e0200 */
[----:B------:R-:W-:Y:S01]  /*a200*/  ULDC.64 UR10, c[0x0][0xb00] ;  /* 0x0002c000000a7ab9 */ /* 0x000fe20000000a00 */
[----:B------:R-:W-:Y:S02]  /*a210*/  IMAD R0, R9, 0x40, R16 ;  /* 0x0000004009007824 */ /* 0x000fe400078e0210 */
[----:B------:R-:W-:Y:S01]  /*a220*/  IMAD.IADD R5, R5, 0x1, R3 ;  /* 0x0000000105057824 */ /* 0x000fe200078e0203 */
[----:B------:R-:W-:Y:S02]  /*a230*/  LEA R3, P1, R4, UR10, 0x2 ;  /* 0x0000000a04037c11 */ /* 0x000fe4000f8210ff */
[----:B------:R-:W-:Y:S02]  /*a240*/  ISETP.GE.AND P0, PT, R0, UR8, PT ;  /* 0x0000000800007c0c */ /* 0x000fe4000bf06270 */
[----:B------:R-:W-:Y:S01]  /*a250*/  LEA.HI.X R10, R4, UR11, R5, 0x2, P1 ;  /* 0x0000000b040a7c11 */ /* 0x000fe200088f1405 */
[----:B------:R0:W1:Y:S04]  /*a260*/  SHFL.IDX PT, R11, R3, RZ, 0x1c1f ;  /* 0x001c1fff030b7589 */ /* 0x00006800000e0000 */
[----:B------:R0:W2:Y:S06]  /*a270*/  SHFL.IDX PT, R12, R10, RZ, 0x1c1f ;  /* 0x001c1fff0a0c7589 */ /* 0x0000ac00000e0000 */
[----:B------:R-:W-:Y:S05]  /*a280*/  @P0 BRA `(.L_x_426) ;  /* 0x0000000800040947 */ /* 0x000fea0003800000 */
[----:B------:R-:W-:Y:S02]  /*a290*/  ULDC UR4, c[0x0][0xac8] ;  /* 0x0002b20000047ab9 */ /* 0x000fe40000000800 */
[----:B------:R-:W-:Y:S02]  /*a2a0*/  ISETP.GE.AND P3, PT, R17, UR4, PT ;  /* 0x0000000411007c0c */ /* 0x000fe4000bf66270 */
[----:B------:R-:W-:Y:S02]  /*a2b0*/  ISETP.GE.AND P4, PT, R223, UR4, PT ;  /* 0x00000004df007c0c */ /* 0x000fe4000bf86270 */
[----:B------:R-:W-:Y:S02]  /*a2c0*/  ISETP.GE.AND P2, PT, R222, UR4, PT ;  /* 0x00000004de007c0c */ /* 0x000fe4000bf46270 */
[----:B------:R-:W-:-:S07]  /*a2d0*/  ISETP.GE.AND P1, PT, R221, UR4, PT ;  /* 0x00000004dd007c0c */ /* 0x000fce000bf26270 */
[-C--:B-1----:R-:W-:Y:S02]  /*a2e0*/  @!P3 LEA R4, P0, R17, R11.reuse, 0x2 ;  /* 0x0000000b1104b211 */ /* 0x082fe400078010ff */
[----:B------:R-:W-:Y:S02]  /*a2f0*/  @!P4 LEA R6, P5, R223, R11, 0x2 ;  /* 0x0000000bdf06c211 */ /* 0x000fe400078a10ff */
[-C--:B--2---:R-:W-:Y:S02]  /*a300*/  @!P3 LEA.HI.X R5, R17, R12.reuse, R171, 0x2, P0 ;  /* 0x0000000c1105b211 */ /* 0x084fe400000f14ab */
[----:B------:R-:W-:Y:S02]  /*a310*/  ISETP.GE.AND P0, PT, R220, UR4, PT ;  /* 0x00000004dc007c0c */ /* 0x000fe4000bf06270 */
[----:B------:R-:W-:Y:S01]  /*a320*/  @!P4 LEA.HI.X R7, R223, R12, R170, 0x2, P5 ;  /* 0x0000000cdf07c211 */ /* 0x000fe200028f14aa */
[----:B------:R1:W-:Y:S01]  /*a330*/  @!P3 ST.E.64 desc[UR40][R4.64], R24 ;  /* 0x000000180400b985 */ /* 0x0003e2000c101b28 */
[----:B------:R-:W-:-:S03]  /*a340*/  ISETP.GE.AND P3, PT, R219, UR4, PT ;  /* 0x00000004db007c0c */ /* 0x000fc6000bf66270 */
[----:B------:R2:W-:Y:S01]  /*a350*/  @!P4 ST.E.64 desc[UR40][R6.64], R28 ;  /* 0x0000001c0600c985 */ /* 0x0005e2000c101b28 */
[----:B------:R-:W-:Y:S02]  /*a360*/  ISETP.GE.AND P4, PT, R218, UR4, PT ;  /* 0x00000004da007c0c */ /* 0x000fe4000bf86270 */
[CC--:B-1----:R-:W-:Y:S02]  /*a370*/  @!P2 LEA R4, P6, R222.reuse, R11.reuse, 0x2 ;  /* 0x0000000bde04a211 */ /* 0x0c2fe400078c10ff */
[CC--:B--2---:R-:W-:Y:S02]  /*a380*/  @!P1 LEA R6, P5, R221.reuse, R11.reuse, 0x2 ;  /* 0x0000000bdd069211 */ /* 0x0c4fe400078a10ff */
[-C--:B------:R-:W-:Y:S02]  /*a390*/  @!P2 LEA.HI.X R5, R222, R12.reuse, R169, 0x2, P6 ;  /* 0x0000000cde05a211 */ /* 0x080fe400030f14a9 */
[----:B------:R-:W-:Y:S02]  /*a3a0*/  @!P0 LEA R8, P6, R220, R11, 0x2 ;  /* 0x0000000bdc088211 */ /* 0x000fe400078c10ff */
[----:B------:R-:W-:Y:S01]  /*a3b0*/  @!P1 LEA.HI.X R7, R221, R12, R13, 0x2, P5 ;  /* 0x0000000cdd079211 */ /* 0x000fe200028f140d */
[----:B------:R1:W-:Y:S01]  /*a3c0*/  @!P2 ST.E.64 desc[UR40][R4.64], R32 ;  /* 0x000000200400a985 */ /* 0x0003e2000c101b28 */
[----:B------:R-:W-:-:S02]  /*a3d0*/  ISETP.GE.AND P5, PT, R217, UR4, PT ;  /* 0x00000004d9007c0c */ /* 0x000fc4000bfa6270 */
[----:B------:R-:W-:Y:S01]  /*a3e0*/  @!P0 LEA.HI.X R9, R220, R12, R168, 0x2, P6 ;  /* 0x0000000cdc098211 */ /* 0x000fe200030f14a8 */
[----:B------:R2:W-:Y:S04]  /*a3f0*/  @!P1 ST.E.64 desc[UR40][R6.64], R36 ;  /* 0x0000002406009985 */ /* 0x0005e8000c101b28 */
[----:B------:R3:W-:Y:S01]  /*a400*/  @!P0 ST.E.64 desc[UR40][R8.64], R40 ;  /* 0x0000002808008985 */ /* 0x0007e2000c101b28 */
[----:B------:R-:W-:Y:S02]  /*a410*/  ISETP.GE.AND P0, PT, R216, UR4, PT ;  /* 0x00000004d8007c0c */ /* 0x000fe4000bf06270 */
[-C--:B-1----:R-:W-:Y:S02]  /*a420*/  @!P3 LEA R4, P1, R219, R11.reuse, 0x2 ;  /* 0x0000000bdb04b211 */ /* 0x082fe400078210ff */
[----:B--2---:R-:W-:-:S02]  /*a430*/  @!P4 LEA R6, P2, R218, R11, 0x2 ;  /* 0x0000000bda06c211 */ /* 0x004fc400078410ff */
[-C--:B------:R-:W-:Y:S02]  /*a440*/  @!P3 LEA.HI.X R5, R219, R12.reuse, R167, 0x2, P1 ;  /* 0x0000000cdb05b211 */ /* 0x080fe400008f14a7 */
[----:B------:R-:W-:Y:S02]  /*a450*/  ISETP.GE.AND P1, PT, R215, UR4, PT ;  /* 0x00000004d7007c0c */ /* 0x000fe4000bf26270 */
[----:B------:R-:W-:Y:S01]  /*a460*/  @!P4 LEA.HI.X R7, R218, R12, R166, 0x2, P2 ;  /* 0x0000000cda07c211 */ /* 0x000fe200010f14a6 */
[----:B------:R1:W-:Y:S01]  /*a470*/  @!P3 ST.E.64 desc[UR40][R4.64], R44 ;  /* 0x0000002c0400b985 */ /* 0x0003e2000c101b28 */
[----:B------:R-:W-:Y:S02]  /*a480*/  ISETP.GE.AND P2, PT, R214, UR4, PT ;  /* 0x00000004d6007c0c */ /* 0x000fe4000bf46270 */
[----:B---3--:R-:W-:Y:S01]  /*a490*/  @!P5 LEA R8, P6, R217, R11, 0x2 ;  /* 0x0000000bd908d211 */ /* 0x008fe200078c10ff */
[----:B------:R2:W-:Y:S01]  /*a4a0*/  @!P4 ST.E.64 desc[UR40][R6.64], R48 ;  /* 0x000000300600c985 */ /* 0x0005e2000c101b28 */
[----:B------:R-:W-:-:S02]  /*a4b0*/  ISETP.GE.AND P3, PT, R213, UR4, PT ;  /* 0x00000004d5007c0c */ /* 0x000fc4000bf66270 */
[----:B------:R-:W-:Y:S02]  /*a4c0*/  @!P5 LEA.HI.X R9, R217, R12, R165, 0x2, P6 ;  /* 0x0000000cd909d211 */ /* 0x000fe400030f14a5 */
[----:B------:R-:W-:-:S03]  /*a4d0*/  ISETP.GE.AND P4, PT, R212, UR4, PT ;  /* 0x00000004d4007c0c */ /* 0x000fc6000bf86270 */
[----:B------:R3:W-:Y:S01]  /*a4e0*/  @!P5 ST.E.64 desc[UR40][R8.64], R52 ;  /* 0x000000340800d985 */ /* 0x0007e2000c101b28 */
[CC--:B-1----:R-:W-:Y:S02]  /*a4f0*/  @!P0 LEA R4, P6, R216.reuse, R11.reuse, 0x2 ;  /* 0x0000000bd8048211 */ /* 0x0c2fe400078c10ff */
[CC--:B--2---:R-:W-:Y:S02]  /*a500*/  @!P1 LEA R6, P5, R215.reuse, R11.reuse, 0x2 ;  /* 0x0000000bd7069211 */ /* 0x0c4fe400078a10ff */
[-C--:B------:R-:W-:Y:S02]  /*a510*/  @!P0 LEA.HI.X R5, R216, R12.reuse, R164, 0x2, P6 ;  /* 0x0000000cd8058211 */ /* 0x080fe400030f14a4 */
[----:B------:R-:W-:Y:S02]  /*a520*/  @!P1 LEA.HI.X R7, R215, R12, R163, 0x2, P5 ;  /* 0x0000000cd7079211 */ /* 0x000fe400028f14a3 */
[----:B------:R-:W-:Y:S01]  /*a530*/  ISETP.GE.AND P5, PT, R211, UR4, PT ;  /* 0x00000004d3007c0c */ /* 0x000fe2000bfa6270 */
[----:B------:R1:W-:Y:S01]  /*a540*/  @!P0 ST.E.64 desc[UR40][R4.64], R56 ;  /* 0x0000003804008985 */ /* 0x0003e2000c101b28 */
[----:B---3--:R-:W-:-:S02]  /*a550*/  @!P2 LEA R8, P6, R214, R11, 0x2 ;  /* 0x0000000bd608a211 */ /* 0x008fc400078c10ff */
[----:B------:R-:W-:Y:S01]  /*a560*/  ISETP.GE.AND P0, PT, R210, UR4, PT ;  /* 0x00000004d2007c0c */ /* 0x000fe2000bf06270 */
[----:B------:R2:W-:Y:S01]  /*a570*/  @!P1 ST.E.64 desc[UR40][R6.64], R60 ;  /* 0x0000003c06009985 */ /* 0x0005e2000c101b28 */
        /* <DEDUP_REMOVED lines=9> */
[----:B---3--:R-:W-:-:S03]  /*a610*/  @!P5 LEA R8, P6, R211, R11, 0x2 ;  /* 0x0000000bd308d211 */ /* 0x008fc600078c10ff */
[----:B------:R2:W-:Y:S01]  /*a620*/  @!P4 ST.E.64 desc[UR40][R6.64], R72 ;  /* 0x000000480600c985 */ /* 0x0005e2000c101b28 */
[----:B------:R-:W-:-:S05]  /*a630*/  @!P5 LEA.HI.X R9, R211, R12, R159, 0x2, P6 ;  /* 0x0000000cd309d211 */ /* 0x000fca00030f149f */
[----:B------:R3:W-:Y:S01]  /*a640*/  @!P5 ST.E.64 desc[UR40][R8.64], R76 ;  /* 0x0000004c0800d985 */ /* 0x0007e2000c101b28 */
[----:B------:R-:W-:Y:S02]  /*a650*/  ISETP.GE.AND P5, PT, R207, UR4, PT ;  /* 0x00000004cf007c0c */ /* 0x000fe4000bfa6270 */
[----:B-1----:R-:W-:-:S04]  /*a660*/  @!P0 LEA R4, P4, R210, R11, 0x2 ;  /* 0x0000000bd2048211 */ /* 0x002fc800078810ff */
[-C--:B------:R-:W-:Y:S02]  /*a670*/  @!P0 LEA.HI.X R5, R210, R12.reuse, R158, 0x2, P4 ;  /* 0x0000000cd2058211 */ /* 0x080fe400020f149e */
[----:B------:R-:W-:Y:S02]  /*a680*/  ISETP.GE.AND P4, PT, R206, UR4, PT ;  /* 0x00000004ce007c0c */ /* 0x000fe4000bf86270 */
[CC--:B--2---:R-:W-:Y:S01]  /*a690*/  @!P1 LEA R6, P3, R209.reuse, R11.reuse, 0x2 ;  /* 0x0000000bd1069211 */ /* 0x0c4fe200078610ff */
[----:B------:R1:W-:Y:S01]  /*a6a0*/  @!P0 ST.E.64 desc[UR40][R4.64], R80 ;  /* 0x0000005004008985 */ /* 0x0003e2000c101b28 */
[----:B---3--:R-:W-:Y:S02]  /*a6b0*/  @!P2 LEA R8, P6, R208, R11, 0x2 ;  /* 0x0000000bd008a211 */ /* 0x008fe400078c10ff */
[----:B------:R-:W-:Y:S02]  /*a6c0*/  @!P1 LEA.HI.X R7, R209, R12, R157, 0x2, P3 ;  /* 0x0000000cd1079211 */ /* 0x000fe400018f149d */
[----:B------:R-:W-:-:S02]  /*a6d0*/  ISETP.GE.AND P3, PT, R205, UR4, PT ;  /* 0x00000004cd007c0c */ /* 0x000fc4000bf66270 */
[----:B------:R-:W-:Y:S01]  /*a6e0*/  @!P2 LEA.HI.X R9, R208, R12, R156, 0x2, P6 ;  /* 0x0000000cd009a211 */ /* 0x000fe200030f149c */
[----:B------:R2:W-:Y:S01]  /*a6f0*/  @!P1 ST.E.64 desc[UR40][R6.64], R84 ;  /* 0x0000005406009985 */ /* 0x0005e2000c101b28 */
[----:B------:R-:W-:-:S03]  /*a700*/  ISETP.GE.AND P1, PT, R203, UR4, PT ;  /* 0x00000004cb007c0c */ /* 0x000fc6000bf26270 */
[----:B------:R3:W-:Y:S01]  /*a710*/  @!P2 ST.E.64 desc[UR40][R8.64], R88 ;  /* 0x000000580800a985 */ /* 0x0007e2000c101b28 */
[----:B------:R-:W-:Y:S02]  /*a720*/  ISETP.GE.AND P2, PT, R204, UR4, PT ;  /* 0x00000004cc007c0c */ /* 0x000fe4000bf46270 */
[----:B-1----:R-:W-:-:S04]  /*a730*/  @!P5 LEA R4, P6, R207, R11, 0x2 ;  /* 0x0000000bcf04d211 */ /* 0x002fc800078c10ff */
[----:B------:R-:W-:Y:S02]  /*a740*/  @!P5 LEA.HI.X R5, R207, R12, R155, 0x2, P6 ;  /* 0x0000000ccf05d211 */ /* 0x000fe400030f149b */
[----:B--2---:R-:W-:-:S03]  /*a750*/  @!P4 LEA R6, P0, R206, R11, 0x2 ;  /* 0x0000000bce06c211 */ /* 0x004fc600078010ff */
[----:B------:R1:W-:Y:S01]  /*a760*/  @!P5 ST.E.64 desc[UR40][R4.64], R92 ;  /* 0x0000005c0400d985 */ /* 0x0003e2000c101b28 */
[----:B------:R-:W-:Y:S02]  /*a770*/  ISETP.GE.AND P5, PT, R201, UR4, PT ;  /* 0x00000004c9007c0c */ /* 0x000fe4000bfa6270 */
[-C--:B------:R-:W-:Y:S02]  /*a780*/  @!P4 LEA.HI.X R7, R206, R12.reuse, R154, 0x2, P0 ;  /* 0x0000000cce07c211 */ /* 0x080fe400000f149a */
[----:B------:R-:W-:Y:S02]  /*a790*/  ISETP.GE.AND P0, PT, R202, UR4, PT ;  /* 0x00000004ca007c0c */ /* 0x000fe4000bf06270 */
[C---:B---3--:R-:W-:Y:S01]  /*a7a0*/  @!P3 LEA R8, P6, R205.reuse, R11, 0x2 ;  /* 0x0000000bcd08b211 */ /* 0x048fe200078c10ff */
[----:B------:R2:W-:Y:S01]  /*a7b0*/  @!P4 ST.E.64 desc[UR40][R6.64], R96 ;  /* 0x000000600600c985 */ /* 0x0005e2000c101b28 */
[----:B------:R-:W-:Y:S02]  /*a7c0*/  ISETP.GE.AND P4, PT, R200, UR4, PT ;  /* 0x00000004c8007c0c */ /* 0x000fe4000bf86270 */
[----:B------:R-:W-:-:S02]  /*a7d0*/  @!P3 LEA.HI.X R9, R205, R12, R153, 0x2, P6 ;  /* 0x0000000ccd09b211 */ /* 0x000fc400030f1499 */
[----:B-1----:R-:W-:-:S03]  /*a7e0*/  @!P2 LEA R4, P6, R204, R11, 0x2 ;  /* 0x0000000bcc04a211 */ /* 0x002fc600078c10ff */
[----:B------:R1:W-:Y:S01]  /*a7f0*/  @!P3 ST.E.64 desc[UR40][R8.64], R100 ;  /* 0x000000640800b985 */ /* 0x0003e2000c101b28 */
[----:B------:R-:W-:Y:S02]  /*a800*/  @!P2 LEA.HI.X R5, R204, R12, R152, 0x2, P6 ;  /* 0x0000000ccc05a211 */ /* 0x000fe400030f1498 */
[----:B--2---:R-:W-:-:S03]  /*a810*/  @!P1 LEA R6, P3, R203, R11, 0x2 ;  /* 0x0000000bcb069211 */ /* 0x004fc600078610ff */
[----:B------:R2:W-:Y:S01]  /*a820*/  @!P2 ST.E.64 desc[UR40][R4.64], R104 ;  /* 0x000000680400a985 */ /* 0x0005e2000c101b28 */
[-C--:B------:R-:W-:Y:S02]  /*a830*/  @!P1 LEA.HI.X R7, R203, R12.reuse, R21, 0x2, P3 ;  /* 0x0000000ccb079211 */ /* 0x080fe400018f1415 */
[----:B------:R-:W-:Y:S02]  /*a840*/  ISETP.GE.AND P3, PT, R199, UR4, PT ;  /* 0x00000004c7007c0c */ /* 0x000fe4000bf66270 */
[CC--:B-1----:R-:W-:Y:S01]  /*a850*/  @!P0 LEA R8, P6, R202.reuse, R11.reuse, 0x2 ;  /* 0x0000000bca088211 */ /* 0x0c2fe200078c10ff */
[----:B------:R1:W-:Y:S03]  /*a860*/  @!P1 ST.E.64 desc[UR40][R6.64], R108 ;  /* 0x0000006c06009985 */ /* 0x0003e6000c101b28 */
[----:B------:R-:W-:Y:S02]  /*a870*/  @!P0 LEA.HI.X R9, R202, R12, R237, 0x2, P6 ;  /* 0x0000000cca098211 */ /* 0x000fe400030f14ed */
[----:B--2---:R-:W-:-:S03]  /*a880*/  @!P5 LEA R4, P1, R201, R11, 0x2 ;  /* 0x0000000bc904d211 */ /* 0x004fc600078210ff */
[----:B------:R2:W-:Y:S01]  /*a890*/  @!P0 ST.E.64 desc[UR40][R8.64], R112 ;  /* 0x0000007008008985 */ /* 0x0005e2000c101b28 */
[----:B------:R-:W-:Y:S02]  /*a8a0*/  ISETP.GE.AND P0, PT, R198, UR4, PT ;  /* 0x00000004c6007c0c */ /* 0x000fe4000bf06270 */
[-C--:B------:R-:W-:Y:S02]  /*a8b0*/  @!P5 LEA.HI.X R5, R201, R12.reuse, R236, 0x2, P1 ;  /* 0x0000000cc905d211 */ /* 0x080fe400008f14ec */
[----:B------:R-:W-:Y:S02]  /*a8c0*/  ISETP.GE.AND P1, PT, R197, UR4, PT ;  /* 0x00000004c5007c0c */ /* 0x000fe4000bf26270 */
[C---:B-1----:R-:W-:Y:S01]  /*a8d0*/  @!P4 LEA R6, P2, R200.reuse, R11, 0x2 ;  /* 0x0000000bc806c211 */ /* 0x042fe200078410ff */
[----:B------:R1:W-:Y:S03]  /*a8e0*/  @!P5 ST.E.64 desc[UR40][R4.64], R116 ;  /* 0x000000740400d985 */ /* 0x0003e6000c101b28 */
[----:B------:R-:W-:-:S02]  /*a8f0*/  @!P4 LEA.HI.X R7, R200, R12, R235, 0x2, P2 ;  /* 0x0000000cc807c211 */ /* 0x000fc400010f14eb */
[----:B------:R-:W-:Y:S02]  /*a900*/  ISETP.GE.AND P2, PT, R194, UR4, PT ;  /* 0x00000004c2007c0c */ /* 0x000fe4000bf46270 */
[CC--:B--2---:R-:W-:Y:S01]  /*a910*/  @!P3 LEA R8, P6, R199.reuse, R11.reuse, 0x2 ;  /* 0x0000000bc708b211 */ /* 0x0c4fe200078c10ff */
[----:B------:R2:W-:Y:S01]  /*a920*/  @!P4 ST.E.64 desc[UR40][R6.64], R120 ;  /* 0x000000780600c985 */ /* 0x0005e2000c101b28 */
[----:B------:R-:W-:Y:S02]  /*a930*/  ISETP.GE.AND P4, PT, R196, UR4, PT ;  /* 0x00000004c4007c0c */ /* 0x000fe4000bf86270 */
[----:B------:R-:W-:Y:S02]  /*a940*/  @!P3 LEA.HI.X R9, R199, R12, R234, 0x2, P6 ;  /* 0x0000000cc709b211 */ /* 0x000fe400030f14ea */
[----:B-1----:R-:W-:-:S03]  /*a950*/  @!P0 LEA R4, P5, R198, R11, 0x2 ;  /* 0x0000000bc6048211 */ /* 0x002fc600078a10ff */
[----:B------:R1:W-:Y:S01]  /*a960*/  @!P3 ST.E.64 desc[UR40][R8.64], R124 ;  /* 0x0000007c0800b985 */ /* 0x0003e2000c101b28 */
[----:B------:R-:W-:Y:S02]  /*a970*/  ISETP.GE.AND P3, PT, R195, UR4, PT ;  /* 0x00000004c3007c0c */ /* 0x000fe4000bf66270 */
[-C--:B------:R-:W-:Y:S02]  /*a980*/  @!P0 LEA.HI.X R5, R198, R12.reuse, R233, 0x2, P5 ;  /* 0x0000000cc6058211 */ /* 0x080fe400028f14e9 */
[----:B------:R-:W-:Y:S02]  /*a990*/  ISETP.GE.AND P5, PT, R193, UR4, PT ;  /* 0x00000004c1007c0c */ /* 0x000fe4000bfa6270 */
[C---:B--2---:R-:W-:Y:S01]  /*a9a0*/  @!P1 LEA R6, P6, R197.reuse, R11, 0x2 ;  /* 0x0000000bc5069211 */ /* 0x044fe200078c10ff */
[----:B------:R2:W-:Y:S03]  /*a9b0*/  @!P0 ST.E.64 desc[UR40][R4.64], R128 ;  /* 0x0000008004008985 */ /* 0x0005e6000c101b28 */
[----:B------:R-:W-:-:S03]  /*a9c0*/  @!P1 LEA.HI.X R7, R197, R12, R232, 0x2, P6 ;  /* 0x0000000cc5079211 */ /* 0x000fc600030f14e8 */
[CC--:B-1----:R-:W-:Y:S02]  /*a9d0*/  @!P3 LEA R8, P6, R195.reuse, R11.reuse, 0x2 ;  /* 0x0000000bc308b211 */ /* 0x0c2fe400078c10ff */
[----:B------:R1:W-:Y:S02]  /*a9e0*/  @!P1 ST.E.64 desc[UR40][R6.64], R132 ;  /* 0x0000008406009985 */ /* 0x0003e4000c101b28 */
[----:B------:R-:W-:Y:S02]  /*a9f0*/  @!P3 LEA.HI.X R9, R195, R12, R230, 0x2, P6 ;  /* 0x0000000cc309b211 */ /* 0x000fe400030f14e6 */
[----:B--2---:R-:W-:-:S04]  /*aa00*/  @!P4 LEA R4, P0, R196, R11, 0x2 ;  /* 0x0000000bc404c211 */ /* 0x004fc800078010ff */
[-C--:B------:R-:W-:Y:S02]  /*aa10*/  @!P4 LEA.HI.X R5, R196, R12.reuse, R231, 0x2, P0 ;  /* 0x0000000cc405c211 */ /* 0x080fe400000f14e7 */
[CC--:B------:R-:W-:Y:S02]  /*aa20*/  @!P5 LEA R14, P0, R193.reuse, R11.reuse, 0x2 ;  /* 0x0000000bc10ed211 */ /* 0x0c0fe400078010ff */
[C---:B-1----:R-:W-:Y:S01]  /*aa30*/  @!P2 LEA R6, P1, R194.reuse, R11, 0x2 ;  /* 0x0000000bc206a211 */ /* 0x042fe200078210ff */
[----:B------:R3:W-:Y:S01]  /*aa40*/  @!P4 ST.E.64 desc[UR40][R4.64], R136 ;  /* 0x000000880400c985 */ /* 0x0007e2000c101b28 */
[-C--:B------:R-:W-:Y:S02]  /*aa50*/  @!P5 LEA.HI.X R15, R193, R12.reuse, R228, 0x2, P0 ;  /* 0x0000000cc10fd211 */ /* 0x080fe400000f14e4 */
[----:B------:R-:W-:Y:S01]  /*aa60*/  @!P2 LEA.HI.X R7, R194, R12, R229, 0x2, P1 ;  /* 0x0000000cc207a211 */ /* 0x000fe200008f14e5 */
[----:B------:R3:W-:Y:S04]  /*aa70*/  @!P3 ST.E.64 desc[UR40][R8.64], R140 ;  /* 0x0000008c0800b985 */ /* 0x0007e8000c101b28 */
[----:B------:R3:W-:Y:S04]  /*aa80*/  @!P2 ST.E.64 desc[UR40][R6.64], R144 ;  /* 0x000000900600a985 */ /* 0x0007e8000c101b28 */
[----:B------:R3:W-:Y:S02]  /*aa90*/  @!P5 ST.E.64 desc[UR40][R14.64], R148 ;  /* 0x000000940e00d985 */ /* 0x0007e4000c101b28 */
.L_x_426:
[----:B------:R-:W-:Y:S05]  /*aaa0*/  BSYNC B1 ;  /* 0x0000000000017941 */ /* 0x000fea0003800000 */
.L_x_425:
[----:B------:R-:W-:Y:S01]  /*aab0*/  VIADD R0, R0, 0x8 ;  /* 0x0000000800007836 */ /* 0x000fe20000000000 */
[----:B------:R4:W0:Y:S04]  /*aac0*/  SHFL.IDX PT, R20, R10, 0x1, 0x1c1f ;  /* 0x003c1f000a147f89 */ /* 0x00082800000e0000 */
[----:B------:R-:W-:Y:S01]  /*aad0*/  ISETP.GE.AND P0, PT, R0, UR8, PT ;  /* 0x0000000800007c0c */ /* 0x000fe2000bf06270 */
[----:B------:R4:W0:-:S12]  /*aae0*/  SHFL.IDX PT, R24, R3, 0x1, 0x1c1f ;  /* 0x003c1f0003187f89 */ /* 0x00081800000e0000 */
[----:B----4-:R-:W-:Y:S05]  /*aaf0*/  @P0 BRA `(.L_x_424) ;  /* 0x0000001800080947 */ /* 0x010fea0003800000 */
[----:B------:R-:W-:Y:S02]  /*ab00*/  ULDC UR4, c[0x0][0xac8] ;  /* 0x0002b20000047ab9 */ /* 0x000fe40000000800 */
[----:B------:R-:W-:Y:S02]  /*ab10*/  ISETP.GE.AND P4, PT, R17, UR4, PT ;  /* 0x0000000411007c0c */ /* 0x000fe4000bf86270 */
[----:B------:R-:W-:Y:S02]  /*ab20*/  ISETP.GE.AND P2, PT, R223, UR4, PT ;  /* 0x00000004df007c0c */ /* 0x000fe4000bf46270 */
[----:B------:R-:W-:Y:S02]  /*ab30*/  ISETP.GE.AND P1, PT, R222, UR4, PT ;  /* 0x00000004de007c0c */ /* 0x000fe4000bf26270 */
[----:B------:R-:W-:-:S07]  /*ab40*/  ISETP.GE.AND P0, PT, R221, UR4, PT ;  /* 0x00000004dd007c0c */ /* 0x000fce000bf06270 */
[-C--:B0-----:R-:W-:Y:S02]  /*ab50*/  @!P4 LEA R10, P3, R17, R24.reuse, 0x2 ;  /* 0x00000018110ac211 */ /* 0x081fe400078610ff */
[----:B---3--:R-:W-:Y:S02]  /*ab60*/  @!P2 LEA R4, P6, R223, R24, 0x2 ;  /* 0x00000018df04a211 */ /* 0x008fe400078c10ff */
[----:B-1----:R-:W-:Y:S02]  /*ab70*/  @!P4 LEA.HI.X R11, R17, R20, R171, 0x2, P3 ;  /* 0x00000014110bc211 */ /* 0x002fe400018f14ab */
[----:B------:R-:W-:Y:S02]  /*ab80*/  ISETP.GE.AND P3, PT, R220, UR4, PT ;  /* 0x00000004dc007c0c */ /* 0x000fe4000bf66270 */
[----:B------:R-:W-:Y:S01]  /*ab90*/  @!P1 LEA R6, P5, R222, R24, 0x2 ;  /* 0x00000018de069211 */ /* 0x000fe200078a10ff */
[----:B------:R0:W-:Y:S01]  /*aba0*/  @!P4 ST.E.64 desc[UR40][R10.64], R26 ;  /* 0x0000001a0a00c985 */ /* 0x0001e2000c101b28 */
[----:B------:R-:W-:-:S02]  /*abb0*/  ISETP.GE.AND P4, PT, R219, UR4, PT ;  /* 0x00000004db007c0c */ /* 0x000fc4000bf86270 */
[----:B------:R-:W-:Y:S02]  /*abc0*/  @!P2 LEA.HI.X R5, R223, R20, R170, 0x2, P6 ;  /* 0x00000014df05a211 */ /* 0x000fe400030f14aa */
[C---:B------:R-:W-:Y:S02]  /*abd0*/  @!P0 LEA R8, P6, R221.reuse, R24, 0x2 ;  /* 0x00000018dd088211 */ /* 0x040fe400078c10ff */
[-C--:B------:R-:W-:Y:S01]  /*abe0*/  @!P1 LEA.HI.X R7, R222, R20.reuse, R169, 0x2, P5 ;  /* 0x00000014de079211 */ /* 0x080fe200028f14a9 */
[----:B------:R1:W-:Y:S01]  /*abf0*/  @!P2 ST.E.64 desc[UR40][R4.64], R30 ;  /* 0x0000001e0400a985 */ /* 0x0003e2000c101b28 */
[----:B------:R-:W-:Y:S02]  /*ac00*/  ISETP.GE.AND P5, PT, R218, UR4, PT ;  /* 0x00000004da007c0c */ /* 0x000fe4000bfa6270 */
[----:B------:R-:W-:Y:S01]  /*ac10*/  @!P0 LEA.HI.X R9, R221, R20, R13, 0x2, P6 ;  /* 0x00000014dd098211 */ /* 0x000fe200030f140d */
[----:B------:R3:W-:Y:S01]  /*ac20*/  @!P1 ST.E.64 desc[UR40][R6.64], R34 ;  /* 0x0000002206009985 */ /* 0x0007e2000c101b28 */
[----:B0-----:R-:W-:-:S03]  /*ac30*/  @!P3 LEA R10, P1, R220, R24, 0x2 ;  /* 0x00000018dc0ab211 */ /* 0x001fc600078210ff */
[----:B------:R0:W-:Y:S01]  /*ac40*/  @!P0 ST.E.64 desc[UR40][R8.64], R38 ;  /* 0x0000002608008985 */ /* 0x0001e2000c101b28 */
[----:B------:R-:W-:Y:S02]  /*ac50*/  ISETP.GE.AND P0, PT, R217, UR4, PT ;  /* 0x00000004d9007c0c */ /* 0x000fe4000bf06270 */
[C---:B--2---:R-:W-:Y:S02]  /*ac60*/  @!P4 LEA R12, P2, R219.reuse, R24, 0x2 ;  /* 0x00000018db0cc211 */ /* 0x044fe400078410ff */
[-C--:B------:R-:W-:Y:S02]  /*ac70*/  @!P3 LEA.HI.X R11, R220, R20.reuse, R168, 0x2, P1 ;  /* 0x00000014dc0bb211 */ /* 0x080fe400008f14a8 */
[----:B------:R-:W-:Y:S02]  /*ac80*/  ISETP.GE.AND P1, PT, R216, UR4, PT ;  /* 0x00000004d8007c0c */ /* 0x000fe4000bf26270 */
[----:B------:R-:W-:Y:S01]  /*ac90*/  @!P4 LEA.HI.X R13, R219, R20, R167, 0x2, P2 ;  /* 0x00000014db0dc211 */ /* 0x000fe200010f14a7 */
[----:B------:R2:W-:Y:S01]  /*aca0*/  @!P3 ST.E.64 desc[UR40][R10.64], R42 ;  /* 0x0000002a0a00b985 */ /* 0x0005e2000c101b28 */
[----:B------:R-:W-:-:S02]  /*acb0*/  ISETP.GE.AND P2, PT, R215, UR4, PT ;  /* 0x00000004d7007c0c */ /* 0x000fc4000bf46270 */
[----:B------:R-:W-:Y:S01]  /*acc0*/  @!P5 LEA R14, P6, R218, R24, 0x2 ;  /* 0x00000018da0ed211 */ /* 0x000fe200078c10ff */
[----:B------:R4:W-:Y:S01]  /*acd0*/  @!P4 ST.E.64 desc[UR40][R12.64], R46 ;  /* 0x0000002e0c00c985 */ /* 0x0009e2000c101b28 */
[----:B------:R-:W-:Y:S02]  /*ace0*/  ISETP.GE.AND P3, PT, R214, UR4, PT ;  /* 0x00000004d6007c0c */ /* 0x000fe4000bf66270 */
[----:B------:R-:W-:Y:S02]  /*acf0*/  @!P5 LEA.HI.X R15, R218, R20, R166, 0x2, P6 ;  /* 0x00000014da0fd211 */ /* 0x000fe400030f14a6 */
[-C--:B-1----:R-:W-:Y:S02]  /*ad00*/  @!P0 LEA R4, P6, R217, R24.reuse, 0x2 ;  /* 0x00000018d9048211 */ /* 0x082fe400078c10ff */
[----:B------:R-:W-:Y:S01]  /*ad10*/  ISETP.GE.AND P4, PT, R213, UR4, PT ;  /* 0x00000004d5007c0c */ /* 0x000fe2000bf86270 */
[----:B------:R1:W-:Y:S01]  /*ad20*/  @!P5 ST.E.64 desc[UR40][R14.64], R50 ;  /* 0x000000320e00d985 */ /* 0x0003e2000c101b28 */
[----:B---3--:R-:W-:-:S02]  /*ad30*/  @!P1 LEA R6, P5, R216, R24, 0x2 ;  /* 0x00000018d8069211 */ /* 0x008fc400078a10ff */
[----:B------:R-:W-:Y:S02]  /*ad40*/  @!P0 LEA.HI.X R5, R217, R20, R165, 0x2, P6 ;  /* 0x00000014d9058211 */ /* 0x000fe400030f14a5 */
[C---:B0-----:R-:W-:Y:S02]  /*ad50*/  @!P2 LEA R8, P6, R215.reuse, R24, 0x2 ;  /* 0x00000018d708a211 */ /* 0x041fe400078c10ff */
[-C--:B------:R-:W-:Y:S01]  /*ad60*/  @!P1 LEA.HI.X R7, R216, R20.reuse, R164, 0x2, P5 ;  /* 0x00000014d8079211 */ /* 0x080fe200028f14a4 */
[----:B------:R0:W-:Y:S01]  /*ad70*/  @!P0 ST.E.64 desc[UR40][R4.64], R54 ;  /* 0x0000003604008985 */ /* 0x0001e2000c101b28 */
[----:B------:R-:W-:Y:S02]  /*ad80*/  ISETP.GE.AND P5, PT, R212, UR4, PT ;  /* 0x00000004d4007c0c */ /* 0x000fe4000bfa6270 */
[----:B------:R-:W-:Y:S01]  /*ad90*/  @!P2 LEA.HI.X R9, R215, R20, R163, 0x2, P6 ;  /* 0x00000014d709a211 */ /* 0x000fe200030f14a3 */
[----:B------:R3:W-:Y:S01]  /*ada0*/  @!P1 ST.E.64 desc[UR40][R6.64], R58 ;  /* 0x0000003a06009985 */ /* 0x0007e2000c101b28 */
[----:B------:R-:W-:-:S02]  /*adb0*/  ISETP.GE.AND P0, PT, R211, UR4, PT ;  /* 0x00000004d3007c0c */ /* 0x000fc4000bf06270 */
[-C--:B--2---:R-:W-:Y:S01]  /*adc0*/  @!P3 LEA R10, P6, R214, R24.reuse, 0x2 ;  /* 0x00000018d60ab211 */ /* 0x084fe200078c10ff */
[----:B------:R2:W-:Y:S01]  /*add0*/  @!P2 ST.E.64 desc[UR40][R8.64], R62 ;  /* 0x0000003e0800a985 */ /* 0x0005e2000c101b28 */
[C---:B----4-:R-:W-:Y:S02]  /*ade0*/  @!P4 LEA R12, P2, R213.reuse, R24, 0x2 ;  /* 0x00000018d50cc211 */ /* 0x050fe400078410ff */
[----:B------:R-:W-:Y:S02]  /*adf0*/  ISETP.GE.AND P1, PT, R210, UR4, PT ;  /* 0x00000004d2007c0c */ /* 0x000fe4000bf26270 */
[-C--:B------:R-:W-:Y:S02]  /*ae00*/  @!P3 LEA.HI.X R11, R214, R20.reuse, R162, 0x2, P6 ;  /* 0x00000014d60bb211 */ /* 0x080fe400030f14a2 */
[----:B------:R-:W-:Y:S02]  /*ae10*/  @!P4 LEA.HI.X R13, R213, R20, R161, 0x2, P2 ;  /* 0x00000014d50dc211 */ /* 0x000fe400010f14a1 */
[----:B------:R-:W-:Y:S01]  /*ae20*/  ISETP.GE.AND P2, PT, R209, UR4, PT ;  /* 0x00000004d1007c0c */ /* 0x000fe2000bf46270 */
[----:B------:R-:W-:Y:S01]  /*ae30*/  @!P3 ST.E.64 desc[UR40][R10.64], R66 ;  /* 0x000000420a00b985 */ /* 0x000fe2000c101b28 */
[----:B-1----:R-:W-:-:S03]  /*ae40*/  @!P5 LEA R14, P6, R212, R24, 0x2 ;  /* 0x00000018d40ed211 */ /* 0x002fc600078c10ff */
[----:B------:R1:W-:Y:S01]  /*ae50*/  @!P4 ST.E.64 desc[UR40][R12.64], R70 ;  /* 0x000000460c00c985 */ /* 0x0003e2000c101b28 */
[----:B------:R-:W-:Y:S02]  /*ae60*/  @!P5 LEA.HI.X R15, R212, R20, R160, 0x2, P6 ;  /* 0x00000014d40fd211 */ /* 0x000fe400030f14a0 */
[CC--:B0-----:R-:W-:Y:S02]  /*ae70*/  @!P0 LEA R4, P4, R211.reuse, R24.reuse, 0x2 ;  /* 0x00000018d3048211 */ /* 0x0c1fe400078810ff */
[----:B---3--:R-:W-:Y:S01]  /*ae80*/  @!P1 LEA R6, P3, R210, R24, 0x2 ;  /* 0x00000018d2069211 */ /* 0x008fe200078610ff */
[----:B------:R0:W-:Y:S01]  /*ae90*/  @!P5 ST.E.64 desc[UR40][R14.64], R74 ;  /* 0x0000004a0e00d985 */ /* 0x0001e2000c101b28 */
[----:B------:R-:W-:Y:S02]  /*aea0*/  @!P0 LEA.HI.X R5, R211, R20, R159, 0x2, P4 ;  /* 0x00000014d3058211 */ /* 0x000fe400020f149f */
[----:B------:R-:W-:Y:S02]  /*aeb0*/  ISETP.GE.AND P4, PT, R207, UR4, PT ;  /* 0x00000004cf007c0c */ /* 0x000fe4000bf86270 */
[----:B------:R-:W-:Y:S01]  /*aec0*/  ISETP.GE.AND P5, PT, R208, UR4, PT ;  /* 0x00000004d0007c0c */ /* 0x000fe2000bfa6270 */
[----:B------:R3:W-:Y:S01]  /*aed0*/  @!P0 ST.E.64 desc[UR40][R4.64], R78 ;  /* 0x0000004e04008985 */ /* 0x0007e2000c101b28 */
[----:B--2---:R-:W-:-:S02]  /*aee0*/  @!P2 LEA R8, P6, R209, R24, 0x2 ;  /* 0x00000018d108a211 */ /* 0x004fc400078c10ff */
[-C--:B------:R-:W-:Y:S02]  /*aef0*/  @!P1 LEA.HI.X R7, R210, R20.reuse, R158, 0x2, P3 ;  /* 0x00000014d2079211 */ /* 0x080fe400018f149e */
[----:B------:R-:W-:Y:S02]  /*af00*/  ISETP.GE.AND P3, PT, R206, UR4, PT ;  /* 0x00000004ce007c0c */ /* 0x000fe4000bf66270 */
[----:B------:R-:W-:Y:S01]  /*af10*/  @!P2 LEA.HI.X R9, R209, R20, R157, 0x2, P6 ;  /* 0x00000014d109a211 */ /* 0x000fe200030f149d */
[----:B------:R2:W-:Y:S01]  /*af20*/  @!P1 ST.E.64 desc[UR40][R6.64], R82 ;  /* 0x0000005206009985 */ /* 0x0005e2000c101b28 */
[----:B------:R-:W-:Y:S02]  /*af30*/  ISETP.GE.AND P1, PT, R204, UR4, PT ;  /* 0x00000004cc007c0c */ /* 0x000fe4000bf26270 */
[----:B-1----:R-:W-:Y:S01]  /*af40*/  @!P4 LEA R12, P0, R207, R24, 0x2 ;  /* 0x00000018cf0cc211 */ /* 0x002fe200078010ff */
[----:B------:R1:W-:Y:S01]  /*af50*/  @!P2 ST.E.64 desc[UR40][R8.64], R86 ;  /* 0x000000560800a985 */ /* 0x0003e2000c101b28 */
[----:B------:R-:W-:-:S02]  /*af60*/  ISETP.GE.AND P2, PT, R205, UR4, PT ;  /* 0x00000004cd007c0c */ /* 0x000fc4000bf46270 */
[C---:B------:R-:W-:Y:S02]  /*af70*/  @!P5 LEA R10, P6, R208.reuse, R24, 0x2 ;  /* 0x00000018d00ad211 */ /* 0x040fe400078c10ff */
[-C--:B------:R-:W-:Y:S02]  /*af80*/  @!P4 LEA.HI.X R13, R207, R20.reuse, R155, 0x2, P0 ;  /* 0x00000014cf0dc211 */ /* 0x080fe400000f149b */
[----:B------:R-:W-:Y:S02]  /*af90*/  @!P5 LEA.HI.X R11, R208, R20, R156, 0x2, P6 ;  /* 0x00000014d00bd211 */ /* 0x000fe400030f149c */
[----:B------:R-:W-:Y:S02]  /*afa0*/  ISETP.GE.AND P0, PT, R203, UR4, PT ;  /* 0x00000004cb007c0c */ /* 0x000fe4000bf06270 */
[----:B0-----:R-:W-:Y:S01]  /*afb0*/  @!P3 LEA R14, P6, R206, R24, 0x2 ;  /* 0x00000018ce0eb211 */ /* 0x001fe200078c10ff */
[----:B------:R0:W-:Y:S01]  /*afc0*/  @!P5 ST.E.64 desc[UR40][R10.64], R90 ;  /* 0x0000005a0a00d985 */ /* 0x0001e2000c101b28 */
[----:B------:R-:W-:-:S02]  /*afd0*/  ISETP.GE.AND P5, PT, R202, UR4, PT ;  /* 0x00000004ca007c0c */ /* 0x000fc4000bfa6270 */
[----:B------:R-:W-:Y:S01]  /*afe0*/  @!P3 LEA.HI.X R15, R206, R20, R154, 0x2, P6 ;  /* 0x00000014ce0fb211 */ /* 0x000fe200030f149a */
[----:B------:R4:W-:Y:S01]  /*aff0*/  @!P4 ST.E.64 desc[UR40][R12.64], R94 ;  /* 0x0000005e0c00c985 */ /* 0x0009e2000c101b28 */
[-C--:B---3--:R-:W-:Y:S02]  /*b000*/  @!P2 LEA R4, P6, R205, R24.reuse, 0x2 ;  /* 0x00000018cd04a211 */ /* 0x088fe400078c10ff */
[----:B------:R-:W-:Y:S01]  /*b010*/  ISETP.GE.AND P4, PT, R201, UR4, PT ;  /* 0x00000004c9007c0c */ /* 0x000fe2000bf86270 */
[----:B------:R3:W-:Y:S01]  /*b020*/  @!P3 ST.E.64 desc[UR40][R14.64], R98 ;  /* 0x000000620e00b985 */ /* 0x0007e2000c101b28 */
[----:B--2---:R-:W-:Y:S02]  /*b030*/  @!P1 LEA R6, P3, R204, R24, 0x2 ;  /* 0x00000018cc069211 */ /* 0x004fe400078610ff */
[----:B------:R-:W-:Y:S02]  /*b040*/  @!P2 LEA.HI.X R5, R205, R20, R153, 0x2, P6 ;  /* 0x00000014cd05a211 */ /* 0x000fe400030f1499 */
[----:B-1----:R-:W-:-:S02]  /*b050*/  @!P0 LEA R8, P6, R203, R24, 0x2 ;  /* 0x00000018cb088211 */ /* 0x002fc400078c10ff */
[-C--:B------:R-:W-:Y:S01]  /*b060*/  @!P1 LEA.HI.X R7, R204, R20.reuse, R152, 0x2, P3 ;  /* 0x00000014cc079211 */ /* 0x080fe200018f1498 */
[----:B------:R1:W-:Y:S01]  /*b070*/  @!P2 ST.E.64 desc[UR40][R4.64], R102 ;  /* 0x000000660400a985 */ /* 0x0003e2000c101b28 */
[----:B------:R-:W-:Y:S02]  /*b080*/  ISETP.GE.AND P3, PT, R200, UR4, PT ;  /* 0x00000004c8007c0c */ /* 0x000fe4000bf66270 */
[----:B------:R-:W-:Y:S01]  /*b090*/  @!P0 LEA.HI.X R9, R203, R20, R21, 0x2, P6 ;  /* 0x00000014cb098211 */ /* 0x000fe200030f1415 */
[----:B------:R2:W-:Y:S01]  /*b0a0*/  @!P1 ST.E.64 desc[UR40][R6.64], R106 ;  /* 0x0000006a06009985 */ /* 0x0005e2000c101b28 */
[-C--:B0-----:R-:W-:Y:S02]  /*b0b0*/  @!P5 LEA R10, P1, R202, R24.reuse, 0x2 ;  /* 0x00000018ca0ad211 */ /* 0x081fe400078210ff */
[----:B----4-:R-:W-:Y:S01]  /*b0c0*/  @!P4 LEA R12, P2, R201, R24, 0x2 ;  /* 0x00000018c90cc211 */ /* 0x010fe200078410ff */
[----:B------:R0:W-:Y:S01]  /*b0d0*/  @!P0 ST.E.64 desc[UR40][R8.64], R110 ;  /* 0x0000006e08008985 */ /* 0x0001e2000c101b28 */
[----:B------:R-:W-:-:S02]  /*b0e0*/  ISETP.GE.AND P0, PT, R199, UR4, PT ;  /* 0x00000004c7007c0c */ /* 0x000fc4000bf06270 */
[----:B------:R-:W-:Y:S02]  /*b0f0*/  @!P5 LEA.HI.X R11, R202, R20, R237, 0x2, P1 ;  /* 0x00000014ca0bd211 */ /* 0x000fe400008f14ed */
[----:B------:R-:W-:Y:S02]  /*b100*/  ISETP.GE.AND P1, PT, R198, UR4, PT ;  /* 0x00000004c6007c0c */ /* 0x000fe4000bf26270 */
[C---:B---3--:R-:W-:Y:S01]  /*b110*/  @!P3 LEA R14, P6, R200.reuse, R24, 0x2 ;  /* 0x00000018c80eb211 */ /* 0x048fe200078c10ff */
[----:B------:R3:W-:Y:S01]  /*b120*/  @!P5 ST.E.64 desc[UR40][R10.64], R114 ;  /* 0x000000720a00d985 */ /* 0x0007e2000c101b28 */
[-C--:B------:R-:W-:Y:S02]  /*b130*/  @!P4 LEA.HI.X R13, R201, R20.reuse, R236, 0x2, P2 ;  /* 0x00000014c90dc211 */ /* 0x080fe400010f14ec */
[----:B------:R-:W-:Y:S02]  /*b140*/  @!P3 LEA.HI.X R15, R200, R20, R235, 0x2, P6 ;  /* 0x00000014c80fb211 */ /* 0x000fe400030f14eb */
[----:B------:R-:W-:Y:S01]  /*b150*/  ISETP.GE.AND P2, PT, R195, UR4, PT ;  /* 0x00000004c3007c0c */ /* 0x000fe2000bf46270 */
[----:B------:R4:W-:Y:S01]  /*b160*/  @!P4 ST.E.64 desc[UR40][R12.64], R118 ;  /* 0x000000760c00c985 */ /* 0x0009e2000c101b28 */
[----:B------:R-:W-:-:S02]  /*b170*/  ISETP.GE.AND P4, PT, R197, UR4, PT ;  /* 0x00000004c5007c0c */ /* 0x000fc4000bf86270 */
[C---:B-1----:R-:W-:Y:S01]  /*b180*/  @!P0 LEA R4, P5, R199.reuse, R24, 0x2 ;  /* 0x00000018c7048211 */ /* 0x042fe200078a10ff */
[----:B------:R1:W-:Y:S01]  /*b190*/  @!P3 ST.E.64 desc[UR40][R14.64], R122 ;  /* 0x0000007a0e00b985 */ /* 0x0003e2000c101b28 */
[----:B------:R-:W-:Y:S02]  /*b1a0*/  ISETP.GE.AND P3, PT, R196, UR4, PT ;  /* 0x00000004c4007c0c */ /* 0x000fe4000bf66270 */
[----:B------:R-:W-:Y:S02]  /*b1b0*/  @!P0 LEA.HI.X R5, R199, R20, R234, 0x2, P5 ;  /* 0x00000014c7058211 */ /* 0x000fe400028f14ea */
[----:B------:R-:W-:Y:S02]  /*b1c0*/  ISETP.GE.AND P5, PT, R194, UR4, PT ;  /* 0x00000004c2007c0c */ /* 0x000fe4000bfa6270 */
[-C--:B--2---:R-:W-:Y:S01]  /*b1d0*/  @!P1 LEA R6, P6, R198, R24.reuse, 0x2 ;  /* 0x00000018c6069211 */ /* 0x084fe200078c10ff */
[----:B------:R2:W-:Y:S02]  /*b1e0*/  @!P0 ST.E.64 desc[UR40][R4.64], R126 ;  /* 0x0000007e04008985 */ /* 0x0005e4000c101b28 */
[----:B0-----:R-:W-:-:S02]  /*b1f0*/  @!P4 LEA R8, P0, R197, R24, 0x2 ;  /* 0x00000018c508c211 */ /* 0x001fc400078010ff */
[----:B------:R-:W-:Y:S02]  /*b200*/  @!P1 LEA.HI.X R7, R198, R20, R233, 0x2, P6 ;  /* 0x00000014c6079211 */ /* 0x000fe400030f14e9 */
[----:B---3--:R-:W-:Y:S02]  /*b210*/  @!P3 LEA R10, P6, R196, R24, 0x2 ;  /* 0x00000018c40ab211 */ /* 0x008fe400078c10ff */
[----:B------:R-:W-:Y:S01]  /*b220*/  @!P4 LEA.HI.X R9, R197, R20, R232, 0x2, P0 ;  /* 0x00000014c509c211 */ /* 0x000fe200000f14e8 */
[----:B------:R2:W-:Y:S01]  /*b230*/  @!P1 ST.E.64 desc[UR40][R6.64], R130 ;  /* 0x0000008206009985 */ /* 0x0005e2000c101b28 */
[-C--:B----4-:R-:W-:Y:S02]  /*b240*/  @!P2 LEA R12, P1, R195, R24.reuse, 0x2 ;  /* 0x00000018c30ca211 */ /* 0x090fe400078210ff */
[----:B-1----:R-:W-:Y:S01]  /*b250*/  @!P5 LEA R14, P0, R194, R24, 0x2 ;  /* 0x00000018c20ed211 */ /* 0x002fe200078010ff */
[----:B------:R2:W-:Y:S01]  /*b260*/  @!P4 ST.E.64 desc[UR40][R8.64], R134 ;  /* 0x000000860800c985 */ /* 0x0005e2000c101b28 */
[----:B------:R-:W-:-:S02]  /*b270*/  @!P3 LEA.HI.X R11, R196, R20, R231, 0x2, P6 ;  /* 0x00000014c40bb211 */ /* 0x000fc400030f14e7 */
[-C--:B------:R-:W-:Y:S02]  /*b280*/  @!P2 LEA.HI.X R13, R195, R20.reuse, R230, 0x2, P1 ;  /* 0x00000014c30da211 */ /* 0x080fe400008f14e6 */
[----:B------:R-:W-:Y:S01]  /*b290*/  @!P5 LEA.HI.X R15, R194, R20, R229, 0x2, P0 ;  /* 0x00000014c20fd211 */ /* 0x000fe200000f14e5 */
[----:B------:R2:W-:Y:S01]  /*b2a0*/  @!P3 ST.E.64 desc[UR40][R10.64], R138 ;  /* 0x0000008a0a00b985 */ /* 0x0005e2000c101b28 */
[----:B------:R-:W-:-:S03]  /*b2b0*/  ISETP.GE.AND P0, PT, R193, UR4, PT ;  /* 0x00000004c1007c0c */ /* 0x000fc6000bf06270 */
[----:B------:R2:W-:Y:S04]  /*b2c0*/  @!P2 ST.E.64 desc[UR40][R12.64], R142 ;  /* 0x0000008e0c00a985 */ /* 0x0005e8000c101b28 */
[----:B------:R2:W-:Y:S06]  /*b2d0*/  @!P5 ST.E.64 desc[UR40][R14.64], R146 ;  /* 0x000000920e00d985 */ /* 0x0005ec000c101b28 */
[----:B------:R-:W-:Y:S05]  /*b2e0*/  @P0 BRA `(.L_x_424) ;  /* 0x00000010000c0947 */ /* 0x000fea0003800000 */
[----:B--2---:R-:W-:-:S04]  /*b2f0*/  LEA R4, P0, R193, R24, 0x2 ;  /* 0x00000018c1047211 */ /* 0x004fc800078010ff */
[----:B------:R-:W-:-:S05]  /*b300*/  LEA.HI.X R5, R193, R20, R228, 0x2, P0 ;  /* 0x00000014c1057211 */ /* 0x000fca00000f14e4 */
[----:B------:R0:W-:Y:S01]  /*b310*/  ST.E.64 desc[UR40][R4.64], R150 ;  /* 0x0000009604007985 */ /* 0x0001e2000c101b28 */
[----:B------:R-:W-:Y:S05]  /*b320*/  BRA `(.L_x_424) ;  /* 0x0000000c00fc7947 */ /* 0x000fea0003800000 */
.L_x_418:
[----:B------:R-:W-:Y:S02]  /*b330*/  ULDC.64 UR8, c[0x0][0xc00] ;  /* 0x0003000000087ab9 */ /* 0x000fe40000000a00 */
[----:B------:R-:W-:-:S04]  /*b340*/  UISETP.NE.U32.AND UP0, UPT, UR8, URZ, UPT ;  /* 0x0000003f0800728c */ /* 0x000fc8000bf05070 */
[----:B------:R-:W-:-:S03]  /*b350*/  UISETP.NE.AND.EX UP0, UPT, UR9, URZ, UPT, UP0 ;  /* 0x0000003f0900728c */ /* 0x000fc6000bf05300 */
[----:B------:R-:W-:Y:S02]  /*b360*/  ULDC.64 UR8, c[0x0][0xc00] ;  /* 0x0003000000087ab9 */ /* 0x000fe40000000a00 */
[----:B------:R-:W-:Y:S01]  /*b370*/  UIMAD.WIDE UR8, UR39, 0x4, UR8 ;  /* 0x00000004270878a5 */ /* 0x000fe2000f8e0208 */
[----:B------:R-:W-:-:S05]  /*b380*/  PLOP3.LUT P1, PT, PT, PT, UP0, 0x80, 0x0 ;  /* 0x000000000000781c */ /* 0x000fca0003f2f008 */
[----:B------:R-:W-:Y:S02]  /*b390*/  IMAD.U32 R4, RZ, RZ, UR8 ;  /* 0x00000008ff047e24 */ /* 0x000fe4000f8e00ff */
[----:B------:R-:W-:Y:S01]  /*b3a0*/  IMAD.U32 R5, RZ, RZ, UR9 ;  /* 0x00000009ff057e24 */ /* 0x000fe2000f8e00ff */
[----:B------:R-:W-:Y:S02]  /*b3b0*/  ULDC.64 UR8, c[0x0][0xc08] ;  /* 0x0003020000087ab9 */ /* 0x000fe40000000a00 */
[----:B------:R-:W-:-:S03]  /*b3c0*/  UISETP.NE.U32.AND UP1, UPT, UR8, URZ, UPT ;  /* 0x0000003f0800728c */ /* 0x000fc6000bf25070 */
[----:B------:R-:W2:Y:S01]  /*b3d0*/  @P1 LDG.E R8, desc[UR40][R4.64] ;  /* 0x0000002804081981 */ /* 0x000ea2000c1e1900 */
[----:B------:R-:W-:Y:S01]  /*b3e0*/  UISETP.NE.AND.EX UP1, UPT, UR9, URZ, UPT, UP1 ;  /* 0x0000003f0900728c */ /* 0x000fe2000bf25310 */
[----:B------:R-:W-:Y:S02]  /*b3f0*/  ULDC UR4, c[0x0][0xa88] ;  /* 0x0002a20000047ab9 */ /* 0x000fe40000000800 */
[----:B------:R-:W-:-:S03]  /*b400*/  IMAD.U32 R0, RZ, RZ, UR4 ;  /* 0x00000004ff007e24 */ /* 0x000fc6000f8e00ff */
[----:B------:R-:W-:-:S05]  /*b410*/  PLOP3.LUT P2, PT, PT, PT, UP1, 0x80, 0x0 ;  /* 0x000000000000781c */ /* 0x000fca0003f4f018 */
[----:B------:R-:W-:Y:S02]  /*b420*/  @UP1 ULDC.64 UR8, c[0x0][0xc08] ;  /* 0x0003020000081ab9 */ /* 0x000fe40000000a00 */
[----:B------:R-:W-:-:S06]  /*b430*/  @UP1 UIMAD.WIDE UR8, UR39, 0x4, UR8 ;  /* 0x00000004270818a5 */ /* 0x000fcc000f8e0208 */
[----:B------:R-:W-:Y:S02]  /*b440*/  IMAD.U32 R6, RZ, RZ, UR8 ;  /* 0x00000008ff067e24 */ /* 0x000fe4000f8e00ff */
[----:B------:R-:W-:-:S05]  /*b450*/  IMAD.U32 R7, RZ, RZ, UR9 ;  /* 0x00000009ff077e24 */ /* 0x000fca000f8e00ff */
[----:B------:R0:W5:Y:S01]  /*b460*/  @P2 LDG.E R0, desc[UR40][R6.64] ;  /* 0x0000002806002981 */ /* 0x000162000c1e1900 */
[----:B------:R-:W-:Y:S01]  /*b470*/  UMOV UR4, URZ ;  /* 0x0000003f00047c82 */ /* 0x000fe20008000000 */
[----:B------:R-:W-:Y:S01]  /*b480*/  UISETP.NE.AND UP1, UPT, UR46, URZ, UPT ;  /* 0x0000003f2e00728c */ /* 0x000fe2000bf25270 */
[----:B------:R-:W1:Y:S10]  /*b490*/  S2R R3, SR_TID.X ;  /* 0x0000000000037919 */ /* 0x000e740000002100 */
[----:B------:R-:W-:Y:S01]  /*b4a0*/  @!UP1 ULDC UR46, c[0x0][0xad4] ;  /* 0x0002b500002e9ab9 */ /* 0x000fe20000000800 */
[----:B--2---:R-:W-:Y:S01]  /*b4b0*/  @P1 R2UR UR4, R8 ;  /* 0x00000000080412ca */ /* 0x004fe200000e0000 */
[----:B-1----:R-:W-:-:S05]  /*b4c0*/  VIADD R8, R3, 0xffffff80 ;  /* 0xffffff8003087836 */ /* 0x002fca0000000000 */
[----:B------:R-:W-:-:S07]  /*b4d0*/  ISETP.GT.AND P0, PT, R8, 0x3f, PT ;  /* 0x0000003f0800780c */ /* 0x000fce0003f04270 */
[----:B------:R-:W-:Y:S01]  /*b4e0*/  USHF.R.S32.HI UR19, URZ, 0x1f, UR4 ;  /* 0x0000001f3f137899 */ /* 0x000fe20008011404 */
[----:B0-----:R-:W-:Y:S11]  /*b4f0*/  @P2 BRA `(.L_x_427) ;  /* 0x0000000000102947 */ /* 0x001ff60003800000 */
[----:B------:R-:W-:Y:S05]  /*b500*/  @!P1 BRA `(.L_x_427) ;  /* 0x00000000000c9947 */ /* 0x000fea0003800000 */
[----:B------:R-:W2:Y:S04]  /*b510*/  LDG.E R3, desc[UR40][R4.64] ;  /* 0x0000002804037981 */ /* 0x000ea8000c1e1900 */
[----:B-----5:R-:W2:Y:S02]  /*b520*/  LDG.E R0, desc[UR40][R4.64+0x4] ;  /* 0x0000042804007981 */ /* 0x020ea4000c1e1900 */
[----:B--2---:R-:W-:-:S07]  /*b530*/  IMAD.IADD R0, R0, 0x1, -R3 ;  /* 0x0000000100007824 */ /* 0x004fce00078e0a03 */
.L_x_427:
[----:B------:R-:W-:Y:S01]  /*b540*/  USEL UR39, UR39, URZ, !UP0 ;  /* 0x0000003f27277287 */ /* 0x000fe2000c000000 */
[----:B------:R-:W-:Y:S01]  /*b550*/  BSSY B1, `(.L_x_428) ;  /* 0x0000039000017945 */ /* 0x000fe20003800000 */
[----:B------:R-:W-:-:S03]  /*b560*/  USEL UR42, UR42, URZ, !UP0 ;  /* 0x0000003f2a2a7287 */ /* 0x000fc6000c000000 */
[----:B------:R-:W-:Y:S09]  /*b570*/  @P0 BRA `(.L_x_429) ;  /* 0x0000000000d80947 */ /* 0x000ff20003800000 */
[----:B------:R-:W0:Y:S01]  /*b580*/  S2R R3, SR_TID.X ;  /* 0x0000000000037919 */ /* 0x000e220000002100 */
[----:B------:R-:W1:Y:S01]  /*b590*/  LDC R9, c[0x0][0xbe8] ;  /* 0x0002fa00ff097b82 */ /* 0x000e620000000800 */
[----:B------:R-:W-:-:S04]  /*b5a0*/  IMAD.U32 R4, RZ, RZ, UR43 ;  /* 0x0000002bff047e24 */ /* 0x000fc8000f8e00ff */
[----:B0-----:R-:W-:Y:S02]  /*b5b0*/  IMAD R3, R4, 0x40, R3 ;  /* 0x0000004004037824 */ /* 0x001fe400078e0203 */
[----:B-1---5:R-:W-:Y:S02]  /*b5c0*/  IMAD R4, R0, R9, RZ ;  /* 0x0000000900047224 */ /* 0x022fe400078e02ff */
[----:B------:R-:W-:-:S05]  /*b5d0*/  VIADD R6, R3, 0xffffff80 ;  /* 0xffffff8003067836 */ /* 0x000fca0000000000 */
[----:B------:R-:W-:-:S13]  /*b5e0*/  ISETP.GE.AND P0, PT, R6, R4, PT ;  /* 0x000000040600720c */ /* 0x000fda0003f06270 */
[----:B------:R-:W-:Y:S05]  /*b5f0*/  @P0 BRA `(.L_x_429) ;  /* 0x0000000000b80947 */ /* 0x000fea0003800000 */
[----:B------:R-:W-:Y:S01]  /*b600*/  ISETP.NE.AND P0, PT, R9, 0x1, PT ;  /* 0x000000010900780c */ /* 0x000fe20003f05270 */
[----:B------:R-:W-:Y:S01]  /*b610*/  UISETP.GT.AND UP0, UPT, UR46, 0x1, UPT ;  /* 0x000000012e00788c */ /* 0x000fe2000bf04270 */
[----:B------:R-:W-:-:S03]  /*b620*/  UMOV UR17, 0x9b8 ;  /* 0x000009b800117882 */ /* 0x000fc60000000000 */
[----:B------:R-:W-:Y:S02]  /*b630*/  USEL UR17, UR17, 0x978, UP0 ;  /* 0x0000097811117887 */ /* 0x000fe40008000000 */
[----:B------:R-:W-:-:S06]  /*b640*/  USEL UR16, UR45, URZ, UP0 ;  /* 0x0000003f2d107287 */ /* 0x000fcc0008000000 */
[----:B------:R-:W0:Y:S04]  /*b650*/  @P0 LDC R3, c[0x0][0xbec] ;  /* 0x0002fb00ff030b82 */ /* 0x000e280000000800 */
[----:B------:R-:W-:Y:S01]  /*b660*/  ULDC.64 UR8, c[0x0][UR17+0x218] ;  /* 0x0000860011087abb */ /* 0x000fe20008000a00 */
[----:B------:R-:W-:Y:S01]  /*b670*/  ULDC.64 UR12, c[0x0][UR17+0x220] ;  /* 0x00008800110c7abb */ /* 0x000fe20008000a00 */
[----:B------:R-:W-:Y:S01]  /*b680*/  ULDC.64 UR14, c[0x0][UR17+0x228] ;  /* 0x00008a00110e7abb */ /* 0x000fe20008000a00 */
[----:B------:R-:W-:Y:S01]  /*b690*/  UIMAD.WIDE.U32 UR10, UR8, UR44, URZ ;  /* 0x0000002c080a72a5 */ /* 0x000fe2000f8e003f */
[----:B------:R-:W1:Y:S01]  /*b6a0*/  @P0 LDC R5, c[0x0][0xbf0] ;  /* 0x0002fc00ff050b82 */ /* 0x000e620000000800 */
[----:B------:R-:W-:Y:S02]  /*b6b0*/  UIMAD UR18, UR9, UR44, URZ ;  /* 0x0000002c091272a4 */ /* 0x000fe4000f8e023f */
[----:B------:R-:W-:-:S02]  /*b6c0*/  UIMAD UR13, UR13, UR39, URZ ;  /* 0x000000270d0d72a4 */ /* 0x000fc4000f8e023f */
[----:B------:R-:W-:Y:S02]  /*b6d0*/  UIMAD.WIDE.U32 UR20, UR14, UR16, URZ ;  /* 0x000000100e1472a5 */ /* 0x000fe4000f8e003f */
[----:B------:R-:W-:Y:S02]  /*b6e0*/  UIMAD.WIDE.U32 UR8, UR12, UR39, URZ ;  /* 0x000000270c0872a5 */ /* 0x000fe4000f8e003f */
[----:B------:R-:W-:Y:S02]  /*b6f0*/  UIMAD UR14, UR15, UR16, URZ ;  /* 0x000000100f0e72a4 */ /* 0x000fe4000f8e023f */
[----:B------:R-:W-:Y:S02]  /*b700*/  UIMAD UR13, UR12, UR42, UR13 ;  /* 0x0000002a0c0d72a4 */ /* 0x000fe4000f8e020d */
[----:B------:R-:W-:Y:S02]  /*b710*/  UIADD3 UR10, UP1, UP2, UR8, UR10, UR4 ;  /* 0x0000000a080a7290 */ /* 0x000fe4000fa3e004 */
[----:B------:R-:W-:Y:S01]  /*b720*/  UIADD3 UR14, UR21, UR14, URZ ;  /* 0x0000000e150e7290 */ /* 0x000fe2000fffe03f */
[----:B0-----:R-:W-:Y:S01]  /*b730*/  @P0 IMAD.HI.U32 R4, R6, R3, RZ ;  /* 0x0000000306040227 */ /* 0x001fe200078e00ff */
[----:B------:R-:W-:-:S02]  /*b740*/  UIADD3 UR18, UR11, UR18, URZ ;  /* 0x000000120b127290 */ /* 0x000fc4000fffe03f */
[----:B------:R-:W-:Y:S01]  /*b750*/  UIADD3 UR13, UR9, UR13, URZ ;  /* 0x0000000d090d7290 */ /* 0x000fe2000fffe03f */
[----:B------:R-:W-:Y:S02]  /*b760*/  IMAD.MOV.U32 R3, RZ, RZ, R6 ;  /* 0x000000ffff037224 */ /* 0x000fe400078e0006 */
[----:B------:R-:W-:Y:S01]  /*b770*/  IMAD.U32 R10, RZ, RZ, UR14 ;  /* 0x0000000eff0a7e24 */ /* 0x000fe2000f8e00ff */
[----:B------:R-:W-:Y:S01]  /*b780*/  ULDC.64 UR8, c[0x0][UR17+0x210] ;  /* 0x0000840011087abb */ /* 0x000fe20008000a00 */
[----:B-1----:R-:W-:Y:S01]  /*b790*/  @P0 SHF.R.U32.HI R3, RZ, R5, R4 ;  /* 0x00000005ff030219 */ /* 0x002fe20000011604 */
[----:B------:R-:W-:Y:S02]  /*b7a0*/  IMAD.U32 R4, RZ, RZ, UR20 ;  /* 0x00000014ff047e24 */ /* 0x000fe4000f8e00ff */
[----:B------:R-:W-:Y:S01]  /*b7b0*/  IMAD.U32 R5, RZ, RZ, UR21 ;  /* 0x00000015ff057e24 */ /* 0x000fe2000f8e00ff */
[--C-:B------:R-:W-:Y:S01]  /*b7c0*/  SHF.R.S32.HI R5, RZ, 0x1f, R3.reuse ;  /* 0x0000001fff057819 */ /* 0x100fe20000011403 */
[----:B------:R-:W-:Y:S01]  /*b7d0*/  IMAD.MOV R7, RZ, RZ, -R3 ;  /* 0x000000ffff077224 */ /* 0x000fe200078e0a03 */
[----:B------:R-:W-:Y:S01]  /*b7e0*/  IADD3 R4, P0, P1, R3, UR10, R4 ;  /* 0x0000000a03047c10 */ /* 0x000fe2000f91e004 */
[----:B------:R-:W-:-:S02]  /*b7f0*/  UIADD3.X UR10, UR13, UR18, UR19, UP1, UP2 ;  /* 0x000000120d0a7290 */ /* 0x000fc40008fe4413 */
[----:B------:R-:W-:-:S04]  /*b800*/  IMAD R7, R9, R7, R6 ;  /* 0x0000000709077224 */ /* 0x000fc800078e0206 */
[----:B------:R-:W-:Y:S01]  /*b810*/  IADD3.X R5, R5, UR10, R10, P0, P1 ;  /* 0x0000000a05057c10 */ /* 0x000fe200087e240a */
[C---:B------:R-:W-:Y:S01]  /*b820*/  IMAD R6, R7.reuse, UR9, RZ ;  /* 0x0000000907067c24 */ /* 0x040fe2000f8e02ff */
[----:B------:R-:W-:Y:S01]  /*b830*/  SHF.R.S32.HI R3, RZ, 0x1f, R7 ;  /* 0x0000001fff037819 */ /* 0x000fe20000011407 */
[----:B------:R-:W-:Y:S01]  /*b840*/  ULDC.64 UR10, c[0x0][0xba8] ;  /* 0x0002ea00000a7ab9 */ /* 0x000fe20000000a00 */
[----:B------:R-:W-:Y:S01]  /*b850*/  @!UP0 ULDC UR10, c[0x0][0xb50] ;  /* 0x0002d400000a8ab9 */ /* 0x000fe20000000800 */
[----:B------:R-:W-:Y:S01]  /*b860*/  IMAD.WIDE.U32 R4, R7, UR8, R4 ;  /* 0x0000000807047c25 */ /* 0x000fe2000f8e0004 */
[----:B------:R-:W-:-:S03]  /*b870*/  @!UP0 ULDC UR11, c[0x0][0xb54] ;  /* 0x0002d500000b8ab9 */ /* 0x000fc60000000800 */
[----:B------:R-:W-:Y:S01]  /*b880*/  IMAD R3, R3, UR8, R6 ;  /* 0x0000000803037c24 */ /* 0x000fe2000f8e0206 */
[----:B------:R-:W-:-:S03]  /*b890*/  LEA R6, P0, R4, UR10, 0x2 ;  /* 0x0000000a04067c11 */ /* 0x000fc6000f8010ff */
[----:B------:R-:W-:-:S05]  /*b8a0*/  IMAD.IADD R3, R5, 0x1, R3 ;  /* 0x0000000105037824 */ /* 0x000fca00078e0203 */
[----:B------:R-:W-:Y:S01]  /*b8b0*/  LEA.HI.X R7, R4, UR11, R3, 0x2, P0 ;  /* 0x0000000b04077c11 */ /* 0x000fe200080f1403 */
[----:B------:R-:W-:-:S05]  /*b8c0*/  IMAD.MOV.U32 R3, RZ, RZ, -0x800000 ;  /* 0xff800000ff037424 */ /* 0x000fca00078e00ff */
[----:B------:R0:W-:Y:S02]  /*b8d0*/  STG.E desc[UR40][R6.64], R3 ;  /* 0x0000000306007986 */ /* 0x0001e4000c101928 */
.L_x_429:
[----:B------:R-:W-:Y:S05]  /*b8e0*/  BSYNC B1 ;  /* 0x0000000000017941 */ /* 0x000fea0003800000 */
.L_x_428:
[----:B------:R-:W-:-:S06]  /*b8f0*/  UISETP.GT.AND UP0, UPT, UR46, 0x1, UPT ;  /* 0x000000012e00788c */ /* 0x000fcc000bf04270 */
[----:B------:R-:W-:-:S13]  /*b900*/  PLOP3.LUT P0, PT, PT, PT, UP0, 0x80, 0x0 ;  /* 0x000000000000781c */ /* 0x000fda0003f0f008 */
[----:B------:R-:W-:Y:S05]  /*b910*/  @P0 BRA `(.L_x_424) ;  /* 0x0000000800800947 */ /* 0x000fea0003800000 */
[----:B------:R-:W1:Y:S01]  /*b920*/  LDC R11, c[0x0][0xbe8] ;  /* 0x0002fa00ff0b7b82 */ /* 0x000e620000000800 */
[----:B0-----:R-:W-:Y:S01]  /*b930*/  SHF.R.S32.HI R3, RZ, 0x1f, R8 ;  /* 0x0000001fff037819 */ /* 0x001fe20000011408 */
[----:B------:R-:W-:Y:S01]  /*b940*/  ULDC.64 UR12, c[0x0][0xaa0] ;  /* 0x0002a800000c7ab9 */ /* 0x000fe20000000a00 */
[----:B------:R-:W-:Y:S01]  /*b950*/  BSSY B1, `(.L_x_430) ;  /* 0x0000078000017945 */ /* 0x000fe20003800000 */
[----:B------:R-:W-:Y:S01]  /*b960*/  UIMAD UR10, UR19, UR12, URZ ;  /* 0x0000000c130a72a4 */ /* 0x000fe2000f8e023f */
[----:B------:R-:W-:Y:S01]  /*b970*/  LEA.HI R3, R3, R8, RZ, 0x3 ;  /* 0x0000000803037211 */ /* 0x000fe200078f18ff */
[----:B------:R-:W-:Y:S01]  /*b980*/  UIMAD.WIDE.U32 UR8, UR4, UR12, URZ ;  /* 0x0000000c040872a5 */ /* 0x000fe2000f8e003f */
[----:B------:R-:W-:Y:S01]  /*b990*/  SHF.R.S32.HI R27, RZ, 0x1f, R187 ;  /* 0x0000001fff1b7819 */ /* 0x000fe200000114bb */
[----:B------:R-:W-:Y:S01]  /*b9a0*/  UIMAD UR10, UR4, UR13, UR10 ;  /* 0x0000000d040a72a4 */ /* 0x000fe2000f8e020a */
[----:B------:R-:W-:Y:S01]  /*b9b0*/  LOP3.LUT R7, R3, 0xfffffff8, RZ, 0xc0, !PT ;  /* 0xfffffff803077812 */ /* 0x000fe200078ec0ff */
[----:B------:R-:W-:Y:S01]  /*b9c0*/  ULDC UR12, c[0x0][0xac8] ;  /* 0x0002b200000c7ab9 */ /* 0x000fe20000000800 */
[----:B------:R-:W-:Y:S01]  /*b9d0*/  SHF.R.S32.HI R26, RZ, 0x3, R3 ;  /* 0x00000003ff1a7819 */ /* 0x000fe20000011403 */
[----:B------:R-:W-:Y:S01]  /*b9e0*/  UIADD3 UR9, UR9, UR10, URZ ;  /* 0x0000000a09097290 */ /* 0x000fe2000fffe03f */
[----:B------:R-:W-:Y:S01]  /*b9f0*/  ISETP.GE.AND P2, PT, R192, UR12, PT ;  /* 0x0000000cc0007c0c */ /* 0x000fe2000bf46270 */
[----:B------:R-:W-:Y:S01]  /*ba00*/  IMAD.IADD R9, R8, 0x1, -R7 ;  /* 0x0000000108097824 */ /* 0x000fe200078e0a07 */
[----:B------:R-:W-:Y:S01]  /*ba10*/  ULDC.64 UR10, c[0x0][0xae8] ;  /* 0x0002ba00000a7ab9 */ /* 0x000fe20000000a00 */
[----:B------:R-:W-:Y:S01]  /*ba20*/  IMAD.U32 R8, RZ, RZ, UR43 ;  /* 0x0000002bff087e24 */ /* 0x000fe2000f8e00ff */
[----:B------:R-:W-:Y:S01]  /*ba30*/  ISETP.GE.AND P1, PT, R187, UR12, PT ;  /* 0x0000000cbb007c0c */ /* 0x000fe2000bf26270 */
[----:B------:R-:W-:Y:S01]  /*ba40*/  IMAD R3, R9, 0x20, R26 ;  /* 0x0000002009037824 */ /* 0x000fe200078e021a */
[----:B------:R-:W-:Y:S01]  /*ba50*/  UIMAD.WIDE.U32 UR8, UR44, UR10, UR8 ;  /* 0x0000000a2c0872a5 */ /* 0x000fe2000f8e0008 */
[----:B------:R-:W-:-:S02]  /*ba60*/  ISETP.GE.AND P3, PT, R2, UR12, PT ;  /* 0x0000000c02007c0c */ /* 0x000fc4000bf66270 */
[----:B------:R-:W-:Y:S01]  /*ba70*/  IMAD R8, R8, 0x40, R3 ;  /* 0x0000004008087824 */ /* 0x000fe200078e0203 */
[----:B------:R-:W-:Y:S01]  /*ba80*/  SEL R3, RZ, 0xffffffff, P2 ;  /* 0xffffffffff037807 */ /* 0x000fe20001000000 */
[----:B------:R-:W-:Y:S01]  /*ba90*/  UIMAD UR9, UR44, UR11, UR9 ;  /* 0x0000000b2c0972a4 */ /* 0x000fe2000f8e0209 */
[----:B-1----:R-:W-:Y:S01]  /*baa0*/  ISETP.NE.AND P0, PT, R11, 0x1, PT ;  /* 0x000000010b00780c */ /* 0x002fe20003f05270 */
[----:B-----5:R-:W-:Y:S01]  /*bab0*/  IMAD R25, R0, R11, RZ ;  /* 0x0000000b00197224 */ /* 0x020fe200078e02ff */
[----:B------:R-:W-:Y:S01]  /*bac0*/  SEL R9, RZ, 0xffffffff, P1 ;  /* 0xffffffffff097807 */ /* 0x000fe20000800000 */
[----:B------:R-:W-:Y:S01]  /*bad0*/  IMAD.SHL.U32 R13, R3, 0x2, RZ ;  /* 0x00000002030d7824 */ /* 0x000fe200078e00ff */
[----:B------:R-:W-:Y:S01]  /*bae0*/  SEL R6, RZ, 0x1, P3 ;  /* 0x00000001ff067807 */ /* 0x000fe20001800000 */
[----:B------:R-:W-:Y:S01]  /*baf0*/  ULDC.64 UR10, c[0x0][0xaf0] ;  /* 0x0002bc00000a7ab9 */ /* 0x000fe20000000a00 */
[----:B------:R-:W-:Y:S01]  /*bb00*/  IMAD.MOV.U32 R3, RZ, RZ, R8 ;  /* 0x000000ffff037224 */ /* 0x000fe200078e0008 */
[----:B------:R-:W-:Y:S01]  /*bb10*/  UIMAD UR42, UR42, UR10, URZ ;  /* 0x0000000a2a2a72a4 */ /* 0x000fe2000f8e023f */
[----:B------:R-:W-:Y:S01]  /*bb20*/  IMAD.SHL.U32 R9, R9, 0x4, RZ ;  /* 0x0000000409097824 */ /* 0x000fe200078e00ff */
[----:B------:R-:W-:Y:S01]  /*bb30*/  LOP3.LUT R6, R13, 0x2, R6, 0xe2, !PT ;  /* 0x000000020d067812 */ /* 0x000fe200078ee206 */
[----:B------:R-:W-:Y:S01]  /*bb40*/  UIMAD.WIDE.U32 UR8, UR39, UR10, UR8 ;  /* 0x0000000a270872a5 */ /* 0x000fe2000f8e0008 */
[----:B------:R-:W-:Y:S01]  /*bb50*/  ISETP.GE.AND P1, PT, R225, UR12, PT ;  /* 0x0000000ce1007c0c */ /* 0x000fe2000bf26270 */
[----:B------:R-:W-:Y:S01]  /*bb60*/  UIMAD UR4, UR39, UR11, UR42 ;  /* 0x0000000b270472a4 */ /* 0x000fe2000f8e022a */
[----:B------:R-:W0:Y:S01]  /*bb70*/  @P0 LDC R5, c[0x0][0xbec] ;  /* 0x0002fb00ff050b82 */ /* 0x000e220000000800 */
[----:B------:R-:W-:-:S02]  /*bb80*/  LOP3.LUT R10, R9, 0x4, R6, 0xe2, !PT ;  /* 0x00000004090a7812 */ /* 0x000fc400078ee206 */
[----:B------:R-:W-:Y:S01]  /*bb90*/  UIADD3 UR4, UR9, UR4, URZ ;  /* 0x0000000409047290 */ /* 0x000fe2000fffe03f */
[----:B------:R-:W-:Y:S02]  /*bba0*/  SEL R0, RZ, 0x80, P1 ;  /* 0x00000080ff007807 */ /* 0x000fe40000800000 */
[----:B------:R-:W-:Y:S02]  /*bbb0*/  SHF.R.S32.HI R28, RZ, 0x1f, R225 ;  /* 0x0000001fff1c7819 */ /* 0x000fe400000114e1 */
[----:B------:R-:W1:Y:S01]  /*bbc0*/  @P0 LDC R7, c[0x0][0xbf0] ;  /* 0x0002fc00ff070b82 */ /* 0x000e620000000800 */
[----:B------:R-:W-:Y:S02]  /*bbd0*/  SHF.R.S32.HI R29, RZ, 0x1f, R186 ;  /* 0x0000001fff1d7819 */ /* 0x000fe400000114ba */
[----:B------:R-:W-:Y:S02]  /*bbe0*/  SHF.R.S32.HI R31, RZ, 0x1f, R226 ;  /* 0x0000001fff1f7819 */ /* 0x000fe400000114e2 */
[----:B------:R-:W-:-:S02]  /*bbf0*/  SHF.R.S32.HI R30, RZ, 0x1f, R185 ;  /* 0x0000001fff1e7819 */ /* 0x000fc400000114b9 */
[----:B------:R-:W-:Y:S02]  /*bc00*/  SHF.R.S32.HI R33, RZ, 0x1f, R184 ;  /* 0x0000001fff217819 */ /* 0x000fe400000114b8 */
[----:B------:R-:W-:Y:S01]  /*bc10*/  SHF.R.S32.HI R32, RZ, 0x1f, R192 ;  /* 0x0000001fff207819 */ /* 0x000fe200000114c0 */
[----:B0-----:R-:W-:-:S04]  /*bc20*/  @P0 IMAD.HI.U32 R4, R8, R5, RZ ;  /* 0x0000000508040227 */ /* 0x001fc800078e00ff */
[----:B------:R-:W-:Y:S02]  /*bc30*/  IMAD.U32 R5, RZ, RZ, UR9 ;  /* 0x00000009ff057e24 */ /* 0x000fe4000f8e00ff */
[----:B------:R-:W-:Y:S01]  /*bc40*/  IMAD.U32 R5, RZ, RZ, UR4 ;  /* 0x00000004ff057e24 */ /* 0x000fe2000f8e00ff */
[----:B-1----:R-:W-:Y:S01]  /*bc50*/  @P0 SHF.R.U32.HI R3, RZ, R7, R4 ;  /* 0x00000007ff030219 */ /* 0x002fe20000011604 */
[----:B------:R-:W-:Y:S01]  /*bc60*/  IMAD.U32 R4, RZ, RZ, UR8 ;  /* 0x00000008ff047e24 */ /* 0x000fe2000f8e00ff */
[----:B------:R-:W-:Y:S01]  /*bc70*/  ISETP.GE.AND P0, PT, R186, UR12, PT ;  /* 0x0000000cba007c0c */ /* 0x000fe2000bf06270 */
[----:B------:R-:W-:Y:S01]  /*bc80*/  ULDC.64 UR8, c[0x0][0xae0] ;  /* 0x0002b80000087ab9 */ /* 0x000fe20000000a00 */
[--C-:B------:R-:W-:Y:S01]  /*bc90*/  SHF.R.S32.HI R6, RZ, 0x1f, R3.reuse ;  /* 0x0000001fff067819 */ /* 0x100fe20000011403 */
[----:B------:R-:W-:Y:S01]  /*bca0*/  IMAD.MOV R7, RZ, RZ, -R3 ;  /* 0x000000ffff077224 */ /* 0x000fe200078e0a03 */
[----:B------:R-:W-:Y:S01]  /*bcb0*/  SEL R9, RZ, 0xffffffff, P0 ;  /* 0xffffffffff097807 */ /* 0x000fe20000000000 */
[----:B------:R-:W-:Y:S01]  /*bcc0*/  IMAD.WIDE.U32 R4, R3, UR8, R4 ;  /* 0x0000000803047c25 */ /* 0x000fe2000f8e0004 */
[----:B------:R-:W-:-:S03]  /*bcd0*/  ISETP.GE.AND P0, PT, R185, UR12, PT ;  /* 0x0000000cb9007c0c */ /* 0x000fc6000bf06270 */
[----:B------:R-:W-:Y:S02]  /*bce0*/  IMAD R6, R6, UR8, RZ ;  /* 0x0000000806067c24 */ /* 0x000fe4000f8e02ff */
[----:B------:R-:W-:Y:S02]  /*bcf0*/  IMAD.SHL.U32 R13, R9, 0x8, RZ ;  /* 0x00000008090d7824 */ /* 0x000fe400078e00ff */
[----:B------:R-:W-:Y:S01]  /*bd00*/  IMAD R9, R3, UR9, R6 ;  /* 0x0000000903097c24 */ /* 0x000fe2000f8e0206 */
[----:B------:R-:W-:Y:S01]  /*bd10*/  SEL R6, RZ, 0xffffffff, P0 ;  /* 0xffffffffff067807 */ /* 0x000fe20000000000 */
[----:B------:R-:W-:Y:S01]  /*bd20*/  IMAD R7, R11, R7, R8 ;  /* 0x000000070b077224 */ /* 0x000fe200078e0208 */
[----:B------:R-:W-:Y:S01]  /*bd30*/  ISETP.GE.AND P0, PT, R184, UR12, PT ;  /* 0x0000000cb8007c0c */ /* 0x000fe2000bf06270 */
[----:B------:R-:W-:Y:S01]  /*bd40*/  IMAD.IADD R5, R5, 0x1, R9 ;  /* 0x0000000105057824 */ /* 0x000fe200078e0209 */
[----:B------:R-:W-:Y:S01]  /*bd50*/  LOP3.LUT R10, R13, 0x8, R10, 0xe2, !PT ;  /* 0x000000080d0a7812 */ /* 0x000fe200078ee20a */
[----:B------:R-:W-:Y:S01]  /*bd60*/  IMAD.SHL.U32 R13, R6, 0x10, RZ ;  /* 0x00000010060d7824 */ /* 0x000fe200078e00ff */
[----:B------:R-:W-:Y:S01]  /*bd70*/  SEL R8, RZ, 0xffffffff, P0 ;  /* 0xffffffffff087807 */ /* 0x000fe20000000000 */
[----:B------:R-:W-:Y:S01]  /*bd80*/  ULDC.64 UR8, c[0x0][0xad8] ;  /* 0x0002b60000087ab9 */ /* 0x000fe20000000a00 */
[----:B------:R-:W-:Y:S01]  /*bd90*/  SHF.R.S32.HI R3, RZ, 0x1f, R7 ;  /* 0x0000001fff037819 */ /* 0x000fe20000011407 */
[----:B------:R-:W-:Y:S01]  /*bda0*/  IMAD.WIDE.U32 R4, R7, UR8, R4 ;  /* 0x0000000807047c25 */ /* 0x000fe2000f8e0004 */
[----:B------:R-:W-:-:S02]  /*bdb0*/  LOP3.LUT R10, R13, 0x10, R10, 0xe2, !PT ;  /* 0x000000100d0a7812 */ /* 0x000fc400078ee20a */
[----:B------:R-:W-:Y:S01]  /*bdc0*/  ISETP.GE.AND P0, PT, R226, UR12, PT ;  /* 0x0000000ce2007c0c */ /* 0x000fe2000bf06270 */
[----:B------:R-:W-:Y:S02]  /*bdd0*/  IMAD.SHL.U32 R9, R8, 0x20, RZ ;  /* 0x0000002008097824 */ /* 0x000fe400078e00ff */
[----:B------:R-:W-:-:S03]  /*bde0*/  IMAD R6, R3, UR8, RZ ;  /* 0x0000000803067c24 */ /* 0x000fc6000f8e02ff */
[----:B------:R-:W-:Y:S01]  /*bdf0*/  LOP3.LUT R10, R9, 0x20, R10, 0xe2, !PT ;  /* 0x00000020090a7812 */ /* 0x000fe200078ee20a */
[----:B------:R-:W-:Y:S01]  /*be00*/  IMAD R3, R7, UR9, R6 ;  /* 0x0000000907037c24 */ /* 0x000fe2000f8e0206 */
[----:B------:R-:W-:Y:S01]  /*be10*/  ULDC.64 UR8, c[0x0][0xa80] ;  /* 0x0002a00000087ab9 */ /* 0x000fe20000000a00 */
[----:B------:R-:W-:Y:S01]  /*be20*/  IMAD.U32 R9, RZ, RZ, UR43 ;  /* 0x0000002bff097e24 */ /* 0x000fe2000f8e00ff */
[----:B------:R-:W-:Y:S01]  /*be30*/  SEL R7, RZ, 0x40, P0 ;  /* 0x00000040ff077807 */ /* 0x000fe20000000000 */
[----:B------:R-:W-:Y:S01]  /*be40*/  IMAD.IADD R3, R5, 0x1, R3 ;  /* 0x0000000105037824 */ /* 0x000fe200078e0203 */
[----:B------:R-:W-:Y:S01]  /*be50*/  LEA R20, P0, R4, UR8, 0x1 ;  /* 0x0000000804147c11 */ /* 0x000fe2000f8008ff */
[----:B------:R-:W-:Y:S01]  /*be60*/  IMAD R26, R9, 0x40, R26 ;  /* 0x00000040091a7824 */ /* 0x000fe200078e021a */
[----:B------:R-:W-:Y:S02]  /*be70*/  LOP3.LUT R21, R10, R7, RZ, 0xfc, !PT ;  /* 0x000000070a157212 */ /* 0x000fe400078efcff */
[----:B------:R-:W-:Y:S01]  /*be80*/  LEA.HI.X R3, R4, UR9, R3, 0x1, P0 ;  /* 0x0000000904037c11 */ /* 0x000fe200080f0c03 */
[----:B------:R0:W1:Y:S01]  /*be90*/  SHFL.IDX PT, R6, R20, RZ, 0x181f ;  /* 0x00181fff14067589 */ /* 0x00006200000e0000 */
[----:B------:R-:W-:-:S02]  /*bea0*/  ISETP.GE.AND P0, PT, R26, R25, PT ;  /* 0x000000191a00720c */ /* 0x000fc40003f06270 */
[----:B------:R-:W-:Y:S01]  /*beb0*/  LOP3.LUT R24, R21, R0, RZ, 0xfc, !PT ;  /* 0x0000000015187212 */ /* 0x000fe200078efcff */
[----:B------:R0:W2:Y:S10]  /*bec0*/  SHFL.IDX PT, R7, R3, RZ, 0x181f ;  /* 0x00181fff03077589 */ /* 0x0000b400000e0000 */
[----:B0-----:R-:W-:Y:S05]  /*bed0*/  @P0 BRA `(.L_x_431) ;  /* 0x00000000007c0947 */ /* 0x001fea0003800000 */
[----:B------:R-:W-:Y:S02]  /*bee0*/  ISETP.GE.AND P2, PT, R192, UR12, PT ;  /* 0x0000000cc0007c0c */ /* 0x000fe4000bf46270 */
[----:B------:R-:W-:Y:S02]  /*bef0*/  ISETP.GE.AND P1, PT, R2, UR12, PT ;  /* 0x0000000c02007c0c */ /* 0x000fe4000bf26270 */
[----:B------:R-:W-:Y:S02]  /*bf00*/  ISETP.GE.AND P5, PT, R187, UR12, PT ;  /* 0x0000000cbb007c0c */ /* 0x000fe4000bfa6270 */
[----:B------:R-:W-:-:S07]  /*bf10*/  ISETP.GE.AND P3, PT, R186, UR12, PT ;  /* 0x0000000cba007c0c */ /* 0x000fce000bf66270 */
[-C--:B-1----:R-:W-:Y:S02]  /*bf20*/  @!P2 LEA R8, P0, R192, R6.reuse, 0x1 ;  /* 0x00000006c008a211 */ /* 0x082fe400078008ff */
[----:B--2---:R-:W-:Y:S02]  /*bf30*/  @!P1 IMAD.WIDE R4, R2, 0x2, R6 ;  /* 0x0000000202049825 */ /* 0x004fe400078e0206 */
[----:B------:R-:W-:Y:S02]  /*bf40*/  @!P2 LEA.HI.X R9, R192, R7, R32, 0x1, P0 ;  /* 0x00000007c009a211 */ /* 0x000fe400000f0c20 */
[----:B------:R-:W-:Y:S01]  /*bf50*/  @!P5 LEA R10, P4, R187, R6, 0x1 ;  /* 0x00000006bb0ad211 */ /* 0x000fe200078808ff */
[----:B------:R-:W-:Y:S01]  /*bf60*/  @!P1 ST.E.128 desc[UR40][R4.64], RZ ;  /* 0x000000ff04009985 */ /* 0x000fe2000c101d28 */
[----:B------:R-:W-:Y:S02]  /*bf70*/  ISETP.GE.AND P1, PT, R184, UR12, PT ;  /* 0x0000000cb8007c0c */ /* 0x000fe4000bf26270 */
[----:B------:R-:W-:Y:S01]  /*bf80*/  LOP3.LUT P0, RZ, R21, 0x40, RZ, 0xc0, !PT ;  /* 0x0000004015ff7812 */ /* 0x000fe2000780c0ff */
[----:B------:R0:W-:Y:S01]  /*bf90*/  @!P2 ST.E.128 desc[UR40][R8.64], RZ ;  /* 0x000000ff0800a985 */ /* 0x0001e2000c101d28 */
[----:B------:R-:W-:-:S02]  /*bfa0*/  ISETP.GE.AND P2, PT, R185, UR12, PT ;  /* 0x0000000cb9007c0c */ /* 0x000fc4000bf46270 */
[-C--:B------:R-:W-:Y:S02]  /*bfb0*/  @!P5 LEA.HI.X R11, R187, R7.reuse, R27, 0x1, P4 ;  /* 0x00000007bb0bd211 */ /* 0x080fe400020f0c1b */
[----:B------:R-:W-:Y:S02]  /*bfc0*/  LOP3.LUT P4, RZ, R24, 0x80, RZ, 0xc0, !PT ;  /* 0x0000008018ff7812 */ /* 0x000fe4000788c0ff */
[CC--:B------:R-:W-:Y:S01]  /*bfd0*/  @!P3 LEA R12, P6, R186.reuse, R6.reuse, 0x1 ;  /* 0x00000006ba0cb211 */ /* 0x0c0fe200078c08ff */
[----:B------:R3:W-:Y:S03]  /*bfe0*/  @!P5 ST.E.128 desc[UR40][R10.64], RZ ;  /* 0x000000ff0a00d985 */ /* 0x0007e6000c101d28 */
[----:B------:R-:W-:Y:S02]  /*bff0*/  @!P3 LEA.HI.X R13, R186, R7, R29, 0x1, P6 ;  /* 0x00000007ba0db211 */ /* 0x000fe400030f0c1d */
[----:B0-----:R-:W-:-:S02]  /*c000*/  @!P1 LEA R8, P6, R184, R6, 0x1 ;  /* 0x00000006b8089211 */ /* 0x001fc400078c08ff */
[CC--:B------:R-:W-:Y:S01]  /*c010*/  @!P2 LEA R4, P5, R185.reuse, R6.reuse, 0x1 ;  /* 0x00000006b904a211 */ /* 0x0c0fe200078a08ff */
[----:B------:R3:W-:Y:S01]  /*c020*/  @!P3 ST.E.128 desc[UR40][R12.64], RZ ;  /* 0x000000ff0c00b985 */ /* 0x0007e2000c101d28 */
[-C--:B------:R-:W-:Y:S02]  /*c030*/  @P0 LEA R14, P3, R226, R6.reuse, 0x1 ;  /* 0x00000006e20e0211 */ /* 0x080fe400078608ff */
[-C--:B------:R-:W-:Y:S02]  /*c040*/  @!P2 LEA.HI.X R5, R185, R7.reuse, R30, 0x1, P5 ;  /* 0x00000007b905a211 */ /* 0x080fe400028f0c1e */
[----:B------:R-:W-:Y:S02]  /*c050*/  @P4 LEA R6, P5, R225, R6, 0x1 ;  /* 0x00000006e1064211 */ /* 0x000fe400078a08ff */
[-C--:B------:R-:W-:Y:S01]  /*c060*/  @!P1 LEA.HI.X R9, R184, R7.reuse, R33, 0x1, P6 ;  /* 0x00000007b8099211 */ /* 0x080fe200030f0c21 */
[----:B------:R3:W-:Y:S01]  /*c070*/  @!P2 ST.E.128 desc[UR40][R4.64], RZ ;  /* 0x000000ff0400a985 */ /* 0x0007e2000c101d28 */
[----:B------:R-:W-:-:S02]  /*c080*/  @P0 LEA.HI.X R15, R226, R7, R31, 0x1, P3 ;  /* 0x00000007e20f0211 */ /* 0x000fc400018f0c1f */
[----:B------:R-:W-:Y:S01]  /*c090*/  @P4 LEA.HI.X R7, R225, R7, R28, 0x1, P5 ;  /* 0x00000007e1074211 */ /* 0x000fe200028f0c1c */
[----:B------:R3:W-:Y:S04]  /*c0a0*/  @!P1 ST.E.128 desc[UR40][R8.64], RZ ;  /* 0x000000ff08009985 */ /* 0x0007e8000c101d28 */
[----:B------:R3:W-:Y:S04]  /*c0b0*/  @P0 ST.E.128 desc[UR40][R14.64], RZ ;  /* 0x000000ff0e000985 */ /* 0x0007e8000c101d28 */
[----:B------:R3:W-:Y:S02]  /*c0c0*/  @P4 ST.E.128 desc[UR40][R6.64], RZ ;  /* 0x000000ff06004985 */ /* 0x0007e4000c101d28 */
.L_x_431:
[----:B------:R-:W-:Y:S05]  /*c0d0*/  BSYNC B1 ;  /* 0x0000000000017941 */ /* 0x000fea0003800000 */
.L_x_430:
[----:B------:R-:W-:Y:S01]  /*c0e0*/  VIADD R0, R26, 0x20 ;  /* 0x000000201a007836 */ /* 0x000fe20000000000 */
[----:B--23--:R0:W2:Y:S04]  /*c0f0*/  SHFL.IDX PT, R7, R3, 0x1, 0x181f ;  /* 0x00381f0003077f89 */ /* 0x00c0a800000e0000 */
[----:B------:R-:W-:Y:S01]  /*c100*/  ISETP.GE.AND P0, PT, R0, R25, PT ;  /* 0x000000190000720c */ /* 0x000fe20003f06270 */
[----:B-1----:R0:W1:-:S12]  /*c110*/  SHFL.IDX PT, R6, R20, 0x1, 0x181f ;  /* 0x00381f0014067f89 */ /* 0x00205800000e0000 */
[----:B0-----:R-:W-:Y:S05]  /*c120*/  @P0 BRA `(.L_x_424) ;  /* 0x00000000007c0947 */ /* 0x001fea0003800000 */
[----:B------:R-:W-:Y:S02]  /*c130*/  ISETP.GE.AND P1, PT, R2, UR12, PT ;  /* 0x0000000c02007c0c */ /* 0x000fe4000bf26270 */
[----:B------:R-:W-:Y:S02]  /*c140*/  ISETP.GE.AND P5, PT, R192, UR12, PT ;  /* 0x0000000cc0007c0c */ /* 0x000fe4000bfa6270 */
[----:B------:R-:W-:Y:S02]  /*c150*/  ISETP.GE.AND P4, PT, R187, UR12, PT ;  /* 0x0000000cbb007c0c */ /* 0x000fe4000bf86270 */
[----:B------:R-:W-:Y:S02]  /*c160*/  ISETP.GE.AND P3, PT, R186, UR12, PT ;  /* 0x0000000cba007c0c */ /* 0x000fe4000bf66270 */
[----:B------:R-:W-:-:S05]  /*c170*/  ISETP.GE.AND P2, PT, R185, UR12, PT ;  /* 0x0000000cb9007c0c */ /* 0x000fca000bf46270 */
[----:B-12---:R-:W-:Y:S02]  /*c180*/  @!P1 IMAD.WIDE R4, R2, 0x2, R6 ;  /* 0x0000000202049825 */ /* 0x006fe400078e0206 */
[CC--:B------:R-:W-:Y:S02]  /*c190*/  @!P5 LEA R8, P0, R192.reuse, R6.reuse, 0x1 ;  /* 0x00000006c008d211 */ /* 0x0c0fe400078008ff */
[-C--:B------:R-:W-:Y:S01]  /*c1a0*/  @!P4 LEA R10, P6, R187, R6.reuse, 0x1 ;  /* 0x00000006bb0ac211 */ /* 0x080fe200078c08ff */
[----:B------:R0:W-:Y:S01]  /*c1b0*/  @!P1 ST.E.128 desc[UR40][R4.64], RZ ;  /* 0x000000ff04009985 */ /* 0x0001e2000c101d28 */
[----:B------:R-:W-:Y:S02]  /*c1c0*/  @!P5 LEA.HI.X R9, R192, R7, R32, 0x1, P0 ;  /* 0x00000007c009d211 */ /* 0x000fe400000f0c20 */
[----:B------:R-:W-:Y:S02]  /*c1d0*/  ISETP.GE.AND P1, PT, R184, UR12, PT ;  /* 0x0000000cb8007c0c */ /* 0x000fe4000bf26270 */
[----:B------:R-:W-:Y:S01]  /*c1e0*/  LOP3.LUT P0, RZ, R21, 0x40, RZ, 0xc0, !PT ;  /* 0x0000004015ff7812 */ /* 0x000fe2000780c0ff */
[----:B------:R1:W-:Y:S01]  /*c1f0*/  @!P5 ST.E.128 desc[UR40][R8.64], RZ ;  /* 0x000000ff0800d985 */ /* 0x0003e2000c101d28 */
[----:B------:R-:W-:-:S02]  /*c200*/  @!P3 LEA R12, P5, R186, R6, 0x1 ;  /* 0x00000006ba0cb211 */ /* 0x000fc400078a08ff */
[-C--:B------:R-:W-:Y:S02]  /*c210*/  @!P4 LEA.HI.X R11, R187, R7.reuse, R27, 0x1, P6 ;  /* 0x00000007bb0bc211 */ /* 0x080fe400030f0c1b */
[CC--:B------:R-:W-:Y:S02]  /*c220*/  @!P2 LEA R14, P6, R185.reuse, R6.reuse, 0x1 ;  /* 0x00000006b90ea211 */ /* 0x0c0fe400078c08ff */
[-C--:B------:R-:W-:Y:S01]  /*c230*/  @!P3 LEA.HI.X R13, R186, R7.reuse, R29, 0x1, P5 ;  /* 0x00000007ba0db211 */ /* 0x080fe200028f0c1d */
[----:B------:R1:W-:Y:S01]  /*c240*/  @!P4 ST.E.128 desc[UR40][R10.64], RZ ;  /* 0x000000ff0a00c985 */ /* 0x0003e2000c101d28 */
[----:B------:R-:W-:Y:S02]  /*c250*/  LOP3.LUT P5, RZ, R24, 0x80, RZ, 0xc0, !PT ;  /* 0x0000008018ff7812 */ /* 0x000fe400078ac0ff */
[----:B------:R-:W-:Y:S01]  /*c260*/  @!P2 LEA.HI.X R15, R185, R7, R30, 0x1, P6 ;  /* 0x00000007b90fa211 */ /* 0x000fe200030f0c1e */
[----:B------:R1:W-:Y:S01]  /*c270*/  @!P3 ST.E.128 desc[UR40][R12.64], RZ ;  /* 0x000000ff0c00b985 */ /* 0x0003e2000c101d28 */
[----:B0-----:R-:W-:-:S03]  /*c280*/  @!P1 LEA R4, P6, R184, R6, 0x1 ;  /* 0x00000006b8049211 */ /* 0x001fc600078c08ff */
[----:B------:R1:W-:Y:S01]  /*c290*/  @!P2 ST.E.128 desc[UR40][R14.64], RZ ;  /* 0x000000ff0e00a985 */ /* 0x0003e2000c101d28 */
[----:B------:R-:W-:Y:S02]  /*c2a0*/  @!P1 LEA.HI.X R5, R184, R7, R33, 0x1, P6 ;  /* 0x00000007b8059211 */ /* 0x000fe400030f0c21 */
[----:B------:R-:W-:-:S03]  /*c2b0*/  @P0 LEA R20, P6, R226, R6, 0x1 ;  /* 0x00000006e2140211 */ /* 0x000fc600078c08ff */
[----:B------:R1:W-:Y:S01]  /*c2c0*/  @!P1 ST.E.128 desc[UR40][R4.64], RZ ;  /* 0x000000ff04009985 */ /* 0x0003e2000c101d28 */
[----:B------:R-:W-:Y:S02]  /*c2d0*/  @P0 LEA.HI.X R21, R226, R7, R31, 0x1, P6 ;  /* 0x00000007e2150211 */ /* 0x000fe400030f0c1f */
[----:B------:R-:W-:-:S03]  /*c2e0*/  @P5 LEA R6, P6, R225, R6, 0x1 ;  /* 0x00000006e1065211 */ /* 0x000fc600078c08ff */
[----:B------:R1:W-:Y:S01]  /*c2f0*/  @P0 ST.E.128 desc[UR40][R20.64], RZ ;  /* 0x000000ff14000985 */ /* 0x0003e2000c101d28 */
[----:B------:R-:W-:-:S05]  /*c300*/  @P5 LEA.HI.X R7, R225, R7, R28, 0x1, P6 ;  /* 0x00000007e1075211 */ /* 0x000fca00030f0c1c */
[----:B------:R1:W-:Y:S04]  /*c310*/  @P5 ST.E.128 desc[UR40][R6.64], RZ ;  /* 0x000000ff06005985 */ /* 0x0003e8000c101d28 */
.L_x_424:
[----:B------:R-:W-:Y:S05]  /*c320*/  BSYNC B0 ;  /* 0x0000000000007941 */ /* 0x000fea0003800000 */
.L_x_417:
[----:B------:R-:W-:Y:S02]  /*c330*/  ULDC UR4, c[0x0][0xc3c] ;  /* 0x00030f0000047ab9 */ /* 0x000fe40000000800 */
[----:B------:R-:W-:-:S06]  /*c340*/  UISETP.GE.AND UP0, UPT, UR7, UR4, UPT ;  /* 0x000000040700728c */ /* 0x000fcc000bf06270 */
[----:B------:R-:W-:-:S13]  /*c350*/  PLOP3.LUT P0, PT, PT, PT, UP0, 0x80, 0x0 ;  /* 0x000000000000781c */ /* 0x000fda0003f0f008 */
[----:B------:R-:W-:Y:S05]  /*c360*/  @!P0 BRA `(.L_x_432) ;  /* 0xffffff5000248947 */ /* 0x000fea000383ffff */
[----:B------:R-:W-:Y:S05]  /*c370*/  EXIT ;  /* 0x000000000000794d */ /* 0x000fea0003800000 */
.L_x_382:
[----:B------:R-:W-:-:S08]  /*c380*/  NOP ;  /* 0x0000000000007918 */ /* 0x000fd00000000000 */
[----:B------:R-:W0:-:S00]  /*c390*/  USETMAXREG.DEALLOC.CTAPOOL 0x18 ;  /* 0x00000018000079c8 */ /* 0x000e0000080e0500 */
[----:B0-----:R-:W-:Y:S01]  /*c3a0*/  LOP3.LUT R0, R0, 0x3, RZ, 0xc0, !PT ;  /* 0x0000000300007812 */ /* 0x001fe200078ec0ff */
[----:B------:R-:W-:-:S05]  /*c3b0*/  IMAD.MOV.U32 R7, RZ, RZ, RZ ;  /* 0x000000ffff077224 */ /* 0x000fca00078e00ff */
[----:B------:R-:W0:Y:S02]  /*c3c0*/  SHFL.IDX PT, R0, R0, RZ, 0x1f ;  /* 0x00001fff00007589 */ /* 0x000e2400000e0000 */
[----:B0-----:R-:W-:-:S04]  /*c3d0*/  ISETP.NE.AND P0, PT, R0, RZ, PT ;  /* 0x000000ff0000720c */ /* 0x001fc80003f05270 */
[----:B------:R-:W-:-:S05]  /*c3e0*/  P2R R0, PR, RZ, 0x1 ;  /* 0x00000001ff007803 */ /* 0x000fca0000000000 */
[----:B------:R0:W-:Y:S04]  /*c3f0*/  STL [R1+0x60], R0 ;  /* 0x0000600001007387 */ /* 0x0001e80000100800 */
[----:B------:R-:W-:Y:S05]  /*c400*/  @!P0 BRA `(.L_x_433) ;  /* 0x0000000000248947 */ /* 0x000fea0003800000 */
[----:B------:R-:W1:Y:S08]  /*c410*/  S2UR UR5, SR_CgaCtaId ;  /* 0x00000000000579c3 */ /* 0x000e700000008800 */
[----:B------:R-:W-:Y:S06]  /*c420*/  BAR.SYNC.DEFER_BLOCKING 0x5, 0x180 ;  /* 0x0146000000007b1d */ /* 0x000fec0000010000 */
[----:B------:R-:W-:-:S02]  /*c430*/  UMOV UR4, 0x400 ;  /* 0x0000040000047882 */ /* 0x000fc40000000000 */
[----:B-1----:R-:W-:-:S09]  /*c440*/  ULEA UR4, UR5, UR4, 0x18 ;  /* 0x0000000405047291 */ /* 0x002fd2000f8ec03f */
[----:B------:R-:W1:Y:S04]  /*c450*/  LDS.128 R8, [UR4+0x28cd0] ;  /* 0x028cd004ff087984 */ /* 0x000e680008000c00 */
[----:B-1----:R2:W-:Y:S04]  /*c460*/  STL.64 [R1], R8 ;  /* 0x0000000801007387 */ /* 0x0025e80000100a00 */
[----:B------:R2:W-:Y:S01]  /*c470*/  STL.64 [R1+0x8], R10 ;  /* 0x0000080a01007387 */ /* 0x0005e20000100a00 */
[----:B------:R-:W-:Y:S06]  /*c480*/  BAR.ARV 0x4, 0x180 ;  /* 0x0106000000007b1d */ /* 0x000fec0000002000 */
[----:B------:R-:W-:Y:S05]  /*c490*/  BRA `(.L_x_434) ;  /* 0x0000000800a47947 */ /* 0x000fea0003800000 */
.L_x_433:
[----:B0-----:R-:W-:Y:S01]  /*c4a0*/  LOP3.LUT R0, R6, 0x1f, RZ, 0xc0, !PT ;  /* 0x0000001f06007812 */ /* 0x001fe200078ec0ff */
[----:B------:R-:W-:Y:S01]  /*c4b0*/  ULDC UR4, c[0x0][0xc3c] ;  /* 0x00030f0000047ab9 */ /* 0x000fe20000000800 */
[----:B------:R-:W-:Y:S01]  /*c4c0*/  IMAD.MOV.U32 R10, RZ, RZ, RZ ;  /* 0x000000ffff0a7224 */ /* 0x000fe200078e00ff */
[----:B------:R-:W0:Y:S01]  /*c4d0*/  S2UR UR6, SR_CTAID.X ;  /* 0x00000000000679c3 */ /* 0x000e220000002500 */
[----:B------:R-:W-:Y:S01]  /*c4e0*/  ISETP.NE.AND P0, PT, R0, 0x1f, PT ;  /* 0x0000001f0000780c */ /* 0x000fe20003f05270 */
[----:B------:R-:W-:-:S03]  /*c4f0*/  ULDC UR5, c[0x0][0xc38] ;  /* 0x00030e0000057ab9 */ /* 0x000fc60000000800 */
[----:B------:R-:W-:-:S13]  /*c500*/  ISETP.GE.OR P1, PT, R0, UR4, !P0 ;  /* 0x0000000400007c0c */ /* 0x000fda000c726670 */
[----:B------:R-:W1:Y:S08]  /*c510*/  @!P1 LDC.64 R2, c[0x0][0xc80] ;  /* 0x00032000ff029b82 */ /* 0x000e700000000a00 */
[----:B------:R-:W2:Y:S01]  /*c520*/  @!P1 LDC.64 R4, c[0x0][0xc78] ;  /* 0x00031e00ff049b82 */ /* 0x000ea20000000a00 */
[----:B-1----:R-:W-:-:S05]  /*c530*/  @!P1 IMAD.WIDE.U32 R2, R0, 0x4, R2 ;  /* 0x0000000400029825 */ /* 0x002fca00078e0002 */
[----:B------:R2:W3:Y:S02]  /*c540*/  @!P1 LDG.E R7, desc[UR40][R2.64] ;  /* 0x0000002802079981 */ /* 0x0004e4000c1e1900 */
[----:B--2---:R-:W-:-:S05]  /*c550*/  @!P1 IMAD.WIDE.U32 R2, R0, 0x4, R4 ;  /* 0x0000000400029825 */ /* 0x004fca00078e0004 */
[----:B------:R-:W3:Y:S01]  /*c560*/  @!P1 LDG.E R10, desc[UR40][R2.64] ;  /* 0x00000028020a9981 */ /* 0x000ee2000c1e1900 */
[C---:B------:R-:W-:Y:S01]  /*c570*/  ISETP.NE.AND P1, PT, R0.reuse, RZ, PT ;  /* 0x000000ff0000720c */ /* 0x040fe20003f25270 */
[----:B------:R-:W-:Y:S01]  /*c580*/  UMOV UR4, URZ ;  /* 0x0000003f00047c82 */ /* 0x000fe20008000000 */
[C---:B------:R-:W-:Y:S02]  /*c590*/  ISETP.GE.U32.AND P2, PT, R0.reuse, 0x2, PT ;  /* 0x000000020000780c */ /* 0x040fe40003f46070 */
[C---:B------:R-:W-:Y:S02]  /*c5a0*/  ISETP.GE.U32.AND P3, PT, R0.reuse, 0x4, PT ;  /* 0x000000040000780c */ /* 0x040fe40003f66070 */
[C---:B------:R-:W-:Y:S02]  /*c5b0*/  ISETP.GE.U32.AND P4, PT, R0.reuse, 0x8, PT ;  /* 0x000000080000780c */ /* 0x040fe40003f86070 */
[----:B------:R-:W-:Y:S01]  /*c5c0*/  ISETP.GE.U32.AND P5, PT, R0, 0x10, PT ;  /* 0x000000100000780c */ /* 0x000fe20003fa6070 */
[----:B---3--:R-:W-:-:S05]  /*c5d0*/  IMAD R4, R7, R10, RZ ;  /* 0x0000000a07047224 */ /* 0x008fca00078e02ff */
[----:B------:R-:W1:Y:S02]  /*c5e0*/  SHFL.UP PT, R5, R4, 0x1, RZ ;  /* 0x0420000004057989 */ /* 0x000e6400000e00ff */
[----:B-1----:R-:W-:-:S05]  /*c5f0*/  SEL R5, R5, RZ, P1 ;  /* 0x000000ff05057207 */ /* 0x002fca0000800000 */
[----:B------:R-:W-:-:S05]  /*c600*/  IMAD.IADD R5, R4, 0x1, R5 ;  /* 0x0000000104057824 */ /* 0x000fca00078e0205 */
        /* <DEDUP_REMOVED lines=12> */
[----:B------:R-:W1:Y:S02]  /*c6d0*/  SHFL.IDX PT, R8, R2, 0x1f, 0x1f ;  /* 0x03e01f0002087f89 */ /* 0x000e6400000e0000 */
[----:B-1----:R-:W-:-:S04]  /*c6e0*/  IMAD R8, R8, UR5, RZ ;  /* 0x0000000508087c24 */ /* 0x002fc8000f8e02ff */
[----:B------:R-:W-:Y:S01]  /*c6f0*/  IMAD.MOV.U32 R11, RZ, RZ, R8 ;  /* 0x000000ffff0b7224 */ /* 0x000fe200078e0008 */
[----:B0-----:R-:W-:-:S13]  /*c700*/  ISETP.GT.AND P6, PT, R8, UR6, PT ;  /* 0x0000000608007c0c */ /* 0x001fda000bfc4270 */
[----:B------:R-:W-:Y:S05]  /*c710*/  @P6 BRA `(.L_x_435) ;  /* 0x0000000000a46947 */ /* 0x000fea0003800000 */
[----:B------:R-:W-:Y:S01]  /*c720*/  IMAD.MOV.U32 R8, RZ, RZ, R11 ;  /* 0x000000ffff087224 */ /* 0x000fe200078e000b */
[----:B------:R-:W-:Y:S01]  /*c730*/  UMOV UR4, URZ ;  /* 0x0000003f00047c82 */ /* 0x000fe20008000000 */
[----:B------:R-:W-:-:S05]  /*c740*/  ULDC UR5, c[0x0][0xc38] ;  /* 0x00030e0000057ab9 */ /* 0x000fca0000000800 */
.L_x_437:
[----:B------:R-:W0:Y:S01]  /*c750*/  LDC R2, c[0x0][0xc3c] ;  /* 0x00030f00ff027b82 */ /* 0x000e220000000800 */
[----:B------:R-:W-:Y:S01]  /*c760*/  ULDC UR7, c[0x0][0xc3c] ;  /* 0x00030f0000077ab9 */ /* 0x000fe20000000800 */
[----:B------:R-:W-:Y:S01]  /*c770*/  UIADD3 UR4, UR4, 0x1f, URZ ;  /* 0x0000001f04047890 */ /* 0x000fe2000fffe03f */
[----:B------:R-:W-:-:S05]  /*c780*/  IMAD.U32 R3, RZ, RZ, UR7 ;  /* 0x00000007ff037e24 */ /* 0x000fca000f8e00ff */
[----:B------:R1:W-:Y:S01]  /*c790*/  STL [R1+0xc], R3 ;  /* 0x00000c0301007387 */ /* 0x0003e20000100800 */
[----:B0-----:R-:W-:-:S13]  /*c7a0*/  ISETP.LE.AND P6, PT, R2, UR4, PT ;  /* 0x0000000402007c0c */ /* 0x001fda000bfc3270 */
[----:B-1----:R-:W-:Y:S05]  /*c7b0*/  @P6 BRA `(.L_x_436) ;  /* 0x0000000400a46947 */ /* 0x002fea0003800000 */
[----:B------:R-:W-:Y:S02]  /*c7c0*/  VIADD R9, R0, UR4 ;  /* 0x0000000400097c36 */ /* 0x000fe40008000000 */
[----:B------:R-:W-:-:S03]  /*c7d0*/  IMAD.MOV.U32 R7, RZ, RZ, RZ ;  /* 0x000000ffff077224 */ /* 0x000fc600078e00ff */
[----:B------:R-:W-:-:S13]  /*c7e0*/  ISETP.GE.OR P6, PT, R9, R2, !P0 ;  /* 0x000000020900720c */ /* 0x000fda00047c6670 */
[----:B------:R-:W0:Y:S08]  /*c7f0*/  @!P6 LDC.64 R2, c[0x0][0xc80] ;  /* 0x00032000ff02eb82 */ /* 0x000e300000000a00 */
[----:B------:R-:W1:Y:S01]  /*c800*/  @!P6 LDC.64 R4, c[0x0][0xc78] ;  /* 0x00031e00ff04eb82 */ /* 0x000e620000000a00 */
[----:B------:R-:W-:Y:S02]  /*c810*/  IMAD.MOV.U32 R10, RZ, RZ, RZ ;  /* 0x000000ffff0a7224 */ /* 0x000fe400078e00ff */
[----:B0-----:R-:W-:-:S05]  /*c820*/  @!P6 IMAD.WIDE R2, R9, 0x4, R2 ;  /* 0x000000040902e825 */ /* 0x001fca00078e0202 */
[----:B------:R1:W2:Y:S02]  /*c830*/  @!P6 LDG.E R7, desc[UR40][R2.64] ;  /* 0x000000280207e981 */ /* 0x0002a4000c1e1900 */
[----:B-1----:R-:W-:-:S05]  /*c840*/  @!P6 IMAD.WIDE R2, R9, 0x4, R4 ;  /* 0x000000040902e825 */ /* 0x002fca00078e0204 */
[----:B------:R-:W2:Y:S02]  /*c850*/  @!P6 LDG.E R10, desc[UR40][R2.64] ;  /* 0x00000028020ae981 */ /* 0x000ea4000c1e1900 */
[----:B--2---:R-:W-:-:S05]  /*c860*/  IMAD R11, R7, R10, RZ ;  /* 0x0000000a070b7224 */ /* 0x004fca00078e02ff */
[----:B------:R-:W0:Y:S02]  /*c870*/  SHFL.UP PT, R4, R11, 0x1, RZ ;  /* 0x042000000b047989 */ /* 0x000e2400000e00ff */
[----:B0-----:R-:W-:-:S05]  /*c880*/  SEL R4, R4, RZ, P1 ;  /* 0x000000ff04047207 */ /* 0x001fca0000800000 */
[----:B------:R-:W-:-:S05]  /*c890*/  IMAD.IADD R4, R11, 0x1, R4 ;  /* 0x000000010b047824 */ /* 0x000fca00078e0204 */
        /* <DEDUP_REMOVED lines=12> */
[----:B------:R-:W0:Y:S02]  /*c960*/  SHFL.IDX PT, R4, R2, 0x1f, 0x1f ;  /* 0x03e01f0002047f89 */ /* 0x000e2400000e0000 */
[----:B0-----:R-:W-:-:S04]  /*c970*/  IMAD R11, R4, UR5, RZ ;  /* 0x00000005040b7c24 */ /* 0x001fc8000f8e02ff */
[----:B------:R-:W-:-:S05]  /*c980*/  IMAD.IADD R8, R11, 0x1, R8 ;  /* 0x000000010b087824 */ /* 0x000fca00078e0208 */
[----:B------:R-:W-:-:S13]  /*c990*/  ISETP.GT.AND P6, PT, R8, UR6, PT ;  /* 0x0000000608007c0c */ /* 0x000fda000bfc4270 */
[----:B------:R-:W-:Y:S05]  /*c9a0*/  @!P6 BRA `(.L_x_437) ;  /* 0xfffffffc0068e947 */ /* 0x000fea000383ffff */
.L_x_435:
[----:B------:R-:W-:Y:S02]  /*c9b0*/  IMAD.IADD R11, R8, 0x1, -R11 ;  /* 0x00000001080b7824 */ /* 0x000fe400078e0a0b */
[----:B------:R-:W-:Y:S02]  /*c9c0*/  IMAD.MOV.U32 R14, RZ, RZ, RZ ;  /* 0x000000ffff0e7224 */ /* 0x000fe400078e00ff */
[----:B------:R-:W-:-:S05]  /*c9d0*/  IMAD R3, R2, UR5, R11 ;  /* 0x0000000502037c24 */ /* 0x000fca000f8e020b */
[----:B------:R-:W-:-:S13]  /*c9e0*/  ISETP.GT.AND P0, PT, R3, UR6, PT ;  /* 0x0000000603007c0c */ /* 0x000fda000bf04270 */
[----:B------:R-:W-:-:S04]  /*c9f0*/  VOTE.ANY R12, PT, !P0 ;  /* 0x00000000000c7806 */ /* 0x000fc800040e0100 */
[----:B------:R-:W0:Y:S01]  /*ca00*/  POPC R4, R12 ;  /* 0x0000000c00047309 */ /* 0x000e220000000000 */
[----:B------:R-:W-:Y:S01]  /*ca10*/  ISETP.NE.AND P0, PT, R12, RZ, PT ;  /* 0x000000ff0c00720c */ /* 0x000fe20003f05270 */
[----:B0-----:R-:W0:Y:S04]  /*ca20*/  SHFL.IDX PT, R7, R7, R4, 0x1f ;  /* 0x00001f0407077589 */ /* 0x001e2800000e0000 */
[----:B------:R-:W1:Y:S01]  /*ca30*/  SHFL.IDX PT, R9, R10, R4, 0x1f ;  /* 0x00001f040a097589 */ /* 0x000e6200000e0000 */
[----:B0-----:R-:W-:-:S04]  /*ca40*/  IABS R5, R7 ;  /* 0x0000000700057213 */ /* 0x001fc80000000000 */
[----:B------:R-:W0:Y:S01]  /*ca50*/  I2F.RP R13, R5 ;  /* 0x00000005000d7306 */ /* 0x000e220000209400 */
[----:B-1----:R-:W-:-:S07]  /*ca60*/  IABS R8, R9 ;  /* 0x0000000900087213 */ /* 0x002fce0000000000 */
[----:B------:R-:W-:Y:S08]  /*ca70*/  I2F.RP R12, R8 ;  /* 0x00000008000c7306 */ /* 0x000ff00000209400 */
[----:B0-----:R-:W0:Y:S02]  /*ca80*/  MUFU.RCP R13, R13 ;  /* 0x0000000d000d7308 */ /* 0x001e240000001000 */
[----:B0-----:R-:W-:-:S06]  /*ca90*/  VIADD R3, R13, 0xffffffe ;  /* 0x0ffffffe0d037836 */ /* 0x001fcc0000000000 */
[----:B------:R-:W0:Y:S02]  /*caa0*/  F2I.FTZ.U32.TRUNC.NTZ R3, R3 ;  /* 0x0000000300037305 */ /* 0x000e24000021f000 */
[----:B0-----:R-:W-:Y:S01]  /*cab0*/  IMAD.MOV R16, RZ, RZ, -R3 ;  /* 0x000000ffff107224 */ /* 0x001fe200078e0a03 */
[----:B------:R-:W-:Y:S06]  /*cac0*/  @!P0 BRA `(.L_x_438) ;  /* 0x0000000000088947 */ /* 0x000fec0003800000 */
[----:B------:R-:W-:-:S05]  /*cad0*/  VIADD R13, R4, 0xffffffff ;  /* 0xffffffff040d7836 */ /* 0x000fca0000000000 */
[----:B------:R0:W1:Y:S02]  /*cae0*/  SHFL.IDX PT, R14, R2, R13, 0x1f ;  /* 0x00001f0d020e7589 */ /* 0x00006400000e0000 */
.L_x_438:
[----:B-1----:R-:W-:Y:S01]  /*caf0*/  IMAD R10, R14, UR5, R11 ;  /* 0x000000050e0a7c24 */ /* 0x002fe2000f8e020b */
[----:B------:R-:W1:Y:S01]  /*cb00*/  MUFU.RCP R12, R12 ;  /* 0x0000000c000c7308 */ /* 0x000e620000001000 */
[----:B------:R-:W-:Y:S02]  /*cb10*/  IMAD R11, R16, R5, RZ ;  /* 0x00000005100b7224 */ /* 0x000fe400078e02ff */
[----:B0-----:R-:W-:Y:S01]  /*cb20*/  IMAD.MOV.U32 R2, RZ, RZ, RZ ;  /* 0x000000ffff027224 */ /* 0x001fe200078e00ff */
[----:B------:R0:W-:Y:S03]  /*cb30*/  STL [R1], R10 ;  /* 0x0000000a01007387 */ /* 0x0001e60000100800 */
[----:B------:R-:W-:Y:S01]  /*cb40*/  IMAD.HI.U32 R2, R3, R11, R2 ;  /* 0x0000000b03027227 */ /* 0x000fe200078e0002 */
[----:B------:R-:W-:-:S05]  /*cb50*/  IABS R11, R7 ;  /* 0x00000007000b7213 */ /* 0x000fca0000000000 */
[----:B------:R-:W-:Y:S01]  /*cb60*/  IMAD.MOV R14, RZ, RZ, -R11 ;  /* 0x000000ffff0e7224 */ /* 0x000fe200078e0a0b */
[----:B0-----:R-:W-:-:S04]  /*cb70*/  IADD3 R10, -R10, UR6, RZ ;  /* 0x000000060a0a7c10 */ /* 0x001fc8000fffe1ff */
[----:B------:R-:W-:-:S05]  /*cb80*/  IABS R3, R10 ;  /* 0x0000000a00037213 */ /* 0x000fca0000000000 */
[----:B------:R-:W-:-:S04]  /*cb90*/  IMAD.HI.U32 R11, R2, R3, RZ ;  /* 0x00000003020b7227 */ /* 0x000fc800078e00ff */
[----:B------:R-:W-:Y:S02]  /*cba0*/  IMAD R2, R11, R14, R3 ;  /* 0x0000000e0b027224 */ /* 0x000fe400078e0203 */
[----:B-1----:R-:W-:-:S03]  /*cbb0*/  VIADD R3, R12, 0xffffffe ;  /* 0x0ffffffe0c037836 */ /* 0x002fc60000000000 */
[----:B------:R-:W-:-:S03]  /*cbc0*/  ISETP.GT.U32.AND P1, PT, R5, R2, PT ;  /* 0x000000020500720c */ /* 0x000fc60003f24070 */
[----:B------:R-:W0:Y:S10]  /*cbd0*/  F2I.FTZ.U32.TRUNC.NTZ R3, R3 ;  /* 0x0000000300037305 */ /* 0x000e34000021f000 */
[----:B------:R-:W-:-:S02]  /*cbe0*/  @!P1 IMAD.IADD R2, R2, 0x1, -R5 ;  /* 0x0000000102029824 */ /* 0x000fc400078e0a05 */
[----:B------:R-:W-:Y:S01]  /*cbf0*/  @!P1 VIADD R11, R11, 0x1 ;  /* 0x000000010b0b9836 */ /* 0x000fe20000000000 */
[----:B------:R-:W-:Y:S02]  /*cc00*/  ISETP.NE.AND P1, PT, R7, RZ, PT ;  /* 0x000000ff0700720c */ /* 0x000fe40003f25270 */
[----:B------:R-:W-:Y:S01]  /*cc10*/  ISETP.GE.U32.AND P0, PT, R2, R5, PT ;  /* 0x000000050200720c */ /* 0x000fe20003f06070 */
[----:B0-----:R-:W-:Y:S02]  /*cc20*/  IMAD.MOV R5, RZ, RZ, -R3 ;  /* 0x000000ffff057224 */ /* 0x001fe400078e0a03 */
[----:B------:R-:W-:Y:S02]  /*cc30*/  IMAD.MOV.U32 R2, RZ, RZ, RZ ;  /* 0x000000ffff027224 */ /* 0x000fe400078e00ff */
[----:B------:R-:W-:-:S04]  /*cc40*/  IMAD R5, R5, R8, RZ ;  /* 0x0000000805057224 */ /* 0x000fc800078e02ff */
[----:B------:R-:W-:Y:S01]  /*cc50*/  IMAD.HI.U32 R5, R3, R5, R2 ;  /* 0x0000000503057227 */ /* 0x000fe200078e0002 */
[----:B------:R-:W-:Y:S02]  /*cc60*/  LOP3.LUT R2, R10, R7, RZ, 0x3c, !PT ;  /* 0x000000070a027212 */ /* 0x000fe400078e3cff */
[----:B------:R-:W-:Y:S01]  /*cc70*/  IABS R3, R9 ;  /* 0x0000000900037213 */ /* 0x000fe20000000000 */
[----:B------:R-:W-:Y:S01]  /*cc80*/  @P0 VIADD R11, R11, 0x1 ;  /* 0x000000010b0b0836 */ /* 0x000fe20000000000 */
[----:B------:R-:W-:-:S03]  /*cc90*/  ISETP.GE.AND P2, PT, R2, RZ, PT ;  /* 0x000000ff0200720c */ /* 0x000fc60003f46270 */
[----:B------:R-:W-:-:S10]  /*cca0*/  IMAD.MOV R3, RZ, RZ, -R3 ;  /* 0x000000ffff037224 */ /* 0x000fd400078e0a03 */
[----:B------:R-:W-:Y:S01]  /*ccb0*/  @!P2 IMAD.MOV R11, RZ, RZ, -R11 ;  /* 0x000000ffff0ba224 */ /* 0x000fe200078e0a0b */
[----:B------:R-:W-:-:S04]  /*ccc0*/  @!P1 LOP3.LUT R11, RZ, R7, RZ, 0x33, !PT ;  /* 0x00000007ff0b9212 */ /* 0x000fc800078e33ff */
[-C--:B------:R-:W-:Y:S01]  /*ccd0*/  IABS R2, R11.reuse ;  /* 0x0000000b00027213 */ /* 0x080fe20000000000 */
[----:B------:R-:W-:-:S04]  /*cce0*/  IMAD R7, R7, R11, RZ ;  /* 0x0000000b07077224 */ /* 0x000fc800078e02ff */
[----:B------:R-:W-:-:S04]  /*ccf0*/  IMAD.HI.U32 R5, R5, R2, RZ ;  /* 0x0000000205057227 */ /* 0x000fc800078e00ff */
[----:B------:R-:W-:Y:S01]  /*cd00*/  IMAD R3, R5, R3, R2 ;  /* 0x0000000305037224 */ /* 0x000fe200078e0202 */
[----:B------:R-:W-:-:S04]  /*cd10*/  LOP3.LUT R2, R11, R9, RZ, 0x3c, !PT ;  /* 0x000000090b027212 */ /* 0x000fc800078e3cff */
[----:B------:R-:W-:Y:S02]  /*cd20*/  ISETP.GT.U32.AND P1, PT, R8, R3, PT ;  /* 0x000000030800720c */ /* 0x000fe40003f24070 */
[----:B------:R-:W-:-:S11]  /*cd30*/  ISETP.GE.AND P2, PT, R2, RZ, PT ;  /* 0x000000ff0200720c */ /* 0x000fd60003f46270 */
[----:B------:R-:W-:Y:S02]  /*cd40*/  @!P1 IMAD.IADD R3, R3, 0x1, -R8 ;  /* 0x0000000103039824 */ /* 0x000fe400078e0a08 */
[----:B------:R-:W-:Y:S01]  /*cd50*/  @!P1 VIADD R5, R5, 0x1 ;  /* 0x0000000105059836 */ /* 0x000fe20000000000 */
[----:B------:R-:W-:Y:S02]  /*cd60*/  ISETP.NE.AND P1, PT, R9, RZ, PT ;  /* 0x000000ff0900720c */ /* 0x000fe40003f25270 */
[----:B------:R-:W-:-:S13]  /*cd70*/  ISETP.GE.U32.AND P0, PT, R3, R8, PT ;  /* 0x000000080300720c */ /* 0x000fda0003f06070 */
[----:B------:R-:W-:-:S04]  /*cd80*/  @P0 VIADD R5, R5, 0x1 ;  /* 0x0000000105050836 */ /* 0x000fc80000000000 */
[----:B------:R-:W-:Y:S01]  /*cd90*/  @!P2 IMAD.MOV R5, RZ, RZ, -R5 ;  /* 0x000000ffff05a224 */ /* 0x000fe200078e0a05 */
[----:B------:R-:W-:-:S05]  /*cda0*/  @!P1 LOP3.LUT R5, RZ, R9, RZ, 0x33, !PT ;  /* 0x00000009ff059212 */ /* 0x000fca00078e33ff */
[----:B------:R-:W-:-:S04]  /*cdb0*/  IMAD.MOV R2, RZ, RZ, -R5 ;  /* 0x000000ffff027224 */ /* 0x000fc800078e0a05 */
[C---:B------:R-:W-:Y:S02]  /*cdc0*/  IMAD R11, R9.reuse, R2, R11 ;  /* 0x00000002090b7224 */ /* 0x040fe400078e020b */
[----:B------:R-:W-:Y:S02]  /*cdd0*/  IMAD R2, R9, 0x1000000, R5 ;  /* 0x0100000009027824 */ /* 0x000fe400078e0205 */
[----:B------:R-:W-:Y:S02]  /*cde0*/  IMAD.IADD R5, R10, 0x1, -R7 ;  /* 0x000000010a057824 */ /* 0x000fe400078e0a07 */
[----:B------:R-:W-:Y:S02]  /*cdf0*/  IMAD R3, R11, 0x10000, R2 ;  /* 0x000100000b037824 */ /* 0x000fe400078e0202 */
[----:B------:R-:W-:Y:S01]  /*ce00*/  VIADD R2, R4, UR4 ;  /* 0x0000000404027c36 */ /* 0x000fe20008000000 */
[----:B------:R0:W-:Y:S04]  /*ce10*/  STL [R1+0x4], R5 ;  /* 0x0000040501007387 */ /* 0x0001e80000100800 */
[----:B------:R0:W-:Y:S04]  /*ce20*/  STL [R1+0xc], R2 ;  /* 0x00000c0201007387 */ /* 0x0001e80000100800 */
[----:B------:R0:W-:Y:S01]  /*ce30*/  STL [R1+0x8], R3 ;  /* 0x0000080301007387 */ /* 0x0001e20000100800 */
[----:B------:R-:W-:Y:S05]  /*ce40*/  BRA `(.L_x_439) ;  /* 0x0000000000107947 */ /* 0x000fea0003800000 */
.L_x_436:
[----:B------:R-:W-:Y:S01]  /*ce50*/  IMAD.U32 R2, RZ, RZ, UR6 ;  /* 0x00000006ff027e24 */ /* 0x000fe2000f8e00ff */
[----:B------:R1:W-:Y:S04]  /*ce60*/  STL [R1+0x4], RZ ;  /* 0x000004ff01007387 */ /* 0x0003e80000100800 */
[----:B------:R1:W-:Y:S04]  /*ce70*/  STL [R1+0x8], RZ ;  /* 0x000008ff01007387 */ /* 0x0003e80000100800 */
[----:B------:R1:W-:Y:S02]  /*ce80*/  STL [R1], R2 ;  /* 0x0000000201007387 */ /* 0x0003e40000100800 */
.L_x_439:
[----:B------:R-:W2:Y:S04]  /*ce90*/  LDL R8, [R1] ;  /* 0x0000000001087983 */ /* 0x000ea80000100800 */
[----:B------:R-:W2:Y:S04]  /*cea0*/  LDL R9, [R1+0x4] ;  /* 0x0000040001097983 */ /* 0x000ea80000100800 */
[----:B------:R-:W2:Y:S04]  /*ceb0*/  LDL R10, [R1+0x8] ;  /* 0x00000800010a7983 */ /* 0x000ea80000100800 */
[----:B------:R-:W2:Y:S01]  /*cec0*/  LDL R11, [R1+0xc] ;  /* 0x00000c00010b7983 */ /* 0x000ea20000100800 */
[----:B------:R-:W-:-:S13]  /*ced0*/  ISETP.NE.AND P0, PT, R0, RZ, PT ;  /* 0x000000ff0000720c */ /* 0x000fda0003f05270 */
[----:B0-----:R-:W0:Y:S01]  /*cee0*/  @!P0 S2R R3, SR_CgaCtaId ;  /* 0x0000000000038919 */ /* 0x001e220000008800 */
[----:B------:R-:W-:-:S04]  /*cef0*/  @!P0 MOV R0, 0x400 ;  /* 0x0000040000008802 */ /* 0x000fc80000000f00 */
[----:B0-----:R-:W-:-:S05]  /*cf00*/  @!P0 LEA R0, R3, R0, 0x18 ;  /* 0x0000000003008211 */ /* 0x001fca00078ec0ff */
[----:B--2---:R0:W-:Y:S01]  /*cf10*/  @!P0 STS.128 [R0+0x28cd0], R8 ;  /* 0x028cd00800008388 */ /* 0x0041e20000000c00 */
[----:B------:R-:W-:Y:S06]  /*cf20*/  BAR.ARV 0x5, 0x180 ;  /* 0x0146000000007b1d */ /* 0x000fec0000002000 */
.L_x_434:
[----:B0-----:R-:W3:Y:S01]  /*cf30*/  LDL R0, [R1+0xc] ;  /* 0x00000c0001007983 */ /* 0x001ee20000100800 */
[----:B------:R-:W-:Y:S01]  /*cf40*/  ULDC UR4, c[0x0][0xc3c] ;  /* 0x00030f0000047ab9 */ /* 0x000fe20000000800 */
[----:B------:R-:W-:Y:S02]  /*cf50*/  IMAD.MOV.U32 R19, RZ, RZ, RZ ;  /* 0x000000ffff137224 */ /* 0x000fe400078e00ff */
[----:B------:R0:W-:Y:S01]  /*cf60*/  STL [R1+0x50], RZ ;  /* 0x000050ff01007387 */ /* 0x0001e20000100800 */
[----:B---3--:R-:W-:Y:S01]  /*cf70*/  ISETP.GE.AND P0, PT, R0, UR4, PT ;  /* 0x0000000400007c0c */ /* 0x008fe2000bf06270 */
[----:B------:R-:W-:-:S05]  /*cf80*/  IMAD.MOV.U32 R0, RZ, RZ, 0x1 ;  /* 0x00000001ff007424 */ /* 0x000fca00078e00ff */
[----:B------:R0:W-:Y:S07]  /*cf90*/  STL [R1+0x10], R0 ;  /* 0x0000100001007387 */ /* 0x0001ee0000100800 */
[----:B------:R-:W-:Y:S05]  /*cfa0*/  @P0 BRA `(.L_x_440) ;  /* 0x00000060006c0947 */ /* 0x000fea0003800000 */
[----:B------:R-:W3:Y:S01]  /*cfb0*/  S2UR UR5, SR_CgaCtaId ;  /* 0x00000000000579c3 */ /* 0x000ee20000008800 */
[C---:B0-----:R-:W-:Y:S01]  /*cfc0*/  IMAD.SHL.U32 R0, R6.reuse, 0x8, RZ ;  /* 0x0000000806007824 */ /* 0x041fe200078e00ff */
[----:B------:R-:W-:Y:S01]  /*cfd0*/  LOP3.LUT R4, R6, 0x7f, RZ, 0xc0, !PT ;  /* 0x0000007f06047812 */ /* 0x000fe200078ec0ff */
[----:B------:R-:W-:Y:S01]  /*cfe0*/  UMOV UR4, 0x400 ;  /* 0x0000040000047882 */ /* 0x000fe20000000000 */
[----:B------:R-:W-:Y:S01]  /*cff0*/  BSSY B8, `(.L_x_440) ;  /* 0x0000616000087945 */ /* 0x000fe20003800000 */
[----:B------:R-:W-:Y:S01]  /*d000*/  IMAD.MOV.U32 R19, RZ, RZ, RZ ;  /* 0x000000ffff137224 */ /* 0x000fe200078e00ff */
[----:B------:R-:W-:Y:S01]  /*d010*/  LOP3.LUT R3, R0, 0x1f8, RZ, 0xc0, !PT ;  /* 0x000001f800037812 */ /* 0x000fe200078ec0ff */
[----:B-1----:R-:W-:Y:S01]  /*d020*/  IMAD.SHL.U32 R2, R4, 0x8, RZ ;  /* 0x0000000804027824 */ /* 0x002fe200078e00ff */
[----:B------:R-:W-:Y:S01]  /*d030*/  ULDC UR37, c[0x0][0xc] ;  /* 0x0000030000257ab9 */ /* 0x000fe20000000800 */
[----:B------:R-:W-:Y:S01]  /*d040*/  IMAD.MOV.U32 R0, RZ, RZ, 0x1 ;  /* 0x00000001ff007424 */ /* 0x000fe200078e00ff */
[----:B------:R-:W-:Y:S01]  /*d050*/  LOP3.LUT R3, R3, 0x38, R6, 0x78, !PT ;  /* 0x0000003803037812 */ /* 0x000fe200078e7806 */
[----:B------:R-:W-:Y:S01]  /*d060*/  IMAD.SHL.U32 R6, R6, 0x10, RZ ;  /* 0x0000001006067824 */ /* 0x000fe200078e00ff */
[----:B------:R-:W-:-:S02]  /*d070*/  ULDC.64 UR38, c[0x0][0x198] ;  /* 0x0000660000267ab9 */ /* 0x000fc40000000a00 */
[----:B------:R-:W-:Y:S02]  /*d080*/  LOP3.LUT R3, R3, 0x200, R2, 0xf8, !PT ;  /* 0x0000020003037812 */ /* 0x000fe400078ef802 */
[----:B------:R-:W-:-:S04]  /*d090*/  SHF.R.U32.HI R2, RZ, 0x3, R4 ;  /* 0x00000003ff027819 */ /* 0x000fc80000011604 */
[----:B------:R-:W-:Y:S01]  /*d0a0*/  LOP3.LUT R4, R2, 0x70, R6, 0xf8, !PT ;  /* 0x0000007002047812 */ /* 0x000fe200078ef806 */
[----:B---3--:R-:W-:-:S06]  /*d0b0*/  ULEA UR4, UR5, UR4, 0x18 ;  /* 0x0000000405047291 */ /* 0x008fcc000f8ec03f */
[----:B------:R-:W-:-:S04]  /*d0c0*/  IMAD.U32 R18, RZ, RZ, UR4 ;  /* 0x00000004ff127e24 */ /* 0x000fc8000f8e00ff */
[----:B------:R-:W-:-:S05]  /*d0d0*/  IMAD R2, R3, 0x2, R18 ;  /* 0x0000000203027824 */ /* 0x000fca00078e0212 */
[----:B------:R0:W-:Y:S04]  /*d0e0*/  STL [R1+0x54], R2 ;  /* 0x0000540201007387 */ /* 0x0001e80000100800 */
[----:B------:R0:W-:Y:S04]  /*d0f0*/  STL [R1+0x10], R0 ;  /* 0x0000100001007387 */ /* 0x0001e80000100800 */
[----:B------:R0:W-:Y:S02]  /*d100*/  STL [R1+0x50], RZ ;  /* 0x000050ff01007387 */ /* 0x0001e40000100800 */
.L_x_558:
[----:B0--3--:R-:W3:Y:S01]  /*d110*/  LDL R0, [R1+0xc] ;  /* 0x00000c0001007983 */ /* 0x009ee20000100800 */
[----:B------:R-:W3:Y:S01]  /*d120*/  LDC.64 R2, c[0x0][0xc88] ;  /* 0x00032200ff027b82 */ /* 0x000ee20000000a00 */
[----:B------:R-:W-:Y:S05]  /*d130*/  YIELD ;  /* 0x0000000000007946 */ /* 0x000fea0003800000 */
[----:B------:R-:W-:Y:S01]  /*d140*/  ULDC.64 UR4, c[0x0][0xa28] ;  /* 0x00028a0000047ab9 */ /* 0x000fe20000000a00 */
[----:B-1----:R-:W-:Y:S01]  /*d150*/  IMAD.MOV.U32 R6, RZ, RZ, RZ ;  /* 0x000000ffff067224 */ /* 0x002fe200078e00ff */
[----:B------:R-:W-:Y:S01]  /*d160*/  ISETP.NE.U32.AND P0, PT, RZ, UR4, PT ;  /* 0x00000004ff007c0c */ /* 0x000fe2000bf05070 */
[----:B------:R-:W-:Y:S01]  /*d170*/  ULDC.64 UR6, c[0x0][0xa18] ;  /* 0x0002860000067ab9 */ /* 0x000fe20000000a00 */
[----:B------:R-:W-:Y:S01]  /*d180*/  ULDC.64 UR8, c[0x0][0xa08] ;  /* 0x0002820000087ab9 */ /* 0x000fe20000000a00 */
[----:B---3--:R-:W-:-:S05]  /*d190*/  IMAD.WIDE R2, R0, 0x4, R2 ;  /* 0x0000000400027825 */ /* 0x008fca00078e0202 */
[----:B--2---:R-:W2:Y:S01]  /*d1a0*/  LDG.E R10, desc[UR40][R2.64] ;  /* 0x00000028020a7981 */ /* 0x004ea2000c1e1900 */
[----:B------:R-:W-:Y:S01]  /*d1b0*/  ISETP.NE.AND.EX P0, PT, RZ, UR5, PT, P0 ;  /* 0x00000005ff007c0c */ /* 0x000fe2000bf05300 */
[----:B------:R-:W-:Y:S01]  /*d1c0*/  IMAD.MOV.U32 R0, RZ, RZ, RZ ;  /* 0x000000ffff007224 */ /* 0x000fe200078e00ff */
[----:B--2---:R-:W-:Y:S01]  /*d1d0*/  SHF.R.S32.HI R4, RZ, 0x1f, R10 ;  /* 0x0000001fff047819 */ /* 0x004fe2000001140a */
[----:B------:R-:W-:-:S10]  /*d1e0*/  IMAD.SHL.U32 R16, R10, 0x4, RZ ;  /* 0x000000040a107824 */ /* 0x000fd400078e00ff */
[C---:B------:R-:W-:Y:S01]  /*d1f0*/  @P0 LEA R2, P1, R10.reuse, UR4, 0x2 ;  /* 0x000000040a020c11 */ /* 0x040fe2000f8210ff */
[----:B------:R-:W-:Y:S03]  /*d200*/  STL [R1+0x24], R10 ;  /* 0x0000240a01007387 */ /* 0x000fe60000100800 */
[C-C-:B------:R-:W-:Y:S01]  /*d210*/  @P0 LEA.HI.X R3, R10.reuse, UR5, R4.reuse, 0x2, P1 ;  /* 0x000000050a030c11 */ /* 0x140fe200088f1404 */
[----:B------:R-:W-:Y:S01]  /*d220*/  ULDC.64 UR4, c[0x0][0xa00] ;  /* 0x0002800000047ab9 */ /* 0x000fe20000000a00 */
[----:B------:R-:W-:Y:S01]  /*d230*/  SHF.L.U64.HI R9, R10, 0x2, R4 ;  /* 0x000000020a097819 */ /* 0x000fe20000010204 */
[----:B------:R0:W-:Y:S01]  /*d240*/  STL [R1+0x38], R4 ;  /* 0x0000380401007387 */ /* 0x0001e20000100800 */
[----:B------:R-:W-:-:S03]  /*d250*/  ISETP.NE.U32.AND P1, PT, RZ, UR4, PT ;  /* 0x00000004ff007c0c */ /* 0x000fc6000bf25070 */
[----:B------:R1:W5:Y:S01]  /*d260*/  @P0 LDG.E R0, desc[UR40][R2.64] ;  /* 0x0000002802000981 */ /* 0x000362000c1e1900 */
[----:B------:R-:W-:Y:S01]  /*d270*/  ISETP.NE.AND.EX P1, PT, RZ, UR5, PT, P1 ;  /* 0x00000005ff007c0c */ /* 0x000fe2000bf25310 */
[----:B------:R-:W-:Y:S01]  /*d280*/  IMAD.MOV.U32 R8, RZ, RZ, RZ ;  /* 0x000000ffff087224 */ /* 0x000fe200078e00ff */
[----:B------:R-:W-:Y:S01]  /*d290*/  ISETP.NE.U32.AND P2, PT, RZ, UR6, PT ;  /* 0x00000006ff007c0c */ /* 0x000fe2000bf45070 */
[----:B------:R-:W-:Y:S01]  /*d2a0*/  STL [R1+0x14], R9 ;  /* 0x0000140901007387 */ /* 0x000fe20000100800 */
[----:B------:R-:W-:Y:S02]  /*d2b0*/  ISETP.NE.U32.AND P0, PT, RZ, UR8, PT ;  /* 0x00000008ff007c0c */ /* 0x000fe4000bf05070 */
[C---:B0-----:R-:W-:Y:S02]  /*d2c0*/  IADD3 R4, P4, R16.reuse, UR8, RZ ;  /* 0x0000000810047c10 */ /* 0x041fe4000ff9e0ff */
[----:B-1----:R-:W-:Y:S02]  /*d2d0*/  IADD3 R2, P3, R16, UR4, RZ ;  /* 0x0000000410027c10 */ /* 0x002fe4000ff7e0ff */
[----:B------:R-:W-:-:S02]  /*d2e0*/  ISETP.NE.AND.EX P2, PT, RZ, UR7, PT, P2 ;  /* 0x00000007ff007c0c */ /* 0x000fc4000bf45320 */
[C---:B------:R-:W-:Y:S02]  /*d2f0*/  IADD3.X R3, R9.reuse, UR5, RZ, P3, !PT ;  /* 0x0000000509037c10 */ /* 0x040fe40009ffe4ff */
[----:B------:R-:W-:Y:S02]  /*d300*/  ISETP.NE.AND.EX P0, PT, RZ, UR9, PT, P0 ;  /* 0x00000009ff007c0c */ /* 0x000fe4000bf05300 */
[----:B------:R-:W-:Y:S01]  /*d310*/  IADD3.X R5, R9, UR9, RZ, P4, !PT ;  /* 0x0000000909057c10 */ /* 0x000fe2000a7fe4ff */
[----:B------:R-:W2:Y:S01]  /*d320*/  @P1 LDG.E R6, desc[UR40][R2.64] ;  /* 0x0000002802061981 */ /* 0x000ea2000c1e1900 */
[----:B------:R-:W-:Y:S02]  /*d330*/  ULDC UR4, c[0x0][0x288] ;  /* 0x0000a20000047ab9 */ /* 0x000fe40000000800 */
[----:B------:R-:W-:Y:S01]  /*d340*/  IMAD.U32 R11, RZ, RZ, UR4 ;  /* 0x00000004ff0b7e24 */ /* 0x000fe2000f8e00ff */
[----:B------:R-:W-:-:S06]  /*d350*/  ULDC.64 UR4, c[0x0][0x418] ;  /* 0x0001060000047ab9 */ /* 0x000fcc0000000a00 */
[----:B------:R-:W5:Y:S04]  /*d360*/  @P0 LDG.E R8, desc[UR40][R4.64] ;  /* 0x0000002804080981 */ /* 0x000f68000c1e1900 */
[----:B--2---:R0:W-:Y:S02]  /*d370*/  STL [R1+0x30], R6 ;  /* 0x0000300601007387 */ /* 0x0041e40000100800 */
[----:B0-----:R-:W-:-:S04]  /*d380*/  @P2 IADD3 R6, P3, R16, UR6, RZ ;  /* 0x0000000610062c10 */ /* 0x001fc8000ff7e0ff */
[----:B------:R-:W-:-:S05]  /*d390*/  @P2 IADD3.X R7, R9, UR7, RZ, P3, !PT ;  /* 0x0000000709072c10 */ /* 0x000fca0009ffe4ff */
[----:B------:R0:W2:Y:S01]  /*d3a0*/  @P2 LDG.E R11, desc[UR40][R6.64] ;  /* 0x00000028060b2981 */ /* 0x0000a2000c1e1900 */
[----:B------:R-:W-:-:S03]  /*d3b0*/  UISETP.NE.U32.AND UP0, UPT, UR4, URZ, UPT ;  /* 0x0000003f0400728c */ /* 0x000fc6000bf05070 */
[----:B------:R-:W-:Y:S01]  /*d3c0*/  ULDC UR4, c[0x0][0x424] ;  /* 0x0001090000047ab9 */ /* 0x000fe20000000800 */
[----:B------:R-:W-:-:S03]  /*d3d0*/  UISETP.NE.AND.EX UP0, UPT, UR5, URZ, UPT, UP0 ;  /* 0x0000003f0500728c */ /* 0x000fc6000bf05300 */
[----:B------:R-:W-:Y:S01]  /*d3e0*/  ULDC UR5, c[0x0][0x2f0] ;  /* 0x0000bc0000057ab9 */ /* 0x000fe20000000800 */
[----:B------:R-:W-:-:S04]  /*d3f0*/  USEL UR4, UR4, 0x1, UP0 ;  /* 0x0000000104047887 */ /* 0x000fc80008000000 */
[----:B------:R-:W-:-:S06]  /*d400*/  UIMAD UR4, UR4, UR5, URZ ;  /* 0x00000005040472a4 */ /* 0x000fcc000f8e023f */
[----:B0-----:R-:W-:Y:S01]  /*d410*/  IMAD.U32 R6, RZ, RZ, UR4 ;  /* 0x00000004ff067e24 */ /* 0x001fe2000f8e00ff */
[----:B--2---:R0:W-:Y:S01]  /*d420*/  STL [R1+0x40], R11 ;  /* 0x0000400b01007387 */ /* 0x0041e20000100800 */
[----:B------:R-:W-:Y:S05]  /*d430*/  @P2 BRA `(.L_x_441) ;  /* 0x0000000000142947 */ /* 0x000fea0003800000 */
[----:B------:R-:W-:Y:S05]  /*d440*/  @!P1 BRA `(.L_x_441) ;  /* 0x0000000000109947 */ /* 0x000fea0003800000 */
[----:B------:R-:W2:Y:S04]  /*d450*/  LDG.E R7, desc[UR40][R2.64] ;  /* 0x0000002802077981 */ /* 0x000ea8000c1e1900 */
[----:B------:R-:W2:Y:S02]  /*d460*/  LDG.E R2, desc[UR40][R2.64+0x4] ;  /* 0x0000042802027981 */ /* 0x000ea4000c1e1900 */
[----:B--2---:R-:W-:-:S05]  /*d470*/  IMAD.IADD R2, R2, 0x1, -R7 ;  /* 0x0000000102027824 */ /* 0x004fca00078e0a07 */
[----:B------:R1:W-:Y:S02]  /*d480*/  STL [R1+0x40], R2 ;  /* 0x0000400201007387 */ /* 0x0003e40000100800 */
.L_x_441:
[----:B------:R-:W1:Y:S01]  /*d490*/  LDL.LU R7, [R1+0x8] ;  /* 0x0000080001077983 */ /* 0x000e620000300800 */
[----:B------:R-:W-:Y:S02]  /*d4a0*/  ULDC.64 UR4, c[0x0][0xa20] ;  /* 0x0002880000047ab9 */ /* 0x000fe40000000a00 */
[----:B------:R-:W-:-:S04]  /*d4b0*/  ISETP.NE.U32.AND P1, PT, RZ, UR4, PT ;  /* 0x00000004ff007c0c */ /* 0x000fc8000bf25070 */
[----:B------:R-:W-:Y:S02]  /*d4c0*/  ISETP.NE.AND.EX P1, PT, RZ, UR5, PT, P1 ;  /* 0x00000005ff007c0c */ /* 0x000fe4000bf25310 */
[C---:B-1----:R-:W-:Y:S02]  /*d4d0*/  LOP3.LUT R2, R7.reuse, 0xff000000, RZ, 0xc0, !PT ;  /* 0xff00000007027812 */ /* 0x042fe400078ec0ff */
[C---:B------:R-:W-:Y:S02]  /*d4e0*/  LOP3.LUT R3, R7.reuse, 0xff0000, RZ, 0xc0, !PT ;  /* 0x00ff000007037812 */ /* 0x040fe400078ec0ff */
[----:B------:R-:W-:Y:S02]  /*d4f0*/  SHF.R.U32.HI R2, RZ, 0x8, R2 ;  /* 0x00000008ff027819 */ /* 0x000fe40000011602 */
[----:B------:R-:W-:Y:S01]  /*d500*/  LOP3.LUT R17, R7, 0xffff, RZ, 0xc0, !PT ;  /* 0x0000ffff07117812 */ /* 0x000fe200078ec0ff */
[----:B-----5:R-:W-:Y:S01]  /*d510*/  IMAD.IADD R7, R8, 0x1, R0 ;  /* 0x0000000108077824 */ /* 0x020fe200078e0200 */
[----:B------:R-:W-:Y:S01]  /*d520*/  LEA.HI R2, R3, R2, RZ, 0x10 ;  /* 0x0000000203027211 */ /* 0x000fe200078f80ff */
[----:B------:R-:W-:-:S05]  /*d530*/  IMAD.MOV.U32 R3, RZ, RZ, R10 ;  /* 0x000000ffff037224 */ /* 0x000fca00078e000a */
[----:B------:R1:W-:Y:S04]  /*d540*/  STL [R1+0x8], R3 ;  /* 0x0000080301007387 */ /* 0x0003e80000100800 */
[----:B------:R1:W-:Y:S01]  /*d550*/  STL [R1+0x1c], R7 ;  /* 0x00001c0701007387 */ /* 0x0003e20000100800 */
[----:B------:R-:W-:Y:S05]  /*d560*/  @!P1 BRA `(.L_x_442) ;  /* 0x0000000000109947 */ /* 0x000fea0003800000 */
[----:B------:R-:W-:-:S04]  /*d570*/  IADD3 R6, P0, R16, UR4, RZ ;  /* 0x0000000410067c10 */ /* 0x000fc8000ff1e0ff */
[----:B-1----:R-:W-:-:S05]  /*d580*/  IADD3.X R7, R9, UR5, RZ, P0, !PT ;  /* 0x0000000509077c10 */ /* 0x002fca00087fe4ff */
[----:B------:R2:W5:Y:S01]  /*d590*/  LDG.E R6, desc[UR40][R6.64] ;  /* 0x0000002806067981 */ /* 0x000562000c1e1900 */
[----:B------:R-:W-:Y:S05]  /*d5a0*/  BRA `(.L_x_443) ;  /* 0x0000000000107947 */ /* 0x000fea0003800000 */
.L_x_442:
[----:B------:R-:W-:Y:S05]  /*d5b0*/  @!P0 BRA `(.L_x_443) ;  /* 0x00000000000c8947 */ /* 0x000fea0003800000 */
[----:B------:R-:W2:Y:S04]  /*d5c0*/  LDG.E R6, desc[UR40][R4.64] ;  /* 0x0000002804067981 */ /* 0x000ea8000c1e1900 */
[----:B------:R-:W2:Y:S02]  /*d5d0*/  LDG.E R4, desc[UR40][R4.64+0x4] ;  /* 0x0000042804047981 */ /* 0x000ea4000c1e1900 */
[----:B--2---:R-:W-:-:S07]  /*d5e0*/  IMAD.IADD R6, R4, 0x1, -R6 ;  /* 0x0000000104067824 */ /* 0x004fce00078e0a06 */
.L_x_443:
[----:B-----5:R-:W-:Y:S01]  /*d5f0*/  IMAD.IADD R6, R6, 0x1, -R0 ;  /* 0x0000000106067824 */ /* 0x020fe200078e0a00 */
[----:B------:R-:W-:Y:S01]  /*d600*/  LOP3.LUT R9, R2, 0xff, RZ, 0xc0, !PT ;  /* 0x000000ff02097812 */ /* 0x000fe200078ec0ff */
[----:B------:R-:W-:Y:S01]  /*d610*/  IMAD.MOV.U32 R4, RZ, RZ, RZ ;  /* 0x000000ffff047224 */ /* 0x000fe200078e00ff */
[----:B------:R-:W-:Y:S01]  /*d620*/  BSSY B0, `(.L_x_444) ;  /* 0x000002a000007945 */ /* 0x000fe20003800000 */
[C---:B------:R-:W-:Y:S01]  /*d630*/  VIADD R0, R6.reuse, 0x3f ;  /* 0x0000003f06007836 */ /* 0x040fe20000000000 */
[----:B------:R-:W-:Y:S01]  /*d640*/  ISETP.GE.AND P0, PT, R6, 0x1, PT ;  /* 0x000000010600780c */ /* 0x000fe20003f06270 */
[----:B------:R-:W-:-:S03]  /*d650*/  IMAD.MOV.U32 R10, RZ, RZ, R4 ;  /* 0x000000ffff0a7224 */ /* 0x000fc600078e0004 */
[----:B-1----:R-:W-:-:S04]  /*d660*/  SHF.R.S32.HI R3, RZ, 0x1f, R0 ;  /* 0x0000001fff037819 */ /* 0x002fc80000011400 */
[----:B------:R-:W-:-:S04]  /*d670*/  LEA.HI R3, R3, R0, RZ, 0x6 ;  /* 0x0000000003037211 */ /* 0x000fc800078f30ff */
[----:B------:R-:W-:-:S05]  /*d680*/  SHF.R.S32.HI R8, RZ, 0x6, R3 ;  /* 0x00000006ff087819 */ /* 0x000fca0000011403 */
[----:B------:R1:W-:Y:S04]  /*d690*/  STL [R1+0x3c], R8 ;  /* 0x00003c0801007387 */ /* 0x0003e80000100800 */
[----:B------:R1:W-:Y:S04]  /*d6a0*/  STL [R1+0x34], R4 ;  /* 0x0000340401007387 */ /* 0x0003e80000100800 */
[----:B------:R1:W-:Y:S01]  /*d6b0*/  STL [R1+0x58], R9 ;  /* 0x0000580901007387 */ /* 0x0003e20000100800 */
[----:B------:R-:W-:Y:S05]  /*d6c0*/  @!P0 BRA `(.L_x_445) ;  /* 0x00000000007c8947 */ /* 0x000fea0003800000 */
[----:B------:R-:W-:-:S04]  /*d6d0*/  SHF.R.U32.HI R0, RZ, 0x10, R2 ;  /* 0x00000010ff007819 */ /* 0x000fc80000011602 */
[----:B------:R-:W-:-:S13]  /*d6e0*/  ISETP.NE.AND P0, PT, R0, RZ, PT ;  /* 0x000000ff0000720c */ /* 0x000fda0003f05270 */
[----:B------:R-:W1:Y:S02]  /*d6f0*/  @!P0 LDC R0, c[0x0][0x9f0] ;  /* 0x00027c00ff008b82 */ /* 0x000e640000000800 */
[----:B-1----:R-:W-:-:S04]  /*d700*/  IABS R4, R0 ;  /* 0x0000000000047213 */ /* 0x002fc80000000000 */
[----:B------:R-:W1:Y:S08]  /*d710*/  I2F.RP R2, R4 ;  /* 0x0000000400027306 */ /* 0x000e700000209400 */
[----:B-1----:R-:W1:Y:S02]  /*d720*/  MUFU.RCP R2, R2 ;  /* 0x0000000200027308 */ /* 0x002e640000001000 */
[----:B-1----:R-:W-:-:S06]  /*d730*/  VIADD R2, R2, 0xffffffe ;  /* 0x0ffffffe02027836 */ /* 0x002fcc0000000000 */
[----:B------:R-:W1:Y:S02]  /*d740*/  F2I.FTZ.U32.TRUNC.NTZ R3, R2 ;  /* 0x0000000200037305 */ /* 0x000e64000021f000 */
[----:B-1----:R-:W-:-:S04]  /*d750*/  IMAD.MOV R2, RZ, RZ, -R3 ;  /* 0x000000ffff027224 */ /* 0x002fc800078e0a03 */
[----:B------:R-:W-:Y:S02]  /*d760*/  IMAD R5, R2, R4, RZ ;  /* 0x0000000402057224 */ /* 0x000fe400078e02ff */
[----:B------:R-:W-:-:S04]  /*d770*/  IMAD.MOV.U32 R2, RZ, RZ, RZ ;  /* 0x000000ffff027224 */ /* 0x000fc800078e00ff */
[----:B--2---:R-:W-:Y:S01]  /*d780*/  IMAD.HI.U32 R7, R3, R5, R2 ;  /* 0x0000000503077227 */ /* 0x004fe200078e0002 */
[----:B------:R-:W-:Y:S02]  /*d790*/  IABS R2, R0 ;  /* 0x0000000000027213 */ /* 0x000fe40000000000 */
[----:B------:R-:W-:-:S03]  /*d7a0*/  IADD3 R3, R0, -0x1, R8 ;  /* 0xffffffff00037810 */ /* 0x000fc60007ffe008 */
[----:B------:R-:W-:Y:S01]  /*d7b0*/  IMAD.MOV R2, RZ, RZ, -R2 ;  /* 0x000000ffff027224 */ /* 0x000fe200078e0a02 */
[----:B------:R-:W-:Y:S02]  /*d7c0*/  IABS R5, R3 ;  /* 0x0000000300057213 */ /* 0x000fe40000000000 */
[----:B------:R-:W-:Y:S01]  /*d7d0*/  LOP3.LUT R3, R3, R0, RZ, 0x3c, !PT ;  /* 0x0000000003037212 */ /* 0x000fe200078e3cff */
[----:B------:R-:W-:Y:S02]  /*d7e0*/  IMAD.MOV.U32 R6, RZ, RZ, R2 ;  /* 0x000000ffff067224 */ /* 0x000fe400078e0002 */
[----:B------:R-:W-:Y:S01]  /*d7f0*/  IMAD.HI.U32 R2, R7, R5, RZ ;  /* 0x0000000507027227 */ /* 0x000fe200078e00ff */
[----:B------:R-:W-:-:S03]  /*d800*/  ISETP.GE.AND P2, PT, R3, RZ, PT ;  /* 0x000000ff0300720c */ /* 0x000fc60003f46270 */
        /* <DEDUP_REMOVED lines=8> */
[----:B------:R-:W-:-:S05]  /*d890*/  @!P1 LOP3.LUT R2, RZ, R0, RZ, 0x33, !PT ;  /* 0x00000000ff029212 */ /* 0x000fca00078e33ff */
[----:B------:R-:W-:-:S05]  /*d8a0*/  IMAD.MOV.U32 R10, RZ, RZ, R2 ;  /* 0x000000ffff0a7224 */ /* 0x000fca00078e0002 */
[----:B------:R3:W-:Y:S02]  /*d8b0*/  STL [R1+0x34], R10 ;  /* 0x0000340a01007387 */ /* 0x0007e40000100800 */
.L_x_445:
[----:B------:R-:W-:Y:S05]  /*d8c0*/  BSYNC B0 ;  /* 0x0000000000007941 */ /* 0x000fea0003800000 */
.L_x_444:
[----:B------:R-:W-:Y:S01]  /*d8d0*/  IMAD.MOV.U32 R0, RZ, RZ, R10 ;  /* 0x000000ffff007224 */ /* 0x000fe200078e000a */
[----:B------:R-:W-:Y:S03]  /*d8e0*/  BSSY B7, `(.L_x_446) ;  /* 0x00004ad000077945 */ /* 0x000fe60003800000 */
[----:B------:R-:W-:-:S05]  /*d8f0*/  IMAD R2, R9, R0, RZ ;  /* 0x0000000009027224 */ /* 0x000fca00078e02ff */
[----:B------:R-:W-:Y:S01]  /*d900*/  VIADDMNMX R0, R2, R0, R8, PT ;  /* 0x0000000002007246 */ /* 0x000fe20003800108 */
[----:B------:R4:W-:Y:S03]  /*d910*/  STL [R1+0x20], R2 ;  /* 0x0000200201007387 */ /* 0x0009e60000100800 */
[----:B------:R-:W-:Y:S01]  /*d920*/  ISETP.GT.AND P0, PT, R0, R2, PT ;  /* 0x000000020000720c */ /* 0x000fe20003f04270 */
[----:B------:R4:W-:-:S12]  /*d930*/  STL [R1+0x2c], R0 ;  /* 0x00002c0001007387 */ /* 0x0009d80000100800 */
[----:B----4-:R-:W-:Y:S05]  /*d940*/  @P0 BRA `(.L_x_447) ;  /* 0x0000000000480947 */ /* 0x010fea0003800000 */
[----:B------:R-:W4:Y:S02]  /*d950*/  S2R R0, SR_TID.X ;  /* 0x0000000000007919 */ /* 0x000f240000002100 */
[----:B----4-:R-:W-:-:S04]  /*d960*/  LOP3.LUT R0, R0, 0x7f, RZ, 0xc0, !PT ;  /* 0x0000007f00007812 */ /* 0x010fc800078ec0ff */
[----:B------:R-:W-:-:S13]  /*d970*/  ISETP.NE.AND P0, PT, R0, RZ, PT ;  /* 0x000000ff0000720c */ /* 0x000fda0003f05270 */
[----:B------:R-:W-:Y:S05]  /*d980*/  @P0 BRA `(.L_x_448) ;  /* 0x0000004800880947 */ /* 0x000fea0003800000 */
[----:B------:R-:W4:Y:S01]  /*d990*/  S2R R5, SR_LANEID ;  /* 0x0000000000057919 */ /* 0x000f220000000000 */
[----:B------:R-:W-:Y:S01]  /*d9a0*/  VOTEU.ANY UR4, UPT, PT ;  /* 0x0000000000047886 */ /* 0x000fe200038e0100 */
[----:B------:R-:W5:Y:S01]  /*d9b0*/  LDC.64 R2, c[0x0][0xc60] ;  /* 0x00031800ff027b82 */ /* 0x000f620000000a00 */
[----:B------:R-:W4:Y:S02]  /*d9c0*/  FLO.U32 R0, UR4 ;  /* 0x0000000400007d00 */ /* 0x000f2400080e0000 */
[----:B----4-:R-:W-:-:S06]  /*d9d0*/  ISETP.EQ.U32.AND P0, PT, R0, R5, PT ;  /* 0x000000050000720c */ /* 0x010fcc0003f02070 */
[----:B------:R-:W5:Y:S07]  /*d9e0*/  POPC R5, UR4 ;  /* 0x0000000400057d09 */ /* 0x000f6e0008000000 */
[----:B-----5:R-:W4:Y:S01]  /*d9f0*/  @P0 ATOMG.E.ADD.STRONG.GPU PT, R3, desc[UR40][R2.64], R5 ;  /* 0x00000005020309a8 */ /* 0x020f2200081ee1e8 */
[----:B-1----:R-:W1:Y:S02]  /*da00*/  S2R R4, SR_LTMASK ;  /* 0x0000000000047919 */ /* 0x002e640000003900 */
[----:B-1----:R-:W-:-:S04]  /*da10*/  LOP3.LUT R4, R4, UR4, RZ, 0xc0, !PT ;  /* 0x0000000404047c12 */ /* 0x002fc8000f8ec0ff */
[----:B--2---:R-:W1:Y:S01]  /*da20*/  POPC R7, R4 ;  /* 0x0000000400077309 */ /* 0x004e620000000000 */
[----:B----4-:R-:W1:Y:S02]  /*da30*/  SHFL.IDX PT, R0, R3, R0, 0x1f ;  /* 0x00001f0003007589 */ /* 0x010e6400000e0000 */
[----:B-1----:R-:W-:-:S05]  /*da40*/  IADD3 R0, R0, UR37, R7 ;  /* 0x0000002500007c10 */ /* 0x002fca000fffe007 */
[----:B------:R4:W-:Y:S01]  /*da50*/  STL [R1], R0 ;  /* 0x0000000001007387 */ /* 0x0009e20000100800 */
[----:B------:R-:W-:Y:S05]  /*da60*/  BRA `(.L_x_448) ;  /* 0x0000004800507947 */ /* 0x000fea0003800000 */
.L_x_447:
[----:B------:R-:W-:Y:S01]  /*da70*/  VIADD R0, R18, 0x22400 ;  /* 0x0002240012007836 */ /* 0x000fe20000000000 */
[----:B------:R-:W-:Y:S04]  /*da80*/  BSSY B6, `(.L_x_449) ;  /* 0x0000013000067945 */ /* 0x000fe80003800000 */
[----:B------:R-:W-:-:S13]  /*da90*/  LOP3.LUT P0, RZ, R0, 0x3ff, RZ, 0xc0, !PT ;  /* 0x000003ff00ff7812 */ /* 0x000fda000780c0ff */
[----:B------:R-:W-:Y:S05]  /*daa0*/  @!P0 BRA `(.L_x_450) ;  /* 0x0000000000408947 */ /* 0x000fea0003800000 */
[----:B------:R-:W-:Y:S01]  /*dab0*/  MOV R2, 0x0 ;  /* 0x0000000000027802 */ /* 0x000fe20000000f00 */
[----:B------:R-:W-:Y:S01]  /*dac0*/  ULDC.64 UR6, c[0x4][0x90] ;  /* 0x0100240000067ab9 */ /* 0x000fe20000000a00 */
[----:B------:R-:W-:Y:S01]  /*dad0*/  ULDC.64 UR8, c[0x4][0x98] ;  /* 0x0100260000087ab9 */ /* 0x000fe20000000a00 */
[----:B------:R-:W-:Y:S01]  /*dae0*/  ULDC.64 UR4, c[0x4][0x8] ;  /* 0x0100020000047ab9 */ /* 0x000fe20000000a00 */
[----:B-1----:R-:W-:Y:S02]  /*daf0*/  IMAD.U32 R4, RZ, RZ, UR6 ;  /* 0x00000006ff047e24 */ /* 0x002fe4000f8e00ff */
[----:B------:R-:W1:Y:S01]  /*db00*/  LDC.64 R2, c[0x4][R2] ;  /* 0x0100000002027b82 */ /* 0x000e620000000a00 */
[----:B------:R-:W-:Y:S02]  /*db10*/  IMAD.U32 R5, RZ, RZ, UR7 ;  /* 0x00000007ff057e24 */ /* 0x000fe4000f8e00ff */
[----:B------:R-:W-:Y:S02]  /*db20*/  IMAD.U32 R6, RZ, RZ, UR8 ;  /* 0x00000008ff067e24 */ /* 0x000fe4000f8e00ff */
[----:B--2---:R-:W-:-:S02]  /*db30*/  IMAD.U32 R7, RZ, RZ, UR9 ;  /* 0x00000009ff077e24 */ /* 0x004fc4000f8e00ff */
[----:B---3--:R-:W-:Y:S02]  /*db40*/  IMAD.U32 R10, RZ, RZ, UR4 ;  /* 0x00000004ff0a7e24 */ /* 0x008fe4000f8e00ff */
[----:B0-----:R-:W-:Y:S02]  /*db50*/  IMAD.U32 R11, RZ, RZ, UR5 ;  /* 0x00000005ff0b7e24 */ /* 0x001fe4000f8e00ff */
[----:B------:R-:W-:Y:S02]  /*db60*/  IMAD.MOV.U32 R8, RZ, RZ, 0x70 ;  /* 0x00000070ff087424 */ /* 0x000fe400078e00ff */
[----:B------:R-:W-:Y:S02]  /*db70*/  IMAD.MOV.U32 R12, RZ, RZ, 0x1 ;  /* 0x00000001ff0c7424 */ /* 0x000fe400078e00ff */
[----:B------:R-:W-:-:S07]  /*db80*/  IMAD.MOV.U32 R13, RZ, RZ, RZ ;  /* 0x000000ffff0d7224 */ /* 0x000fce00078e00ff */
[----:B------:R-:W-:-:S07]  /*db90*/  LEPC R20, `(.L_x_450) ;  /* 0x000000001014794e */ /* 0x000fce0000000000 */
[----:B-1----:R-:W-:Y:S05]  /*dba0*/  CALL.ABS.NOINC R2 ;  /* 0x0000000002007343 */ /* 0x002fea0003c00000 */
.L_x_450:
[----:B------:R-:W-:Y:S05]  /*dbb0*/  BSYNC B6 ;  /* 0x0000000000067941 */ /* 0x000fea0003800000 */
.L_x_449:
        /* <DEDUP_REMOVED lines=8> */
[----:B------:R4:W4:Y:S01]  /*dc40*/  LDC.64 R2, c[0x4][R0] ;  /* 0x0100000000027b82 */ /* 0x0009220000000a00 */
[----:B-1----:R-:W-:Y:S02]  /*dc50*/  IMAD.U32 R4, RZ, RZ, UR6 ;  /* 0x00000006ff047e24 */ /* 0x002fe4000f8e00ff */
        /* <DEDUP_REMOVED lines=9> */
[----:B----4-:R-:W-:Y:S05]  /*dcf0*/  CALL.ABS.NOINC R2 ;  /* 0x0000000002007343 */ /* 0x010fea0003c00000 */
.L_x_453:
        /* <DEDUP_REMOVED lines=16> */
.L_x_452:
[----:B------:R-:W-:Y:S05]  /*de00*/  BSYNC B6 ;  /* 0x0000000000067941 */ /* 0x000fea0003800000 */
.L_x_451:
[----:B-1----:R-:W4:Y:S01]  /*de10*/  LDL.LU R4, [R1+0x14] ;  /* 0x0000140001047983 */ /* 0x002f220000300800 */
[----:B------:R-:W-:-:S03]  /*de20*/  ULDC.64 UR4, c[0x0][0x9f8] ;  /* 0x00027e0000047ab9 */ /* 0x000fc60000000a00 */
[----:B--2---:R-:W2:Y:S01]  /*de30*/  LDL R7, [R1+0x8] ;  /* 0x0000080001077983 */ /* 0x004ea20000100800 */
[----:B------:R-:W-:-:S03]  /*de40*/  ISETP.NE.U32.AND P0, PT, RZ, UR4, PT ;  /* 0x00000004ff007c0c */ /* 0x000fc6000bf05070 */
[----:B------:R-:W5:Y:S01]  /*de50*/  LDL R0, [R1+0x2c] ;  /* 0x00002c0001007983 */ /* 0x000f620000100800 */
[----:B------:R-:W-:-:S13]  /*de60*/  ISETP.NE.AND.EX P0, PT, RZ, UR5, PT, P0 ;  /* 0x00000005ff007c0c */ /* 0x000fda000bf05300 */
[----:B------:R-:W-:-:S04]  /*de70*/  @P0 IADD3 R2, P1, R16, UR4, RZ ;  /* 0x0000000410020c10 */ /* 0x000fc8000ff3e0ff */
[----:B----4-:R-:W-:Y:S01]  /*de80*/  @P0 IADD3.X R3, R4, UR5, RZ, P1, !PT ;  /* 0x0000000504030c10 */ /* 0x010fe20008ffe4ff */
[----:B------:R-:W-:-:S04]  /*de90*/  ULDC.64 UR4, c[0x0][0xa08] ;  /* 0x0002820000047ab9 */ /* 0x000fc80000000a00 */
[----:B--2---:R1:W2:Y:S02]  /*dea0*/  @P0 LDG.E R7, desc[UR40][R2.64] ;  /* 0x0000002802070981 */ /* 0x0042a4000c1e1900 */
[----:B-1----:R-:W1:Y:S01]  /*deb0*/  LDC.64 R2, c[0x0][0x418] ;  /* 0x00010600ff027b82 */ /* 0x002e620000000a00 */
[----:B-----5:R-:W-:Y:S01]  /*dec0*/  VIADD R0, R0, 0xffffffff ;  /* 0xffffffff00007836 */ /* 0x020fe20000000000 */
[----:B--2---:R-:W-:Y:S01]  /*ded0*/  SHF.R.S32.HI R8, RZ, 0x1f, R7 ;  /* 0x0000001fff087819 */ /* 0x004fe20000011407 */
[----:B------:R2:W-:Y:S04]  /*dee0*/  @P0 STL [R1+0x8], R7 ;  /* 0x0000080701000387 */ /* 0x0005e80000100800 */
[----:B------:R2:W-:Y:S01]  /*def0*/  STL [R1+0x14], R8 ;  /* 0x0000140801007387 */ /* 0x0005e20000100800 */
[----:B-1----:R-:W-:Y:S01]  /*df00*/  LOP3.LUT P0, RZ, R2, UR4, RZ, 0xfc, !PT ;  /* 0x0000000402ff7c12 */ /* 0x002fe2000f80fcff */
[----:B------:R-:W-:-:S03]  /*df10*/  UMOV UR4, 0xffffffff ;  /* 0xffffffff00047882 */ /* 0x000fc60000000000 */
[----:B------:R-:W-:-:S04]  /*df20*/  LOP3.LUT P0, RZ, R3, UR5, RZ, 0xfc, P0 ;  /* 0x0000000503ff7c12 */ /* 0x000fc8000800fcff */
[----:B------:R-:W-:Y:S01]  /*df30*/  SEL R16, R7, RZ, !P0 ;  /* 0x000000ff07107207 */ /* 0x000fe20004000000 */
[----:B--2---:R-:W-:Y:S08]  /*df40*/  BRA.DIV UR4, `(.L_x_454) ;  /* 0x0000005a040c7947 */ /* 0x004ff0000b800000 */
[----:B------:R-:W1:Y:S02]  /*df50*/  S2R R4, SR_TID.X ;  /* 0x0000000000047919 */ /* 0x000e640000002100 */
[----:B-1----:R-:W-:-:S04]  /*df60*/  SHF.R.U32.HI R4, RZ, 0x5, R4 ;  /* 0x00000005ff047819 */ /* 0x002fc80000011604 */
[----:B------:R-:W-:-:S05]  /*df70*/  LOP3.LUT R4, R4, 0x3, RZ, 0xc0, !PT ;  /* 0x0000000304047812 */ /* 0x000fca00078ec0ff */
[----:B------:R1:W2:Y:S02]  /*df80*/  SHFL.IDX PT, R14, R4, RZ, 0x1f ;  /* 0x00001fff040e7589 */ /* 0x0002a400000e0000 */
.L_x_575:
[----:B------:R-:W-:Y:S01]  /*df90*/  PLOP3.LUT P1, PT, PT, PT, PT, 0x8, 0x0 ;  /* 0x000000000000781c */ /* 0x000fe20003f2e170 */
[----:B------:R4:W-:Y:S01]  /*dfa0*/  STL [R1+0x28], R0 ;  /* 0x0000280001007387 */ /* 0x0009e20000100800 */
[----:B--2---:R-:W-:Y:S02]  /*dfb0*/  ISETP.NE.AND P0, PT, R14, RZ, PT ;  /* 0x000000ff0e00720c */ /* 0x004fe40003f05270 */
[----:B-1----:R-:W-:-:S05]  /*dfc0*/  P2R R4, PR, RZ, 0x2 ;  /* 0x00000002ff047803 */ /* 0x002fca0000000000 */
[----:B------:R4:W-:Y:S06]  /*dfd0*/  STL [R1+0x18], R4 ;  /* 0x0000180401007387 */ /* 0x0009ec0000100800 */
[----:B------:R-:W-:Y:S05]  /*dfe0*/  @P0 BRA `(.L_x_455) ;  /* 0x0000000400040947 */ /* 0x000fea0003800000 */
[----:B------:R-:W-:-:S03]  /*dff0*/  UMOV UR4, 0xffffffff ;  /* 0xffffffff00047882 */ /* 0x000fc60000000000 */
[----:B------:R-:W-:Y:S05]  /*e000*/  BRA.DIV UR4, `(.L_x_456) ;  /* 0x0000005a04107947 */ /* 0x000fea000b800000 */
[----:B------:R-:W-:-:S13]  /*e010*/  ELECT P6, URZ, PT ;  /* 0x00000000003f782f */ /* 0x000fda00038c0000 */
.L_x_578:
[----:B------:R-:W-:Y:S05]  /*e020*/  @!P6 BRA `(.L_x_455) ;  /* 0x0000000000f4e947 */ /* 0x000fea0003800000 */
[----:B------:R-:W-:-:S04]  /*e030*/  ISETP.NE.U32.AND P0, PT, R2, RZ, PT ;  /* 0x000000ff0200720c */ /* 0x000fc80003f05070 */
[----:B------:R-:W-:-:S13]  /*e040*/  ISETP.NE.AND.EX P0, PT, R3, RZ, PT, P0 ;  /* 0x000000ff0300720c */ /* 0x000fda0003f05300 */
[----:B------:R-:W-:Y:S05]  /*e050*/  @!P0 BRA `(.L_x_457) ;  /* 0x0000000000508947 */ /* 0x000fea0003800000 */
[----:B------:R-:W1:Y:S01]  /*e060*/  LDC R6, c[0x0][0x43c] ;  /* 0x00010f00ff067b82 */ /* 0x000e620000000800 */
[----:B------:R-:W-:Y:S01]  /*e070*/  IMAD.MOV.U32 R9, RZ, RZ, R0 ;  /* 0x000000ffff097224 */ /* 0x000fe200078e0000 */
[----:B------:R-:W-:-:S03]  /*e080*/  ULDC.64 UR4, c[0x0][0x428] ;  /* 0x00010a0000047ab9 */ /* 0x000fc60000000a00 */
[----:B----4-:R-:W-:Y:S01]  /*e090*/  IMAD.MOV.U32 R0, RZ, RZ, R9 ;  /* 0x000000ffff007224 */ /* 0x010fe200078e0009 */
[----:B-1----:R-:W-:-:S13]  /*e0a0*/  ISETP.NE.AND P0, PT, R6, 0x1, PT ;  /* 0x000000010600780c */ /* 0x002fda0003f05270 */
[----:B------:R-:W1:Y:S02]  /*e0b0*/  @P0 LDC.64 R4, c[0x0][0x440] ;  /* 0x00011000ff040b82 */ /* 0x000e640000000a00 */
[----:B-1----:R-:W-:-:S05]  /*e0c0*/  @P0 IMAD.HI.U32 R4, R9, R4, RZ ;  /* 0x0000000409040227 */ /* 0x002fca00078e00ff */
[----:B------:R-:W-:-:S04]  /*e0d0*/  @P0 SHF.R.U32.HI R0, RZ, R5, R4 ;  /* 0x00000005ff000219 */ /* 0x000fc80000011604 */
[--C-:B------:R-:W-:Y:S01]  /*e0e0*/  SHF.R.S32.HI R5, RZ, 0x1f, R0.reuse ;  /* 0x0000001fff057819 */ /* 0x100fe20000011400 */
[----:B------:R-:W-:-:S04]  /*e0f0*/  IMAD.MOV R4, RZ, RZ, -R0 ;  /* 0x000000ffff047224 */ /* 0x000fc800078e0a00 */
[----:B------:R-:W-:Y:S02]  /*e100*/  IMAD R9, R6, R4, R9 ;  /* 0x0000000406097224 */ /* 0x000fe400078e0209 */
[----:B------:R-:W-:Y:S02]  /*e110*/  IMAD R6, R8, UR4, RZ ;  /* 0x0000000408067c24 */ /* 0x000fe4000f8e02ff */
[----:B------:R-:W-:Y:S01]  /*e120*/  IMAD.MOV.U32 R4, RZ, RZ, R0 ;  /* 0x000000ffff047224 */ /* 0x000fe200078e0000 */
[----:B------:R1:W-:Y:S01]  /*e130*/  STL [R1+0x28], R9 ;  /* 0x0000280901007387 */ /* 0x0003e20000100800 */
[C---:B------:R-:W-:Y:S02]  /*e140*/  IMAD R0, R7.reuse, UR5, R6 ;  /* 0x0000000507007c24 */ /* 0x040fe4000f8e0206 */
[----:B------:R-:W-:-:S04]  /*e150*/  IMAD.WIDE.U32 R4, R7, UR4, R4 ;  /* 0x0000000407047c25 */ /* 0x000fc8000f8e0004 */
[----:B------:R-:W-:Y:S01]  /*e160*/  IMAD.IADD R0, R5, 0x1, R0 ;  /* 0x0000000105007824 */ /* 0x000fe200078e0200 */
[----:B------:R-:W-:-:S04]  /*e170*/  LEA R2, P0, R4, R2, 0x2 ;  /* 0x0000000204027211 */ /* 0x000fc800078010ff */
[----:B------:R-:W-:-:S05]  /*e180*/  LEA.HI.X R3, R4, R3, R0, 0x2, P0 ;  /* 0x0000000304037211 */ /* 0x000fca00000f1400 */
[----:B------:R1:W5:Y:S04]  /*e190*/  LDG.E R16, desc[UR40][R2.64] ;  /* 0x0000002802107981 */ /* 0x000368000c1e1900 */
.L_x_457:
[----:B-1----:R-:W2:Y:S01]  /*e1a0*/  LDL R2, [R1+0x10] ;  /* 0x0000100001027983 */ /* 0x002ea20000100800 */
[----:B----4-:R-:W-:Y:S01]  /*e1b0*/  IMAD R0, R19, 0x8, R18 ;  /* 0x0000000813007824 */ /* 0x010fe200078e0212 */
[----:B--2---:R-:W-:-:S04]  /*e1c0*/  SHF.L.U32 R2, R2, 0x1f, RZ ;  /* 0x0000001f02027819 */ /* 0x004fc800000006ff */
[----:B------:R-:W1:Y:S02]  /*e1d0*/  SYNCS.PHASECHK.TRANS64.TRYWAIT P0, [R0+URZ+0x28c40], R2 ;  /* 0x028c4002000075a7 */ /* 0x000e64000800017f */
[----:B-1----:R-:W-:Y:S05]  /*e1e0*/  @!P0 BRA `(.L_x_458) ;  /* 0x0000005400b88947 */ /* 0x002fea0003800000 */
.L_x_579:
[----:B------:R-:W2:Y:S02]  /*e1f0*/  S2R R3, SR_TID.X ;  /* 0x0000000000037919 */ /* 0x000ea40000002100 */
[----:B--2---:R-:W-:-:S04]  /*e200*/  LOP3.LUT R3, R3, 0x7f, RZ, 0xc0, !PT ;  /* 0x0000007f03037812 */ /* 0x004fc800078ec0ff */
[----:B------:R-:W-:-:S13]  /*e210*/  ISETP.NE.AND P0, PT, R3, RZ, PT ;  /* 0x000000ff0300720c */ /* 0x000fda0003f05270 */
[----:B------:R-:W-:Y:S05]  /*e220*/  @P0 BRA `(.L_x_459) ;  /* 0x00000000001c0947 */ /* 0x000fea0003800000 */
[----:B------:R-:W2:Y:S01]  /*e230*/  S2R R3, SR_TID.X ;  /* 0x0000000000037919 */ /* 0x000ea20000002100 */
[----:B-1----:R-:W-:-:S04]  /*e240*/  IMAD.MOV.U32 R2, RZ, RZ, 0x2000 ;  /* 0x00002000ff027424 */ /* 0x002fc800078e00ff */
[----:B------:R4:W-:Y:S01]  /*e250*/  SYNCS.ARRIVE.TRANS64 RZ, [R0+URZ+0x28c30], R2 ;  /* 0x028c300200ff79a7 */ /* 0x0009e2000800003f */
[----:B--2---:R-:W-:-:S04]  /*e260*/  LOP3.LUT R3, R3, 0x1f, RZ, 0xc0, !PT ;  /* 0x0000001f03037812 */ /* 0x004fc800078ec0ff */
[----:B------:R-:W-:-:S13]  /*e270*/  ISETP.NE.AND P0, PT, R3, RZ, PT ;  /* 0x000000ff0300720c */ /* 0x000fda0003f05270 */
[----:B----4-:R-:W-:Y:S05]  /*e280*/  @!P0 BRA `(.L_x_459) ;  /* 0x0000000000048947 */ /* 0x010fea0003800000 */
[----:B------:R-:W-:Y:S01]  /*e290*/  BPT.TRAP 0x1 ;  /* 0x000000040000795c */ /* 0x000fe20000300000 */
.L_x_459:
[----:B------:R-:W2:Y:S04]  /*e2a0*/  LDL R3, [R1+0x28] ;  /* 0x0000280001037983 */ /* 0x000ea80000100800 */
[----:B-1----:R-:W4:Y:S01]  /*e2b0*/  LDL R2, [R1+0x1c] ;  /* 0x00001c0001027983 */ /* 0x002f220000100800 */
[----:B------:R-:W-:Y:S01]  /*e2c0*/  R2UR UR9, R0 ;  /* 0x00000000000972ca */ /* 0x000fe200000e0000 */
[----:B------:R-:W-:Y:S01]  /*e2d0*/  IMAD R0, R19, 0x2000, R18 ;  /* 0x0000200013007824 */ /* 0x000fe200078e0212 */
[----:B------:R-:W-:Y:S01]  /*e2e0*/  UIADD3 UR6, UP0, UR38, 0x370, URZ ;  /* 0x0000037026067890 */ /* 0x000fe2000ff1e03f */
[----:B------:R-:W-:Y:S01]  /*e2f0*/  R2UR UR12, R17 ;  /* 0x00000000110c72ca */ /* 0x000fe200000e0000 */
[----:B------:R-:W-:Y:S01]  /*e300*/  UMOV UR5, 0x14f00000 ;  /* 0x14f0000000057882 */ /* 0x000fe20000000000 */
[----:B-----5:R-:W-:Y:S01]  /*e310*/  R2UR UR13, R16 ;  /* 0x00000000100d72ca */ /* 0x020fe200000e0000 */
[----:B------:R-:W-:Y:S01]  /*e320*/  UIADD3.X UR7, URZ, UR39, URZ, UP0, !UPT ;  /* 0x000000273f077290 */ /* 0x000fe200087fe43f */
[----:B------:R-:W-:Y:S01]  /*e330*/  R2UR UR8, R0 ;  /* 0x00000000000872ca */ /* 0x000fe200000e0000 */
[----:B------:R-:W-:Y:S01]  /*e340*/  UMOV UR10, URZ ;  /* 0x0000003f000a7c82 */ /* 0x000fe20008000000 */
[----:B------:R-:W-:-:S04]  /*e350*/  PLOP3.LUT P0, PT, PT, PT, PT, 0x80, 0x0 ;  /* 0x000000000000781c */ /* 0x000fc80003f0f070 */
[----:B------:R-:W-:Y:S01]  /*e360*/  UIADD3 UR9, UR9, 0x28c30, URZ ;  /* 0x00028c3009097890 */ /* 0x000fe2000fffe03f */
[----:B------:R-:W-:-:S05]  /*e370*/  P2R R0, PR, RZ, 0x1 ;  /* 0x00000001ff007803 */ /* 0x000fca0000000000 */
[----:B------:R1:W-:Y:S01]  /*e380*/  STL [R1+0x18], R0 ;  /* 0x0000180001007387 */ /* 0x0003e20000100800 */
[----:B------:R-:W-:Y:S01]  /*e390*/  UIADD3 UR8, UR8, 0x22400, URZ ;  /* 0x0002240008087890 */ /* 0x000fe2000fffe03f */
[----:B--2---:R-:W-:Y:S02]  /*e3a0*/  R2UR UR11, R3 ;  /* 0x00000000030b72ca */ /* 0x004fe400000e0000 */
[----:B----4-:R-:W-:-:S13]  /*e3b0*/  R2UR UR4, R2 ;  /* 0x00000000020472ca */ /* 0x010fda00000e0000 */
[----:B------:R-:W-:-:S03]  /*e3c0*/  ULEA UR11, UR11, UR4, 0x6 ;  /* 0x000000040b0b7291 */ /* 0x000fc6000f8e303f */
[----:B------:R-:W-:-:S06]  /*e3d0*/  UMOV UR4, 0x0 ;  /* 0x0000000000047882 */ /* 0x000fcc0000000000 */
[----:B------:R1:W-:Y:S02]  /*e3e0*/  UTMALDG.4D [UR8], [UR6], desc[UR4] ;  /* 0x00000408060075b4 */ /* 0x0003e40008019000 */
[----:B-1----:R-:W-:Y:S01]  /*e3f0*/  NOP ;  /* 0x0000000000007918 */ /* 0x002fe20000000000 */
.L_x_455:
[----:B------:R-:W2:Y:S04]  /*e400*/  LDL.LU R3, [R1+0x30] ;  /* 0x0000300001037983 */ /* 0x000ea80000300800 */
[----:B------:R-:W5:Y:S04]  /*e410*/  LDL.LU R5, [R1+0x24] ;  /* 0x0000240001057983 */ /* 0x000f680000300800 */
[----:B----4-:R-:W4:Y:S01]  /*e420*/  LDL.LU R4, [R1+0x38] ;  /* 0x0000380001047983 */ /* 0x010f220000300800 */
[----:B------:R-:W-:Y:S05]  /*e430*/  WARPSYNC.ALL ;  /* 0x0000000000007948 */ /* 0x000fea0003800000 */
[----:B------:R-:W-:Y:S01]  /*e440*/  ULDC.64 UR6, c[0x0][0xa00] ;  /* 0x0002800000067ab9 */ /* 0x000fe20000000a00 */
[----:B------:R-:W-:Y:S01]  /*e450*/  ULDC.64 UR4, c[0x0][0x298] ;  /* 0x0000a60000047ab9 */ /* 0x000fe20000000a00 */
[----:B------:R-:W-:Y:S01]  /*e460*/  BAR.SYNC.DEFER_BLOCKING 0x8, 0x100 ;  /* 0x0204000000007b1d */ /* 0x000fe20000010000 */
[----:B------:R-:W-:Y:S01]  /*e470*/  ISETP.NE.U32.AND P0, PT, RZ, UR6, PT ;  /* 0x00000006ff007c0c */ /* 0x000fe2000bf05070 */
[----:B------:R-:W-:-:S03]  /*e480*/  VIADD R2, R18, 0x20400 ;  /* 0x0002040012027836 */ /* 0x000fc60000000000 */
[----:B------:R-:W-:Y:S01]  /*e490*/  ISETP.NE.AND.EX P0, PT, RZ, UR7, PT, P0 ;  /* 0x00000007ff007c0c */ /* 0x000fe2000bf05300 */
[----:B------:R-:W-:Y:S01]  /*e4a0*/  BSSY B6, `(.L_x_460) ;  /* 0x000001e000067945 */ /* 0x000fe20003800000 */
[----:B------:R-:W-:Y:S02]  /*e4b0*/  LOP3.LUT P1, RZ, R2, 0x3ff, RZ, 0xc0, !PT ;  /* 0x000003ff02ff7812 */ /* 0x000fe4000782c0ff */
[----:B--2---:R-:W-:Y:S02]  /*e4c0*/  SHF.R.S32.HI R0, RZ, 0x1f, R3 ;  /* 0x0000001fff007819 */ /* 0x004fe40000011403 */
[----:B-----5:R-:W-:-:S03]  /*e4d0*/  SEL R5, R5, RZ, !P0 ;  /* 0x000000ff05057207 */ /* 0x020fc60004000000 */
[----:B------:R-:W-:Y:S01]  /*e4e0*/  IMAD R0, R0, UR4, RZ ;  /* 0x0000000400007c24 */ /* 0x000fe2000f8e02ff */
[----:B----4-:R-:W-:-:S03]  /*e4f0*/  SEL R4, R4, RZ, !P0 ;  /* 0x000000ff04047207 */ /* 0x010fc60004000000 */
[C---:B------:R-:W-:Y:S02]  /*e500*/  IMAD R0, R3.reuse, UR5, R0 ;  /* 0x0000000503007c24 */ /* 0x040fe4000f8e0200 */
[----:B------:R-:W-:-:S04]  /*e510*/  IMAD.WIDE.U32 R2, R3, UR4, RZ ;  /* 0x0000000403027c25 */ /* 0x000fc8000f8e00ff */
[----:B------:R-:W-:Y:S01]  /*e520*/  IMAD.IADD R0, R3, 0x1, R0 ;  /* 0x0000000103007824 */ /* 0x000fe200078e0200 */
[----:B------:R1:W-:Y:S04]  /*e530*/  STL.64 [R1+0x48], R2 ;  /* 0x0000480201007387 */ /* 0x0003e80000100a00 */
[----:B------:R1:W-:Y:S04]  /*e540*/  STL [R1+0x24], R5 ;  /* 0x0000240501007387 */ /* 0x0003e80000100800 */
[----:B------:R1:W-:Y:S04]  /*e550*/  STL [R1+0x38], R4 ;  /* 0x0000380401007387 */ /* 0x0003e80000100800 */
[----:B------:R1:W-:Y:S01]  /*e560*/  STL [R1+0x30], R0 ;  /* 0x0000300001007387 */ /* 0x0003e20000100800 */
[----:B------:R-:W-:Y:S05]  /*e570*/  @!P1 BRA `(.L_x_461) ;  /* 0x0000000000409947 */ /* 0x000fea0003800000 */
[----:B-1----:R-:W-:Y:S01]  /*e580*/  MOV R2, 0x0 ;  /* 0x0000000000027802 */ /* 0x002fe20000000f00 */
[----:B------:R-:W-:Y:S01]  /*e590*/  ULDC.64 UR4, c[0x4][0x90] ;  /* 0x0100240000047ab9 */ /* 0x000fe20000000a00 */
[----:B------:R-:W-:Y:S01]  /*e5a0*/  ULDC.64 UR6, c[0x4][0x98] ;  /* 0x0100260000067ab9 */ /* 0x000fe20000000a00 */
[----:B------:R-:W-:Y:S01]  /*e5b0*/  ULDC.64 UR8, c[0x4][0x20] ;  /* 0x0100080000087ab9 */ /* 0x000fe20000000a00 */
[----:B------:R-:W-:Y:S02]  /*e5c0*/  IMAD.U32 R4, RZ, RZ, UR4 ;  /* 0x00000004ff047e24 */ /* 0x000fe4000f8e00ff */
[----:B------:R-:W1:Y:S01]  /*e5d0*/  LDC.64 R2, c[0x4][R2] ;  /* 0x0100000002027b82 */ /* 0x000e620000000a00 */
[----:B------:R-:W-:Y:S02]  /*e5e0*/  IMAD.U32 R5, RZ, RZ, UR5 ;  /* 0x00000005ff057e24 */ /* 0x000fe4000f8e00ff */
[----:B------:R-:W-:Y:S02]  /*e5f0*/  IMAD.U32 R6, RZ, RZ, UR6 ;  /* 0x00000006ff067e24 */ /* 0x000fe4000f8e00ff */
[----:B------:R-:W-:-:S02]  /*e600*/  IMAD.U32 R7, RZ, RZ, UR7 ;  /* 0x00000007ff077e24 */ /* 0x000fc4000f8e00ff */
[----:B---3--:R-:W-:Y:S02]  /*e610*/  IMAD.U32 R10, RZ, RZ, UR8 ;  /* 0x00000008ff0a7e24 */ /* 0x008fe4000f8e00ff */
[----:B0-----:R-:W-:Y:S02]  /*e620*/  IMAD.U32 R11, RZ, RZ, UR9 ;  /* 0x00000009ff0b7e24 */ /* 0x001fe4000f8e00ff */
[----:B------:R-:W-:Y:S02]  /*e630*/  IMAD.MOV.U32 R8, RZ, RZ, 0x70 ;  /* 0x00000070ff087424 */ /* 0x000fe400078e00ff */
[----:B------:R-:W-:Y:S02]  /*e640*/  IMAD.MOV.U32 R12, RZ, RZ, 0x1 ;  /* 0x00000001ff0c7424 */ /* 0x000fe400078e00ff */
[----:B------:R-:W-:-:S07]  /*e650*/  IMAD.MOV.U32 R13, RZ, RZ, RZ ;  /* 0x000000ffff0d7224 */ /* 0x000fce00078e00ff */
[----:B------:R-:W-:-:S07]  /*e660*/  LEPC R20, `(.L_x_461) ;  /* 0x000000001014794e */ /* 0x000fce0000000000 */
[----:B-1----:R-:W-:Y:S05]  /*e670*/  CALL.ABS.NOINC R2 ;  /* 0x0000000002007343 */ /* 0x002fea0003c00000 */
.L_x_461:
[----:B------:R-:W-:Y:S05]  /*e680*/  BSYNC B6 ;  /* 0x0000000000067941 */ /* 0x000fea0003800000 */
.L_x_460:
[----:B-1----:R-:W2:Y:S01]  /*e690*/  LDL.LU R0, [R1+0x38] ;  /* 0x0000380001007983 */ /* 0x002ea20000300800 */
[----:B------:R-:W-:Y:S01]  /*e6a0*/  ULDC.64 UR4, c[0x0][0x2d8] ;  /* 0x0000b60000047ab9 */ /* 0x000fe20000000a00 */
[----:B------:R-:W1:Y:S01]  /*e6b0*/  LDC R7, c[0x0][0x448] ;  /* 0x00011200ff077b82 */ /* 0x000e620000000800 */
[----:B------:R-:W-:Y:S01]  /*e6c0*/  ULDC UR6, c[0x0][0x2b8] ;  /* 0x0000ae0000067ab9 */ /* 0x000fe20000000800 */
[----:B------:R-:W4:Y:S04]  /*e6d0*/  LDL.LU R4, [R1+0x30] ;  /* 0x0000300001047983 */ /* 0x000f280000300800 */
[----:B------:R-:W4:Y:S04]  /*e6e0*/  LDL.LU.64 R2, [R1+0x48] ;  /* 0x0000480001027983 */ /* 0x000f280000300a00 */
[----:B------:R-:W2:Y:S04]  /*e6f0*/  LDL.LU R5, [R1+0x24] ;  /* 0x0000240001057983 */ /* 0x000ea80000300800 */
[----:B---3--:R-:W3:Y:S04]  /*e700*/  LDL R10, [R1+0x4] ;  /* 0x00000400010a7983 */ /* 0x008ee80000100800 */
[----:B------:R0:W5:Y:S01]  /*e710*/  LDL R8, [R1+0x54] ;  /* 0x0000540001087983 */ /* 0x0001620000100800 */
[----:B-1----:R-:W-:-:S13]  /*e720*/  ISETP.NE.AND P0, PT, R7, 0x1, PT ;  /* 0x000000010700780c */ /* 0x002fda0003f05270 */
[----:B------:R-:W1:Y:S01]  /*e730*/  @P0 LDC R6, c[0x0][0x450] ;  /* 0x00011400ff060b82 */ /* 0x000e620000000800 */
[----:B------:R-:W0:Y:S02]  /*e740*/  S2R R9, SR_TID.X ;  /* 0x0000000000097919 */ /* 0x000e240000002100 */
[----:B0-----:R-:W-:-:S05]  /*e750*/  IMAD.SHL.U32 R9, R9, 0x8, RZ ;  /* 0x0000000809097824 */ /* 0x001fca00078e00ff */
[----:B------:R-:W-:Y:S01]  /*e760*/  LOP3.LUT R9, R9, 0x38, RZ, 0xc0, !PT ;  /* 0x0000003809097812 */ /* 0x000fe200078ec0ff */
[----:B----4-:R-:W-:Y:S02]  /*e770*/  IMAD.MOV.U32 R3, RZ, RZ, R4 ;  /* 0x000000ffff037224 */ /* 0x010fe400078e0004 */
[----:B------:R-:W0:Y:S01]  /*e780*/  S2R R4, SR_TID.X ;  /* 0x0000000000047919 */ /* 0x000e220000002100 */
[----:B------:R-:W-:-:S04]  /*e790*/  IMAD.WIDE.U32 R2, R17, UR4, R2 ;  /* 0x0000000411027c25 */ /* 0x000fc8000f8e0002 */
[----:B------:R-:W-:Y:S01]  /*e7a0*/  IMAD R3, R17, UR5, R3 ;  /* 0x0000000511037c24 */ /* 0x000fe2000f8e0203 */
[----:B------:R-:W-:Y:S02]  /*e7b0*/  ULDC.64 UR4, c[0x0][0x2e0] ;  /* 0x0000b80000047ab9 */ /* 0x000fe40000000a00 */
[----:B--2---:R-:W-:Y:S02]  /*e7c0*/  IMAD R0, R0, UR4, RZ ;  /* 0x0000000400007c24 */ /* 0x004fe4000f8e02ff */
[----:B------:R-:W-:-:S04]  /*e7d0*/  IMAD.WIDE.U32 R2, R5, UR4, R2 ;  /* 0x0000000405027c25 */ /* 0x000fc8000f8e0002 */
[----:B------:R-:W-:Y:S01]  /*e7e0*/  IMAD R0, R5, UR5, R0 ;  /* 0x0000000505007c24 */ /* 0x000fe2000f8e0200 */
[----:B------:R-:W-:-:S03]  /*e7f0*/  ULDC.64 UR4, c[0x0][0x2d0] ;  /* 0x0000b40000047ab9 */ /* 0x000fc60000000a00 */
[----:B------:R-:W-:Y:S01]  /*e800*/  IMAD.IADD R3, R3, 0x1, R0 ;  /* 0x0000000103037824 */ /* 0x000fe200078e0200 */
[----:B0-----:R-:W-:-:S04]  /*e810*/  LOP3.LUT R4, R4, 0x7f, RZ, 0xc0, !PT ;  /* 0x0000007f04047812 */ /* 0x001fc800078ec0ff */
[----:B------:R-:W-:Y:S02]  /*e820*/  SHF.R.U32.HI R5, RZ, 0x3, R4 ;  /* 0x00000003ff057819 */ /* 0x000fe40000011604 */
[----:B------:R-:W0:Y:S02]  /*e830*/  S2R R4, SR_TID.X ;  /* 0x0000000000047919 */ /* 0x000e240000002100 */
[----:B0-----:R-:W-:-:S05]  /*e840*/  IMAD.SHL.U32 R4, R4, 0x10, RZ ;  /* 0x0000001004047824 */ /* 0x001fca00078e00ff */
[----:B------:R-:W-:Y:S02]  /*e850*/  LOP3.LUT R4, R5, 0x70, R4, 0xf8, !PT ;  /* 0x0000007005047812 */ /* 0x000fe400078ef804 */
[----:B------:R-:W0:Y:S03]  /*e860*/  @P0 LDC R5, c[0x0][0x44c] ;  /* 0x00011300ff050b82 */ /* 0x000e260000000800 */
[----:B---3--:R-:W-:-:S04]  /*e870*/  IMAD R0, R10, 0x40, R4 ;  /* 0x000000400a007824 */ /* 0x008fc800078e0204 */
[----:B------:R-:W-:Y:S02]  /*e880*/  IMAD.MOV.U32 R4, RZ, RZ, R0 ;  /* 0x000000ffff047224 */ /* 0x000fe400078e0000 */
[----:B0-----:R-:W-:-:S05]  /*e890*/  @P0 IMAD.HI.U32 R5, R0, R5, RZ ;  /* 0x0000000500050227 */ /* 0x001fca00078e00ff */
[----:B-1----:R-:W-:-:S05]  /*e8a0*/  @P0 SHF.R.U32.HI R4, RZ, R6, R5 ;  /* 0x00000006ff040219 */ /* 0x002fca0000011605 */
[----:B------:R-:W-:-:S04]  /*e8b0*/  IMAD.MOV R5, RZ, RZ, -R4 ;  /* 0x000000ffff057224 */ /* 0x000fc800078e0a04 */
[----:B------:R-:W-:Y:S01]  /*e8c0*/  IMAD R0, R7, R5, R0 ;  /* 0x0000000507007224 */ /* 0x000fe200078e0200 */
[----:B------:R-:W-:Y:S01]  /*e8d0*/  SHF.R.S32.HI R5, RZ, 0x1f, R4 ;  /* 0x0000001fff057819 */ /* 0x000fe20000011404 */
[----:B------:R-:W-:-:S04]  /*e8e0*/  IMAD.WIDE.U32 R2, R4, UR4, R2 ;  /* 0x0000000404027c25 */ /* 0x000fc8000f8e0002 */
[----:B------:R-:W-:-:S04]  /*e8f0*/  IMAD R5, R5, UR4, RZ ;  /* 0x0000000405057c24 */ /* 0x000fc8000f8e02ff */
[----:B------:R-:W-:Y:S01]  /*e900*/  IMAD R4, R4, UR5, R5 ;  /* 0x0000000504047c24 */ /* 0x000fe2000f8e0205 */
[----:B------:R-:W-:-:S03]  /*e910*/  ULDC.64 UR4, c[0x0][0x2c8] ;  /* 0x0000b20000047ab9 */ /* 0x000fc60000000a00 */
[----:B------:R-:W-:Y:S01]  /*e920*/  IMAD.IADD R3, R3, 0x1, R4 ;  /* 0x0000000103037824 */ /* 0x000fe200078e0204 */
[----:B------:R-:W-:-:S05]  /*e930*/  SHF.R.S32.HI R4, RZ, 0x1f, R0 ;  /* 0x0000001fff047819 */ /* 0x000fca0000011400 */
[----:B------:R-:W-:Y:S02]  /*e940*/  IMAD R4, R4, UR4, RZ ;  /* 0x0000000404047c24 */ /* 0x000fe4000f8e02ff */
[----:B------:R-:W-:-:S04]  /*e950*/  IMAD.WIDE.U32 R2, R0, UR4, R2 ;  /* 0x0000000400027c25 */ /* 0x000fc8000f8e0002 */
[----:B------:R-:W-:Y:S01]  /*e960*/  IMAD R0, R0, UR5, R4 ;  /* 0x0000000500007c24 */ /* 0x000fe2000f8e0204 */
[----:B------:R-:W-:Y:S02]  /*e970*/  ULDC.64 UR4, c[0x0][0x280] ;  /* 0x0000a00000047ab9 */ /* 0x000fe40000000a00 */
[----:B------:R-:W-:Y:S01]  /*e980*/  LEA R4, P1, R2, UR4, 0x1 ;  /* 0x0000000402047c11 */ /* 0x000fe2000f8208ff */
[----:B------:R-:W-:Y:S01]  /*e990*/  IMAD.IADD R0, R3, 0x1, R0 ;  /* 0x0000000103007824 */ /* 0x000fe200078e0200 */
[----:B------:R-:W-:Y:S01]  /*e9a0*/  UMOV UR4, 0xffffffff ;  /* 0xffffffff00047882 */ /* 0x000fe20000000000 */
[----:B------:R-:W-:-:S03]  /*e9b0*/  ISETP.GE.AND P0, PT, R9, UR6, PT ;  /* 0x0000000609007c0c */ /* 0x000fc6000bf06270 */
[----:B------:R-:W-:Y:S01]  /*e9c0*/  LEA.HI.X R3, R2, UR5, R0, 0x1, P1 ;  /* 0x0000000502037c11 */ /* 0x000fe200088f0c00 */
[----:B------:R-:W-:Y:S09]  /*e9d0*/  BRA.DIV UR4, `(.L_x_462) ;  /* 0x0000004e04d07947 */ /* 0x000ff2000b800000 */
[----:B------:R-:W2:Y:S01]  /*e9e0*/  LDL.LU R6, [R1+0x40] ;  /* 0x0000400001067983 */ /* 0x000ea20000300800 */
[----:B------:R-:W0:Y:S02]  /*e9f0*/  S2R R11, SR_TID.X ;  /* 0x00000000000b7919 */ /* 0x000e240000002100 */
[----:B0-----:R-:W-:-:S04]  /*ea00*/  LOP3.LUT R11, R11, 0x7f, RZ, 0xc0, !PT ;  /* 0x0000007f0b0b7812 */ /* 0x001fc800078ec0ff */
[----:B------:R-:W-:-:S05]  /*ea10*/  SHF.R.U32.HI R11, RZ, 0x3, R11 ;  /* 0x00000003ff0b7819 */ /* 0x000fca000001160b */
[----:B------:R-:W-:-:S04]  /*ea20*/  IMAD R2, R10, 0x40, R11 ;  /* 0x000000400a027824 */ /* 0x000fc800078e020b */
[----:B------:R-:W-:Y:S02]  /*ea30*/  VIADD R5, R2, 0x10 ;  /* 0x0000001002057836 */ /* 0x000fe40000000000 */
[----:B--2---:R-:W-:Y:S02]  /*ea40*/  IMAD R0, R6, R7, RZ ;  /* 0x0000000706007224 */ /* 0x004fe400078e02ff */
[----:B------:R-:W0:Y:S04]  /*ea50*/  SHFL.IDX PT, R7, R4, RZ, 0x181f ;  /* 0x00181fff04077589 */ /* 0x000e2800000e0000 */
[----:B------:R-:W1:Y:S01]  /*ea60*/  SHFL.IDX PT, R6, R3, RZ, 0x181f ;  /* 0x00181fff03067589 */ /* 0x000e6200000e0000 */
[----:B------:R-:W-:-:S13]  /*ea70*/  ISETP.GE.AND P1, PT, R2, R0, PT ;  /* 0x000000000200720c */ /* 0x000fda0003f26270 */
[----:B0-----:R-:W-:-:S05]  /*ea80*/  @!P1 LEA R7, P2, R9, R7, 0x1 ;  /* 0x0000000709079211 */ /* 0x001fca00078408ff */
[----:B-1----:R-:W-:-:S05]  /*ea90*/  @!P1 IMAD.X R6, RZ, RZ, R6, P2 ;  /* 0x000000ffff069224 */ /* 0x002fca00010e0606 */
[----:B------:R-:W-:-:S04]  /*eaa0*/  @!P1 LOP3.LUT R7, R7, R6, RZ, 0x3c, !PT ;  /* 0x0000000607079212 */ /* 0x000fc800078e3cff */
[----:B------:R-:W-:-:S04]  /*eab0*/  @!P1 LOP3.LUT R6, R7, R6, RZ, 0x3c, !PT ;  /* 0x0000000607069212 */ /* 0x000fc800078e3cff */
[----:B------:R-:W-:-:S05]  /*eac0*/  @!P1 LOP3.LUT R7, R7, R6, RZ, 0x3c, !PT ;  /* 0x0000000607079212 */ /* 0x000fca00078e3cff */
[----:B------:R-:W-:Y:S01]  /*ead0*/  @!PT LDS RZ, [RZ] ;  /* 0x00000000fffff984 */ /* 0x000fe20000000800 */
[----:B-----5:R0:W-:Y:S01]  /*eae0*/  @!P1 LDGSTS.E.BYPASS.LTC128B.128 [R8+0x20400], desc[UR40][R6.64], !P0 ;  /* 0x2040000006089fae */ /* 0x0201e2000c101d68 */
[----:B------:R-:W-:-:S03]  /*eaf0*/  ISETP.GE.AND P1, PT, R5, R0, PT ;  /* 0x000000000500720c */ /* 0x000fc60003f26270 */
[----:B------:R-:W1:Y:S04]  /*eb00*/  SHFL.IDX PT, R5, R4, 0x1, 0x181f ;  /* 0x00381f0004057f89 */ /* 0x000e6800000e0000 */
[----:B0-----:R-:W0:Y:S06]  /*eb10*/  SHFL.IDX PT, R6, R3, 0x1, 0x181f ;  /* 0x00381f0003067f89 */ /* 0x001e2c00000e0000 */
[----:B-1----:R-:W-:-:S05]  /*eb20*/  @!P1 LEA R5, P2, R9, R5, 0x1 ;  /* 0x0000000509059211 */ /* 0x002fca00078408ff */
[----:B0-----:R-:W-:-:S04]  /*eb30*/  @!P1 IMAD.X R6, RZ, RZ, R6, P2 ;  /* 0x000000ffff069224 */ /* 0x001fc800010e0606 */
[----:B------:R-:W-:Y:S02]  /*eb40*/  @!P1 IMAD.MOV.U32 R7, RZ, RZ, R6 ;  /* 0x000000ffff079224 */ /* 0x000fe400078e0006 */
[----:B------:R-:W-:Y:S02]  /*eb50*/  @!P1 IMAD.MOV.U32 R6, RZ, RZ, R5 ;  /* 0x000000ffff069224 */ /* 0x000fe400078e0005 */
[----:B------:R-:W-:-:S03]  /*eb60*/  VIADD R5, R2, 0x20 ;  /* 0x0000002002057836 */ /* 0x000fc60000000000 */
[----:B------:R0:W-:Y:S02]  /*eb70*/  @!P1 LDGSTS.E.BYPASS.LTC128B.128 [R8+0x20c00], desc[UR40][R6.64], !P0 ;  /* 0x20c0000006089fae */ /* 0x0001e4000c101d68 */
[----:B------:R-:W-:Y:S02]  /*eb80*/  ISETP.GE.AND P1, PT, R5, R0, PT ;  /* 0x000000000500720c */ /* 0x000fe40003f26270 */
[----:B------:R-:W1:Y:S04]  /*eb90*/  SHFL.IDX PT, R5, R4, 0x2, 0x181f ;  /* 0x00581f0004057f89 */ /* 0x000e6800000e0000 */
[----:B0-----:R-:W0:Y:S07]  /*eba0*/  SHFL.IDX PT, R6, R3, 0x2, 0x181f ;  /* 0x00581f0003067f89 */ /* 0x001e2e00000e0000 */
[----:B-1----:R-:W-:-:S05]  /*ebb0*/  @!P1 LEA R5, P2, R9, R5, 0x1 ;  /* 0x0000000509059211 */ /* 0x002fca00078408ff */
[----:B0-----:R-:W-:-:S04]  /*ebc0*/  @!P1 IMAD.X R6, RZ, RZ, R6, P2 ;  /* 0x000000ffff069224 */ /* 0x001fc800010e0606 */
[----:B------:R-:W-:Y:S02]  /*ebd0*/  @!P1 IMAD.MOV.U32 R7, RZ, RZ, R6 ;  /* 0x000000ffff079224 */ /* 0x000fe400078e0006 */
[----:B------:R-:W-:Y:S02]  /*ebe0*/  @!P1 IMAD.MOV.U32 R6, RZ, RZ, R5 ;  /* 0x000000ffff069224 */ /* 0x000fe400078e0005 */
[----:B------:R0:W1:Y:S04]  /*ebf0*/  SHFL.IDX PT, R5, R3, 0x3, 0x181f ;  /* 0x00781f0003057f89 */ /* 0x00006800000e0000 */
[----:B------:R0:W-:Y:S04]  /*ec00*/  @!P1 LDGSTS.E.BYPASS.LTC128B.128 [R8+0x21400], desc[UR40][R6.64], !P0 ;  /* 0x2140000006089fae */ /* 0x0001e8000c101d68 */
[----:B------:R0:W2:Y:S02]  /*ec10*/  SHFL.IDX PT, R3, R4, 0x3, 0x181f ;  /* 0x00781f0004037f89 */ /* 0x0000a400000e0000 */
.L_x_588:
[----:B------:R-:W-:-:S05]  /*ec20*/  VIADD R2, R2, 0x30 ;  /* 0x0000003002027836 */ /* 0x000fca0000000000 */
[----:B------:R-:W-:-:S13]  /*ec30*/  ISETP.GE.AND P1, PT, R2, R0, PT ;  /* 0x000000000200720c */ /* 0x000fda0003f26270 */
[----:B--2---:R-:W-:-:S05]  /*ec40*/  @!P1 LEA R2, P2, R9, R3, 0x1 ;  /* 0x0000000309029211 */ /* 0x004fca00078408ff */
[----:B01----:R-:W-:-:S05]  /*ec50*/  @!P1 IMAD.X R3, RZ, RZ, R5, P2 ;  /* 0x000000ffff039224 */ /* 0x003fca00010e0605 */
[----:B------:R-:W-:Y:S01]  /*ec60*/  @!PT LDS RZ, [RZ] ;  /* 0x00000000fffff984 */ /* 0x000fe20000000800 */
[----:B------:R-:W-:Y:S01]  /*ec70*/  @!PT LDS RZ, [RZ] ;  /* 0x00000000fffff984 */ /* 0x000fe20000000800 */
[----:B------:R-:W-:Y:S01]  /*ec80*/  @!PT LDS RZ, [RZ] ;  /* 0x00000000fffff984 */ /* 0x000fe20000000800 */
[----:B------:R0:W-:Y:S01]  /*ec90*/  @!P1 LDGSTS.E.BYPASS.LTC128B.128 [R8+0x21c00], desc[UR40][R2.64], !P0 ;  /* 0x21c0000002089fae */ /* 0x0001e2000c101d68 */
[----:B------:R-:W-:Y:S01]  /*eca0*/  PLOP3.LUT P0, PT, PT, PT, PT, 0x80, 0x0 ;  /* 0x000000000000781c */ /* 0x000fe20003f0f070 */
[----:B------:R-:W-:-:S12]  /*ecb0*/  NOP ;  /* 0x0000000000007918 */ /* 0x000fd80000000000 */
.L_x_463:
[----:B------:R-:W-:Y:S02]  /*ecc0*/  PLOP3.LUT P1, PT, P1, P0, PT, 0xa2, 0x0 ;  /* 0x000000000000781c */ /* 0x000fe40000f21472 */
[----:B------:R-:W-:-:S08]  /*ecd0*/  @P0 R2UR P1, UR4, R18 ;  /* 0x00000000120402ca */ /* 0x000fd00000020000 */
[----:B------:R-:W-:-:S05]  /*ece0*/  @P0 PLOP3.LUT P0, PT, P1, PT, PT, 0x80, 0x0 ;  /* 0x000000000000081c */ /* 0x000fca0000f0f070 */
[----:B------:R-:W-:Y:S01]  /*ecf0*/  @!P1 SYNCS.ARRIVE.TRANS64.RED.A0T1 RZ, [UR4+0x28c00], RZ ;  /* 0x028c00ffffff99a7 */ /* 0x000fe20008200404 */
[----:B------:R-:W-:Y:S07]  /*ed00*/  @!P1 ARRIVES.LDGSTSBAR.64.TRANSCNT [UR4+0x28c00] ;  /* 0x028c0000ff0099b0 */ /* 0x000fee0008000a84 */
[----:B------:R-:W-:Y:S05]  /*ed10*/  @P0 BRA.U.ANY `(.L_x_463) ;  /* 0xfffffffd00e80947 */ /* 0x000fea000393ffff */
[----:B0-----:R-:W2:Y:S02]  /*ed20*/  LDL.LU R2, [R1+0x50] ;  /* 0x0000500001027983 */ /* 0x001ea40000300800 */
[----:B--2---:R-:W-:-:S05]  /*ed30*/  VIADD R2, R2, 0x1 ;  /* 0x0000000102027836 */ /* 0x004fca0000000000 */
[----:B------:R0:W-:Y:S01]  /*ed40*/  STL [R1+0x50], R2 ;  /* 0x0000500201007387 */ /* 0x0001e20000100800 */
[----:B------:R-:W-:-:S04]  /*ed50*/  LEA.HI R0, R2, R2, RZ, 0x1 ;  /* 0x0000000202007211 */ /* 0x000fc800078f08ff */
[----:B------:R-:W-:-:S05]  /*ed60*/  LOP3.LUT R0, R0, 0xfffffffe, RZ, 0xc0, !PT ;  /* 0xfffffffe00007812 */ /* 0x000fca00078ec0ff */
[----:B------:R-:W-:-:S05]  /*ed70*/  IMAD.IADD R0, R2, 0x1, -R0 ;  /* 0x0000000102007824 */ /* 0x000fca00078e0a00 */
[----:B------:R-:W-:Y:S01]  /*ed80*/  SHF.L.U32 R0, R0, 0x1f, RZ ;  /* 0x0000001f00007819 */ /* 0x000fe200000006ff */
[----:B------:R-:W-:Y:S01]  /*ed90*/  NOP ;  /* 0x0000000000007918 */ /* 0x000fe20000000000 */
[----:B------:R0:W-:Y:S01]  /*eda0*/  SYNCS.ARRIVE.TRANS64.A1T0 RZ, [R18+URZ+0x28c00], RZ ;  /* 0x028c00ff12ff79a7 */ /* 0x0001e2000810003f */
[----:B------:R-:W-:Y:S01]  /*edb0*/  BSSY B0, `(.L_x_464) ;  /* 0x0000003000007945 */ /* 0x000fe20003800000 */
[----:B------:R-:W1:Y:S03]  /*edc0*/  SYNCS.PHASECHK.TRANS64.TRYWAIT P0, [R18+URZ+0x28c20], R0 ;  /* 0x028c2000120075a7 */ /* 0x000e66000800017f */
[----:B01----:R-:W-:Y:S05]  /*edd0*/  @!P0 BRA `(.L_x_465) ;  /* 0x00000050001c8947 */ /* 0x003fea0003800000 */
.L_x_589:
[----:B------:R-:W-:Y:S05]  /*ede0*/  BSYNC B0 ;  /* 0x0000000000007941 */ /* 0x000fea0003800000 */
.L_x_464:
[----:B------:R-:W2:Y:S01]  /*edf0*/  LDL R2, [R1+0x18] ;  /* 0x0000180001027983 */ /* 0x000ea20000100800 */
[----:B------:R-:W-:Y:S01]  /*ee00*/  BSSY B0, `(.L_x_466) ;  /* 0x0000096000007945 */ /* 0x000fe20003800000 */
[----:B--2---:R-:W-:-:S13]  /*ee10*/  ISETP.NE.AND P0, PT, R2, RZ, PT ;  /* 0x000000ff0200720c */ /* 0x004fda0003f05270 */
[----:B------:R-:W-:Y:S05]  /*ee20*/  @!P0 BRA `(.L_x_467) ;  /* 0x00000008004c8947 */ /* 0x000fea0003800000 */
[----:B------:R-:W2:Y:S01]  /*ee30*/  LDL R2, [R1+0x10] ;  /* 0x0000100001027983 */ /* 0x000ea20000100800 */
[----:B0-----:R-:W-:Y:S01]  /*ee40*/  IMAD R0, R19, 0x8, R18 ;  /* 0x0000000813007824 */ /* 0x001fe200078e0212 */
[----:B------:R-:W-:Y:S01]  /*ee50*/  BSSY B1, `(.L_x_468) ;  /* 0x0000007000017945 */ /* 0x000fe20003800000 */
[----:B------:R-:W0:Y:S02]  /*ee60*/  S2R R3, SR_TID.X ;  /* 0x0000000000037919 */ /* 0x000e240000002100 */
[----:B0-----:R-:W-:-:S04]  /*ee70*/  LOP3.LUT R3, R3, 0x7f, RZ, 0xc0, !PT ;  /* 0x0000007f03037812 */ /* 0x001fc800078ec0ff */
[----:B------:R-:W-:Y:S02]  /*ee80*/  ISETP.NE.AND P1, PT, R3, RZ, PT ;  /* 0x000000ff0300720c */ /* 0x000fe40003f25270 */
[----:B--2---:R-:W-:-:S04]  /*ee90*/  SHF.L.U32 R2, R2, 0x1f, RZ ;  /* 0x0000001f02027819 */ /* 0x004fc800000006ff */
[----:B------:R-:W0:Y:S02]  /*eea0*/  SYNCS.PHASECHK.TRANS64.TRYWAIT P0, [R0+URZ+0x28c60], R2 ;  /* 0x028c6002000075a7 */ /* 0x000e24000800017f */
[----:B0-----:R-:W-:Y:S05]  /*eeb0*/  @!P0 BRA `(.L_x_469) ;  /* 0x0000004c00f88947 */ /* 0x001fea0003800000 */
.L_x_590:
[----:B------:R-:W-:Y:S05]  /*eec0*/  BSYNC B1 ;  /* 0x0000000000017941 */ /* 0x000fea0003800000 */
.L_x_468:
[----:B------:R-:W-:Y:S04]  /*eed0*/  BSSY B1, `(.L_x_470) ;  /* 0x0000009000017945 */ /* 0x000fe80003800000 */
[----:B------:R-:W-:Y:S05]  /*eee0*/  @P1 BRA `(.L_x_471) ;  /* 0x00000000001c1947 */ /* 0x000fea0003800000 */
[----:B------:R-:W1:Y:S01]  /*eef0*/  S2R R3, SR_TID.X ;  /* 0x0000000000037919 */ /* 0x000e620000002100 */
[----:B0-----:R-:W-:-:S04]  /*ef00*/  IMAD.MOV.U32 R2, RZ, RZ, 0x10000 ;  /* 0x00010000ff027424 */ /* 0x001fc800078e00ff */
[----:B------:R2:W-:Y:S01]  /*ef10*/  SYNCS.ARRIVE.TRANS64 RZ, [R0+URZ+0x28c50], R2 ;  /* 0x028c500200ff79a7 */ /* 0x0005e2000800003f */
[----:B-1----:R-:W-:-:S04]  /*ef20*/  LOP3.LUT R3, R3, 0x1f, RZ, 0xc0, !PT ;  /* 0x0000001f03037812 */ /* 0x002fc800078ec0ff */
[----:B------:R-:W-:-:S13]  /*ef30*/  ISETP.NE.AND P0, PT, R3, RZ, PT ;  /* 0x000000ff0300720c */ /* 0x000fda0003f05270 */
[----:B--2---:R-:W-:Y:S05]  /*ef40*/  @!P0 BRA `(.L_x_471) ;  /* 0x0000000000048947 */ /* 0x004fea0003800000 */
[----:B------:R-:W-:Y:S01]  /*ef50*/  BPT.TRAP 0x1 ;  /* 0x000000040000795c */ /* 0x000fe20000300000 */
.L_x_471:
[----:B------:R-:W-:Y:S05]  /*ef60*/  BSYNC B1 ;  /* 0x0000000000017941 */ /* 0x000fea0003800000 */
.L_x_470:
[----:B------:R-:W2:Y:S04]  /*ef70*/  LDL R3, [R1+0x1c] ;  /* 0x00001c0001037983 */ /* 0x000ea80000100800 */
[----:B0-----:R-:W2:Y:S01]  /*ef80*/  LDL.LU R2, [R1+0x28] ;  /* 0x0000280001027983 */ /* 0x001ea20000300800 */
[----:B------:R-:W-:Y:S01]  /*ef90*/  UIADD3 UR4, UP0, UR38, 0x470, URZ ;  /* 0x0000047026047890 */ /* 0x000fe2000ff1e03f */
[----:B------:R-:W-:Y:S01]  /*efa0*/  PLOP3.LUT P0, PT, PT, PT, PT, 0x80, 0x0 ;  /* 0x000000000000781c */ /* 0x000fe20003f0f070 */
[----:B------:R-:W-:Y:S01]  /*efb0*/  VIADD R0, R0, 0x28c50 ;  /* 0x00028c5000007836 */ /* 0x000fe20000000000 */
[----:B------:R-:W-:Y:S01]  /*efc0*/  UMOV UR6, 0x0 ;  /* 0x0000000000067882 */ /* 0x000fe20000000000 */
[----:B------:R-:W-:Y:S01]  /*efd0*/  UIADD3.X UR5, URZ, UR39, URZ, UP0, !UPT ;  /* 0x000000273f057290 */ /* 0x000fe200087fe43f */
[----:B------:R-:W-:Y:S01]  /*efe0*/  UMOV UR7, 0x14f00000 ;  /* 0x14f0000000077882 */ /* 0x000fe20000000000 */
[----:B------:R-:W-:Y:S01]  /*eff0*/  UMOV UR10, URZ ;  /* 0x0000003f000a7c82 */ /* 0x000fe20008000000 */
[----:B--2---:R-:W-:-:S02]  /*f000*/  IMAD R3, R2, 0x40, R3 ;  /* 0x0000004002037824 */ /* 0x004fc400078e0203 */
[----:B------:R-:W-:-:S04]  /*f010*/  IMAD R2, R19, 0x10000, R18 ;  /* 0x0001000013027824 */ /* 0x000fc800078e0212 */
[----:B------:R-:W-:-:S07]  /*f020*/  VIADD R4, R2, 0x400 ;  /* 0x0000040002047836 */ /* 0x000fce0000000000 */
.L_x_472:
[----:B------:R-:W-:-:S13]  /*f030*/  @P0 ELECT P1, URZ, PT ;  /* 0x00000000003f082f */ /* 0x000fda0003820000 */
[----:B------:R-:W-:Y:S02]  /*f040*/  @P1 R2UR UR13, R16 ;  /* 0x00000000100d12ca */ /* 0x000fe400000e0000 */
[----:B------:R-:W-:Y:S02]  /*f050*/  @P1 R2UR UR12, R17 ;  /* 0x00000000110c12ca */ /* 0x000fe400000e0000 */
[----:B------:R-:W-:Y:S02]  /*f060*/  @P1 R2UR UR11, R3 ;  /* 0x00000000030b12ca */ /* 0x000fe400000e0000 */
[----:B------:R-:W-:Y:S02]  /*f070*/  @P1 R2UR UR9, R0 ;  /* 0x00000000000912ca */ /* 0x000fe400000e0000 */
[----:B------:R-:W-:Y:S02]  /*f080*/  @P1 R2UR UR8, R4 ;  /* 0x00000000040812ca */ /* 0x000fe400000e0000 */
[----:B------:R-:W-:-:S02]  /*f090*/  @P1 PLOP3.LUT P0, PT, P1, PT, PT, 0x8, 0x0 ;  /* 0x000000000000181c */ /* 0x000fc40000f0e170 */
[----:B------:R-:W-:-:S09]  /*f0a0*/  PLOP3.LUT P1, PT, PT, PT, PT, 0x8, 0x0 ;  /* 0x000000000000781c */ /* 0x000fd20003f2e170 */
[----:B------:R0:W-:Y:S02]  /*f0b0*/  UTMALDG.4D [UR8], [UR4], desc[UR6] ;  /* 0x00000608040075b4 */ /* 0x0001e40008019000 */
[----:B0-----:R-:W-:Y:S05]  /*f0c0*/  @P0 BRA.U.ANY `(.L_x_472) ;  /* 0xfffffffd00d80947 */ /* 0x001fea000393ffff */
[----:B------:R-:W-:Y:S01]  /*f0d0*/  PLOP3.LUT P0, PT, PT, PT, PT, 0x80, 0x0 ;  /* 0x000000000000781c */ /* 0x000fe20003f0f070 */
[----:B------:R-:W-:Y:S01]  /*f0e0*/  VIADD R4, R2, 0x2400 ;  /* 0x0000240002047836 */ /* 0x000fe20000000000 */
[----:B------:R-:W-:Y:S01]  /*f0f0*/  UMOV UR6, 0x0 ;  /* 0x0000000000067882 */ /* 0x000fe20000000000 */
[----:B------:R-:W-:Y:S01]  /*f100*/  UMOV UR7, 0x14f00000 ;  /* 0x14f0000000077882 */ /* 0x000fe20000000000 */
[----:B------:R-:W-:-:S09]  /*f110*/  UMOV UR10, 0x40 ;  /* 0x00000040000a7882 */ /* 0x000fd20000000000 */
.L_x_473:
        /* <DEDUP_REMOVED lines=15> */
.L_x_474:
        /* <DEDUP_REMOVED lines=15> */
.L_x_475:
        /* <DEDUP_REMOVED lines=15> */
.L_x_476:
        /* <DEDUP_REMOVED lines=15> */
.L_x_477:
        /* <DEDUP_REMOVED lines=15> */
.L_x_478:
        /* <DEDUP_REMOVED lines=15> */
.L_x_479:
        /* <DEDUP_REMOVED lines=9> */
[----:B-1----:R-:W-:Y:S05]  /*f750*/  @P0 BRA.U.ANY `(.L_x_479) ;  /* 0xfffffffd00d80947 */ /* 0x002fea000393ffff */
.L_x_467:
[----:B------:R-:W-:Y:S05]  /*f760*/  BSYNC B0 ;  /* 0x0000000000007941 */ /* 0x000fea0003800000 */
.L_x_466:
[----:B------:R-:W0:Y:S04]  /*f770*/  LDL R4, [R1+0x2c] ;  /* 0x00002c0001047983 */ /* 0x000e280000100800 */
[----:B------:R-:W2:Y:S01]  /*f780*/  LDL R5, [R1+0x20] ;  /* 0x0000200001057983 */ /* 0x000ea20000100800 */
[----:B------:R-:W-:Y:S01]  /*f790*/  BSSY B0, `(.L_x_480) ;  /* 0x00002a7000007945 */ /* 0x000fe20003800000 */
[----:B0-----:R-:W-:-:S05]  /*f7a0*/  VIADD R0, R4, 0xfffffffe ;  /* 0xfffffffe04007836 */ /* 0x001fca0000000000 */
[----:B--2---:R-:W-:-:S13]  /*f7b0*/  ISETP.GE.AND P0, PT, R0, R5, PT ;  /* 0x000000050000720c */ /* 0x004fda0003f06270 */
[----:B------:R-:W-:Y:S05]  /*f7c0*/  @!P0 BRA `(.L_x_481) ;  /* 0x00000028008c8947 */ /* 0x000fea0003800000 */
[----:B------:R-:W2:Y:S04]  /*f7d0*/  LDL.LU R7, [R1+0x58] ;  /* 0x0000580001077983 */ /* 0x000ea80000300800 */
[----:B------:R-:W3:Y:S04]  /*f7e0*/  LDL.LU R6, [R1+0x34] ;  /* 0x0000340001067983 */ /* 0x000ee80000300800 */
[----:B------:R-:W4:Y:S01]  /*f7f0*/  LDL.LU R4, [R1+0x3c] ;  /* 0x00003c0001047983 */ /* 0x000f220000300800 */
[----:B------:R-:W-:Y:S01]  /*f800*/  LOP3.LUT R5, RZ, R5, RZ, 0x33, !PT ;  /* 0x00000005ff057212 */ /* 0x000fe200078e33ff */
[----:B------:R-:W-:Y:S01]  /*f810*/  BSSY B2, `(.L_x_482) ;  /* 0x00000e4000027945 */ /* 0x000fe20003800000 */
[----:B--2---:R-:W-:-:S04]  /*f820*/  VIADD R2, R7, 0x1 ;  /* 0x0000000107027836 */ /* 0x004fc80000000000 */
[----:B---3--:R-:W-:-:S05]  /*f830*/  IMAD R2, R2, R6, RZ ;  /* 0x0000000602027224 */ /* 0x008fca00078e02ff */
[----:B----4-:R-:W-:-:S05]  /*f840*/  VIMNMX R4, R4, R2, PT ;  /* 0x0000000204047248 */ /* 0x010fca0003fe0100 */
[----:B------:R-:W-:-:S05]  /*f850*/  IMAD.MOV R2, RZ, RZ, -R4 ;  /* 0x000000ffff027224 */ /* 0x000fca00078e0a04 */
[----:B------:R-:W-:-:S05]  /*f860*/  VIADDMNMX R5, R2, 0x1, R5, !PT ;  /* 0x0000000102057846 */ /* 0x000fca0007800105 */
[----:B------:R-:W-:-:S05]  /*f870*/  IMAD.IADD R2, R4, 0x1, R5 ;  /* 0x0000000104027824 */ /* 0x000fca00078e0205 */
[----:B------:R-:W-:-:S04]  /*f880*/  LOP3.LUT R2, R2, 0x1, RZ, 0xc0, !PT ;  /* 0x0000000102027812 */ /* 0x000fc800078ec0ff */
[----:B------:R-:W-:-:S13]  /*f890*/  ISETP.NE.U32.AND P0, PT, R2, 0x1, PT ;  /* 0x000000010200780c */ /* 0x000fda0003f05070 */
[----:B------:R-:W-:Y:S05]  /*f8a0*/  @P0 BRA `(.L_x_483) ;  /* 0x0000000c00680947 */ /* 0x000fea0003800000 */
[----:B------:R-:W2:Y:S04]  /*f8b0*/  LDL R6, [R1+0x18] ;  /* 0x0000180001067983 */ /* 0x000ea80000100800 */
[----:B------:R-:W3:Y:S01]  /*f8c0*/  LDL.LU R8, [R1+0x10] ;  /* 0x0000100001087983 */ /* 0x000ee20000300800 */
[----:B------:R-:W-:Y:S01]  /*f8d0*/  VIADD R19, R19, 0x1 ;  /* 0x0000000113137836 */ /* 0x000fe20000000000 */
[----:B------:R-:W-:Y:S04]  /*f8e0*/  BSSY B1, `(.L_x_484) ;  /* 0x00000d4000017945 */ /* 0x000fe80003800000 */
[----:B------:R-:W-:-:S04]  /*f8f0*/  ISETP.NE.AND P0, PT, R19, 0x2, PT ;  /* 0x000000021300780c */ /* 0x000fc80003f05270 */
[----:B------:R-:W-:Y:S02]  /*f900*/  SEL R2, RZ, 0x1, P0 ;  /* 0x00000001ff027807 */ /* 0x000fe40000000000 */
[----:B------:R-:W-:Y:S02]  /*f910*/  SEL R19, R19, RZ, P0 ;  /* 0x000000ff13137207 */ /* 0x000fe40000000000 */
[----:B--2---:R-:W-:Y:S02]  /*f920*/  ISETP.NE.AND P2, PT, R6, RZ, PT ;  /* 0x000000ff0600720c */ /* 0x004fe40003f45270 */
[----:B---3--:R-:W-:-:S05]  /*f930*/  LOP3.LUT R8, R8, R2, RZ, 0x3c, !PT ;  /* 0x0000000208087212 */ /* 0x008fca00078e3cff */
[----:B------:R0:W-:Y:S06]  /*f940*/  STL [R1+0x10], R8 ;  /* 0x0000100801007387 */ /* 0x0001ec0000100800 */
[----:B------:R-:W-:Y:S05]  /*f950*/  @!P2 BRA `(.L_x_485) ;  /* 0x0000000c0030a947 */ /* 0x000fea0003800000 */
[----:B------:R-:W-:Y:S02]  /*f960*/  ULDC.64 UR4, c[0x0][0x418] ;  /* 0x0001060000047ab9 */ /* 0x000fe40000000a00 */
[----:B------:R-:W-:-:S04]  /*f970*/  ISETP.NE.U32.AND P0, PT, RZ, UR4, PT ;  /* 0x00000004ff007c0c */ /* 0x000fc8000bf05070 */
[----:B------:R-:W-:-:S13]  /*f980*/  ISETP.NE.AND.EX P0, PT, RZ, UR5, PT, P0 ;  /* 0x00000005ff007c0c */ /* 0x000fda000bf05300 */
[----:B------:R-:W-:Y:S05]  /*f990*/  @!P0 BRA `(.L_x_486) ;  /* 0x00000000004c8947 */ /* 0x000fea0003800000 */
[----:B------:R-:W2:Y:S01]  /*f9a0*/  LDL R10, [R1+0x14] ;  /* 0x00001400010a7983 */ /* 0x000ea20000100800 */
[----:B------:R-:W1:Y:S01]  /*f9b0*/  LDC R7, c[0x0][0x43c] ;  /* 0x00010f00ff077b82 */ /* 0x000e620000000800 */
[----:B------:R-:W-:Y:S02]  /*f9c0*/  ULDC.64 UR6, c[0x0][0x428] ;  /* 0x00010a0000067ab9 */ /* 0x000fe40000000a00 */
[----:B------:R-:W3:Y:S01]  /*f9d0*/  LDL R9, [R1+0x8] ;  /* 0x0000080001097983 */ /* 0x000ee20000100800 */
[----:B-1----:R-:W-:-:S13]  /*f9e0*/  ISETP.NE.AND P0, PT, R7, 0x1, PT ;  /* 0x000000010700780c */ /* 0x002fda0003f05270 */
[----:B------:R-:W1:Y:S02]  /*f9f0*/  @P0 LDC.64 R2, c[0x0][0x440] ;  /* 0x00011000ff020b82 */ /* 0x000e640000000a00 */
[----:B-1----:R-:W-:-:S04]  /*fa00*/  @P0 IMAD.HI.U32 R6, R0, R2, RZ ;  /* 0x0000000200060227 */ /* 0x002fc800078e00ff */
[----:B------:R-:W-:Y:S01]  /*fa10*/  IMAD.MOV.U32 R2, RZ, RZ, R0 ;  /* 0x000000ffff027224 */ /* 0x000fe200078e0000 */
[----:B------:R-:W-:-:S05]  /*fa20*/  @P0 SHF.R.U32.HI R2, RZ, R3, R6 ;  /* 0x00000003ff020219 */ /* 0x000fca0000011606 */
[----:B------:R-:W-:-:S04]  /*fa30*/  IMAD.MOV R3, RZ, RZ, -R2 ;  /* 0x000000ffff037224 */ /* 0x000fc800078e0a02 */
[----:B------:R-:W-:Y:S01]  /*fa40*/  IMAD R0, R7, R3, R0 ;  /* 0x0000000307007224 */ /* 0x000fe200078e0200 */
[----:B------:R-:W-:Y:S01]  /*fa50*/  SHF.R.S32.HI R3, RZ, 0x1f, R2 ;  /* 0x0000001fff037819 */ /* 0x000fe20000011402 */
[----:B--2---:R-:W-:-:S04]  /*fa60*/  IMAD R6, R10, UR6, RZ ;  /* 0x000000060a067c24 */ /* 0x004fc8000f8e02ff */
[C---:B---3--:R-:W-:Y:S02]  /*fa70*/  IMAD R6, R9.reuse, UR7, R6 ;  /* 0x0000000709067c24 */ /* 0x048fe4000f8e0206 */
[----:B------:R-:W-:-:S04]  /*fa80*/  IMAD.WIDE.U32 R2, R9, UR6, R2 ;  /* 0x0000000609027c25 */ /* 0x000fc8000f8e0002 */
[----:B------:R-:W-:Y:S01]  /*fa90*/  IMAD.IADD R3, R6, 0x1, R3 ;  /* 0x0000000106037824 */ /* 0x000fe200078e0203 */
[----:B------:R-:W-:-:S04]  /*faa0*/  LEA R6, P0, R2, UR4, 0x2 ;  /* 0x0000000402067c11 */ /* 0x000fc8000f8010ff */
[----:B------:R-:W-:-:S05]  /*fab0*/  LEA.HI.X R7, R2, UR5, R3, 0x2, P0 ;  /* 0x0000000502077c11 */ /* 0x000fca00080f1403 */
[----:B------:R1:W5:Y:S04]  /*fac0*/  LDG.E R16, desc[UR40][R6.64] ;  /* 0x0000002806107981 */ /* 0x000368000c1e1900 */
.L_x_486:
[----:B------:R-:W-:Y:S01]  /*fad0*/  IMAD R3, R19, 0x8, R18 ;  /* 0x0000000813037824 */ /* 0x000fe200078e0212 */
[----:B------:R-:W-:Y:S01]  /*fae0*/  SHF.L.U32 R2, R8, 0x1f, RZ ;  /* 0x0000001f08027819 */ /* 0x000fe200000006ff */
[----:B-1----:R-:W1:Y:S01]  /*faf0*/  S2R R6, SR_TID.X ;  /* 0x0000000000067919 */ /* 0x002e620000002100 */
[----:B------:R-:W-:Y:S02]  /*fb00*/  BSSY B3, `(.L_x_487) ;  /* 0x0000005000037945 */ /* 0x000fe40003800000 */
[----:B------:R-:W2:Y:S01]  /*fb10*/  SYNCS.PHASECHK.TRANS64.TRYWAIT P0, [R3+URZ+0x28c40], R2 ;  /* 0x028c4002030075a7 */ /* 0x000ea2000800017f */
[----:B-1----:R-:W-:-:S04]  /*fb20*/  LOP3.LUT R6, R6, 0x7f, RZ, 0xc0, !PT ;  /* 0x0000007f06067812 */ /* 0x002fc800078ec0ff */
[----:B------:R-:W-:Y:S01]  /*fb30*/  ISETP.NE.AND P1, PT, R6, RZ, PT ;  /* 0x000000ff0600720c */ /* 0x000fe20003f25270 */
[----:B--2---:R-:W-:-:S12]  /*fb40*/  @!P0 BRA `(.L_x_488) ;  /* 0x0000004000e88947 */ /* 0x004fd80003800000 */
.L_x_591:
[----:B------:R-:W-:Y:S05]  /*fb50*/  BSYNC B3 ;  /* 0x0000000000037941 */ /* 0x000fea0003800000 */
.L_x_487:
[----:B------:R-:W-:Y:S04]  /*fb60*/  BSSY B3, `(.L_x_489) ;  /* 0x0000009000037945 */ /* 0x000fe80003800000 */
[----:B------:R-:W-:Y:S05]  /*fb70*/  @P1 BRA `(.L_x_490) ;  /* 0x00000000001c1947 */ /* 0x000fea0003800000 */
[----:B------:R-:W2:Y:S01]  /*fb80*/  S2R R7, SR_TID.X ;  /* 0x0000000000077919 */ /* 0x000ea20000002100 */
[----:B------:R-:W-:-:S04]  /*fb90*/  IMAD.MOV.U32 R6, RZ, RZ, 0x2000 ;  /* 0x00002000ff067424 */ /* 0x000fc800078e00ff */
[----:B------:R3:W-:Y:S01]  /*fba0*/  SYNCS.ARRIVE.TRANS64 RZ, [R3+URZ+0x28c30], R6 ;  /* 0x028c300603ff79a7 */ /* 0x0007e2000800003f */
[----:B--2---:R-:W-:-:S04]  /*fbb0*/  LOP3.LUT R7, R7, 0x1f, RZ, 0xc0, !PT ;  /* 0x0000001f07077812 */ /* 0x004fc800078ec0ff */
[----:B------:R-:W-:-:S13]  /*fbc0*/  ISETP.NE.AND P0, PT, R7, RZ, PT ;  /* 0x000000ff0700720c */ /* 0x000fda0003f05270 */
[----:B---3--:R-:W-:Y:S05]  /*fbd0*/  @!P0 BRA `(.L_x_490) ;  /* 0x0000000000048947 */ /* 0x008fea0003800000 */
[----:B------:R-:W-:Y:S01]  /*fbe0*/  BPT.TRAP 0x1 ;  /* 0x000000040000795c */ /* 0x000fe20000300000 */
.L_x_490:
[----:B------:R-:W-:Y:S05]  /*fbf0*/  BSYNC B3 ;  /* 0x0000000000037941 */ /* 0x000fea0003800000 */
.L_x_489:
[----:B------:R-:W2:Y:S01]  /*fc00*/  LDL R7, [R1+0x1c] ;  /* 0x00001c0001077983 */ /* 0x000ea20000100800 */
[----:B------:R-:W-:Y:S01]  /*fc10*/  IMAD.MOV.U32 R10, RZ, RZ, RZ ;  /* 0x000000ffff0a7224 */ /* 0x000fe200078e00ff */
[----:B------:R-:W-:Y:S01]  /*fc20*/  UIADD3 UR4, UP0, UR38, 0x370, URZ ;  /* 0x0000037026047890 */ /* 0x000fe2000ff1e03f */
[----:B------:R-:W-:Y:S01]  /*fc30*/  IMAD R6, R19, 0x2000, R18 ;  /* 0x0000200013067824 */ /* 0x000fe200078e0212 */
[----:B------:R-:W-:Y:S01]  /*fc40*/  PLOP3.LUT P0, PT, PT, PT, PT, 0x80, 0x0 ;  /* 0x000000000000781c */ /* 0x000fe20003f0f070 */
[----:B------:R-:W-:Y:S01]  /*fc50*/  UMOV UR6, 0x0 ;  /* 0x0000000000067882 */ /* 0x000fe20000000000 */
[----:B------:R-:W-:Y:S01]  /*fc60*/  R2UR UR10, R10 ;  /* 0x000000000a0a72ca */ /* 0x000fe200000e0000 */
[----:B------:R-:W-:Y:S01]  /*fc70*/  VIADD R6, R6, 0x22400 ;  /* 0x0002240006067836 */ /* 0x000fe20000000000 */
[----:B------:R-:W-:Y:S01]  /*fc80*/  UIADD3.X UR5, URZ, UR39, URZ, UP0, !UPT ;  /* 0x000000273f057290 */ /* 0x000fe200087fe43f */
[----:B------:R-:W-:Y:S01]  /*fc90*/  UMOV UR7, 0x14f00000 ;  /* 0x14f0000000077882 */ /* 0x000fe20000000000 */
[----:B--2---:R-:W-:-:S02]  /*fca0*/  IMAD R0, R0, 0x40, R7 ;  /* 0x0000004000007824 */ /* 0x004fc400078e0207 */
[----:B------:R-:W-:-:S09]  /*fcb0*/  VIADD R7, R3, 0x28c30 ;  /* 0x00028c3003077836 */ /* 0x000fd20000000000 */
.L_x_491:
[----:B------:R-:W-:-:S13]  /*fcc0*/  @P0 ELECT P2, URZ, PT ;  /* 0x00000000003f082f */ /* 0x000fda0003840000 */
[----:B-----5:R-:W-:Y:S02]  /*fcd0*/  @P2 R2UR UR13, R16 ;  /* 0x00000000100d22ca */ /* 0x020fe400000e0000 */
[----:B------:R-:W-:Y:S02]  /*fce0*/  @P2 R2UR UR12, R17 ;  /* 0x00000000110c22ca */ /* 0x000fe400000e0000 */
[----:B------:R-:W-:Y:S02]  /*fcf0*/  @P2 R2UR UR11, R0 ;  /* 0x00000000000b22ca */ /* 0x000fe400000e0000 */
[----:B------:R-:W-:Y:S02]  /*fd00*/  @P2 R2UR UR9, R7 ;  /* 0x00000000070922ca */ /* 0x000fe400000e0000 */
[----:B------:R-:W-:Y:S02]  /*fd10*/  @P2 R2UR UR8, R6 ;  /* 0x00000000060822ca */ /* 0x000fe400000e0000 */
[----:B------:R-:W-:-:S02]  /*fd20*/  @P2 PLOP3.LUT P0, PT, P2, PT, PT, 0x8, 0x0 ;  /* 0x000000000000281c */ /* 0x000fc4000170e170 */
[----:B------:R-:W-:-:S09]  /*fd30*/  PLOP3.LUT P2, PT, PT, PT, PT, 0x8, 0x0 ;  /* 0x000000000000781c */ /* 0x000fd20003f4e170 */
[----:B------:R2:W-:Y:S02]  /*fd40*/  UTMALDG.4D [UR8], [UR4], desc[UR6] ;  /* 0x00000608040075b4 */ /* 0x0005e40008019000 */
[----:B--2---:R-:W-:Y:S05]  /*fd50*/  @P0 BRA.U.ANY `(.L_x_491) ;  /* 0xfffffffd00d80947 */ /* 0x004fea000393ffff */
[----:B------:R-:W2:Y:S01]  /*fd60*/  SYNCS.PHASECHK.TRANS64.TRYWAIT P0, [R3+URZ+0x28c60], R2 ;  /* 0x028c6002030075a7 */ /* 0x000ea2000800017f */
[----:B------:R-:W-:Y:S04]  /*fd70*/  BSSY B3, `(.L_x_492) ;  /* 0x0000002000037945 */ /* 0x000fe80003800000 */
[----:B--2---:R-:W-:Y:S05]  /*fd80*/  @!P0 BRA `(.L_x_493) ;  /* 0x00000040006c8947 */ /* 0x004fea0003800000 */
.L_x_592:
[----:B------:R-:W-:Y:S05]  /*fd90*/  BSYNC B3 ;  /* 0x0000000000037941 */ /* 0x000fea0003800000 */
.L_x_492:
[----:B------:R-:W-:Y:S01]  /*fda0*/  BSSY B3, `(.L_x_494) ;  /* 0x000000b000037945 */ /* 0x000fe20003800000 */
[----:B0-----:R-:W-:Y:S02]  /*fdb0*/  IMAD.MOV.U32 R8, RZ, RZ, 0x0 ;  /* 0x00000000ff087424 */ /* 0x001fe400078e00ff */
[----:B------:R-:W-:Y:S01]  /*fdc0*/  IMAD.MOV.U32 R9, RZ, RZ, 0x14f00000 ;  /* 0x14f00000ff097424 */ /* 0x000fe200078e00ff */
[----:B------:R-:W-:Y:S06]  /*fdd0*/  @P1 BRA `(.L_x_495) ;  /* 0x00000000001c1947 */ /* 0x000fec0003800000 */
[----:B------:R-:W0:Y:S01]  /*fde0*/  S2R R6, SR_TID.X ;  /* 0x0000000000067919 */ /* 0x000e220000002100 */
[----:B-12---:R-:W-:-:S04]  /*fdf0*/  IMAD.MOV.U32 R2, RZ, RZ, 0x10000 ;  /* 0x00010000ff027424 */ /* 0x006fc800078e00ff */
[----:B------:R3:W-:Y:S01]  /*fe00*/  SYNCS.ARRIVE.TRANS64 RZ, [R3+URZ+0x28c50], R2 ;  /* 0x028c500203ff79a7 */ /* 0x0007e2000800003f */
[----:B0-----:R-:W-:-:S04]  /*fe10*/  LOP3.LUT R6, R6, 0x1f, RZ, 0xc0, !PT ;  /* 0x0000001f06067812 */ /* 0x001fc800078ec0ff */
[----:B------:R-:W-:-:S13]  /*fe20*/  ISETP.NE.AND P0, PT, R6, RZ, PT ;  /* 0x000000ff0600720c */ /* 0x000fda0003f05270 */
[----:B---3--:R-:W-:Y:S05]  /*fe30*/  @!P0 BRA `(.L_x_495) ;  /* 0x0000000000048947 */ /* 0x008fea0003800000 */
[----:B------:R-:W-:Y:S01]  /*fe40*/  BPT.TRAP 0x1 ;  /* 0x000000040000795c */ /* 0x000fe20000300000 */
.L_x_495:
[----:B------:R-:W-:Y:S05]  /*fe50*/  BSYNC B3 ;  /* 0x0000000000037941 */ /* 0x000fea0003800000 */
.L_x_494:
[----:B------:R-:W-:Y:S01]  /*fe60*/  R2UR UR10, R10 ;  /* 0x000000000a0a72ca */ /* 0x000fe200000e0000 */
[----:B-12---:R-:W-:Y:S01]  /*fe70*/  IMAD R2, R19, 0x10000, R18 ;  /* 0x0001000013027824 */ /* 0x006fe200078e0212 */
[----:B------:R-:W-:Y:S01]  /*fe80*/  R2UR UR6, R8 ;  /* 0x00000000080672ca */ /* 0x000fe200000e0000 */
[----:B------:R-:W-:Y:S01]  /*fe90*/  UIADD3 UR4, UP0, UR38, 0x470, URZ ;  /* 0x0000047026047890 */ /* 0x000fe2000ff1e03f */
[----:B------:R-:W-:Y:S01]  /*fea0*/  R2UR UR7, R9 ;  /* 0x00000000090772ca */ /* 0x000fe200000e0000 */
[----:B------:R-:W-:Y:S01]  /*feb0*/  VIADD R3, R3, 0x28c50 ;  /* 0x00028c5003037836 */ /* 0x000fe20000000000 */
[----:B------:R-:W-:Y:S01]  /*fec0*/  PLOP3.LUT P0, PT, PT, PT, PT, 0x80, 0x0 ;  /* 0x000000000000781c */ /* 0x000fe20003f0f070 */
[----:B------:R-:W-:Y:S01]  /*fed0*/  VIADD R6, R2, 0x400 ;  /* 0x0000040002067836 */ /* 0x000fe20000000000 */
[----:B------:R-:W-:-:S12]  /*fee0*/  UIADD3.X UR5, URZ, UR39, URZ, UP0, !UPT ;  /* 0x000000273f057290 */ /* 0x000fd800087fe43f */
.L_x_496:
        /* <DEDUP_REMOVED lines=10> */
[----:B------:R-:W-:Y:S01]  /*ff90*/  R2UR UR6, R8 ;  /* 0x00000000080672ca */ /* 0x000fe200000e0000 */
[----:B------:R-:W-:Y:S01]  /*ffa0*/  VIADD R6, R2, 0x2400 ;  /* 0x0000240002067836 */ /* 0x000fe20000000000 */
[----:B------:R-:W-:Y:S01]  /*ffb0*/  R2UR UR7, R9 ;  /* 0x00000000090772ca */ /* 0x000fe200000e0000 */
[----:B------:R-:W-:Y:S01]  /*ffc0*/  UMOV UR10, 0x40 ;  /* 0x00000040000a7882 */ /* 0x000fe20000000000 */
[----:B------:R-:W-:-:S13]  /*ffd0*/  PLOP3.LUT P0, PT, PT, PT, PT, 0x80, 0x0 ;  /* 0x000000000000781c */ /* 0x000fda0003f0f070 */
.L_x_497:
        /* <DEDUP_REMOVED lines=15> */
.L_x_498:
        /* <DEDUP_REMOVED lines=15> */
.L_x_499:
        /* <DEDUP_REMOVED lines=15> */
.L_x_500:
        /* <DEDUP_REMOVED lines=15> */
.L_x_501:
        /* <DEDUP_REMOVED lines=15> */
.L_x_502:
        /* <DEDUP_REMOVED lines=15> */
.L_x_503:
        /* <DEDUP_REMOVED lines=10> */
.L_x_485:
[----:B------:R-:W-:Y:S05]  /*10620*/  BSYNC B1 ;  /* 0x0000000000017941 */ /* 0x000fea0003800000 */
.L_x_484:
[----:B------:R-:W2:Y:S02]  /*10630*/  LDL.LU R6, [R1+0x2c] ;  /* 0x00002c0001067983 */ /* 0x000ea40000300800 */
[----:B--2---:R-:W-:-:S07]  /*10640*/  VIADD R0, R6, 0xfffffffd ;  /* 0xfffffffd06007836 */ /* 0x004fce0000000000 */
.L_x_483:
[----:B------:R-:W-:Y:S05]  /*10650*/  BSYNC B2 ;  /* 0x0000000000027941 */ /* 0x000fea0003800000 */
.L_x_482:
[----:B------:R-:W-:Y:S01]  /*10660*/  VIADD R5, R5, 0xfffffffe ;  /* 0xfffffffe05057836 */ /* 0x000fe20000000000 */
[----:B------:R-:W-:-:S04]  /*10670*/  LOP3.LUT R4, RZ, R4, RZ, 0x33, !PT ;  /* 0x00000004ff047212 */ /* 0x000fc800078e33ff */
[----:B------:R-:W-:-:S13]  /*10680*/  ISETP.NE.AND P0, PT, R5, R4, PT ;  /* 0x000000040500720c */ /* 0x000fda0003f05270 */
[----:B------:R-:W-:Y:S05]  /*10690*/  @!P0 BRA `(.L_x_481) ;  /* 0x0000001800d88947 */ /* 0x000fea0003800000 */
.L_x_544:
[----:B------:R-:W2:Y:S04]  /*106a0*/  LDL R3, [R1+0x18] ;  /* 0x0000180001037983 */ /* 0x000ea80000100800 */
[----:B------:R-:W3:Y:S01]  /*106b0*/  LDL.LU R2, [R1+0x10] ;  /* 0x0000100001027983 */ /* 0x000ee20000300800 */
[----:B------:R-:W-:Y:S01]  /*106c0*/  VIADD R7, R19, 0x1 ;  /* 0x0000000113077836 */ /* 0x000fe20000000000 */
[----:B------:R-:W-:Y:S05]  /*106d0*/  YIELD ;  /* 0x0000000000007946 */ /* 0x000fea0003800000 */
[----:B------:R-:W-:Y:S01]  /*106e0*/  ISETP.NE.AND P0, PT, R7, 0x2, PT ;  /* 0x000000020700780c */ /* 0x000fe20003f05270 */
[----:B------:R-:W-:Y:S03]  /*106f0*/  BSSY B1, `(.L_x_504) ;  /* 0x00000d3000017945 */ /* 0x000fe60003800000 */
[----:B------:R-:W-:-:S02]  /*10700*/  SEL R6, RZ, 0x1, P0 ;  /* 0x00000001ff067807 */ /* 0x000fc40000000000 */
[----:B------:R-:W-:Y:S02]  /*10710*/  SEL R7, R7, RZ, P0 ;  /* 0x000000ff07077207 */ /* 0x000fe40000000000 */
[----:B--2---:R-:W-:Y:S02]  /*10720*/  ISETP.NE.AND P1, PT, R3, RZ, PT ;  /* 0x000000ff0300720c */ /* 0x004fe40003f25270 */
[----:B---3--:R-:W-:-:S11]  /*10730*/  LOP3.LUT R6, R2, R6, RZ, 0x3c, !PT ;  /* 0x0000000602067212 */ /* 0x008fd600078e3cff */
[----:B------:R-:W-:Y:S05]  /*10740*/  @!P1 BRA `(.L_x_505) ;  /* 0x0000000c00349947 */ /* 0x000fea0003800000 */
[----:B------:R-:W-:Y:S01]  /*10750*/  ULDC.64 UR4, c[0x0][0x418] ;  /* 0x0001060000047ab9 */ /* 0x000fe20000000a00 */
[----:B0-----:R-:W-:Y:S01]  /*10760*/  IMAD.MOV.U32 R8, RZ, RZ, R0 ;  /* 0x000000ffff087224 */ /* 0x001fe200078e0000 */
[----:B------:R-:W-:-:S04]  /*10770*/  ISETP.NE.U32.AND P0, PT, RZ, UR4, PT ;  /* 0x00000004ff007c0c */ /* 0x000fc8000bf05070 */
[----:B------:R-:W-:-:S13]  /*10780*/  ISETP.NE.AND.EX P0, PT, RZ, UR5, PT, P0 ;  /* 0x00000005ff007c0c */ /* 0x000fda000bf05300 */
[----:B------:R-:W-:Y:S05]  /*10790*/  @!P0 BRA `(.L_x_506) ;  /* 0x00000000004c8947 */ /* 0x000fea0003800000 */
[----:B------:R-:W2:Y:S01]  /*107a0*/  LDL R9, [R1+0x14] ;  /* 0x0000140001097983 */ /* 0x000ea20000100800 */
[----:B------:R-:W0:Y:S01]  /*107b0*/  LDC R8, c[0x0][0x43c] ;  /* 0x00010f00ff087b82 */ /* 0x000e220000000800 */
[----:B------:R-:W-:Y:S02]  /*107c0*/  ULDC.64 UR6, c[0x0][0x428] ;  /* 0x00010a0000067ab9 */ /* 0x000fe40000000a00 */
[----:B------:R-:W3:Y:S01]  /*107d0*/  LDL R5, [R1+0x8] ;  /* 0x0000080001057983 */ /* 0x000ee20000100800 */
[----:B0-----:R-:W-:-:S13]  /*107e0*/  ISETP.NE.AND P0, PT, R8, 0x1, PT ;  /* 0x000000010800780c */ /* 0x001fda0003f05270 */
[----:B------:R-:W0:Y:S02]  /*107f0*/  @P0 LDC.64 R2, c[0x0][0x440] ;  /* 0x00011000ff020b82 */ /* 0x000e240000000a00 */
[----:B0-----:R-:W-:-:S04]  /*10800*/  @P0 IMAD.HI.U32 R4, R0, R2, RZ ;  /* 0x0000000200040227 */ /* 0x001fc800078e00ff */
        /* <DEDUP_REMOVED lines=12> */
.L_x_506:
[----:B0-----:R-:W-:Y:S01]  /*108d0*/  IMAD R4, R7, 0x8, R18 ;  /* 0x0000000807047824 */ /* 0x001fe200078e0212 */
[----:B------:R-:W-:Y:S01]  /*108e0*/  SHF.L.U32 R2, R6, 0x1f, RZ ;  /* 0x0000001f06027819 */ /* 0x000fe200000006ff */
[----:B------:R-:W0:Y:S01]  /*108f0*/  S2R R3, SR_TID.X ;  /* 0x0000000000037919 */ /* 0x000e220000002100 */
[----:B------:R-:W-:Y:S02]  /*10900*/  BSSY B2, `(.L_x_507) ;  /* 0x0000005000027945 */ /* 0x000fe40003800000 */
[----:B------:R-:W1:Y:S01]  /*10910*/  SYNCS.PHASECHK.TRANS64.TRYWAIT P0, [R4+URZ+0x28c40], R2 ;  /* 0x028c4002040075a7 */ /* 0x000e62000800017f */
[----:B0-----:R-:W-:-:S04]  /*10920*/  LOP3.LUT R3, R3, 0x7f, RZ, 0xc0, !PT ;  /* 0x0000007f03037812 */ /* 0x001fc800078ec0ff */
[----:B------:R-:W-:Y:S01]  /*10930*/  ISETP.NE.AND P1, PT, R3, RZ, PT ;  /* 0x000000ff0300720c */ /* 0x000fe20003f25270 */
[----:B-1----:R-:W-:-:S12]  /*10940*/  @!P0 BRA `(.L_x_508) ;  /* 0x0000003400908947 */ /* 0x002fd80003800000 */
.L_x_593:
[----:B------:R-:W-:Y:S05]  /*10950*/  BSYNC B2 ;  /* 0x0000000000027941 */ /* 0x000fea0003800000 */
.L_x_507:
[----:B------:R-:W-:Y:S04]  /*10960*/  BSSY B2, `(.L_x_509) ;  /* 0x0000009000027945 */ /* 0x000fe80003800000 */
[----:B------:R-:W-:Y:S05]  /*10970*/  @P1 BRA `(.L_x_510) ;  /* 0x00000000001c1947 */ /* 0x000fea0003800000 */
[----:B------:R-:W1:Y:S01]  /*10980*/  S2R R5, SR_TID.X ;  /* 0x0000000000057919 */ /* 0x000e620000002100 */
[----:B------:R-:W-:-:S04]  /*10990*/  IMAD.MOV.U32 R3, RZ, RZ, 0x2000 ;  /* 0x00002000ff037424 */ /* 0x000fc800078e00ff */
[----:B------:R2:W-:Y:S01]  /*109a0*/  SYNCS.ARRIVE.TRANS64 RZ, [R4+URZ+0x28c30], R3 ;  /* 0x028c300304ff79a7 */ /* 0x0005e2000800003f */
[----:B-1----:R-:W-:-:S04]  /*109b0*/  LOP3.LUT R5, R5, 0x1f, RZ, 0xc0, !PT ;  /* 0x0000001f05057812 */ /* 0x002fc800078ec0ff */
[----:B------:R-:W-:-:S13]  /*109c0*/  ISETP.NE.AND P0, PT, R5, RZ, PT ;  /* 0x000000ff0500720c */ /* 0x000fda0003f05270 */
[----:B--2---:R-:W-:Y:S05]  /*109d0*/  @!P0 BRA `(.L_x_510) ;  /* 0x0000000000048947 */ /* 0x004fea0003800000 */
[----:B------:R-:W-:Y:S01]  /*109e0*/  BPT.TRAP 0x1 ;  /* 0x000000040000795c */ /* 0x000fe20000300000 */
.L_x_510:
[----:B------:R-:W-:Y:S05]  /*109f0*/  BSYNC B2 ;  /* 0x0000000000027941 */ /* 0x000fea0003800000 */
.L_x_509:
        /* <DEDUP_REMOVED lines=12> */
.L_x_511:
        /* <DEDUP_REMOVED lines=10> */
[----:B------:R-:W1:Y:S01]  /*10b60*/  SYNCS.PHASECHK.TRANS64.TRYWAIT P0, [R4+URZ+0x28c60], R2 ;  /* 0x028c6002040075a7 */ /* 0x000e62000800017f */
[----:B------:R-:W-:Y:S04]  /*10b70*/  BSSY B2, `(.L_x_512) ;  /* 0x0000002000027945 */ /* 0x000fe80003800000 */
[----:B-1----:R-:W-:Y:S05]  /*10b80*/  @!P0 BRA `(.L_x_513) ;  /* 0x0000003400148947 */ /* 0x002fea0003800000 */
.L_x_594:
[----:B------:R-:W-:Y:S05]  /*10b90*/  BSYNC B2 ;  /* 0x0000000000027941 */ /* 0x000fea0003800000 */
.L_x_512:
[----:B------:R-:W-:Y:S01]  /*10ba0*/  BSSY B2, `(.L_x_514) ;  /* 0x000000b000027945 */ /* 0x000fe20003800000 */
[----:B01----:R-:W-:Y:S02]  /*10bb0*/  IMAD.MOV.U32 R2, RZ, RZ, 0x0 ;  /* 0x00000000ff027424 */ /* 0x003fe400078e00ff */
[----:B------:R-:W-:Y:S01]  /*10bc0*/  IMAD.MOV.U32 R3, RZ, RZ, 0x14f00000 ;  /* 0x14f00000ff037424 */ /* 0x000fe200078e00ff */
[----:B------:R-:W-:Y:S06]  /*10bd0*/  @P1 BRA `(.L_x_515) ;  /* 0x00000000001c1947 */ /* 0x000fec0003800000 */
[----:B------:R-:W0:Y:S01]  /*10be0*/  S2R R10, SR_TID.X ;  /* 0x00000000000a7919 */ /* 0x000e220000002100 */
[----:B------:R-:W-:-:S04]  /*10bf0*/  IMAD.MOV.U32 R5, RZ, RZ, 0x10000 ;  /* 0x00010000ff057424 */ /* 0x000fc800078e00ff */
[----:B------:R1:W-:Y:S01]  /*10c00*/  SYNCS.ARRIVE.TRANS64 RZ, [R4+URZ+0x28c50], R5 ;  /* 0x028c500504ff79a7 */ /* 0x0003e2000800003f */
[----:B0-----:R-:W-:-:S04]  /*10c10*/  LOP3.LUT R10, R10, 0x1f, RZ, 0xc0, !PT ;  /* 0x0000001f0a0a7812 */ /* 0x001fc800078ec0ff */
[----:B------:R-:W-:-:S13]  /*10c20*/  ISETP.NE.AND P0, PT, R10, RZ, PT ;  /* 0x000000ff0a00720c */ /* 0x000fda0003f05270 */
[----:B-1----:R-:W-:Y:S05]  /*10c30*/  @!P0 BRA `(.L_x_515) ;  /* 0x0000000000048947 */ /* 0x002fea0003800000 */
[----:B------:R-:W-:Y:S01]  /*10c40*/  BPT.TRAP 0x1 ;  /* 0x000000040000795c */ /* 0x000fe20000300000 */
.L_x_515:
[----:B------:R-:W-:Y:S05]  /*10c50*/  BSYNC B2 ;  /* 0x0000000000027941 */ /* 0x000fea0003800000 */
.L_x_514:
[----:B------:R-:W-:Y:S01]  /*10c60*/  R2UR UR6, R2 ;  /* 0x00000000020672ca */ /* 0x000fe200000e0000 */
[----:B------:R-:W-:Y:S01]  /*10c70*/  IMAD R5, R7, 0x10000, R18 ;  /* 0x0001000007057824 */ /* 0x000fe200078e0212 */
[----:B------:R-:W-:Y:S01]  /*10c80*/  R2UR UR7, R3 ;  /* 0x00000000030772ca */ /* 0x000fe200000e0000 */
[----:B------:R-:W-:Y:S01]  /*10c90*/  UIADD3 UR4, UP0, UR38, 0x470, URZ ;  /* 0x0000047026047890 */ /* 0x000fe2000ff1e03f */
[----:B------:R-:W-:Y:S01]  /*10ca0*/  R2UR UR10, R9 ;  /* 0x00000000090a72ca */ /* 0x000fe200000e0000 */
[----:B------:R-:W-:Y:S01]  /*10cb0*/  VIADD R4, R4, 0x28c50 ;  /* 0x00028c5004047836 */ /* 0x000fe20000000000 */
[----:B------:R-:W-:Y:S01]  /*10cc0*/  PLOP3.LUT P0, PT, PT, PT, PT, 0x80, 0x0 ;  /* 0x000000000000781c */ /* 0x000fe20003f0f070 */
[----:B------:R-:W-:Y:S01]  /*10cd0*/  VIADD R9, R5, 0x400 ;  /* 0x0000040005097836 */ /* 0x000fe20000000000 */
[----:B------:R-:W-:-:S12]  /*10ce0*/  UIADD3.X UR5, URZ, UR39, URZ, UP0, !UPT ;  /* 0x000000273f057290 */ /* 0x000fd800087fe43f */
.L_x_516:
        /* <DEDUP_REMOVED lines=15> */
.L_x_517:
        /* <DEDUP_REMOVED lines=15> */
.L_x_518:
        /* <DEDUP_REMOVED lines=15> */
.L_x_519:
        /* <DEDUP_REMOVED lines=15> */
.L_x_520:
        /* <DEDUP_REMOVED lines=15> */
.L_x_521:
        /* <DEDUP_REMOVED lines=15> */
.L_x_522:
        /* <DEDUP_REMOVED lines=15> */
.L_x_523:
        /* <DEDUP_REMOVED lines=10> */
.L_x_505:
[----:B------:R-:W-:Y:S05]  /*11420*/  BSYNC B1 ;  /* 0x0000000000017941 */ /* 0x000fea0003800000 */
.L_x_504:
[----:B------:R-:W2:Y:S01]  /*11430*/  LDL R2, [R1+0x18] ;  /* 0x0000180001027983 */ /* 0x000ea20000100800 */
[----:B------:R-:W-:Y:S01]  /*11440*/  VIADD R7, R7, 0x1 ;  /* 0x0000000107077836 */ /* 0x000fe20000000000 */
[----:B------:R-:W-:Y:S04]  /*11450*/  BSSY B1, `(.L_x_524) ;  /* 0x00000d6000017945 */ /* 0x000fe80003800000 */
[----:B------:R-:W-:-:S04]  /*11460*/  ISETP.NE.AND P0, PT, R7, 0x2, PT ;  /* 0x000000020700780c */ /* 0x000fc80003f05270 */
[----:B------:R-:W-:Y:S02]  /*11470*/  SEL R19, R7, RZ, P0 ;  /* 0x000000ff07137207 */ /* 0x000fe40000000000 */
[----:B--2---:R-:W-:Y:S02]  /*11480*/  ISETP.NE.AND P2, PT, R2, RZ, PT ;  /* 0x000000ff0200720c */ /* 0x004fe40003f45270 */
[----:B------:R-:W-:-:S04]  /*11490*/  SEL R2, RZ, 0x1, P0 ;  /* 0x00000001ff027807 */ /* 0x000fc80000000000 */
[----:B0-----:R-:W-:Y:S01]  /*114a0*/  LOP3.LUT R8, R6, R2, RZ, 0x3c, !PT ;  /* 0x0000000206087212 */ /* 0x001fe200078e3cff */
[----:B------:R-:W-:-:S04]  /*114b0*/  VIADD R6, R0, 0xffffffff ;  /* 0xffffffff00067836 */ /* 0x000fc80000000000 */
[----:B------:R0:W-:Y:S02]  /*114c0*/  STL [R1+0x10], R8 ;  /* 0x0000100801007387 */ /* 0x0001e40000100800 */
[----:B------:R-:W-:Y:S05]  /*114d0*/  @!P2 BRA `(.L_x_525) ;  /* 0x0000000c0034a947 */ /* 0x000fea0003800000 */
[----:B------:R-:W-:Y:S01]  /*114e0*/  ULDC.64 UR4, c[0x0][0x418] ;  /* 0x0001060000047ab9 */ /* 0x000fe20000000a00 */
[----:B------:R-:W-:Y:S01]  /*114f0*/  IMAD.MOV.U32 R7, RZ, RZ, R6 ;  /* 0x000000ffff077224 */ /* 0x000fe200078e0006 */
        /* <DEDUP_REMOVED lines=22> */
.L_x_526:
[----:B-1----:R-:W-:Y:S01]  /*11660*/  IMAD R4, R19, 0x8, R18 ;  /* 0x0000000813047824 */ /* 0x002fe200078e0212 */
[----:B------:R-:W-:Y:S01]  /*11670*/  SHF.L.U32 R2, R8, 0x1f, RZ ;  /* 0x0000001f08027819 */ /* 0x000fe200000006ff */
[----:B------:R-:W1:Y:S01]  /*11680*/  S2R R3, SR_TID.X ;  /* 0x0000000000037919 */ /* 0x000e620000002100 */
[----:B------:R-:W-:Y:S02]  /*11690*/  BSSY B2, `(.L_x_527) ;  /* 0x0000005000027945 */ /* 0x000fe40003800000 */
[----:B------:R-:W2:Y:S01]  /*116a0*/  SYNCS.PHASECHK.TRANS64.TRYWAIT P0, [R4+URZ+0x28c40], R2 ;  /* 0x028c4002040075a7 */ /* 0x000ea2000800017f */
[----:B-1----:R-:W-:-:S04]  /*116b0*/  LOP3.LUT R3, R3, 0x7f, RZ, 0xc0, !PT ;  /* 0x0000007f03037812 */ /* 0x002fc800078ec0ff */
[----:B------:R-:W-:Y:S01]  /*116c0*/  ISETP.NE.AND P1, PT, R3, RZ, PT ;  /* 0x000000ff0300720c */ /* 0x000fe20003f25270 */
[----:B--2---:R-:W-:-:S12]  /*116d0*/  @!P0 BRA `(.L_x_528) ;  /* 0x0000002800548947 */ /* 0x004fd80003800000 */
.L_x_595:
[----:B------:R-:W-:Y:S05]  /*116e0*/  BSYNC B2 ;  /* 0x0000000000027941 */ /* 0x000fea0003800000 */
.L_x_527:
        /* <DEDUP_REMOVED lines=9> */
.L_x_530:
[----:B------:R-:W-:Y:S05]  /*11780*/  BSYNC B2 ;  /* 0x0000000000027941 */ /* 0x000fea0003800000 */
.L_x_529:
[----:B------:R-:W2:Y:S01]  /*11790*/  LDL R5, [R1+0x1c] ;  /* 0x00001c0001057983 */ /* 0x000ea20000100800 */
[----:B0-----:R-:W-:Y:S01]  /*117a0*/  IMAD.MOV.U32 R8, RZ, RZ, RZ ;  /* 0x000000ffff087224 */ /* 0x001fe200078e00ff */
        /* <DEDUP_REMOVED lines=10> */
.L_x_531:
        /* <DEDUP_REMOVED lines=10> */
[----:B------:R-:W0:Y:S01]  /*118f0*/  SYNCS.PHASECHK.TRANS64.TRYWAIT P0, [R4+URZ+0x28c60], R2 ;  /* 0x028c6002040075a7 */ /* 0x000e22000800017f */
[----:B------:R-:W-:Y:S04]  /*11900*/  BSSY B2, `(.L_x_532) ;  /* 0x0000002000027945 */ /* 0x000fe80003800000 */
[----:B0-----:R-:W-:Y:S05]  /*11910*/  @!P0 BRA `(.L_x_533) ;  /* 0x0000002400d88947 */ /* 0x001fea0003800000 */
.L_x_596:
[----:B------:R-:W-:Y:S05]  /*11920*/  BSYNC B2 ;  /* 0x0000000000027941 */ /* 0x000fea0003800000 */
.L_x_532:
        /* <DEDUP_REMOVED lines=11> */
.L_x_535:
[----:B------:R-:W-:Y:S05]  /*119e0*/  BSYNC B2 ;  /* 0x0000000000027941 */ /* 0x000fea0003800000 */
.L_x_534:
        /* <DEDUP_REMOVED lines=9> */
.L_x_536:
        /* <DEDUP_REMOVED lines=15> */
.L_x_537:
        /* <DEDUP_REMOVED lines=15> */
.L_x_538:
        /* <DEDUP_REMOVED lines=15> */
.L_x_539:
        /* <DEDUP_REMOVED lines=15> */
.L_x_540:
        /* <DEDUP_REMOVED lines=15> */
.L_x_541:
        /* <DEDUP_REMOVED lines=15> */
.L_x_542:
        /* <DEDUP_REMOVED lines=15> */
.L_x_543:
        /* <DEDUP_REMOVED lines=10> */
.L_x_525:
[----:B------:R-:W-:Y:S05]  /*121b0*/  BSYNC B1 ;  /* 0x0000000000017941 */ /* 0x000fea0003800000 */
.L_x_524:
[----:B------:R-:W2:Y:S01]  /*121c0*/  LDL R2, [R1+0x20] ;  /* 0x0000200001027983 */ /* 0x000ea20000100800 */
[----:B------:R-:W-:Y:S01]  /*121d0*/  VIADD R0, R0, 0xfffffffe ;  /* 0xfffffffe00007836 */ /* 0x000fe20000000000 */
[----:B--2---:R-:W-:-:S13]  /*121e0*/  ISETP.GT.AND P0, PT, R6, R2, PT ;  /* 0x000000020600720c */ /* 0x004fda0003f04270 */
[----:B------:R-:W-:Y:S05]  /*121f0*/  @P0 BRA `(.L_x_544) ;  /* 0xffffffe400280947 */ /* 0x000fea000383ffff */
.L_x_481:
[----:B------:R-:W-:Y:S05]  /*12200*/  BSYNC B0 ;  /* 0x0000000000007941 */ /* 0x000fea0003800000 */
.L_x_480:
[----:B------:R-:W2:Y:S01]  /*12210*/  LDL.LU R2, [R1+0x10] ;  /* 0x0000100001027983 */ /* 0x000ea20000300800 */
[----:B------:R-:W1:Y:S01]  /*12220*/  S2R R3, SR_TID.X ;  /* 0x0000000000037919 */ /* 0x000e620000002100 */
[----:B------:R-:W-:-:S05]  /*12230*/  VIADD R19, R19, 0x1 ;  /* 0x0000000113137836 */ /* 0x000fca0000000000 */
[----:B------:R-:W-:-:S04]  /*12240*/  ISETP.NE.AND P0, PT, R19, 0x2, PT ;  /* 0x000000021300780c */ /* 0x000fc80003f05270 */
[----:B------:R-:W-:Y:S01]  /*12250*/  SEL R0, RZ, 0x1, P0 ;  /* 0x00000001ff007807 */ /* 0x000fe20000000000 */
[----:B------:R-:W-:Y:S01]  /*12260*/  BSSY B0, `(.L_x_545) ;  /* 0x0000013000007945 */ /* 0x000fe20003800000 */
[----:B-1----:R-:W-:-:S04]  /*12270*/  LOP3.LUT R3, R3, 0x7f, RZ, 0xc0, !PT ;  /* 0x0000007f03037812 */ /* 0x002fc800078ec0ff */
[----:B------:R-:W-:Y:S02]  /*12280*/  ISETP.NE.AND P1, PT, R3, RZ, PT ;  /* 0x000000ff0300720c */ /* 0x000fe40003f25270 */
[----:B--2---:R-:W-:-:S05]  /*12290*/  LOP3.LUT R2, R2, R0, RZ, 0x3c, !PT ;  /* 0x0000000002027212 */ /* 0x004fca00078e3cff */
[----:B------:R1:W-:Y:S06]  /*122a0*/  STL [R1+0x10], R2 ;  /* 0x0000100201007387 */ /* 0x0003ec0000100800 */
[----:B------:R-:W-:Y:S05]  /*122b0*/  @P1 BRA `(.L_x_546) ;  /* 0x0000000000341947 */ /* 0x000fea0003800000 */
[----:B------:R-:W2:Y:S01]  /*122c0*/  S2R R5, SR_LANEID ;  /* 0x0000000000057919 */ /* 0x000ea20000000000 */
[----:B------:R-:W-:Y:S01]  /*122d0*/  VOTEU.ANY UR4, UPT, PT ;  /* 0x0000000000047886 */ /* 0x000fe200038e0100 */
[----:B-1----:R-:W1:Y:S01]  /*122e0*/  LDC.64 R2, c[0x0][0xc60] ;  /* 0x00031800ff027b82 */ /* 0x002e620000000a00 */
[----:B------:R-:W2:Y:S02]  /*122f0*/  FLO.U32 R0, UR4 ;  /* 0x0000000400007d00 */ /* 0x000ea400080e0000 */
[----:B--2---:R-:W-:-:S06]  /*12300*/  ISETP.EQ.U32.AND P1, PT, R0, R5, PT ;  /* 0x000000050000720c */ /* 0x004fcc0003f22070 */
[----:B------:R-:W1:Y:S07]  /*12310*/  POPC R5, UR4 ;  /* 0x0000000400057d09 */ /* 0x000e6e0008000000 */
[----:B-1----:R-:W2:Y:S01]  /*12320*/  @P1 ATOMG.E.ADD.STRONG.GPU PT, R3, desc[UR40][R2.64], R5 ;  /* 0x00000005020319a8 */ /* 0x002ea200081ee1e8 */
[----:B------:R-:W1:Y:S02]  /*12330*/  S2R R4, SR_LTMASK ;  /* 0x0000000000047919 */ /* 0x000e640000003900 */
[----:B-1----:R-:W-:-:S04]  /*12340*/  LOP3.LUT R4, R4, UR4, RZ, 0xc0, !PT ;  /* 0x0000000404047c12 */ /* 0x002fc8000f8ec0ff */
[----:B------:R-:W1:Y:S01]  /*12350*/  POPC R7, R4 ;  /* 0x0000000400077309 */ /* 0x000e620000000000 */
[----:B--2---:R-:W1:Y:S02]  /*12360*/  SHFL.IDX PT, R0, R3, R0, 0x1f ;  /* 0x00001f0003007589 */ /* 0x004e6400000e0000 */
[----:B-1----:R-:W-:-:S05]  /*12370*/  IADD3 R0, R0, UR37, R7 ;  /* 0x0000002500007c10 */ /* 0x002fca000fffe007 */
[----:B------:R2:W-:Y:S02]  /*12380*/  STL [R1], R0 ;  /* 0x0000000001007387 */ /* 0x0005e40000100800 */
.L_x_546:
[----:B------:R-:W-:Y:S05]  /*12390*/  BSYNC B0 ;  /* 0x0000000000007941 */ /* 0x000fea0003800000 */
.L_x_545:
[----:B------:R-:W-:-:S07]  /*123a0*/  SEL R19, R19, RZ, P0 ;  /* 0x000000ff13137207 */ /* 0x000fce0000000000 */
.L_x_448:
[----:B------:R-:W-:Y:S05]  /*123b0*/  BSYNC B7 ;  /* 0x0000000000077941 */ /* 0x000fea0003800000 */
.L_x_446:
[----:B--2-4-:R-:W2:Y:S02]  /*123c0*/  LDL R0, [R1+0x60] ;  /* 0x0000600001007983 */ /* 0x014ea40000100800 */
[----:B--2---:R-:W-:-:S13]  /*123d0*/  ISETP.NE.AND P0, PT, R0, RZ, PT ;  /* 0x000000ff0000720c */ /* 0x004fda0003f05270 */
[----:B------:R-:W-:Y:S05]  /*123e0*/  @!P0 BRA `(.L_x_547) ;  /* 0x00000000002c8947 */ /* 0x000fea0003800000 */
[----:B------:R-:W-:Y:S05]  /*123f0*/  WARPSYNC.ALL ;  /* 0x0000000000007948 */ /* 0x000fea0003800000 */
[----:B------:R-:W2:Y:S08]  /*12400*/  S2UR UR5, SR_CgaCtaId ;  /* 0x00000000000579c3 */ /* 0x000eb00000008800 */
[----:B------:R-:W-:Y:S06]  /*12410*/  BAR.SYNC.DEFER_BLOCKING 0x5, 0x180 ;  /* 0x0146000000007b1d */ /* 0x000fec0000010000 */
[----:B------:R-:W-:-:S02]  /*12420*/  UMOV UR4, 0x400 ;  /* 0x0000040000047882 */ /* 0x000fc40000000000 */
[----:B--2---:R-:W-:-:S06]  /*12430*/  ULEA UR4, UR5, UR4, 0x18 ;  /* 0x0000000405047291 */ /* 0x004fcc000f8ec03f */
[----:B------:R-:W-:-:S05]  /*12440*/  IMAD.U32 R18, RZ, RZ, UR4 ;  /* 0x00000004ff127e24 */ /* 0x000fca000f8e00ff */
[----:B-1----:R-:W1:Y:S04]  /*12450*/  LDS.128 R4, [R18+0x28cd0] ;  /* 0x028cd00012047984 */ /* 0x002e680000000c00 */
[----:B-1----:R1:W-:Y:S04]  /*12460*/  STL.64 [R1], R4 ;  /* 0x0000000401007387 */ /* 0x0023e80000100a00 */
[----:B------:R1:W-:Y:S01]  /*12470*/  STL.64 [R1+0x8], R6 ;  /* 0x0000080601007387 */ /* 0x0003e20000100a00 */
[----:B------:R-:W-:Y:S06]  /*12480*/  BAR.ARV 0x4, 0x180 ;  /* 0x0106000000007b1d */ /* 0x000fec0000002000 */
[----:B------:R-:W-:Y:S05]  /*12490*/  BRA `(.L_x_548) ;  /* 0x0000000c001c7947 */ /* 0x000fea0003800000 */
.L_x_547:
[----:B---3--:R-:W2:Y:S01]  /*124a0*/  S2R R10, SR_TID.X ;  /* 0x00000000000a7919 */ /* 0x008ea20000002100 */
[----:B------:R-:W-:Y:S01]  /*124b0*/  UMOV UR4, 0xffffffff ;  /* 0xffffffff00047882 */ /* 0x000fe20000000000 */
[----:B--2---:R-:W-:-:S04]  /*124c0*/  LOP3.LUT R10, R10, 0x1f, RZ, 0xc0, !PT ;  /* 0x0000001f0a0a7812 */ /* 0x004fc800078ec0ff */
[----:B------:R-:W-:Y:S01]  /*124d0*/  ISETP.NE.AND P0, PT, R10, 0x1f, PT ;  /* 0x0000001f0a00780c */ /* 0x000fe20003f05270 */
[----:B------:R-:W-:-:S12]  /*124e0*/  BRA.DIV UR4, `(.L_x_549) ;  /* 0x0000001a04f87947 */ /* 0x000fd8000b800000 */
[----:B------:R-:W1:Y:S01]  /*124f0*/  LDL.LU R3, [R1] ;  /* 0x0000000001037983 */ /* 0x000e620000300800 */
[----:B------:R-:W-:-:S03]  /*12500*/  ULDC UR4, c[0x0][0xc3c] ;  /* 0x00030f0000047ab9 */ /* 0x000fc60000000800 */
[----:B------:R-:W2:Y:S01]  /*12510*/  LDL R5, [R1+0xc] ;  /* 0x00000c0001057983 */ /* 0x000ea20000100800 */
[----:B-1----:R-:W-:Y:S02]  /*12520*/  IMAD.MOV.U32 R9, RZ, RZ, R3 ;  /* 0x000000ffff097224 */ /* 0x002fe400078e0003 */
[----:B--2---:R-:W-:-:S05]  /*12530*/  IMAD.IADD R0, R5, 0x1, R10 ;  /* 0x0000000105007824 */ /* 0x004fca00078e020a */
[----:B------:R-:W-:-:S13]  /*12540*/  ISETP.GE.OR P1, PT, R0, UR4, !P0 ;  /* 0x0000000400007c0c */ /* 0x000fda000c726670 */
[----:B------:R-:W1:Y:S08]  /*12550*/  @!P1 LDC.64 R2, c[0x0][0xc80] ;  /* 0x00032000ff029b82 */ /* 0x000e700000000a00 */
[----:B------:R-:W2:Y:S01]  /*12560*/  @!P1 LDC.64 R4, c[0x0][0xc78] ;  /* 0x00031e00ff049b82 */ /* 0x000ea20000000a00 */
[----:B-1----:R-:W-:-:S05]  /*12570*/  @!P1 IMAD.WIDE R2, R0, 0x4, R2 ;  /* 0x0000000400029825 */ /* 0x002fca00078e0202 */
[----:B0-----:R2:W3:Y:S02]  /*12580*/  @!P1 LDG.E R8, desc[UR40][R2.64] ;  /* 0x0000002802089981 */ /* 0x0014e4000c1e1900 */
[----:B--2---:R-:W-:-:S05]  /*12590*/  @!P1 IMAD.WIDE R2, R0, 0x4, R4 ;  /* 0x0000000400029825 */ /* 0x004fca00078e0204 */
[----:B------:R-:W2:Y:S01]  /*125a0*/  @!P1 LDG.E R4, desc[UR40][R2.64] ;  /* 0x0000002802049981 */ /* 0x000ea2000c1e1900 */
[----:B------:R-:W-:Y:S01]  /*125b0*/  IMAD.MOV.U32 R6, RZ, RZ, RZ ;  /* 0x000000ffff067224 */ /* 0x000fe200078e00ff */
[C---:B------:R-:W-:Y:S02]  /*125c0*/  ISETP.GE.U32.AND P2, PT, R10.reuse, 0x2, PT ;  /* 0x000000020a00780c */ /* 0x040fe40003f46070 */
[C---:B------:R-:W-:Y:S01]  /*125d0*/  ISETP.GE.U32.AND P3, PT, R10.reuse, 0x4, PT ;  /* 0x000000040a00780c */ /* 0x040fe20003f66070 */
[----:B------:R-:W-:Y:S01]  /*125e0*/  SHFL.IDX PT, R0, R9, RZ, 0x1f ;  /* 0x00001fff09007589 */ /* 0x000fe200000e0000 */
[C---:B------:R-:W-:Y:S02]  /*125f0*/  ISETP.GE.U32.AND P4, PT, R10.reuse, 0x8, PT ;  /* 0x000000080a00780c */ /* 0x040fe40003f86070 */
[----:B------:R-:W-:Y:S01]  /*12600*/  ISETP.GE.U32.AND P5, PT, R10, 0x10, PT ;  /* 0x000000100a00780c */ /* 0x000fe20003fa6070 */
[----:B------:R-:W-:Y:S01]  /*12610*/  SHFL.IDX PT, R7, R9, 0x1, 0x1f ;  /* 0x00201f0009077f89 */ /* 0x000fe200000e0000 */
[----:B---3--:R-:W-:-:S02]  /*12620*/  @!P1 IMAD.MOV.U32 R6, RZ, RZ, R8 ;  /* 0x000000ffff069224 */ /* 0x008fc400078e0008 */
[----:B------:R-:W-:Y:S02]  /*12630*/  IMAD.MOV.U32 R8, RZ, RZ, RZ ;  /* 0x000000ffff087224 */ /* 0x000fe400078e00ff */
[----:B--2---:R-:W-:Y:S01]  /*12640*/  @!P1 IMAD.MOV.U32 R8, RZ, RZ, R4 ;  /* 0x000000ffff089224 */ /* 0x004fe200078e0004 */
[----:B------:R-:W-:Y:S01]  /*12650*/  ISETP.NE.AND P1, PT, R10, RZ, PT ;  /* 0x000000ff0a00720c */ /* 0x000fe20003f25270 */
[----:B------:R-:W-:Y:S02]  /*12660*/  IMAD.MOV.U32 R4, RZ, RZ, RZ ;  /* 0x000000ffff047224 */ /* 0x000fe400078e00ff */
[----:B------:R-:W-:-:S05]  /*12670*/  IMAD R2, R8, R6, RZ ;  /* 0x0000000608027224 */ /* 0x000fca00078e02ff */
        /* <DEDUP_REMOVED lines=15> */
[----:B------:R0:W1:Y:S02]  /*12770*/  SHFL.IDX PT, R14, R2, 0x1f, 0x1f ;  /* 0x03e01f00020e7f89 */ /* 0x00006400000e0000 */
.L_x_606:
[----:B------:R-:W-:Y:S02]  /*12780*/  ULDC UR4, c[0x0][0xc38] ;  /* 0x00030e0000047ab9 */ /* 0x000fe40000000800 */
[----:B------:R-:W-:-:S04]  /*12790*/  IMAD.U32 R3, RZ, RZ, UR4 ;  /* 0x00000004ff037e24 */ /* 0x000fc8000f8e00ff */
[----:B-1----:R-:W-:-:S04]  /*127a0*/  IMAD R9, R14, R3, RZ ;  /* 0x000000030e097224 */ /* 0x002fc800078e02ff */
[----:B------:R-:W-:-:S05]  /*127b0*/  IMAD.IADD R5, R7, 0x1, R9 ;  /* 0x0000000107057824 */ /* 0x000fca00078e0209 */
[----:B------:R-:W-:-:S13]  /*127c0*/  ISETP.GT.AND P6, PT, R5, R0, PT ;  /* 0x000000000500720c */ /* 0x000fda0003fc4270 */
[----:B------:R-:W-:Y:S05]  /*127d0*/  @P6 BRA `(.L_x_550) ;  /* 0x0000000000ac6947 */ /* 0x000fea0003800000 */
.L_x_553:
[----:B0-----:R-:W2:Y:S01]  /*127e0*/  LDL.LU R2, [R1+0xc] ;  /* 0x00000c0001027983 */ /* 0x001ea20000300800 */
[----:B------:R-:W0:Y:S01]  /*127f0*/  LDC R3, c[0x0][0xc3c] ;  /* 0x00030f00ff037b82 */ /* 0x000e220000000800 */
[----:B--2---:R-:W-:-:S05]  /*12800*/  VIADD R2, R2, 0x1f ;  /* 0x0000001f02027836 */ /* 0x004fca0000000000 */
[----:B0-----:R-:W-:-:S13]  /*12810*/  ISETP.GE.AND P6, PT, R2, R3, PT ;  /* 0x000000030200720c */ /* 0x001fda0003fc6270 */
[----:B------:R-:W-:Y:S05]  /*12820*/  @P6 BRA `(.L_x_551) ;  /* 0x0000000400d06947 */ /* 0x000fea0003800000 */
[----:B------:R-:W0:Y:S01]  /*12830*/  S2R R6, SR_TID.X ;  /* 0x0000000000067919 */ /* 0x000e220000002100 */
[----:B------:R1:W-:Y:S01]  /*12840*/  STL [R1+0xc], R2 ;  /* 0x00000c0201007387 */ /* 0x0003e20000100800 */
[----:B0-----:R-:W-:-:S05]  /*12850*/  LOP3.LUT R6, R6, 0x1f, RZ, 0xc0, !PT ;  /* 0x0000001f06067812 */ /* 0x001fca00078ec0ff */
[----:B------:R-:W-:Y:S02]  /*12860*/  IMAD.IADD R7, R2, 0x1, R6 ;  /* 0x0000000102077824 */ /* 0x000fe400078e0206 */
[----:B------:R-:W-:-:S03]  /*12870*/  IMAD.MOV.U32 R6, RZ, RZ, RZ ;  /* 0x000000ffff067224 */ /* 0x000fc600078e00ff */
[----:B------:R-:W-:-:S13]  /*12880*/  ISETP.GE.OR P6, PT, R7, R3, !P0 ;  /* 0x000000030700720c */ /* 0x000fda00047c6670 */
[----:B-1----:R-:W0:Y:S02]  /*12890*/  @!P6 LDC.64 R2, c[0x0][0xc80] ;  /* 0x00032000ff02eb82 */ /* 0x002e240000000a00 */
[----:B0-----:R-:W-:-:S05]  /*128a0*/  @!P6 IMAD.WIDE R2, R7, 0x4, R2 ;  /* 0x000000040702e825 */ /* 0x001fca00078e0202 */
[----:B------:R0:W2:Y:S01]  /*128b0*/  @!P6 LDG.E R6, desc[UR40][R2.64] ;  /* 0x000000280206e981 */ /* 0x0000a2000c1e1900 */
[----:B------:R-:W-:Y:S01]  /*128c0*/  IMAD.MOV.U32 R8, RZ, RZ, RZ ;  /* 0x000000ffff087224 */ /* 0x000fe200078e00ff */
[----:B0-----:R-:W0:Y:S02]  /*128d0*/  @!P6 LDC.64 R2, c[0x0][0xc78] ;  /* 0x00031e00ff02eb82 */ /* 0x001e240000000a00 */
[----:B0-----:R-:W-:-:S05]  /*128e0*/  @!P6 IMAD.WIDE R2, R7, 0x4, R2 ;  /* 0x000000040702e825 */ /* 0x001fca00078e0202 */
[----:B------:R-:W2:Y:S01]  /*128f0*/  @!P6 LDG.E R8, desc[UR40][R2.64] ;  /* 0x000000280208e981 */ /* 0x000ea2000c1e1900 */
[----:B------:R-:W-:Y:S01]  /*12900*/  UMOV UR4, 0xffffffff ;  /* 0xffffffff00047882 */ /* 0x000fe20000000000 */
[----:B--2---:R-:W-:Y:S02]  /*12910*/  IMAD R2, R8, R6, RZ ;  /* 0x0000000608027224 */ /* 0x004fe400078e02ff */
[----:B------:R-:W-:Y:S05]  /*12920*/  BRA.DIV UR4, `(.L_x_552) ;  /* 0x0000001e04307947 */ /* 0x000fea000b800000 */
        /* <DEDUP_REMOVED lines=16> */
.L_x_614:
[----:B------:R-:W-:Y:S02]  /*12a30*/  ULDC UR4, c[0x0][0xc38] ;  /* 0x00030e0000047ab9 */ /* 0x000fe40000000800 */
[----:B------:R-:W-:-:S04]  /*12a40*/  IMAD.U32 R3, RZ, RZ, UR4 ;  /* 0x00000004ff037e24 */ /* 0x000fc8000f8e00ff */
[----:B-1----:R-:W-:-:S04]  /*12a50*/  IMAD R9, R14, R3, RZ ;  /* 0x000000030e097224 */ /* 0x002fc800078e02ff */
[----:B------:R-:W-:-:S05]  /*12a60*/  IMAD.IADD R5, R9, 0x1, R5 ;  /* 0x0000000109057824 */ /* 0x000fca00078e0205 */
[----:B------:R-:W-:-:S13]  /*12a70*/  ISETP.GT.AND P6, PT, R5, R0, PT ;  /* 0x000000000500720c */ /* 0x000fda0003fc4270 */
[----:B------:R-:W-:Y:S05]  /*12a80*/  @!P6 BRA `(.L_x_553) ;  /* 0xfffffffc0054e947 */ /* 0x000fea000383ffff */
.L_x_550:
[----:B------:R-:W-:Y:S01]  /*12a90*/  IMAD.IADD R9, R5, 0x1, -R9 ;  /* 0x0000000105097824 */ /* 0x000fe200078e0a09 */
[----:B------:R-:W-:-:S03]  /*12aa0*/  UMOV UR4, 0xffffffff ;  /* 0xffffffff00047882 */ /* 0x000fc60000000000 */
[----:B------:R-:W-:-:S05]  /*12ab0*/  IMAD R5, R2, R3, R9 ;  /* 0x0000000302057224 */ /* 0x000fca00078e0209 */
[----:B------:R-:W-:Y:S01]  /*12ac0*/  ISETP.GT.AND P6, PT, R5, R0, PT ;  /* 0x000000000500720c */ /* 0x000fe20003fc4270 */
[----:B------:R-:W-:-:S12]  /*12ad0*/  BRA.DIV UR4, `(.L_x_554) ;  /* 0x0000001e04847947 */ /* 0x000fd8000b800000 */
[----:B------:R-:W-:-:S04]  /*12ae0*/  VOTE.ANY R7, PT, !P6 ;  /* 0x0000000000077806 */ /* 0x000fc800070e0100 */
[----:B------:R-:W1:Y:S02]  /*12af0*/  POPC R5, R7 ;  /* 0x0000000700057309 */ /* 0x000e640000000000 */
[----:B-1----:R1:W2:Y:S04]  /*12b00*/  SHFL.IDX PT, R6, R6, R5, 0x1f ;  /* 0x00001f0506067589 */ /* 0x0022a800000e0000 */
[----:B------:R1:W3:Y:S02]  /*12b10*/  SHFL.IDX PT, R8, R8, R5, 0x1f ;  /* 0x00001f0508087589 */ /* 0x0002e400000e0000 */
.L_x_619:
[----:B------:R-:W-:-:S13]  /*12b20*/  ISETP.NE.AND P0, PT, R7, RZ, PT ;  /* 0x000000ff0700720c */ /* 0x000fda0003f05270 */
[----:B------:R-:W-:Y:S05]  /*12b30*/  @!P0 BRA `(.L_x_555) ;  /* 0x0000000000108947 */ /* 0x000fea0003800000 */
[----:B------:R-:W-:Y:S01]  /*12b40*/  UMOV UR4, 0xffffffff ;  /* 0xffffffff00047882 */ /* 0x000fe20000000000 */
[----:B------:R-:W-:Y:S02]  /*12b50*/  VIADD R12, R5, 0xffffffff ;  /* 0xffffffff050c7836 */ /* 0x000fe40000000000 */
[----:B------:R-:W-:Y:S05]  /*12b60*/  BRA.DIV UR4, `(.L_x_556) ;  /* 0x0000001e04bc7947 */ /* 0x000fea000b800000 */
[----:B------:R4:W0:Y:S02]  /*12b70*/  SHFL.IDX PT, R4, R2, R12, 0x1f ;  /* 0x00001f0c02047589 */ /* 0x00082400000e0000 */
.L_x_555:
[----:B----4-:R-:W4:Y:S01]  /*12b80*/  LDL.LU R12, [R1+0xc] ;  /* 0x00000c00010c7983 */ /* 0x010f220000300800 */
[----:B0-----:R-:W-:Y:S01]  /*12b90*/  IMAD R9, R4, R3, R9 ;  /* 0x0000000304097224 */ /* 0x001fe200078e0209 */
[----:B--2---:R-:W-:-:S03]  /*12ba0*/  IABS R4, R6 ;  /* 0x0000000600047213 */ /* 0x004fc60000000000 */
[----:B------:R-:W-:Y:S01]  /*12bb0*/  IMAD.IADD R0, R0, 0x1, -R9 ;  /* 0x0000000100007824 */ /* 0x000fe200078e0a09 */
[----:B------:R-:W0:Y:S01]  /*12bc0*/  I2F.RP R10, R4 ;  /* 0x00000004000a7306 */ /* 0x000e220000209400 */
[----:B------:R2:W-:Y:S02]  /*12bd0*/  STL [R1], R9 ;  /* 0x0000000901007387 */ /* 0x0005e40000100800 */
[----:B--2---:R-:W-:-:S05]  /*12be0*/  IABS R9, R6 ;  /* 0x0000000600097213 */ /* 0x004fca0000000000 */
[----:B0-----:R-:W0:Y:S01]  /*12bf0*/  MUFU.RCP R10, R10 ;  /* 0x0000000a000a7308 */ /* 0x001e220000001000 */
[----:B------:R-:W-:Y:S02]  /*12c00*/  IMAD.MOV R9, RZ, RZ, -R9 ;  /* 0x000000ffff097224 */ /* 0x000fe400078e0a09 */
[----:B0-----:R-:W-:-:S05]  /*12c10*/  VIADD R11, R10, 0xffffffe ;  /* 0x0ffffffe0a0b7836 */ /* 0x001fca0000000000 */
[----:B------:R-:W0:Y:S02]  /*12c20*/  F2I.FTZ.U32.TRUNC.NTZ R3, R11 ;  /* 0x0000000b00037305 */ /* 0x000e24000021f000 */
[----:B0-----:R-:W-:-:S04]  /*12c30*/  IMAD.MOV R2, RZ, RZ, -R3 ;  /* 0x000000ffff027224 */ /* 0x001fc800078e0a03 */
[----:B------:R-:W-:Y:S02]  /*12c40*/  IMAD R7, R2, R4, RZ ;  /* 0x0000000402077224 */ /* 0x000fe400078e02ff */
[----:B------:R-:W-:-:S04]  /*12c50*/  IMAD.MOV.U32 R2, RZ, RZ, RZ ;  /* 0x000000ffff027224 */ /* 0x000fc800078e00ff */
[----:B------:R-:W-:Y:S01]  /*12c60*/  IMAD.HI.U32 R2, R3, R7, R2 ;  /* 0x0000000703027227 */ /* 0x000fe200078e0002 */
[----:B------:R-:W-:-:S05]  /*12c70*/  IABS R3, R0 ;  /* 0x0000000000037213 */ /* 0x000fca0000000000 */
[----:B------:R-:W-:-:S04]  /*12c80*/  IMAD.HI.U32 R7, R2, R3, RZ ;  /* 0x0000000302077227 */ /* 0x000fc800078e00ff */
[----:B------:R-:W-:-:S05]  /*12c90*/  IMAD R3, R7, R9, R3 ;  /* 0x0000000907037224 */ /* 0x000fca00078e0203 */
[----:B------:R-:W-:-:S13]  /*12ca0*/  ISETP.GT.U32.AND P1, PT, R4, R3, PT ;  /* 0x000000030400720c */ /* 0x000fda0003f24070 */
[----:B------:R-:W-:Y:S02]  /*12cb0*/  @!P1 IMAD.IADD R3, R3, 0x1, -R4 ;  /* 0x0000000103039824 */ /* 0x000fe400078e0a04 */
[----:B------:R-:W-:Y:S01]  /*12cc0*/  @!P1 VIADD R7, R7, 0x1 ;  /* 0x0000000107079836 */ /* 0x000fe20000000000 */
[----:B------:R-:W-:Y:S02]  /*12cd0*/  ISETP.NE.AND P1, PT, R6, RZ, PT ;  /* 0x000000ff0600720c */ /* 0x000fe40003f25270 */
[----:B------:R-:W-:Y:S02]  /*12ce0*/  ISETP.GE.U32.AND P0, PT, R3, R4, PT ;  /* 0x000000040300720c */ /* 0x000fe40003f06070 */
[----:B---3--:R-:W-:-:S04]  /*12cf0*/  IABS R4, R8 ;  /* 0x0000000800047213 */ /* 0x008fc80000000000 */
[----:B------:R-:W0:Y:S07]  /*12d00*/  I2F.RP R10, R4 ;  /* 0x00000004000a7306 */ /* 0x000e2e0000209400 */
[----:B------:R-:W-:Y:S01]  /*12d10*/  @P0 VIADD R7, R7, 0x1 ;  /* 0x0000000107070836 */ /* 0x000fe20000000000 */
[----:B0-----:R-:W0:Y:S02]  /*12d20*/  MUFU.RCP R10, R10 ;  /* 0x0000000a000a7308 */ /* 0x001e240000001000 */
[----:B0-----:R-:W-:-:S06]  /*12d30*/  VIADD R11, R10, 0xffffffe ;  /* 0x0ffffffe0a0b7836 */ /* 0x001fcc0000000000 */
[----:B------:R-:W0:Y:S02]  /*12d40*/  F2I.FTZ.U32.TRUNC.NTZ R3, R11 ;  /* 0x0000000b00037305 */ /* 0x000e24000021f000 */
[----:B0-----:R-:W-:-:S04]  /*12d50*/  IMAD.MOV R2, RZ, RZ, -R3 ;  /* 0x000000ffff027224 */ /* 0x001fc800078e0a03 */
[----:B------:R-:W-:Y:S02]  /*12d60*/  IMAD R9, R2, R4, RZ ;  /* 0x0000000402097224 */ /* 0x000fe400078e02ff */
[----:B------:R-:W-:-:S04]  /*12d70*/  IMAD.MOV.U32 R2, RZ, RZ, RZ ;  /* 0x000000ffff027224 */ /* 0x000fc800078e00ff */
[----:B------:R-:W-:Y:S01]  /*12d80*/  IMAD.HI.U32 R2, R3, R9, R2 ;  /* 0x0000000903027227 */ /* 0x000fe200078e0002 */
[----:B------:R-:W-:Y:S02]  /*12d90*/  LOP3.LUT R3, R0, R6, RZ, 0x3c, !PT ;  /* 0x0000000600037212 */ /* 0x000fe400078e3cff */
[----:B------:R-:W-:Y:S02]  /*12da0*/  IABS R9, R8 ;  /* 0x0000000800097213 */ /* 0x000fe40000000000 */
[----:B------:R-:W-:-:S03]  /*12db0*/  ISETP.GE.AND P2, PT, R3, RZ, PT ;  /* 0x000000ff0300720c */ /* 0x000fc60003f46270 */
[----:B------:R-:W-:-:S10]  /*12dc0*/  IMAD.MOV R9, RZ, RZ, -R9 ;  /* 0x000000ffff097224 */ /* 0x000fd400078e0a09 */
[----:B------:R-:W-:Y:S01]  /*12dd0*/  @!P2 IMAD.MOV R7, RZ, RZ, -R7 ;  /* 0x000000ffff07a224 */ /* 0x000fe200078e0a07 */
[----:B------:R-:W-:-:S04]  /*12de0*/  @!P1 LOP3.LUT R7, RZ, R6, RZ, 0x33, !PT ;  /* 0x00000006ff079212 */ /* 0x000fc800078e33ff */
[----:B------:R-:W-:-:S05]  /*12df0*/  IABS R3, R7 ;  /* 0x0000000700037213 */ /* 0x000fca0000000000 */
[----:B------:R-:W-:-:S04]  /*12e00*/  IMAD.HI.U32 R2, R2, R3, RZ ;  /* 0x0000000302027227 */ /* 0x000fc800078e00ff */
[----:B------:R-:W-:Y:S02]  /*12e10*/  IMAD R3, R2, R9, R3 ;  /* 0x0000000902037224 */ /* 0x000fe400078e0203 */
[----:B------:R-:W-:-:S03]  /*12e20*/  IMAD R9, R6, R7, RZ ;  /* 0x0000000706097224 */ /* 0x000fc600078e02ff */
[----:B------:R-:W-:-:S13]  /*12e30*/  ISETP.GT.U32.AND P1, PT, R4, R3, PT ;  /* 0x000000030400720c */ /* 0x000fda0003f24070 */
[----:B------:R-:W-:Y:S02]  /*12e40*/  @!P1 IMAD.IADD R3, R3, 0x1, -R4 ;  /* 0x0000000103039824 */ /* 0x000fe400078e0a04 */
[----:B------:R-:W-:Y:S01]  /*12e50*/  @!P1 VIADD R2, R2, 0x1 ;  /* 0x0000000102029836 */ /* 0x000fe20000000000 */
[----:B------:R-:W-:Y:S02]  /*12e60*/  ISETP.NE.AND P1, PT, R8, RZ, PT ;  /* 0x000000ff0800720c */ /* 0x000fe40003f25270 */
[----:B------:R-:W-:Y:S01]  /*12e70*/  ISETP.GE.U32.AND P0, PT, R3, R4, PT ;  /* 0x000000040300720c */ /* 0x000fe20003f06070 */
[----:B------:R-:W-:Y:S01]  /*12e80*/  IMAD.IADD R4, R0, 0x1, -R9 ;  /* 0x0000000100047824 */ /* 0x000fe200078e0a09 */
[----:B------:R-:W-:-:S04]  /*12e90*/  LOP3.LUT R3, R7, R8, RZ, 0x3c, !PT ;  /* 0x0000000807037212 */ /* 0x000fc800078e3cff */
[----:B------:R-:W-:-:S07]  /*12ea0*/  ISETP.GE.AND P2, PT, R3, RZ, PT ;  /* 0x000000ff0300720c */ /* 0x000fce0003f46270 */
[----:B------:R-:W-:-:S06]  /*12eb0*/  @P0 VIADD R2, R2, 0x1 ;  /* 0x0000000102020836 */ /* 0x000fcc0000000000 */
[----:B------:R-:W-:Y:S01]  /*12ec0*/  @!P2 IMAD.MOV R2, RZ, RZ, -R2 ;  /* 0x000000ffff02a224 */ /* 0x000fe200078e0a02 */
[----:B------:R-:W-:-:S05]  /*12ed0*/  @!P1 LOP3.LUT R2, RZ, R8, RZ, 0x33, !PT ;  /* 0x00000008ff029212 */ /* 0x000fca00078e33ff */
[--C-:B------:R-:W-:Y:S02]  /*12ee0*/  IMAD.MOV R3, RZ, RZ, -R2.reuse ;  /* 0x000000ffff037224 */ /* 0x100fe400078e0a02 */
[C---:B------:R-:W-:Y:S02]  /*12ef0*/  IMAD R2, R8.reuse, 0x1000000, R2 ;  /* 0x0100000008027824 */ /* 0x040fe400078e0202 */
[----:B------:R-:W-:-:S04]  /*12f00*/  IMAD R3, R8, R3, R7 ;  /* 0x0000000308037224 */ /* 0x000fc800078e0207 */
[----:B------:R-:W-:-:S05]  /*12f10*/  IMAD R0, R3, 0x10000, R2 ;  /* 0x0001000003007824 */ /* 0x000fca00078e0202 */
[----:B------:R0:W-:Y:S01]  /*12f20*/  STL [R1+0x8], R0 ;  /* 0x0000080001007387 */ /* 0x0001e20000100800 */
[----:B----4-:R-:W-:-:S05]  /*12f30*/  IMAD.IADD R12, R5, 0x1, R12 ;  /* 0x00000001050c7824 */ /* 0x010fca00078e020c */
[----:B------:R0:W-:Y:S04]  /*12f40*/  STL [R1+0xc], R12 ;  /* 0x00000c0c01007387 */ /* 0x0001e80000100800 */
[----:B------:R0:W-:Y:S01]  /*12f50*/  STL [R1+0x4], R4 ;  /* 0x0000040401007387 */ /* 0x0001e20000100800 */
[----:B------:R-:W-:Y:S05]  /*12f60*/  BRA `(.L_x_557) ;  /* 0x0000000000287947 */ /* 0x000fea0003800000 */
.L_x_551:
[----:B------:R-:W-:Y:S01]  /*12f70*/  UMOV UR4, URZ ;  /* 0x0000003f00047c82 */ /* 0x000fe20008000000 */
[----:B------:R-:W-:Y:S01]  /*12f80*/  ULDC UR6, c[0x0][0xc3c] ;  /* 0x00030f0000067ab9 */ /* 0x000fe20000000800 */
[----:B------:R-:W-:Y:S01]  /*12f90*/  UMOV UR5, URZ ;  /* 0x0000003f00057c82 */ /* 0x000fe20008000000 */
[----:B------:R0:W-:Y:S01]  /*12fa0*/  STL [R1], R0 ;  /* 0x0000000001007387 */ /* 0x0001e20000100800 */
[----:B------:R-:W-:Y:S02]  /*12fb0*/  IMAD.U32 R3, RZ, RZ, UR4 ;  /* 0x00000004ff037e24 */ /* 0x000fe4000f8e00ff */
[----:B------:R-:W-:-:S03]  /*12fc0*/  IMAD.U32 R2, RZ, RZ, UR5 ;  /* 0x00000005ff027e24 */ /* 0x000fc6000f8e00ff */
[----:B------:R1:W-:Y:S01]  /*12fd0*/  STL [R1+0x4], R3 ;  /* 0x0000040301007387 */ /* 0x0003e20000100800 */
[----:B0-----:R-:W-:-:S05]  /*12fe0*/  IMAD.U32 R0, RZ, RZ, UR6 ;  /* 0x00000006ff007e24 */ /* 0x001fca000f8e00ff */
[----:B------:R1:W-:Y:S04]  /*12ff0*/  STL [R1+0xc], R0 ;  /* 0x00000c0001007387 */ /* 0x0003e80000100800 */
[----:B------:R1:W-:Y:S02]  /*13000*/  STL [R1+0x8], R2 ;  /* 0x0000080201007387 */ /* 0x0003e40000100800 */
.L_x_557:
[----:B-1----:R-:W2:Y:S04]  /*13010*/  LDL R3, [R1+0x8] ;  /* 0x0000080001037983 */ /* 0x002ea80000100800 */
[----:B------:R-:W3:Y:S04]  /*13020*/  LDL R2, [R1+0xc] ;  /* 0x00000c0001027983 */ /* 0x000ee80000100800 */
[----:B------:R-:W4:Y:S04]  /*13030*/  LDL R5, [R1+0x4] ;  /* 0x0000040001057983 */ /* 0x000f280000100800 */
[----:B0-----:R-:W4:Y:S01]  /*13040*/  LDL R4, [R1] ;  /* 0x0000000001047983 */ /* 0x001f220000100800 */
[----:B------:R-:W0:Y:S01]  /*13050*/  S2R R0, SR_TID.X ;  /* 0x0000000000007919 */ /* 0x000e220000002100 */
[----:B------:R-:W-:Y:S05]  /*13060*/  WARPSYNC.ALL ;  /* 0x0000000000007948 */ /* 0x000fea0003800000 */
[----:B0-----:R-:W-:Y:S01]  /*13070*/  LOP3.LUT R0, R0, 0x1f, RZ, 0xc0, !PT ;  /* 0x0000001f00007812 */ /* 0x001fe200078ec0ff */
[----:B------:R-:W-:Y:S03]  /*13080*/  BAR.SYNC.DEFER_BLOCKING 0x4, 0x180 ;  /* 0x0106000000007b1d */ /* 0x000fe60000010000 */
[----:B------:R-:W-:-:S13]  /*13090*/  ISETP.NE.AND P0, PT, R0, RZ, PT ;  /* 0x000000ff0000720c */ /* 0x000fda0003f05270 */
[----:B------:R-:W-:Y:S01]  /*130a0*/  @!P0 MOV R0, 0x400 ;  /* 0x0000040000008802 */ /* 0x000fe20000000f00 */
[----:B--2---:R-:W-:Y:S02]  /*130b0*/  IMAD.MOV.U32 R6, RZ, RZ, R3 ;  /* 0x000000ffff067224 */ /* 0x004fe400078e0003 */
[----:B------:R-:W0:Y:S01]  /*130c0*/  @!P0 S2R R3, SR_CgaCtaId ;  /* 0x0000000000038919 */ /* 0x000e220000008800 */
[----:B---3--:R-:W-:Y:S01]  /*130d0*/  IMAD.MOV.U32 R7, RZ, RZ, R2 ;  /* 0x000000ffff077224 */ /* 0x008fe200078e0002 */
[----:B0-----:R-:W-:-:S05]  /*130e0*/  @!P0 LEA R18, R3, R0, 0x18 ;  /* 0x0000000003128211 */ /* 0x001fca00078ec0ff */
[----:B----4-:R0:W-:Y:S01]  /*130f0*/  @!P0 STS.128 [R18+0x28cd0], R4 ;  /* 0x028cd00412008388 */ /* 0x0101e20000000c00 */
[----:B------:R-:W-:Y:S06]  /*13100*/  BAR.ARV 0x5, 0x180 ;  /* 0x0146000000007b1d */ /* 0x000fec0000002000 */
.L_x_548:
[----:B------:R-:W2:Y:S01]  /*13110*/  LDL R0, [R1+0xc] ;  /* 0x00000c0001007983 */ /* 0x000ea20000100800 */
[----:B------:R-:W-:Y:S02]  /*13120*/  ULDC UR4, c[0x0][0xc3c] ;  /* 0x00030f0000047ab9 */ /* 0x000fe40000000800 */
[----:B--2---:R-:W-:-:S13]  /*13130*/  ISETP.GE.AND P0, PT, R0, UR4, PT ;  /* 0x0000000400007c0c */ /* 0x004fda000bf06270 */
[----:B------:R-:W-:Y:S05]  /*13140*/  @!P0 BRA `(.L_x_558) ;  /* 0xffffff9c00f08947 */ /* 0x000fea000383ffff */
[----:B------:R-:W-:Y:S05]  /*13150*/  BSYNC B8 ;  /* 0x0000000000087941 */ /* 0x000fea0003800000 */
.L_x_440:
[----:B0-----:R-:W4:Y:S01]  /*13160*/  LDL.LU R0, [R1+0x50] ;  /* 0x0000500001007983 */ /* 0x001f220000300800 */
[----:B------:R-:W-:Y:S01]  /*13170*/  BSSY B0, `(.L_x_559) ;  /* 0x000000b000007945 */ /* 0x000fe20003800000 */
[----:B-1----:R-:W0:Y:S01]  /*13180*/  S2R R5, SR_CgaCtaId ;  /* 0x0000000000057919 */ /* 0x002e220000008800 */
[----:B----4-:R-:W-:-:S05]  /*13190*/  VIADD R0, R0, 0x1 ;  /* 0x0000000100007836 */ /* 0x010fca0000000000 */
[----:B------:R-:W-:-:S04]  /*131a0*/  LEA.HI R2, R0, R0, RZ, 0x1 ;  /* 0x0000000000027211 */ /* 0x000fc800078f08ff */
[----:B------:R-:W-:-:S05]  /*131b0*/  LOP3.LUT R3, R2, 0xfffffffe, RZ, 0xc0, !PT ;  /* 0xfffffffe02037812 */ /* 0x000fca00078ec0ff */
[----:B------:R-:W-:Y:S01]  /*131c0*/  IMAD.IADD R3, R0, 0x1, -R3 ;  /* 0x0000000100037824 */ /* 0x000fe200078e0a03 */
[----:B------:R-:W-:-:S04]  /*131d0*/  MOV R0, 0x400 ;  /* 0x0000040000007802 */ /* 0x000fc80000000f00 */
[----:B0-----:R-:W-:Y:S02]  /*131e0*/  LEA R0, R5, R0, 0x18 ;  /* 0x0000000005007211 */ /* 0x001fe400078ec0ff */
[----:B------:R-:W-:-:S04]  /*131f0*/  SHF.L.U32 R3, R3, 0x1f, RZ ;  /* 0x0000001f03037819 */ /* 0x000fc800000006ff */
[----:B------:R-:W0:Y:S02]  /*13200*/  SYNCS.PHASECHK.TRANS64.TRYWAIT P0, [R0+URZ+0x28c20], R3 ;  /* 0x028c2003000075a7 */ /* 0x000e24000800017f */
[----:B0-----:R-:W-:Y:S05]  /*13210*/  @!P0 BRA `(.L_x_560) ;  /* 0x0000001800388947 */ /* 0x001fea0003800000 */
.L_x_622:
[----:B------:R-:W-:Y:S05]  /*13220*/  BSYNC B0 ;  /* 0x0000000000007941 */ /* 0x000fea0003800000 */
.L_x_559:
[----:B------:R-:W-:-:S03]  /*13230*/  UMOV UR4, 0xffffffff ;  /* 0xffffffff00047882 */ /* 0x000fc60000000000 */
[----:B------:R-:W-:Y:S05]  /*13240*/  BRA.DIV UR4, `(.L_x_561) ;  /* 0x0000001a04407947 */ /* 0x000fea000b800000 */
[----:B------:R-:W1:Y:S02]  /*13250*/  S2R R2, SR_TID.X ;  /* 0x0000000000027919 */ /* 0x000e640000002100 */
[----:B-1----:R-:W-:-:S04]  /*13260*/  SHF.R.U32.HI R2, RZ, 0x5, R2 ;  /* 0x00000005ff027819 */ /* 0x002fc80000011602 */
[----:B------:R-:W-:-:S05]  /*13270*/  LOP3.LUT R2, R2, 0x3, RZ, 0xc0, !PT ;  /* 0x0000000302027812 */ /* 0x000fca00078ec0ff */
[----:B------:R1:W4:Y:S02]  /*13280*/  SHFL.IDX PT, R14, R2, RZ, 0x1f ;  /* 0x00001fff020e7589 */ /* 0x00032400000e0000 */
.L_x_625:
[----:B----4-:R-:W-:Y:S01]  /*13290*/  ISETP.NE.AND P0, PT, R14, RZ, PT ;  /* 0x000000ff0e00720c */ /* 0x010fe20003f05270 */
[----:B------:R-:W-:-:S12]  /*132a0*/  BSSY B0, `(.L_x_562) ;  /* 0x0000025000007945 */ /* 0x000fd80003800000 */
[----:B------:R-:W-:Y:S05]  /*132b0*/  @P0 BRA `(.L_x_563) ;  /* 0x00000000008c0947 */ /* 0x000fea0003800000 */
[----:B------:R-:W-:-:S03]  /*132c0*/  UMOV UR4, 0xffffffff ;  /* 0xffffffff00047882 */ /* 0x000fc60000000000 */
[----:B------:R-:W-:Y:S05]  /*132d0*/  BRA.DIV UR4, `(.L_x_564) ;  /* 0x0000001a04507947 */ /* 0x000fea000b800000 */
[----:B------:R-:W-:-:S13]  /*132e0*/  ELECT P6, URZ, PT ;  /* 0x00000000003f782f */ /* 0x000fda00038c0000 */
.L_x_628:
[----:B------:R-:W-:Y:S05]  /*132f0*/  @!P6 BRA `(.L_x_563) ;  /* 0x00000000007ce947 */ /* 0x000fea0003800000 */
[----:B------:R-:W-:-:S06]  /*13300*/  ULOP3.LUT UR4, UR36, 0x2, URZ, 0xfc, !UPT ;  /* 0x0000000224047892 */ /* 0x000fcc000f8efc3f */
[----:B-1----:R-:W-:-:S05]  /*13310*/  IMAD.U32 R2, RZ, RZ, UR4 ;  /* 0x00000004ff027e24 */ /* 0x002fca000f8e00ff */
[----:B------:R-:W-:-:S13]  /*13320*/  ISETP.NE.AND P2, PT, R2, 0x3, PT ;  /* 0x000000030200780c */ /* 0x000fda0003f45270 */
[----:B------:R-:W-:Y:S05]  /*13330*/  @!P2 BRA `(.L_x_565) ;  /* 0x000000000004a947 */ /* 0x000fea0003800000 */
[----:B------:R-:W-:Y:S01]  /*13340*/  BPT.TRAP 0x1 ;  /* 0x000000040000795c */ /* 0x000fe20000300000 */
.L_x_565:
[----:B------:R-:W4:Y:S01]  /*13350*/  LDL.LU R7, [R1+0x10] ;  /* 0x0000100001077983 */ /* 0x000f220000300800 */
[----:B------:R-:W-:Y:S02]  /*13360*/  VIADD R2, R0, 0x28c40 ;  /* 0x00028c4000027836 */ /* 0x000fe40000000000 */
[C---:B0-----:R-:W-:Y:S02]  /*13370*/  VIADD R3, R19.reuse, 0x1 ;  /* 0x0000000113037836 */ /* 0x041fe40000000000 */
[----:B------:R-:W-:-:S03]  /*13380*/  IMAD R6, R19, 0x8, R2 ;  /* 0x0000000813067824 */ /* 0x000fc600078e0202 */
[----:B------:R-:W-:-:S04]  /*13390*/  ISETP.NE.AND P1, PT, R3, 0x2, PT ;  /* 0x000000020300780c */ /* 0x000fc80003f25270 */
[----:B------:R-:W-:Y:S02]  /*133a0*/  SEL R4, RZ, 0x1, P1 ;  /* 0x00000001ff047807 */ /* 0x000fe40000800000 */
[----:B------:R-:W-:Y:S02]  /*133b0*/  SEL R3, R3, RZ, P1 ;  /* 0x000000ff03037207 */ /* 0x000fe40000800000 */
[C---:B----4-:R-:W-:Y:S02]  /*133c0*/  SHF.L.U32 R5, R7.reuse, 0x1f, RZ ;  /* 0x0000001f07057819 */ /* 0x050fe400000006ff */
[----:B------:R-:W-:Y:S01]  /*133d0*/  LOP3.LUT R4, R7, R4, RZ, 0x3c, !PT ;  /* 0x0000000407047212 */ /* 0x000fe200078e3cff */
[----:B------:R-:W-:Y:S01]  /*133e0*/  IMAD R7, R3, 0x8, R2 ;  /* 0x0000000803077824 */ /* 0x000fe200078e0202 */
[----:B------:R-:W0:Y:S02]  /*133f0*/  SYNCS.PHASECHK.TRANS64.TRYWAIT P0, [R6+URZ], R5 ;  /* 0x00000005060075a7 */ /* 0x000e24000800017f */
[----:B------:R-:W-:Y:S01]  /*13400*/  SHF.L.U32 R2, R4, 0x1f, RZ ;  /* 0x0000001f04027819 */ /* 0x000fe200000006ff */
[----:B0-----:R-:W-:Y:S06]  /*13410*/  @!P0 BRA `(.L_x_566) ;  /* 0x0000001800208947 */ /* 0x001fec0003800000 */
.L_x_629:
[----:B------:R-:W1:Y:S02]  /*13420*/  SYNCS.PHASECHK.TRANS64.TRYWAIT P0, [R7+URZ], R2 ;  /* 0x00000002070075a7 */ /* 0x000e64000800017f */
[----:B-1----:R-:W-:Y:S05]  /*13430*/  @!P0 BRA `(.L_x_567) ;  /* 0x00000018002c8947 */ /* 0x002fea0003800000 */
.L_x_630:
[----:B------:R-:W-:Y:S05]  /*13440*/  @!P2 BRA `(.L_x_568) ;  /* 0x000000000004a947 */ /* 0x000fea0003800000 */
[----:B------:R-:W-:Y:S01]  /*13450*/  BPT.TRAP 0x1 ;  /* 0x000000040000795c */ /* 0x000fe20000300000 */
.L_x_568:
[----:B------:R-:W-:-:S04]  /*13460*/  VIADD R0, R0, 0x28c60 ;  /* 0x00028c6000007836 */ /* 0x000fc80000000000 */
[----:B------:R-:W-:-:S04]  /*13470*/  IMAD R4, R19, 0x8, R0 ;  /* 0x0000000813047824 */ /* 0x000fc800078e0200 */
[----:B------:R-:W4:Y:S02]  /*13480*/  SYNCS.PHASECHK.TRANS64.TRYWAIT P0, [R4+URZ], R5 ;  /* 0x00000005040075a7 */ /* 0x000f24000800017f */
[----:B----4-:R-:W-:Y:S05]  /*13490*/  @!P0 BRA `(.L_x_569) ;  /* 0x0000001800288947 */ /* 0x010fea0003800000 */
.L_x_631:
[----:B------:R-:W-:-:S07]  /*134a0*/  IMAD R3, R3, 0x8, R0 ;  /* 0x0000000803037824 */ /* 0x000fce00078e0200 */
.L_x_570:
[----:B------:R0:W0:Y:S02]  /*134b0*/  SYNCS.PHASECHK.TRANS64.TRYWAIT P0, [R3+URZ], R2 ;  /* 0x00000002030075a7 */ /* 0x000024000800017f */
[----:B0-----:R-:W-:Y:S05]  /*134c0*/  @!P0 NANOSLEEP.SYNCS 0x989680 ;  /* 0x009896800000895d */ /* 0x001fea0003900000 */
[----:B------:R-:W0:Y:S02]  /*134d0*/  @!P0 SYNCS.PHASECHK.TRANS64 P0, [R3+URZ], R2 ;  /* 0x00000002030085a7 */ /* 0x000e24000800007f */
[----:B0-----:R-:W-:Y:S05]  /*134e0*/  @!P0 BRA `(.L_x_570) ;  /* 0xfffffffc00f08947 */ /* 0x001fea000383ffff */
.L_x_563:
[----:B------:R-:W-:Y:S05]  /*134f0*/  BSYNC B0 ;  /* 0x0000000000007941 */ /* 0x000fea0003800000 */
.L_x_562:
[----:B------:R-:W-:Y:S05]  /*13500*/  EXIT ;  /* 0x000000000000794d */ /* 0x000fea0003800000 */
.L_x_389:
[----:B0-----:R-:W-:-:S04]  /*13510*/  IMAD.U32 R3, RZ, RZ, UR17 ;  /* 0x00000011ff037e24 */ /* 0x001fc8000f8e00ff */
[----:B------:R0:W1:Y:S03]  /*13520*/  SYNCS.PHASECHK.TRANS64.TRYWAIT P0, [R3+URZ+0x28c50], R0 ;  /* 0x028c5000030075a7 */ /* 0x000066000800017f */
[----:B-1----:R-:W-:Y:S05]  /*13530*/  @!P0 NANOSLEEP.SYNCS 0x989680 ;  /* 0x009896800000895d */ /* 0x002fea0003900000 */
[----:B------:R-:W1:Y:S02]  /*13540*/  @!P0 SYNCS.PHASECHK.TRANS64 P0, [R3+URZ+0x28c50], R0 ;  /* 0x028c5000030085a7 */ /* 0x000e64000800007f */
[----:B-1----:R-:W-:Y:S05]  /*13550*/  @!P0 BRA `(.L_x_389) ;  /* 0xfffffffc00ec8947 */ /* 0x002fea000383ffff */
[----:B------:R-:W-:Y:S05]  /*13560*/  BRA `(.L_x_571) ;  /* 0xfffffee800bc7947 */ /* 0x000fea000383ffff */
.L_x_394:
[----:B-1----:R-:W-:-:S04]  /*13570*/  IMAD.U32 R3, RZ, RZ, UR6 ;  /* 0x00000006ff037e24 */ /* 0x002fc8000f8e00ff */
[----:B------:R1:W2:Y:S03]  /*13580*/  SYNCS.PHASECHK.TRANS64.TRYWAIT P0, [R3+URZ+0x28c50], R0 ;  /* 0x028c5000030075a7 */ /* 0x0002a6000800017f */
[----:B--2---:R-:W-:Y:S05]  /*13590*/  @!P0 NANOSLEEP.SYNCS 0x989680 ;  /* 0x009896800000895d */ /* 0x004fea0003900000 */
[----:B------:R-:W2:Y:S02]  /*135a0*/  @!P0 SYNCS.PHASECHK.TRANS64 P0, [R3+URZ+0x28c50], R0 ;  /* 0x028c5000030085a7 */ /* 0x000ea4000800007f */
[----:B--2---:R-:W-:Y:S05]  /*135b0*/  @!P0 BRA `(.L_x_394) ;  /* 0xfffffffc00ec8947 */ /* 0x004fea000383ffff */
[----:B------:R-:W-:Y:S05]  /*135c0*/  BRA `(.L_x_393) ;  /* 0xfffffef400d47947 */ /* 0x000fea000383ffff */
.L_x_398:
[----:B0-----:R-:W-:-:S04]  /*135d0*/  IMAD.U32 R3, RZ, RZ, UR38 ;  /* 0x00000026ff037e24 */ /* 0x001fc8000f8e00ff */
[----:B------:R0:W1:Y:S03]  /*135e0*/  SYNCS.PHASECHK.TRANS64.TRYWAIT P1, [R3+URZ+0x28c00], R0 ;  /* 0x028c0000030075a7 */ /* 0x000066000802017f */
[----:B-1----:R-:W-:Y:S05]  /*135f0*/  @!P1 NANOSLEEP.SYNCS 0x989680 ;  /* 0x009896800000995d */ /* 0x002fea0003900000 */
[----:B------:R-:W1:Y:S02]  /*13600*/  @!P1 SYNCS.PHASECHK.TRANS64 P1, [R3+URZ+0x28c00], R0 ;  /* 0x028c0000030095a7 */ /* 0x000e64000802007f */
[----:B-1----:R-:W-:Y:S05]  /*13610*/  @!P1 BRA `(.L_x_398) ;  /* 0xfffffffc00ec9947 */ /* 0x002fea000383ffff */
[----:B------:R-:W-:Y:S05]  /*13620*/  BRA `(.L_x_572) ;  /* 0xffffff0800e47947 */ /* 0x000fea000383ffff */
.L_x_402:
[----:B--2---:R2:W3:Y:S02]  /*13630*/  SYNCS.PHASECHK.TRANS64.TRYWAIT P1, [R7+URZ+0x28c30], R8 ;  /* 0x028c3008070075a7 */ /* 0x0044e4000802017f */
[----:B---3--:R-:W-:Y:S05]  /*13640*/  @!P1 NANOSLEEP.SYNCS 0x989680 ;  /* 0x009896800000995d */ /* 0x008fea0003900000 */
[----:B------:R-:W3:Y:S02]  /*13650*/  @!P1 SYNCS.PHASECHK.TRANS64 P1, [R7+URZ+0x28c30], R8 ;  /* 0x028c3008070095a7 */ /* 0x000ee4000802007f */
[----:B---3--:R-:W-:Y:S05]  /*13660*/  @!P1 BRA `(.L_x_402) ;  /* 0xfffffffc00f09947 */ /* 0x008fea000383ffff */
[----:B------:R-:W-:Y:S05]  /*13670*/  BRA `(.L_x_401) ;  /* 0xffffff0c00007947 */ /* 0x000fea000383ffff */
.L_x_406:
[----:B----4-:R4:W0:Y:S02]  /*13680*/  SYNCS.PHASECHK.TRANS64.TRYWAIT P2, [R7+URZ+0x28c50], R8 ;  /* 0x028c5008070075a7 */ /* 0x010824000804017f */
[----:B0-----:R-:W-:Y:S05]  /*13690*/  @!P2 NANOSLEEP.SYNCS 0x989680 ;  /* 0x009896800000a95d */ /* 0x001fea0003900000 */
[----:B------:R-:W0:Y:S02]  /*136a0*/  @!P2 SYNCS.PHASECHK.TRANS64 P2, [R7+URZ+0x28c50], R8 ;  /* 0x028c50080700a5a7 */ /* 0x000e24000804007f */
[----:B0-----:R-:W-:Y:S05]  /*136b0*/  @!P2 BRA `(.L_x_406) ;  /* 0xfffffffc00f0a947 */ /* 0x001fea000383ffff */
[----:B------:R-:W-:Y:S05]  /*136c0*/  BRA `(.L_x_405) ;  /* 0xffffff1c00147947 */ /* 0x000fea000383ffff */
.L_x_411:
[----:B--2---:R-:W-:-:S04]  /*136d0*/  IMAD.U32 R0, RZ, RZ, UR23 ;  /* 0x00000017ff007e24 */ /* 0x004fc8000f8e00ff */
[----:B------:R2:W3:Y:S03]  /*136e0*/  SYNCS.PHASECHK.TRANS64.TRYWAIT P2, [R0+URZ+0x28c30], R7 ;  /* 0x028c3007000075a7 */ /* 0x0004e6000804017f */
[----:B---3--:R-:W-:Y:S05]  /*136f0*/  @!P2 NANOSLEEP.SYNCS 0x989680 ;  /* 0x009896800000a95d */ /* 0x008fea0003900000 */
[----:B------:R-:W3:Y:S02]  /*13700*/  @!P2 SYNCS.PHASECHK.TRANS64 P2, [R0+URZ+0x28c30], R7 ;  /* 0x028c30070000a5a7 */ /* 0x000ee4000804007f */
[----:B---3--:R-:W-:Y:S05]  /*13710*/  @!P2 BRA `(.L_x_411) ;  /* 0xfffffffc00eca947 */ /* 0x008fea000383ffff */
[----:B------:R-:W-:Y:S05]  /*13720*/  BRA `(.L_x_410) ;  /* 0xffffff1c00f47947 */ /* 0x000fea000383ffff */
.L_x_415:
[----:B--2---:R2:W3:Y:S02]  /*13730*/  SYNCS.PHASECHK.TRANS64.TRYWAIT P2, [R10+URZ+0x28c50], R7 ;  /* 0x028c50070a0075a7 */ /* 0x0044e4000804017f */
[----:B---3--:R-:W-:Y:S05]  /*13740*/  @!P2 NANOSLEEP.SYNCS 0x989680 ;  /* 0x009896800000a95d */ /* 0x008fea0003900000 */
[----:B------:R-:W3:Y:S02]  /*13750*/  @!P2 SYNCS.PHASECHK.TRANS64 P2, [R10+URZ+0x28c50], R7 ;  /* 0x028c50070a00a5a7 */ /* 0x000ee4000804007f */
[----:B---3--:R-:W-:Y:S05]  /*13760*/  @!P2 BRA `(.L_x_415) ;  /* 0xfffffffc00f0a947 */ /* 0x008fea000383ffff */
[----:B------:R-:W-:Y:S05]  /*13770*/  BRA `(.L_x_414) ;  /* 0xffffff3400247947 */ /* 0x000fea000383ffff */
.L_x_454:
[----:B------:R-:W1:Y:S01]  /*13780*/  S2R R4, SR_TID.X ;  /* 0x0000000000047919 */ /* 0x000e620000002100 */
[----:B------:R-:W-:Y:S01]  /*13790*/  BSSY B0, `(.L_x_573) ;  /* 0x000000a000007945 */ /* 0x000fe20003800000 */
[----:B------:R-:W-:Y:S02]  /*137a0*/  IMAD.MOV.U32 R12, RZ, RZ, RZ ;  /* 0x000000ffff0c7224 */ /* 0x000fe400078e00ff */
[----:B0-----:R-:W-:Y:S02]  /*137b0*/  IMAD.MOV.U32 R11, RZ, RZ, 0x1f ;  /* 0x0000001fff0b7424 */ /* 0x001fe400078e00ff */
[----:B------:R-:W-:Y:S01]  /*137c0*/  IMAD.MOV.U32 R15, RZ, RZ, -0x1 ;  /* 0xffffffffff0f7424 */ /* 0x000fe200078e00ff */
[----:B-1----:R-:W-:-:S04]  /*137d0*/  SHF.R.U32.HI R4, RZ, 0x5, R4 ;  /* 0x00000005ff047819 */ /* 0x002fc80000011604 */
[----:B------:R-:W-:-:S05]  /*137e0*/  LOP3.LUT R4, R4, 0x3, RZ, 0xc0, !PT ;  /* 0x0000000304047812 */ /* 0x000fca00078ec0ff */
[----:B------:R-:W-:-:S07]  /*137f0*/  IMAD.MOV.U32 R13, RZ, RZ, R4 ;  /* 0x000000ffff0d7224 */ /* 0x000fce00078e0004 */
[----:B---3--:R-:W-:Y:S05]  /*13800*/  WARPSYNC.COLLECTIVE R15, `(.L_x_574) ;  /* 0x000000000f087348 */ /* 0x008fea0003c00000 */
[----:B------:R0:W1:Y:S02]  /*13810*/  SHFL.IDX P6, R14, R13, R12, R11 ;  /* 0x0000000c0d0e7389 */ /* 0x00006400000c000b */
[----:B01-3--:R-:W-:Y:S01]  /*13820*/  ENDCOLLECTIVE ;  /* 0x000000000000791b */ /* 0x00bfe20003800000 */
.L_x_574:
[----:B------:R-:W-:Y:S05]  /*13830*/  BSYNC B0 ;  /* 0x0000000000007941 */ /* 0x000fea0003800000 */
.L_x_573:
[----:B------:R-:W-:Y:S05]  /*13840*/  BRA `(.L_x_575) ;  /* 0xffffffa400d07947 */ /* 0x000fea000383ffff */
.L_x_456:
[----:B------:R-:W-:Y:S01]  /*13850*/  BSSY B0, `(.L_x_576) ;  /* 0x0000006000007945 */ /* 0x000fe20003800000 */
[----:B------:R-:W-:-:S07]  /*13860*/  IMAD.MOV.U32 R15, RZ, RZ, -0x1 ;  /* 0xffffffffff0f7424 */ /* 0x000fce00078e00ff */
[----:B0--34-:R-:W-:Y:S05]  /*13870*/  WARPSYNC.COLLECTIVE R15, `(.L_x_577) ;  /* 0x000000000f0c7348 */ /* 0x019fea0003c00000 */
[----:B------:R-:W-:Y:S02]  /*13880*/  ELECT P6, UR62, PT ;  /* 0x00000000003e782f */ /* 0x000fe400038c0000 */
[----:B------:R-:W-:Y:S01]  /*13890*/  MOV R14, UR62 ;  /* 0x0000003e000e7c02 */ /* 0x000fe20008000f00 */
[----:B0--34-:R-:W-:Y:S10]  /*138a0*/  ENDCOLLECTIVE ;  /* 0x000000000000791b */ /* 0x019ff40003800000 */
.L_x_577:
[----:B------:R-:W-:Y:S05]  /*138b0*/  BSYNC B0 ;  /* 0x0000000000007941 */ /* 0x000fea0003800000 */
.L_x_576:
[----:B------:R-:W-:Y:S05]  /*138c0*/  BRA `(.L_x_578) ;  /* 0xffffffa400d47947 */ /* 0x000fea000383ffff */
.L_x_458:
[----:B-1----:R1:W2:Y:S02]  /*138d0*/  SYNCS.PHASECHK.TRANS64.TRYWAIT P0, [R0+URZ+0x28c40], R2 ;  /* 0x028c4002000075a7 */ /* 0x0022a4000800017f */
[----:B--2---:R-:W-:Y:S05]  /*138e0*/  @!P0 NANOSLEEP.SYNCS 0x989680 ;  /* 0x009896800000895d */ /* 0x004fea0003900000 */
[----:B------:R-:W2:Y:S02]  /*138f0*/  @!P0 SYNCS.PHASECHK.TRANS64 P0, [R0+URZ+0x28c40], R2 ;  /* 0x028c4002000085a7 */ /* 0x000ea4000800007f */
[----:B--2---:R-:W-:Y:S05]  /*13900*/  @!P0 BRA `(.L_x_458) ;  /* 0xfffffffc00f08947 */ /* 0x004fea000383ffff */
[----:B------:R-:W-:Y:S05]  /*13910*/  BRA `(.L_x_579) ;  /* 0xffffffa800347947 */ /* 0x000fea000383ffff */
.L_x_462:
[----:B------:R-:W2:Y:S01]  /*13920*/  LDL.LU R11, [R1+0x40] ;  /* 0x00004000010b7983 */ /* 0x000ea20000300800 */
[----:B------:R-:W-:Y:S02]  /*13930*/  IMAD.MOV.U32 R13, RZ, RZ, R3 ;  /* 0x000000ffff0d7224 */ /* 0x000fe400078e0003 */
[----:B------:R-:W-:Y:S01]  /*13940*/  IMAD.MOV.U32 R12, RZ, RZ, RZ ;  /* 0x000000ffff0c7224 */ /* 0x000fe200078e00ff */
[----:B------:R-:W0:Y:S01]  /*13950*/  S2R R5, SR_TID.X ;  /* 0x0000000000057919 */ /* 0x000e220000002100 */
[----:B------:R-:W-:Y:S01]  /*13960*/  IMAD.MOV.U32 R15, RZ, RZ, -0x1 ;  /* 0xffffffffff0f7424 */ /* 0x000fe200078e00ff */
[----:B0-----:R-:W-:-:S04]  /*13970*/  LOP3.LUT R5, R5, 0x7f, RZ, 0xc0, !PT ;  /* 0x0000007f05057812 */ /* 0x001fc800078ec0ff */
[----:B------:R-:W-:-:S05]  /*13980*/  SHF.R.U32.HI R5, RZ, 0x3, R5 ;  /* 0x00000003ff057819 */ /* 0x000fca0000011605 */
[----:B------:R-:W-:-:S04]  /*13990*/  IMAD R2, R10, 0x40, R5 ;  /* 0x000000400a027824 */ /* 0x000fc800078e0205 */
[----:B------:R-:W-:Y:S02]  /*139a0*/  VIADD R5, R2, 0x10 ;  /* 0x0000001002057836 */ /* 0x000fe40000000000 */
[----:B--2---:R-:W-:Y:S02]  /*139b0*/  IMAD R0, R11, R7, RZ ;  /* 0x000000070b007224 */ /* 0x004fe400078e02ff */
[----:B------:R-:W-:-:S03]  /*139c0*/  IMAD.MOV.U32 R11, RZ, RZ, 0x181f ;  /* 0x0000181fff0b7424 */ /* 0x000fc600078e00ff */
[----:B------:R-:W-:-:S13]  /*139d0*/  ISETP.GE.AND P1, PT, R2, R0, PT ;  /* 0x000000000200720c */ /* 0x000fda0003f26270 */
[----:B-----5:R-:W-:Y:S05]  /*139e0*/  WARPSYNC.COLLECTIVE R15, `(.L_x_580) ;  /* 0x000000000f087348 */ /* 0x020fea0003c00000 */
[----:B------:R0:W1:Y:S02]  /*139f0*/  SHFL.IDX P6, R14, R13, R12, R11 ;  /* 0x0000000c0d0e7389 */ /* 0x00006400000c000b */
[----:B01---5:R-:W-:Y:S01]  /*13a00*/  ENDCOLLECTIVE ;  /* 0x000000000000791b */ /* 0x023fe20003800000 */
.L_x_580:
[----:B------:R-:W-:Y:S02]  /*13a10*/  IMAD.MOV.U32 R13, RZ, RZ, R4 ;  /* 0x000000ffff0d7224 */ /* 0x000fe400078e0004 */
[----:B------:R-:W-:-:S07]  /*13a20*/  IMAD.MOV.U32 R6, RZ, RZ, R14 ;  /* 0x000000ffff067224 */ /* 0x000fce00078e000e */
[----:B------:R-:W-:Y:S05]  /*13a30*/  WARPSYNC.COLLECTIVE R15, `(.L_x_581) ;  /* 0x000000000f087348 */ /* 0x000fea0003c00000 */
[----:B------:R0:W1:Y:S02]  /*13a40*/  SHFL.IDX P6, R14, R13, R12, R11 ;  /* 0x0000000c0d0e7389 */ /* 0x00006400000c000b */
[----:B01----:R-:W-:Y:S01]  /*13a50*/  ENDCOLLECTIVE ;  /* 0x000000000000791b */ /* 0x003fe20003800000 */
.L_x_581:
[----:B------:R-:W-:Y:S02]  /*13a60*/  IMAD.MOV.U32 R13, RZ, RZ, R3 ;  /* 0x000000ffff0d7224 */ /* 0x000fe400078e0003 */
[----:B------:R-:W-:Y:S02]  /*13a70*/  IMAD.MOV.U32 R12, RZ, RZ, 0x1 ;  /* 0x00000001ff0c7424 */ /* 0x000fe400078e00ff */
[----:B------:R-:W-:-:S07]  /*13a80*/  IMAD.MOV.U32 R7, RZ, RZ, R14 ;  /* 0x000000ffff077224 */ /* 0x000fce00078e000e */
[----:B------:R-:W-:Y:S05]  /*13a90*/  WARPSYNC.COLLECTIVE R15, `(.L_x_582) ;  /* 0x000000000f087348 */ /* 0x000fea0003c00000 */
[----:B------:R0:W1:Y:S02]  /*13aa0*/  SHFL.IDX P6, R14, R13, R12, R11 ;  /* 0x0000000c0d0e7389 */ /* 0x00006400000c000b */
[----:B01----:R-:W-:Y:S01]  /*13ab0*/  ENDCOLLECTIVE ;  /* 0x000000000000791b */ /* 0x003fe20003800000 */
.L_x_582:
        /* <DEDUP_REMOVED lines=15> */
.L_x_583:
[----:B------:R-:W-:Y:S02]  /*13bb0*/  IMAD.MOV.U32 R13, RZ, RZ, R3 ;  /* 0x000000ffff0d7224 */ /* 0x000fe400078e0003 */
[----:B------:R-:W-:Y:S02]  /*13bc0*/  IMAD.MOV.U32 R12, RZ, RZ, 0x2 ;  /* 0x00000002ff0c7424 */ /* 0x000fe400078e00ff */
[----:B------:R-:W-:-:S07]  /*13bd0*/  IMAD.MOV.U32 R5, RZ, RZ, R14 ;  /* 0x000000ffff057224 */ /* 0x000fce00078e000e */
[----:B------:R-:W-:Y:S05]  /*13be0*/  WARPSYNC.COLLECTIVE R15, `(.L_x_584) ;  /* 0x000000000f087348 */ /* 0x000fea0003c00000 */
[----:B------:R0:W1:Y:S02]  /*13bf0*/  SHFL.IDX P6, R14, R13, R12, R11 ;  /* 0x0000000c0d0e7389 */ /* 0x00006400000c000b */
[----:B01----:R-:W-:Y:S01]  /*13c00*/  ENDCOLLECTIVE ;  /* 0x000000000000791b */ /* 0x003fe20003800000 */
.L_x_584:
[----:B------:R-:W-:-:S05]  /*13c10*/  @!P1 LEA R5, P2, R9, R5, 0x1 ;  /* 0x0000000509059211 */ /* 0x000fca00078408ff */
[----:B------:R-:W-:-:S04]  /*13c20*/  @!P1 IMAD.X R6, RZ, RZ, R6, P2 ;  /* 0x000000ffff069224 */ /* 0x000fc800010e0606 */
[----:B------:R-:W-:Y:S02]  /*13c30*/  @!P1 IMAD.MOV.U32 R7, RZ, RZ, R6 ;  /* 0x000000ffff079224 */ /* 0x000fe400078e0006 */
[----:B------:R-:W-:Y:S02]  /*13c40*/  @!P1 IMAD.MOV.U32 R6, RZ, RZ, R5 ;  /* 0x000000ffff069224 */ /* 0x000fe400078e0005 */
[----:B------:R-:W-:Y:S02]  /*13c50*/  IMAD.MOV.U32 R13, RZ, RZ, R4 ;  /* 0x000000ffff0d7224 */ /* 0x000fe400078e0004 */
[----:B------:R-:W-:Y:S01]  /*13c60*/  VIADD R5, R2, 0x20 ;  /* 0x0000002002057836 */ /* 0x000fe20000000000 */
[----:B------:R-:W-:Y:S01]  /*13c70*/  @!PT LDS RZ, [RZ] ;  /* 0x00000000fffff984 */ /* 0x000fe20000000800 */
[----:B------:R-:W-:Y:S01]  /*13c80*/  @!PT LDS RZ, [RZ] ;  /* 0x00000000fffff984 */ /* 0x000fe20000000800 */
[----:B------:R-:W-:Y:S01]  /*13c90*/  @!PT LDS RZ, [RZ] ;  /* 0x00000000fffff984 */ /* 0x000fe20000000800 */
[----:B------:R0:W-:Y:S04]  /*13ca0*/  @!P1 LDGSTS.E.BYPASS.LTC128B.128 [R8+0x20c00], desc[UR40][R6.64], !P0 ;  /* 0x20c0000006089fae */ /* 0x0001e8000c101d68 */
[----:B------:R-:W-:Y:S01]  /*13cb0*/  ISETP.GE.AND P1, PT, R5, R0, PT ;  /* 0x000000000500720c */ /* 0x000fe20003f26270 */
[----:B0-----:R-:W-:-:S12]  /*13cc0*/  IMAD.MOV.U32 R6, RZ, RZ, R14 ;  /* 0x000000ffff067224 */ /* 0x001fd800078e000e */
[----:B------:R-:W-:Y:S05]  /*13cd0*/  WARPSYNC.COLLECTIVE R15, `(.L_x_585) ;  /* 0x000000000f087348 */ /* 0x000fea0003c00000 */
[----:B------:R0:W1:Y:S02]  /*13ce0*/  SHFL.IDX P6, R14, R13, R12, R11 ;  /* 0x0000000c0d0e7389 */ /* 0x00006400000c000b */
[----:B01----:R-:W-:Y:S01]  /*13cf0*/  ENDCOLLECTIVE ;  /* 0x000000000000791b */ /* 0x003fe20003800000 */
.L_x_585:
[----:B------:R-:W-:Y:S02]  /*13d00*/  IMAD.MOV.U32 R13, RZ, RZ, R3 ;  /* 0x000000ffff0d7224 */ /* 0x000fe400078e0003 */
[----:B------:R-:W-:Y:S02]  /*13d10*/  IMAD.MOV.U32 R12, RZ, RZ, 0x3 ;  /* 0x00000003ff0c7424 */ /* 0x000fe400078e00ff */
[----:B------:R-:W-:-:S07]  /*13d20*/  IMAD.MOV.U32 R5, RZ, RZ, R14 ;  /* 0x000000ffff057224 */ /* 0x000fce00078e000e */
[----:B------:R-:W-:Y:S05]  /*13d30*/  WARPSYNC.COLLECTIVE R15, `(.L_x_586) ;  /* 0x000000000f087348 */ /* 0x000fea0003c00000 */
[----:B------:R0:W1:Y:S02]  /*13d40*/  SHFL.IDX P6, R14, R13, R12, R11 ;  /* 0x0000000c0d0e7389 */ /* 0x00006400000c000b */
[----:B01----:R-:W-:Y:S01]  /*13d50*/  ENDCOLLECTIVE ;  /* 0x000000000000791b */ /* 0x003fe20003800000 */
.L_x_586:
[----:B------:R-:W-:-:S05]  /*13d60*/  @!P1 LEA R5, P2, R9, R5, 0x1 ;  /* 0x0000000509059211 */ /* 0x000fca00078408ff */
[----:B------:R-:W-:-:S04]  /*13d70*/  @!P1 IMAD.X R6, RZ, RZ, R6, P2 ;  /* 0x000000ffff069224 */ /* 0x000fc800010e0606 */
[----:B------:R-:W-:Y:S02]  /*13d80*/  @!P1 IMAD.MOV.U32 R7, RZ, RZ, R6 ;  /* 0x000000ffff079224 */ /* 0x000fe400078e0006 */
[----:B------:R-:W-:Y:S02]  /*13d90*/  IMAD.MOV.U32 R13, RZ, RZ, R4 ;  /* 0x000000ffff0d7224 */ /* 0x000fe400078e0004 */
[----:B------:R-:W-:-:S05]  /*13da0*/  @!P1 IMAD.MOV.U32 R6, RZ, RZ, R5 ;  /* 0x000000ffff069224 */ /* 0x000fca00078e0005 */
        /* <DEDUP_REMOVED lines=8> */
.L_x_587:
[----:B------:R-:W-:Y:S01]  /*13e30*/  IMAD.MOV.U32 R3, RZ, RZ, R14 ;  /* 0x000000ffff037224 */ /* 0x000fe200078e000e */
[----:B------:R-:W-:Y:S06]  /*13e40*/  BRA `(.L_x_588) ;  /* 0xffffffac00747947 */ /* 0x000fec000383ffff */
.L_x_465:
[----:B0-----:R0:W1:Y:S02]  /*13e50*/  SYNCS.PHASECHK.TRANS64.TRYWAIT P0, [R18+URZ+0x28c20], R0 ;  /* 0x028c2000120075a7 */ /* 0x001064000800017f */
[----:B-1----:R-:W-:Y:S05]  /*13e60*/  @!P0 NANOSLEEP.SYNCS 0x989680 ;  /* 0x009896800000895d */ /* 0x002fea0003900000 */
[----:B------:R-:W1:Y:S02]  /*13e70*/  @!P0 SYNCS.PHASECHK.TRANS64 P0, [R18+URZ+0x28c20], R0 ;  /* 0x028c2000120085a7 */ /* 0x000e64000800007f */
[----:B-1----:R-:W-:Y:S05]  /*13e80*/  @!P0 BRA `(.L_x_465) ;  /* 0xfffffffc00f08947 */ /* 0x002fea000383ffff */
[----:B------:R-:W-:Y:S05]  /*13e90*/  BRA `(.L_x_589) ;  /* 0xffffffac00d07947 */ /* 0x000fea000383ffff */
.L_x_469:
[----:B0-----:R0:W1:Y:S02]  /*13ea0*/  SYNCS.PHASECHK.TRANS64.TRYWAIT P0, [R0+URZ+0x28c60], R2 ;  /* 0x028c6002000075a7 */ /* 0x001064000800017f */
[----:B-1----:R-:W-:Y:S05]  /*13eb0*/  @!P0 NANOSLEEP.SYNCS 0x989680 ;  /* 0x009896800000895d */ /* 0x002fea0003900000 */
[----:B------:R-:W1:Y:S02]  /*13ec0*/  @!P0 SYNCS.PHASECHK.TRANS64 P0, [R0+URZ+0x28c60], R2 ;  /* 0x028c6002000085a7 */ /* 0x000e64000800007f */
[----:B-1----:R-:W-:Y:S05]  /*13ed0*/  @!P0 BRA `(.L_x_469) ;  /* 0xfffffffc00f08947 */ /* 0x002fea000383ffff */
[----:B------:R-:W-:Y:S05]  /*13ee0*/  BRA `(.L_x_590) ;  /* 0xffffffac00f47947 */ /* 0x000fea000383ffff */
.L_x_488:
[----:B-1----:R1:W2:Y:S02]  /*13ef0*/  SYNCS.PHASECHK.TRANS64.TRYWAIT P0, [R3+URZ+0x28c40], R2 ;  /* 0x028c4002030075a7 */ /* 0x0022a4000800017f */
[----:B--2---:R-:W-:Y:S05]  /*13f00*/  @!P0 NANOSLEEP.SYNCS 0x989680 ;  /* 0x009896800000895d */ /* 0x004fea0003900000 */
[----:B------:R-:W2:Y:S02]  /*13f10*/  @!P0 SYNCS.PHASECHK.TRANS64 P0, [R3+URZ+0x28c40], R2 ;  /* 0x028c4002030085a7 */ /* 0x000ea4000800007f */
[----:B--2---:R-:W-:Y:S05]  /*13f20*/  @!P0 BRA `(.L_x_488) ;  /* 0xfffffffc00f08947 */ /* 0x004fea000383ffff */
[----:B------:R-:W-:Y:S05]  /*13f30*/  BRA `(.L_x_591) ;  /* 0xffffffbc00047947 */ /* 0x000fea000383ffff */
.L_x_493:
[----:B--2---:R2:W3:Y:S02]  /*13f40*/  SYNCS.PHASECHK.TRANS64.TRYWAIT P0, [R3+URZ+0x28c60], R2 ;  /* 0x028c6002030075a7 */ /* 0x0044e4000800017f */
[----:B---3--:R-:W-:Y:S05]  /*13f50*/  @!P0 NANOSLEEP.SYNCS 0x989680 ;  /* 0x009896800000895d */ /* 0x008fea0003900000 */
[----:B------:R-:W3:Y:S02]  /*13f60*/  @!P0 SYNCS.PHASECHK.TRANS64 P0, [R3+URZ+0x28c60], R2 ;  /* 0x028c6002030085a7 */ /* 0x000ee4000800007f */
[----:B---3--:R-:W-:Y:S05]  /*13f70*/  @!P0 BRA `(.L_x_493) ;  /* 0xfffffffc00f08947 */ /* 0x008fea000383ffff */
[----:B------:R-:W-:Y:S05]  /*13f80*/  BRA `(.L_x_592) ;  /* 0xffffffbc00807947 */ /* 0x000fea000383ffff */
.L_x_508:
[----:B0-----:R0:W1:Y:S02]  /*13f90*/  SYNCS.PHASECHK.TRANS64.TRYWAIT P0, [R4+URZ+0x28c40], R2 ;  /* 0x028c4002040075a7 */ /* 0x001064000800017f */
[----:B-1----:R-:W-:Y:S05]  /*13fa0*/  @!P0 NANOSLEEP.SYNCS 0x989680 ;  /* 0x009896800000895d */ /* 0x002fea0003900000 */
[----:B------:R-:W1:Y:S02]  /*13fb0*/  @!P0 SYNCS.PHASECHK.TRANS64 P0, [R4+URZ+0x28c40], R2 ;  /* 0x028c4002040085a7 */ /* 0x000e64000800007f */
[----:B-1----:R-:W-:Y:S05]  /*13fc0*/  @!P0 BRA `(.L_x_508) ;  /* 0xfffffffc00f08947 */ /* 0x002fea000383ffff */
[----:B------:R-:W-:Y:S05]  /*13fd0*/  BRA `(.L_x_593) ;  /* 0xffffffc8005c7947 */ /* 0x000fea000383ffff */
.L_x_513:
[----:B-1----:R1:W2:Y:S02]  /*13fe0*/  SYNCS.PHASECHK.TRANS64.TRYWAIT P0, [R4+URZ+0x28c60], R2 ;  /* 0x028c6002040075a7 */ /* 0x0022a4000800017f */
[----:B--2---:R-:W-:Y:S05]  /*13ff0*/  @!P0 NANOSLEEP.SYNCS 0x989680 ;  /* 0x009896800000895d */ /* 0x004fea0003900000 */
[----:B------:R-:W2:Y:S02]  /*14000*/  @!P0 SYNCS.PHASECHK.TRANS64 P0, [R4+URZ+0x28c60], R2 ;  /* 0x028c6002040085a7 */ /* 0x000ea4000800007f */
[----:B--2---:R-:W-:Y:S05]  /*14010*/  @!P0 BRA `(.L_x_513) ;  /* 0xfffffffc00f08947 */ /* 0x004fea000383ffff */
[----:B------:R-:W-:Y:S05]  /*14020*/  BRA `(.L_x_594) ;  /* 0xffffffc800d87947 */ /* 0x000fea000383ffff */
.L_x_528:
[----:B-1----:R1:W2:Y:S02]  /*14030*/  SYNCS.PHASECHK.TRANS64.TRYWAIT P0, [R4+URZ+0x28c40], R2 ;  /* 0x028c4002040075a7 */ /* 0x0022a4000800017f */
[----:B--2---:R-:W-:Y:S05]  /*14040*/  @!P0 NANOSLEEP.SYNCS 0x989680 ;  /* 0x009896800000895d */ /* 0x004fea0003900000 */
[----:B------:R-:W2:Y:S02]  /*14050*/  @!P0 SYNCS.PHASECHK.TRANS64 P0, [R4+URZ+0x28c40], R2 ;  /* 0x028c4002040085a7 */ /* 0x000ea4000800007f */
[----:B--2---:R-:W-:Y:S05]  /*14060*/  @!P0 BRA `(.L_x_528) ;  /* 0xfffffffc00f08947 */ /* 0x004fea000383ffff */
[----:B------:R-:W-:Y:S05]  /*14070*/  BRA `(.L_x_595) ;  /* 0xffffffd400987947 */ /* 0x000fea000383ffff */
.L_x_533:
[----:B0-----:R0:W2:Y:S02]  /*14080*/  SYNCS.PHASECHK.TRANS64.TRYWAIT P0, [R4+URZ+0x28c60], R2 ;  /* 0x028c6002040075a7 */ /* 0x0010a4000800017f */
[----:B--2---:R-:W-:Y:S05]  /*14090*/  @!P0 NANOSLEEP.SYNCS 0x989680 ;  /* 0x009896800000895d */ /* 0x004fea0003900000 */
[----:B------:R-:W2:Y:S02]  /*140a0*/  @!P0 SYNCS.PHASECHK.TRANS64 P0, [R4+URZ+0x28c60], R2 ;  /* 0x028c6002040085a7 */ /* 0x000ea4000800007f */
[----:B--2---:R-:W-:Y:S05]  /*140b0*/  @!P0 BRA `(.L_x_533) ;  /* 0xfffffffc00f08947 */ /* 0x004fea000383ffff */
[----:B------:R-:W-:Y:S05]  /*140c0*/  BRA `(.L_x_596) ;  /* 0xffffffd800147947 */ /* 0x000fea000383ffff */
.L_x_549:
[----:B------:R-:W2:Y:S01]  /*140d0*/  LDL R3, [R1] ;  /* 0x0000000001037983 */ /* 0x000ea20000100800 */
[----:B------:R-:W-:Y:S01]  /*140e0*/  BSSY B0, `(.L_x_597) ;  /* 0x0000008000007945 */ /* 0x000fe20003800000 */
[----:B------:R-:W-:Y:S02]  /*140f0*/  IMAD.MOV.U32 R12, RZ, RZ, RZ ;  /* 0x000000ffff0c7224 */ /* 0x000fe400078e00ff */
[----:B0-----:R-:W-:Y:S02]  /*14100*/  IMAD.MOV.U32 R11, RZ, RZ, 0x1f ;  /* 0x0000001fff0b7424 */ /* 0x001fe400078e00ff */
[----:B------:R-:W-:Y:S02]  /*14110*/  IMAD.MOV.U32 R15, RZ, RZ, -0x1 ;  /* 0xffffffffff0f7424 */ /* 0x000fe400078e00ff */
[----:B--2---:R-:W-:-:S07]  /*14120*/  IMAD.MOV.U32 R13, RZ, RZ, R3 ;  /* 0x000000ffff0d7224 */ /* 0x004fce00078e0003 */
[----:B-1----:R-:W-:Y:S05]  /*14130*/  WARPSYNC.COLLECTIVE R15, `(.L_x_598) ;  /* 0x000000000f087348 */ /* 0x002fea0003c00000 */
[----:B------:R0:W2:Y:S02]  /*14140*/  SHFL.IDX P6, R14, R13, R12, R11 ;  /* 0x0000000c0d0e7389 */ /* 0x0000a400000c000b */
[----:B012---:R-:W-:Y:S01]  /*14150*/  ENDCOLLECTIVE ;  /* 0x000000000000791b */ /* 0x007fe20003800000 */
.L_x_598:
[----:B------:R-:W-:Y:S05]  /*14160*/  BSYNC B0 ;  /* 0x0000000000007941 */ /* 0x000fea0003800000 */
.L_x_597:
[----:B------:R0:W5:Y:S01]  /*14170*/  LDL R2, [R1+0xc] ;  /* 0x00000c0001027983 */ /* 0x0001620000100800 */
[----:B------:R-:W-:Y:S02]  /*14180*/  IMAD.MOV.U32 R13, RZ, RZ, R3 ;  /* 0x000000ffff0d7224 */ /* 0x000fe400078e0003 */
[----:B------:R-:W-:Y:S02]  /*14190*/  IMAD.MOV.U32 R12, RZ, RZ, 0x1 ;  /* 0x00000001ff0c7424 */ /* 0x000fe400078e00ff */
[----:B------:R-:W-:Y:S02]  /*141a0*/  IMAD.MOV.U32 R11, RZ, RZ, 0x1f ;  /* 0x0000001fff0b7424 */ /* 0x000fe400078e00ff */
[----:B------:R-:W-:Y:S02]  /*141b0*/  IMAD.MOV.U32 R15, RZ, RZ, -0x1 ;  /* 0xffffffffff0f7424 */ /* 0x000fe400078e00ff */
[----:B0-----:R-:W-:-:S07]  /*141c0*/  IMAD.MOV.U32 R0, RZ, RZ, R14 ;  /* 0x000000ffff007224 */ /* 0x001fce00078e000e */
[----:B-----5:R-:W-:Y:S05]  /*141d0*/  WARPSYNC.COLLECTIVE R15, `(.L_x_599) ;  /* 0x000000000f087348 */ /* 0x020fea0003c00000 */
[----:B------:R0:W1:Y:S02]  /*141e0*/  SHFL.IDX P6, R14, R13, R12, R11 ;  /* 0x0000000c0d0e7389 */ /* 0x00006400000c000b */
[----:B01---5:R-:W-:Y:S01]  /*141f0*/  ENDCOLLECTIVE ;  /* 0x000000000000791b */ /* 0x023fe20003800000 */
.L_x_599:
[----:B------:R-:W-:Y:S01]  /*14200*/  ULDC UR4, c[0x0][0xc3c] ;  /* 0x00030f0000047ab9 */ /* 0x000fe20000000800 */
[----:B------:R-:W-:Y:S02]  /*14210*/  IMAD.IADD R6, R2, 0x1, R10 ;  /* 0x0000000102067824 */ /* 0x000fe400078e020a */
[----:B------:R-:W-:Y:S02]  /*14220*/  IMAD.MOV.U32 R11, RZ, RZ, RZ ;  /* 0x000000ffff0b7224 */ /* 0x000fe400078e00ff */
[----:B------:R-:W-:Y:S01]  /*14230*/  IMAD.MOV.U32 R7, RZ, RZ, R14 ;  /* 0x000000ffff077224 */ /* 0x000fe200078e000e */
[----:B------:R-:W-:-:S13]  /*14240*/  ISETP.GE.OR P1, PT, R6, UR4, !P0 ;  /* 0x0000000406007c0c */ /* 0x000fda000c726670 */
[----:B------:R-:W0:Y:S08]  /*14250*/  @!P1 LDC.64 R2, c[0x0][0xc80] ;  /* 0x00032000ff029b82 */ /* 0x000e300000000a00 */
[----:B------:R-:W1:Y:S01]  /*14260*/  @!P1 LDC.64 R4, c[0x0][0xc78] ;  /* 0x00031e00ff049b82 */ /* 0x000e620000000a00 */
[----:B0-----:R-:W-:-:S05]  /*14270*/  @!P1 IMAD.WIDE R2, R6, 0x4, R2 ;  /* 0x0000000406029825 */ /* 0x001fca00078e0202 */
[----:B------:R1:W2:Y:S02]  /*14280*/  @!P1 LDG.E R8, desc[UR40][R2.64] ;  /* 0x0000002802089981 */ /* 0x0002a4000c1e1900 */
[----:B-1----:R-:W-:-:S05]  /*14290*/  @!P1 IMAD.WIDE R2, R6, 0x4, R4 ;  /* 0x0000000406029825 */ /* 0x002fca00078e0204 */
[----:B------:R-:W3:Y:S01]  /*142a0*/  @!P1 LDG.E R4, desc[UR40][R2.64] ;  /* 0x0000002802049981 */ /* 0x000ee2000c1e1900 */
[----:B------:R-:W-:Y:S01]  /*142b0*/  IMAD.MOV.U32 R6, RZ, RZ, RZ ;  /* 0x000000ffff067224 */ /* 0x000fe200078e00ff */
[C---:B------:R-:W-:Y:S02]  /*142c0*/  ISETP.GE.U32.AND P2, PT, R10.reuse, 0x2, PT ;  /* 0x000000020a00780c */ /* 0x040fe40003f46070 */
[C---:B------:R-:W-:Y:S02]  /*142d0*/  ISETP.GE.U32.AND P3, PT, R10.reuse, 0x4, PT ;  /* 0x000000040a00780c */ /* 0x040fe40003f66070 */
[C---:B------:R-:W-:Y:S02]  /*142e0*/  ISETP.GE.U32.AND P4, PT, R10.reuse, 0x8, PT ;  /* 0x000000080a00780c */ /* 0x040fe40003f86070 */
[----:B------:R-:W-:Y:S01]  /*142f0*/  ISETP.GE.U32.AND P5, PT, R10, 0x10, PT ;  /* 0x000000100a00780c */ /* 0x000fe20003fa6070 */
[----:B--2---:R-:W-:Y:S02]  /*14300*/  @!P1 IMAD.MOV.U32 R6, RZ, RZ, R8 ;  /* 0x000000ffff069224 */ /* 0x004fe400078e0008 */
[----:B------:R-:W-:-:S02]  /*14310*/  IMAD.MOV.U32 R8, RZ, RZ, RZ ;  /* 0x000000ffff087224 */ /* 0x000fc400078e00ff */
[----:B---3--:R-:W-:Y:S01]  /*14320*/  @!P1 IMAD.MOV.U32 R8, RZ, RZ, R4 ;  /* 0x000000ffff089224 */ /* 0x008fe200078e0004 */
[----:B------:R-:W-:Y:S01]  /*14330*/  ISETP.NE.AND P1, PT, R10, RZ, PT ;  /* 0x000000ff0a00720c */ /* 0x000fe20003f25270 */
[----:B------:R-:W-:Y:S02]  /*14340*/  IMAD.MOV.U32 R4, RZ, RZ, RZ ;  /* 0x000000ffff047224 */ /* 0x000fe400078e00ff */
[----:B------:R-:W-:-:S04]  /*14350*/  IMAD R2, R8, R6, RZ ;  /* 0x0000000608027224 */ /* 0x000fc800078e02ff */
[----:B------:R-:W-:-:S07]  /*14360*/  IMAD.MOV.U32 R13, RZ, RZ, R2 ;  /* 0x000000ffff0d7224 */ /* 0x000fce00078e0002 */
[----:B------:R-:W-:Y:S05]  /*14370*/  WARPSYNC.COLLECTIVE R15, `(.L_x_600) ;  /* 0x000000000f087348 */ /* 0x000fea0003c00000 */
[----:B------:R0:W1:Y:S02]  /*14380*/  SHFL.UP P6, R14, R13, R12, R11 ;  /* 0x0400000c0d0e7389 */ /* 0x00006400000c000b */
[----:B01----:R-:W-:Y:S01]  /*14390*/  ENDCOLLECTIVE ;  /* 0x000000000000791b */ /* 0x003fe20003800000 */
.L_x_600:
[----:B------:R-:W-:Y:S01]  /*143a0*/  IMAD.MOV.U32 R12, RZ, RZ, 0x2 ;  /* 0x00000002ff0c7424 */ /* 0x000fe200078e00ff */
[----:B------:R-:W-:-:S05]  /*143b0*/  SEL R3, R14, RZ, P1 ;  /* 0x000000ff0e037207 */ /* 0x000fca0000800000 */
[----:B------:R-:W-:-:S04]  /*143c0*/  IMAD.IADD R2, R2, 0x1, R3 ;  /* 0x0000000102027824 */ /* 0x000fc800078e0203 */
[----:B------:R-:W-:-:S07]  /*143d0*/  IMAD.MOV.U32 R13, RZ, RZ, R2 ;  /* 0x000000ffff0d7224 */ /* 0x000fce00078e0002 */
[----:B------:R-:W-:Y:S05]  /*143e0*/  WARPSYNC.COLLECTIVE R15, `(.L_x_601) ;  /* 0x000000000f087348 */ /* 0x000fea0003c00000 */
[----:B------:R0:W1:Y:S02]  /*143f0*/  SHFL.UP P6, R14, R13, R12, R11 ;  /* 0x0400000c0d0e7389 */ /* 0x00006400000c000b */
[----:B01----:R-:W-:Y:S01]  /*14400*/  ENDCOLLECTIVE ;  /* 0x000000000000791b */ /* 0x003fe20003800000 */
.L_x_601:
[----:B------:R-:W-:Y:S01]  /*14410*/  IMAD.MOV.U32 R12, RZ, RZ, 0x4 ;  /* 0x00000004ff0c7424 */ /* 0x000fe200078e00ff */
[----:B------:R-:W-:-:S05]  /*14420*/  SEL R3, R14, RZ, P2 ;  /* 0x000000ff0e037207 */ /* 0x000fca0001000000 */
[----:B------:R-:W-:-:S04]  /*14430*/  IMAD.IADD R2, R2, 0x1, R3 ;  /* 0x0000000102027824 */ /* 0x000fc800078e0203 */
[----:B------:R-:W-:-:S07]  /*14440*/  IMAD.MOV.U32 R13, RZ, RZ, R2 ;  /* 0x000000ffff0d7224 */ /* 0x000fce00078e0002 */
[----:B------:R-:W-:Y:S05]  /*14450*/  WARPSYNC.COLLECTIVE R15, `(.L_x_602) ;  /* 0x000000000f087348 */ /* 0x000fea0003c00000 */
[----:B------:R0:W1:Y:S02]  /*14460*/  SHFL.UP P6, R14, R13, R12, R11 ;  /* 0x0400000c0d0e7389 */ /* 0x00006400000c000b */
[----:B01----:R-:W-:Y:S01]  /*14470*/  ENDCOLLECTIVE ;  /* 0x000000000000791b */ /* 0x003fe20003800000 */
.L_x_602:
[----:B------:R-:W-:Y:S01]  /*14480*/  IMAD.MOV.U32 R12, RZ, RZ, 0x8 ;  /* 0x00000008ff0c7424 */ /* 0x000fe200078e00ff */
[----:B------:R-:W-:-:S05]  /*14490*/  SEL R3, R14, RZ, P3 ;  /* 0x000000ff0e037207 */ /* 0x000fca0001800000 */
[----:B------:R-:W-:-:S04]  /*144a0*/  IMAD.IADD R2, R2, 0x1, R3 ;  /* 0x0000000102027824 */ /* 0x000fc800078e0203 */
[----:B------:R-:W-:-:S07]  /*144b0*/  IMAD.MOV.U32 R13, RZ, RZ, R2 ;  /* 0x000000ffff0d7224 */ /* 0x000fce00078e0002 */
[----:B------:R-:W-:Y:S05]  /*144c0*/  WARPSYNC.COLLECTIVE R15, `(.L_x_603) ;  /* 0x000000000f087348 */ /* 0x000fea0003c00000 */
[----:B------:R0:W1:Y:S02]  /*144d0*/  SHFL.UP P6, R14, R13, R12, R11 ;  /* 0x0400000c0d0e7389 */ /* 0x00006400000c000b */
[----:B01----:R-:W-:Y:S01]  /*144e0*/  ENDCOLLECTIVE ;  /* 0x000000000000791b */ /* 0x003fe20003800000 */
.L_x_603:
[----:B------:R-:W-:Y:S01]  /*144f0*/  IMAD.MOV.U32 R12, RZ, RZ, 0x10 ;  /* 0x00000010ff0c7424 */ /* 0x000fe200078e00ff */
[----:B------:R-:W-:-:S05]  /*14500*/  SEL R3, R14, RZ, P4 ;  /* 0x000000ff0e037207 */ /* 0x000fca0002000000 */
[----:B------:R-:W-:-:S04]  /*14510*/  IMAD.IADD R2, R2, 0x1, R3 ;  /* 0x0000000102027824 */ /* 0x000fc800078e0203 */
[----:B------:R-:W-:-:S07]  /*14520*/  IMAD.MOV.U32 R13, RZ, RZ, R2 ;  /* 0x000000ffff0d7224 */ /* 0x000fce00078e0002 */
[----:B------:R-:W-:Y:S05]  /*14530*/  WARPSYNC.COLLECTIVE R15, `(.L_x_604) ;  /* 0x000000000f087348 */ /* 0x000fea0003c00000 */
[----:B------:R0:W1:Y:S02]  /*14540*/  SHFL.UP P6, R14, R13, R12, R11 ;  /* 0x0400000c0d0e7389 */ /* 0x00006400000c000b */
[----:B01----:R-:W-:Y:S01]  /*14550*/  ENDCOLLECTIVE ;  /* 0x000000000000791b */ /* 0x003fe20003800000 */
.L_x_604:
[----:B------:R-:W-:Y:S02]  /*14560*/  IMAD.MOV.U32 R12, RZ, RZ, 0x1f ;  /* 0x0000001fff0c7424 */ /* 0x000fe400078e00ff */
[----:B------:R-:W-:Y:S01]  /*14570*/  IMAD.MOV.U32 R11, RZ, RZ, 0x1f ;  /* 0x0000001fff0b7424 */ /* 0x000fe200078e00ff */
[----:B------:R-:W-:-:S05]  /*14580*/  SEL R3, R14, RZ, P5 ;  /* 0x000000ff0e037207 */ /* 0x000fca0002800000 */
[----:B------:R-:W-:-:S04]  /*14590*/  IMAD.IADD R2, R2, 0x1, R3 ;  /* 0x0000000102027824 */ /* 0x000fc800078e0203 */
[----:B------:R-:W-:-:S07]  /*145a0*/  IMAD.MOV.U32 R13, RZ, RZ, R2 ;  /* 0x000000ffff0d7224 */ /* 0x000fce00078e0002 */
[----:B------:R-:W-:Y:S05]  /*145b0*/  WARPSYNC.COLLECTIVE R15, `(.L_x_605) ;  /* 0x000000000f087348 */ /* 0x000fea0003c00000 */
[----:B------:R0:W1:Y:S02]  /*145c0*/  SHFL.IDX P6, R14, R13, R12, R11 ;  /* 0x0000000c0d0e7389 */ /* 0x00006400000c000b */
[----:B01----:R-:W-:Y:S01]  /*145d0*/  ENDCOLLECTIVE ;  /* 0x000000000000791b */ /* 0x003fe20003800000 */
.L_x_605:
[----:B------:R-:W-:Y:S05]  /*145e0*/  BRA `(.L_x_606) ;  /* 0xffffffe000647947 */ /* 0x000fea000383ffff */
.L_x_552:
[----:B------:R-:W-:Y:S01]  /*145f0*/  BSSY B0, `(.L_x_607) ;  /* 0x0000008000007945 */ /* 0x000fe20003800000 */
[----:B------:R-:W-:Y:S02]  /*14600*/  IMAD.MOV.U32 R13, RZ, RZ, R2 ;  /* 0x000000ffff0d7224 */ /* 0x000fe400078e0002 */
[----:B------:R-:W-:Y:S02]  /*14610*/  IMAD.MOV.U32 R12, RZ, RZ, 0x1 ;  /* 0x00000001ff0c7424 */ /* 0x000fe400078e00ff */
[----:B------:R-:W-:Y:S02]  /*14620*/  IMAD.MOV.U32 R11, RZ, RZ, RZ ;  /* 0x000000ffff0b7224 */ /* 0x000fe400078e00ff */
[----:B------:R-:W-:-:S07]  /*14630*/  IMAD.MOV.U32 R15, RZ, RZ, -0x1 ;  /* 0xffffffffff0f7424 */ /* 0x000fce00078e00ff */
[----:B------:R-:W-:Y:S05]  /*14640*/  WARPSYNC.COLLECTIVE R15, `(.L_x_608) ;  /* 0x000000000f087348 */ /* 0x000fea0003c00000 */
[----:B------:R0:W1:Y:S02]  /*14650*/  SHFL.UP P6, R14, R13, R12, R11 ;  /* 0x0400000c0d0e7389 */ /* 0x00006400000c000b */
[----:B01----:R-:W-:Y:S01]  /*14660*/  ENDCOLLECTIVE ;  /* 0x000000000000791b */ /* 0x003fe20003800000 */
.L_x_608:
[----:B------:R-:W-:Y:S05]  /*14670*/  BSYNC B0 ;  /* 0x0000000000007941 */ /* 0x000fea0003800000 */
.L_x_607:
[----:B------:R-:W-:Y:S01]  /*14680*/  SEL R3, R14, RZ, P1 ;  /* 0x000000ff0e037207 */ /* 0x000fe20000800000 */
[----:B------:R-:W-:Y:S02]  /*14690*/  IMAD.MOV.U32 R12, RZ, RZ, 0x2 ;  /* 0x00000002ff0c7424 */ /* 0x000fe400078e00ff */
[----:B------:R-:W-:Y:S02]  /*146a0*/  IMAD.MOV.U32 R11, RZ, RZ, RZ ;  /* 0x000000ffff0b7224 */ /* 0x000fe400078e00ff */
[----:B------:R-:W-:Y:S02]  /*146b0*/  IMAD.IADD R2, R2, 0x1, R3 ;  /* 0x0000000102027824 */ /* 0x000fe400078e0203 */
[----:B------:R-:W-:Y:S02]  /*146c0*/  IMAD.MOV.U32 R15, RZ, RZ, -0x1 ;  /* 0xffffffffff0f7424 */ /* 0x000fe400078e00ff */
[----:B------:R-:W-:-:S07]  /*146d0*/  IMAD.MOV.U32 R13, RZ, RZ, R2 ;  /* 0x000000ffff0d7224 */ /* 0x000fce00078e0002 */
[----:B------:R-:W-:Y:S05]  /*146e0*/  WARPSYNC.COLLECTIVE R15, `(.L_x_609) ;  /* 0x000000000f087348 */ /* 0x000fea0003c00000 */
[----:B------:R0:W1:Y:S02]  /*146f0*/  SHFL.UP P6, R14, R13, R12, R11 ;  /* 0x0400000c0d0e7389 */ /* 0x00006400000c000b */
[----:B01----:R-:W-:Y:S01]  /*14700*/  ENDCOLLECTIVE ;  /* 0x000000000000791b */ /* 0x003fe20003800000 */
.L_x_609:
[----:B------:R-:W-:Y:S01]  /*14710*/  IMAD.MOV.U32 R12, RZ, RZ, 0x4 ;  /* 0x00000004ff0c7424 */ /* 0x000fe200078e00ff */
[----:B------:R-:W-:-:S05]  /*14720*/  SEL R3, R14, RZ, P2 ;  /* 0x000000ff0e037207 */ /* 0x000fca0001000000 */
[----:B------:R-:W-:-:S04]  /*14730*/  IMAD.IADD R2, R2, 0x1, R3 ;  /* 0x0000000102027824 */ /* 0x000fc800078e0203 */
[----:B------:R-:W-:-:S07]  /*14740*/  IMAD.MOV.U32 R13, RZ, RZ, R2 ;  /* 0x000000ffff0d7224 */ /* 0x000fce00078e0002 */
[----:B------:R-:W-:Y:S05]  /*14750*/  WARPSYNC.COLLECTIVE R15, `(.L_x_610) ;  /* 0x000000000f087348 */ /* 0x000fea0003c00000 */
[----:B------:R0:W1:Y:S02]  /*14760*/  SHFL.UP P6, R14, R13, R12, R11 ;  /* 0x0400000c0d0e7389 */ /* 0x00006400000c000b */
[----:B01----:R-:W-:Y:S01]  /*14770*/  ENDCOLLECTIVE ;  /* 0x000000000000791b */ /* 0x003fe20003800000 */
.L_x_610:
[----:B------:R-:W-:Y:S01]  /*14780*/  IMAD.MOV.U32 R12, RZ, RZ, 0x8 ;  /* 0x00000008ff0c7424 */ /* 0x000fe200078e00ff */
[----:B------:R-:W-:-:S05]  /*14790*/  SEL R3, R14, RZ, P3 ;  /* 0x000000ff0e037207 */ /* 0x000fca0001800000 */
[----:B------:R-:W-:-:S04]  /*147a0*/  IMAD.IADD R2, R2, 0x1, R3 ;  /* 0x0000000102027824 */ /* 0x000fc800078e0203 */
[----:B------:R-:W-:-:S07]  /*147b0*/  IMAD.MOV.U32 R13, RZ, RZ, R2 ;  /* 0x000000ffff0d7224 */ /* 0x000fce00078e0002 */
[----:B------:R-:W-:Y:S05]  /*147c0*/  WARPSYNC.COLLECTIVE R15, `(.L_x_611) ;  /* 0x000000000f087348 */ /* 0x000fea0003c00000 */
[----:B------:R0:W1:Y:S02]  /*147d0*/  SHFL.UP P6, R14, R13, R12, R11 ;  /* 0x0400000c0d0e7389 */ /* 0x00006400000c000b */
[----:B01----:R-:W-:Y:S01]  /*147e0*/  ENDCOLLECTIVE ;  /* 0x000000000000791b */ /* 0x003fe20003800000 */
.L_x_611:
[----:B------:R-:W-:Y:S01]  /*147f0*/  IMAD.MOV.U32 R12, RZ, RZ, 0x10 ;  /* 0x00000010ff0c7424 */ /* 0x000fe200078e00ff */
[----:B------:R-:W-:-:S05]  /*14800*/  SEL R3, R14, RZ, P4 ;  /* 0x000000ff0e037207 */ /* 0x000fca0002000000 */
[----:B------:R-:W-:-:S04]  /*14810*/  IMAD.IADD R2, R2, 0x1, R3 ;  /* 0x0000000102027824 */ /* 0x000fc800078e0203 */
[----:B------:R-:W-:-:S07]  /*14820*/  IMAD.MOV.U32 R13, RZ, RZ, R2 ;  /* 0x000000ffff0d7224 */ /* 0x000fce00078e0002 */
[----:B------:R-:W-:Y:S05]  /*14830*/  WARPSYNC.COLLECTIVE R15, `(.L_x_612) ;  /* 0x000000000f087348 */ /* 0x000fea0003c00000 */
[----:B------:R0:W1:Y:S02]  /*14840*/  SHFL.UP P6, R14, R13, R12, R11 ;  /* 0x0400000c0d0e7389 */ /* 0x00006400000c000b */
[----:B01----:R-:W-:Y:S01]  /*14850*/  ENDCOLLECTIVE ;  /* 0x000000000000791b */ /* 0x003fe20003800000 */
.L_x_612:
        /* <DEDUP_REMOVED lines=8> */
.L_x_613:
[----:B------:R-:W-:Y:S05]  /*148e0*/  BRA `(.L_x_614) ;  /* 0xffffffe000507947 */ /* 0x000fea000383ffff */
.L_x_554:
[----:B------:R-:W-:Y:S01]  /*148f0*/  BSSY B0, `(.L_x_615) ;  /* 0x0000006000007945 */ /* 0x000fe20003800000 */
[----:B------:R-:W-:Y:S01]  /*14900*/  PLOP3.LUT P6, PT, P6, PT, PT, 0x8, 0x0 ;  /* 0x000000000000781c */ /* 0x000fe200037ce170 */
[----:B------:R-:W-:-:S12]  /*14910*/  IMAD.MOV.U32 R15, RZ, RZ, -0x1 ;  /* 0xffffffffff0f7424 */ /* 0x000fd800078e00ff */
[----:B0-----:R-:W-:Y:S05]  /*14920*/  WARPSYNC.COLLECTIVE R15, `(.L_x_616) ;  /* 0x000000000f087348 */ /* 0x001fea0003c00000 */
[----:B------:R-:W-:Y:S01]  /*14930*/  VOTE.ANY R14, PT, P6 ;  /* 0x00000000000e7806 */ /* 0x000fe200030e0100 */
[----:B0-----:R-:W-:Y:S06]  /*14940*/  ENDCOLLECTIVE ;  /* 0x000000000000791b */ /* 0x001fec0003800000 */
.L_x_616:
[----:B------:R-:W-:Y:S05]  /*14950*/  BSYNC B0 ;  /* 0x0000000000007941 */ /* 0x000fea0003800000 */
.L_x_615:
[----:B------:R-:W-:Y:S02]  /*14960*/  IMAD.MOV.U32 R7, RZ, RZ, R14 ;  /* 0x000000ffff077224 */ /* 0x000fe400078e000e */
[----:B------:R-:W-:Y:S02]  /*14970*/  IMAD.MOV.U32 R13, RZ, RZ, R6 ;  /* 0x000000ffff0d7224 */ /* 0x000fe400078e0006 */
[----:B------:R-:W0:Y:S01]  /*14980*/  POPC R5, R7 ;  /* 0x0000000700057309 */ /* 0x000e220000000000 */
[----:B------:R-:W-:Y:S02]  /*14990*/  IMAD.MOV.U32 R11, RZ, RZ, 0x1f ;  /* 0x0000001fff0b7424 */ /* 0x000fe400078e00ff */
[----:B------:R-:W-:Y:S02]  /*149a0*/  IMAD.MOV.U32 R15, RZ, RZ, -0x1 ;  /* 0xffffffffff0f7424 */ /* 0x000fe400078e00ff */
[----:B0-----:R-:W-:-:S07]  /*149b0*/  IMAD.MOV.U32 R12, RZ, RZ, R5 ;  /* 0x000000ffff0c7224 */ /* 0x001fce00078e0005 */
[----:B------:R-:W-:Y:S05]  /*149c0*/  WARPSYNC.COLLECTIVE R15, `(.L_x_617) ;  /* 0x000000000f087348 */ /* 0x000fea0003c00000 */
[----:B------:R0:W1:Y:S02]  /*149d0*/  SHFL.IDX P6, R14, R13, R12, R11 ;  /* 0x0000000c0d0e7389 */ /* 0x00006400000c000b */
[----:B01----:R-:W-:Y:S01]  /*149e0*/  ENDCOLLECTIVE ;  /* 0x000000000000791b */ /* 0x003fe20003800000 */
.L_x_617:
[----:B------:R-:W-:Y:S02]  /*149f0*/  IMAD.MOV.U32 R13, RZ, RZ, R8 ;  /* 0x000000ffff0d7224 */ /* 0x000fe400078e0008 */
[----:B------:R-:W-:-:S07]  /*14a00*/  IMAD.MOV.U32 R6, RZ, RZ, R14 ;  /* 0x000000ffff067224 */ /* 0x000fce00078e000e */
[----:B------:R-:W-:Y:S05]  /*14a10*/  WARPSYNC.COLLECTIVE R15, `(.L_x_618) ;  /* 0x000000000f087348 */ /* 0x000fea0003c00000 */
[----:B------:R0:W1:Y:S02]  /*14a20*/  SHFL.IDX P6, R14, R13, R12, R11 ;  /* 0x0000000c0d0e7389 */ /* 0x00006400000c000b */
[----:B01----:R-:W-:Y:S01]  /*14a30*/  ENDCOLLECTIVE ;  /* 0x000000000000791b */ /* 0x003fe20003800000 */
.L_x_618:
[----:B------:R-:W-:Y:S01]  /*14a40*/  IMAD.MOV.U32 R8, RZ, RZ, R14 ;  /* 0x000000ffff087224 */ /* 0x000fe200078e000e */
[----:B------:R-:W-:Y:S06]  /*14a50*/  BRA `(.L_x_619) ;  /* 0xffffffe000307947 */ /* 0x000fec000383ffff */
.L_x_556:
[----:B------:R-:W-:Y:S01]  /*14a60*/  BSSY B0, `(.L_x_620) ;  /* 0x0000007000007945 */ /* 0x000fe20003800000 */
[----:B------:R-:W-:Y:S02]  /*14a70*/  IMAD.MOV.U32 R13, RZ, RZ, R2 ;  /* 0x000000ffff0d7224 */ /* 0x000fe400078e0002 */
[----:B------:R-:W-:Y:S02]  /*14a80*/  IMAD.MOV.U32 R11, RZ, RZ, 0x1f ;  /* 0x0000001fff0b7424 */ /* 0x000fe400078e00ff */
[----:B------:R-:W-:-:S07]  /*14a90*/  IMAD.MOV.U32 R15, RZ, RZ, -0x1 ;  /* 0xffffffffff0f7424 */ /* 0x000fce00078e00ff */
[----:B0123--:R-:W-:Y:S05]  /*14aa0*/  WARPSYNC.COLLECTIVE R15, `(.L_x_621) ;  /* 0x000000000f087348 */ /* 0x00ffea0003c00000 */
[----:B------:R4:W0:Y:S02]  /*14ab0*/  SHFL.IDX P6, R14, R13, R12, R11 ;  /* 0x0000000c0d0e7389 */ /* 0x00082400000c000b */
[----:B01234-:R-:W-:Y:S01]  /*14ac0*/  ENDCOLLECTIVE ;  /* 0x000000000000791b */ /* 0x01ffe20003800000 */
.L_x_621:
[----:B------:R-:W-:Y:S05]  /*14ad0*/  BSYNC B0 ;  /* 0x0000000000007941 */ /* 0x000fea0003800000 */
.L_x_620:
[----:B------:R-:W-:Y:S01]  /*14ae0*/  IMAD.MOV.U32 R4, RZ, RZ, R14 ;  /* 0x000000ffff047224 */ /* 0x000fe200078e000e */
[----:B------:R-:W-:Y:S06]  /*14af0*/  BRA `(.L_x_555) ;  /* 0xffffffe000207947 */ /* 0x000fec000383ffff */
.L_x_560:
[----:B0-----:R0:W1:Y:S02]  /*14b00*/  SYNCS.PHASECHK.TRANS64.TRYWAIT P0, [R0+URZ+0x28c20], R3 ;  /* 0x028c2003000075a7 */ /* 0x001064000800017f */
[----:B-1----:R-:W-:Y:S05]  /*14b10*/  @!P0 NANOSLEEP.SYNCS 0x989680 ;  /* 0x009896800000895d */ /* 0x002fea0003900000 */
[----:B------:R-:W1:Y:S02]  /*14b20*/  @!P0 SYNCS.PHASECHK.TRANS64 P0, [R0+URZ+0x28c20], R3 ;  /* 0x028c2003000085a7 */ /* 0x000e64000800007f */
[----:B-1----:R-:W-:Y:S05]  /*14b30*/  @!P0 BRA `(.L_x_560) ;  /* 0xfffffffc00f08947 */ /* 0x002fea000383ffff */
[----:B------:R-:W-:Y:S05]  /*14b40*/  BRA `(.L_x_622) ;  /* 0xffffffe400b47947 */ /* 0x000fea000383ffff */
.L_x_561:
[----:B------:R-:W1:Y:S01]  /*14b50*/  S2R R2, SR_TID.X ;  /* 0x0000000000027919 */ /* 0x000e620000002100 */
[----:B------:R-:W-:Y:S01]  /*14b60*/  BSSY B0, `(.L_x_623) ;  /* 0x000000a000007945 */ /* 0x000fe20003800000 */
[----:B------:R-:W-:Y:S02]  /*14b70*/  IMAD.MOV.U32 R12, RZ, RZ, RZ ;  /* 0x000000ffff0c7224 */ /* 0x000fe400078e00ff */
[----:B--2---:R-:W-:Y:S02]  /*14b80*/  IMAD.MOV.U32 R11, RZ, RZ, 0x1f ;  /* 0x0000001fff0b7424 */ /* 0x004fe400078e00ff */
[----:B------:R-:W-:Y:S01]  /*14b90*/  IMAD.MOV.U32 R15, RZ, RZ, -0x1 ;  /* 0xffffffffff0f7424 */ /* 0x000fe200078e00ff */
[----:B-1----:R-:W-:-:S04]  /*14ba0*/  SHF.R.U32.HI R2, RZ, 0x5, R2 ;  /* 0x00000005ff027819 */ /* 0x002fc80000011602 */
[----:B------:R-:W-:-:S05]  /*14bb0*/  LOP3.LUT R2, R2, 0x3, RZ, 0xc0, !PT ;  /* 0x0000000302027812 */ /* 0x000fca00078ec0ff */
[----:B------:R-:W-:-:S07]  /*14bc0*/  IMAD.MOV.U32 R13, RZ, RZ, R2 ;  /* 0x000000ffff0d7224 */ /* 0x000fce00078e0002 */
[----:B0--3--:R-:W-:Y:S05]  /*14bd0*/  WARPSYNC.COLLECTIVE R15, `(.L_x_624) ;  /* 0x000000000f087348 */ /* 0x009fea0003c00000 */
[----:B------:R1:W2:Y:S02]  /*14be0*/  SHFL.IDX P6, R14, R13, R12, R11 ;  /* 0x0000000c0d0e7389 */ /* 0x0002a400000c000b */
[----:B0123--:R-:W-:Y:S01]  /*14bf0*/  ENDCOLLECTIVE ;  /* 0x000000000000791b */ /* 0x00ffe20003800000 */
.L_x_624:
[----:B------:R-:W-:Y:S05]  /*14c00*/  BSYNC B0 ;  /* 0x0000000000007941 */ /* 0x000fea0003800000 */
.L_x_623:
[----:B------:R-:W-:Y:S05]  /*14c10*/  BRA `(.L_x_625) ;  /* 0xffffffe4009c7947 */ /* 0x000fea000383ffff */
.L_x_564:
[----:B------:R-:W-:Y:S01]  /*14c20*/  BSSY B1, `(.L_x_626) ;  /* 0x0000006000017945 */ /* 0x000fe20003800000 */
[----:B------:R-:W-:-:S07]  /*14c30*/  IMAD.MOV.U32 R15, RZ, RZ, -0x1 ;  /* 0xffffffffff0f7424 */ /* 0x000fce00078e00ff */
[----:B0123--:R-:W-:Y:S05]  /*14c40*/  WARPSYNC.COLLECTIVE R15, `(.L_x_627) ;  /* 0x000000000f0c7348 */ /* 0x00ffea0003c00000 */
[----:B------:R-:W-:Y:S02]  /*14c50*/  ELECT P6, UR62, PT ;  /* 0x00000000003e782f */ /* 0x000fe400038c0000 */
[----:B------:R-:W-:Y:S01]  /*14c60*/  MOV R14, UR62 ;  /* 0x0000003e000e7c02 */ /* 0x000fe20008000f00 */
[----:B0123--:R-:W-:Y:S10]  /*14c70*/  ENDCOLLECTIVE ;  /* 0x000000000000791b */ /* 0x00fff40003800000 */
.L_x_627:
[----:B------:R-:W-:Y:S05]  /*14c80*/  BSYNC B1 ;  /* 0x0000000000017941 */ /* 0x000fea0003800000 */
.L_x_626:
[----:B------:R-:W-:Y:S05]  /*14c90*/  BRA `(.L_x_628) ;  /* 0xffffffe400947947 */ /* 0x000fea000383ffff */
.L_x_566:
[----:B0-----:R0:W1:Y:S02]  /*14ca0*/  SYNCS.PHASECHK.TRANS64.TRYWAIT P0, [R6+URZ], R5 ;  /* 0x00000005060075a7 */ /* 0x001064000800017f */
[----:B-1----:R-:W-:Y:S05]  /*14cb0*/  @!P0 NANOSLEEP.SYNCS 0x989680 ;  /* 0x009896800000895d */ /* 0x002fea0003900000 */
[----:B------:R-:W1:Y:S02]  /*14cc0*/  @!P0 SYNCS.PHASECHK.TRANS64 P0, [R6+URZ], R5 ;  /* 0x00000005060085a7 */ /* 0x000e64000800007f */
[----:B-1----:R-:W-:Y:S05]  /*14cd0*/  @!P0 BRA `(.L_x_566) ;  /* 0xfffffffc00f08947 */ /* 0x002fea000383ffff */
[----:B------:R-:W-:Y:S05]  /*14ce0*/  BRA `(.L_x_629) ;  /* 0xffffffe400cc7947 */ /* 0x000fea000383ffff */
.L_x_567:
[----:B-1----:R1:W4:Y:S02]  /*14cf0*/  SYNCS.PHASECHK.TRANS64.TRYWAIT P0, [R7+URZ], R2 ;  /* 0x00000002070075a7 */ /* 0x002324000800017f */
[----:B----4-:R-:W-:Y:S05]  /*14d00*/  @!P0 NANOSLEEP.SYNCS 0x989680 ;  /* 0x009896800000895d */ /* 0x010fea0003900000 */
[----:B------:R-:W4:Y:S02]  /*14d10*/  @!P0 SYNCS.PHASECHK.TRANS64 P0, [R7+URZ], R2 ;  /* 0x00000002070085a7 */ /* 0x000f24000800007f */
[----:B----4-:R-:W-:Y:S05]  /*14d20*/  @!P0 BRA `(.L_x_567) ;  /* 0xfffffffc00f08947 */ /* 0x010fea000383ffff */
[----:B------:R-:W-:Y:S05]  /*14d30*/  BRA `(.L_x_630) ;  /* 0xffffffe400c07947 */ /* 0x000fea000383ffff */
.L_x_569:
[----:B----4-:R4:W0:Y:S02]  /*14d40*/  SYNCS.PHASECHK.TRANS64.TRYWAIT P0, [R4+URZ], R5 ;  /* 0x00000005040075a7 */ /* 0x010824000800017f */
[----:B0-----:R-:W-:Y:S05]  /*14d50*/  @!P0 NANOSLEEP.SYNCS 0x989680 ;  /* 0x009896800000895d */ /* 0x001fea0003900000 */
[----:B------:R-:W0:Y:S02]  /*14d60*/  @!P0 SYNCS.PHASECHK.TRANS64 P0, [R4+URZ], R5 ;  /* 0x00000005040085a7 */ /* 0x000e24000800007f */
[----:B0-----:R-:W-:Y:S05]  /*14d70*/  @!P0 BRA `(.L_x_569) ;  /* 0xfffffffc00f08947 */ /* 0x001fea000383ffff */
[----:B------:R-:W-:Y:S05]  /*14d80*/  BRA `(.L_x_631) ;  /* 0xffffffe400c47947 */ /* 0x000fea000383ffff */
.L_x_632:
        /* <DEDUP_REMOVED lines=15> */
.L_x_5868:


//--------------------- .text._ZN7cutlass13device_kernelIN5flash11enable_sm90INS1_16FlashAttnFwdSm90INS1_25CollectiveMainloopFwdSm90ILi2EN4cute5tupleIJNS5_1CILi1EEES8_S8_EEENS6_IJNS7_ILi64EEESA_SA_EEELi512ENS_6half_tEfNS_4arch4Sm90ELb0ELb0ELb0ELb1ELb0ELb1ELb0ELb0ELb0ELb1ELb1ELb0EEENS1_21CollectiveEpilogueFwdINS6_IJSA_NS7_ILi512EEESA_EEES9_SC_SE_Li256ELb1ELb1ELb1ELb0EEENS1_36VarlenDynamicPersistentTileSchedulerILi64ELi64ELi256ELi128ELb1ELb1ELb1ELb0ELb1ELb1EEEEEEEEEvNT_6ParamsE --------------------------
	.section	.text._ZN7cutlass13device_kernelIN5flash11enable_sm90INS1_16FlashAttnFwdSm90INS1_25CollectiveMainloopFwdSm90ILi2EN4cute5tupleIJNS5_1CILi1EEES8_S8_EEENS6_IJNS7_ILi64EEESA_SA_EEELi512ENS_6half_tEfNS_4arch4Sm90ELb0ELb0ELb0ELb1ELb0ELb1ELb0ELb0ELb0ELb1ELb1ELb0EEENS1_21CollectiveEpilogueFwdINS6_IJSA_NS7_ILi512EEESA_EEES9_SC_SE_Li256ELb1ELb1ELb1ELb0EEENS1_36VarlenDynamicPersistentTileSchedulerILi64ELi64ELi256ELi128ELb1ELb1ELb1ELb0ELb1ELb1EEEEEEEEEvNT_6ParamsE,"ax",@progbits
	.align	128
.text._ZN7cutlass13device_kernelIN5flash11enable_sm90INS1_16FlashAttnFwdSm90INS1_25CollectiveMainloopFwdSm90ILi2EN4cute5tupleIJNS5_1CILi1EEES8_S8_EEENS6_IJNS7_ILi64EEESA_SA_EEELi512ENS_6half_tEfNS_4arch4Sm90ELb0ELb0ELb0ELb1ELb0ELb1ELb0ELb0ELb0ELb1ELb1ELb0EEENS1_21CollectiveEpilogueFwdINS6_IJSA_NS7_ILi512EEESA_EEES9_SC_SE_Li256ELb1ELb1ELb1ELb0EEENS1_36VarlenDynamicPersistentTileSchedulerILi64ELi64ELi256ELi128ELb1ELb1ELb1ELb0ELb1ELb1EEEEEEEEEvNT_6ParamsE:
        .type           _ZN7cutlass13device_kernelIN5flash11enable_sm90INS1_16FlashAttnFwdSm90INS1_25CollectiveMainloopFwdSm90ILi2EN4cute5tupleIJNS5_1CILi1EEES8_S8_EEENS6_IJNS7_ILi64EEESA_SA_EEELi512ENS_6half_tEfNS_4arch4Sm90ELb0ELb0ELb0ELb1ELb0ELb1ELb0ELb0ELb0ELb1ELb1ELb0EEENS1_21CollectiveEpilogueFwdINS6_IJSA_NS7_ILi512EEESA_EEES9_SC_SE_Li256ELb1ELb1ELb1ELb0EEENS1_36VarlenDynamicPersistentTileSchedulerILi64ELi64ELi256ELi128ELb1ELb1ELb1ELb0ELb1ELb1EEEEEEEEEvNT_6ParamsE,@function
        .size           _ZN7cutlass13device_kernelIN5flash11enable_sm90INS1_16FlashAttnFwdSm90INS1_25CollectiveMainloopFwdSm90ILi2EN4cute5tupleIJNS5_1CILi1EEES8_S8_EEENS6_IJNS7_ILi64EEESA_SA_EEELi512ENS_6half_tEfNS_4arch4Sm90ELb0ELb0ELb0ELb1ELb0ELb1ELb0ELb0ELb0ELb1ELb1ELb0EEENS1_21CollectiveEpilogueFwdINS6_IJSA_NS7_ILi512EEESA_EEES9_SC_SE_Li256ELb1ELb1ELb1ELb0EEENS1_36VarlenDynamicPersistentTileSchedulerILi64ELi64ELi256ELi128ELb1ELb1ELb1ELb0ELb1ELb1EEEEEEEEEvNT_6ParamsE,(.L_x_5869 - _ZN7cutlass13device_kernelIN5flash11enable_sm90INS1_16FlashAttnFwdSm90INS1_25CollectiveMainloopFwdSm90ILi2EN4cute5tupleIJNS5_1CILi1EEES8_S8_EEENS6_IJNS7_ILi64EEESA_SA_EEELi512ENS_6half_tEfNS_4arch4Sm90ELb0ELb0ELb0ELb1ELb0ELb1ELb0ELb0ELb0ELb1ELb1ELb0EEENS1_21CollectiveEpilogueFwdINS6_IJSA_NS7_ILi512EEESA_EEES9_SC_SE_Li256ELb1ELb1ELb1ELb0EEENS1_36VarlenDynamicPersistentTileSchedulerILi64ELi64ELi256ELi128ELb1ELb1ELb1ELb0ELb1ELb1EEEEEEEEEvNT_6ParamsE)
        .other          _ZN7cutlass13device_kernelIN5flash11enable_sm90INS1_16FlashAttnFwdSm90INS1_25CollectiveMainloopFwdSm90ILi2EN4cute5tupleIJNS5_1CILi1EEES8_S8_EEENS6_IJNS7_ILi64EEESA_SA_EEELi512ENS_6half_tEfNS_4arch4Sm90ELb0ELb0ELb0ELb1ELb0ELb1ELb0ELb0ELb0ELb1ELb1ELb0EEENS1_21CollectiveEpilogueFwdINS6_IJSA_NS7_ILi512EEESA_EEES9_SC_SE_Li256ELb1ELb1ELb1ELb0EEENS1_36VarlenDynamicPersistentTileSchedulerILi64ELi64ELi256ELi128ELb1ELb1ELb1ELb0ELb1ELb1EEEEEEEEEvNT_6ParamsE,@"STO_CUDA_ENTRY STV_DEFAULT"
_ZN7cutlass13device_kernelIN5flash11enable_sm90INS1_16FlashAttnFwdSm90INS1_25CollectiveMainloopFwdSm90ILi2EN4cute5tupleIJNS5_1CILi1EEES8_S8_EEENS6_IJNS7_ILi64EEESA_SA_EEELi512ENS_6half_tEfNS_4arch4Sm90ELb0ELb0ELb0ELb1ELb0ELb1ELb0ELb0ELb0ELb1ELb1ELb0EEENS1_21CollectiveEpilogueFwdINS6_IJSA_NS7_ILi512EEESA_EEES9_SC_SE_Li256ELb1ELb1ELb1ELb0EEENS1_36VarlenDynamicPersistentTileSchedulerILi64ELi64ELi256ELi128ELb1ELb1ELb1ELb0ELb1ELb1EEEEEEEEEvNT_6ParamsE:
        /* <DEDUP_REMOVED lines=13> */
[----:B------:R-:W-:Y:S02]  /*00d0*/  UIADD3 UR10, UP2, UR4, 0x570, URZ ;  /* 0x00000570040a7890 */ /* 0x000fe4000ff5e03f */
[----:B------:R-:W-:Y:S02]  /*00e0*/  UIADD3 UR4, UP3, UR4, 0x670, URZ ;  /* 0x0000067004047890 */ /* 0x000fe4000ff7e03f */
[----:B------:R-:W-:-:S02]  /*00f0*/  UIADD3.X UR7, URZ, UR5, URZ, UP0, !UPT ;  /* 0x000000053f077290 */ /* 0x000fc400087fe43f */
[----:B------:R-:W-:Y:S02]  /*0100*/  UIADD3.X UR9, URZ, UR5, URZ, UP1, !UPT ;  /* 0x000000053f097290 */ /* 0x000fe40008ffe43f */
[----:B------:R-:W-:Y:S02]  /*0110*/  UIADD3.X UR11, URZ, UR5, URZ, UP2, !UPT ;  /* 0x000000053f0b7290 */ /* 0x000fe400097fe43f */
[----:B------:R-:W-:-:S03]  /*0120*/  UIADD3.X UR5, URZ, UR5, URZ, UP3, !UPT ;  /* 0x000000053f057290 */ /* 0x000fc60009ffe43f */
[----:B------:R0:W-:Y:S02]  /*0130*/  UTMACCTL.PF [UR6] ;  /* 0x00000000060079b9 */ /* 0x0001e40008040000 */
[----:B------:R0:W-:Y:S02]  /*0140*/  UTMACCTL.PF [UR8] ;  /* 0x00000000080079b9 */ /* 0x0001e40008040000 */
[----:B------:R0:W-:Y:S02]  /*0150*/  UTMACCTL.PF [UR10] ;  /* 0x000000000a0079b9 */ /* 0x0001e40008040000 */
[----:B------:R0:W-:Y:S02]  /*0160*/  UTMACCTL.PF [UR4] ;  /* 0x00000000040079b9 */ /* 0x0001e40008040000 */
[----:B0-----:R-:W-:Y:S01]  /*0170*/  NOP ;  /* 0x0000000000007918 */ /* 0x001fe20000000000 */
.L_x_634:
[----:B------:R-:W-:Y:S05]  /*0180*/  BSYNC B0 ;  /* 0x0000000000007941 */ /* 0x000fea0003800000 */
.L_x_633:
        /* <DEDUP_REMOVED lines=37> */
.L_x_635:
        /* <DEDUP_REMOVED lines=22> */
.L_x_636:
        /* <DEDUP_REMOVED lines=18> */
.L_x_637:
        /* <DEDUP_REMOVED lines=22> */
.L_x_638:
        /* <DEDUP_REMOVED lines=22> */
.L_x_639:
[----:B------:R-:W-:Y:S01]  /*0920*/  PLOP3.LUT P0, PT, PT, PT, UP0, 0x80, 0x0 ;  /* 0x000000000000781c */ /* 0x000fe20003f0f008 */
[----:B------:R-:W-:Y:S01]  /*0930*/  UMOV UR36, 0x1 ;  /* 0x0000000100247882 */ /* 0x000fe20000000000 */
[----:B------:R-:W-:Y:S01]  /*0940*/  NOP ;  /* 0x0000000000007918 */ /* 0x000fe20000000000 */
[----:B------:R-:W-:Y:S01]  /*0950*/  USEL UR36, UR36, 0x2, !UP0 ;  /* 0x0000000224247887 */ /* 0x000fe2000c000000 */
[----:B------:R-:W-:Y:S01]  /*0960*/  BSSY B9, `(.L_x_640) ;  /* 0x0001a0b000097945 */ /* 0x000fe20003800000 */
[----:B------:R-:W-:Y:S01]  /*0970*/  ULDC.64 UR42, c[0x0][0x208] ;  /* 0x00008200002a7ab9 */ /* 0x000fe20000000a00 */
[----:B012-4-:R-:W-:Y:S07]  /*0980*/  BAR.SYNC.DEFER_BLOCKING 0x0 ;  /* 0x0000000000007b1d */ /* 0x017fee0000010000 */
[----:B------:R-:W-:Y:S05]  /*0990*/  @!P0 BRA `(.L_x_641) ;  /* 0x0000011000008947 */ /* 0x000fea0003800000 */
.L_x_642:
[----:B------:R-:W-:-:S08]  /*09a0*/  NOP ;  /* 0x0000000000007918 */ /* 0x000fd00000000000 */
[----:B------:R-:W0:Y:S02]  /*09b0*/  USETMAXREG.TRY_ALLOC.CTAPOOL UP0, 0xf0 ;  /* 0x000000f0000079c8 */ /* 0x000e240008000600 */
[----:B0-----:R-:W-:-:S13]  /*09c0*/  PLOP3.LUT P0, PT, PT, PT, UP0, 0x80, 0x0 ;  /* 0x000000000000781c */ /* 0x001fda0003f0f008 */
[----:B------:R-:W-:Y:S05]  /*09d0*/  @!P0 BRA `(.L_x_642) ;  /* 0xfffffffc00f08947 */ /* 0x000fea000383ffff */
[----:B------:R-:W-:Y:S01]  /*09e0*/  ISETP.NE.AND P0, PT, R2, 0x1, PT ;  /* 0x000000010200780c */ /* 0x000fe20003f05270 */
[----:B------:R-:W0:Y:S01]  /*09f0*/  S2UR UR5, SR_CgaCtaId ;  /* 0x00000000000579c3 */ /* 0x000e220000008800 */
[----:B------:R-:W-:-:S11]  /*0a00*/  UMOV UR4, 0x400 ;  /* 0x0000040000047882 */ /* 0x000fd60000000000 */
[----:B------:R-:W-:Y:S06]  /*0a10*/  @!P0 BAR.ARV 0x8, 0x100 ;  /* 0x0204000000008b1d */ /* 0x000fec0000002000 */
[----:B------:R-:W-:Y:S01]  /*0a20*/  ISETP.GE.U32.AND P0, PT, R6, 0x100, PT ;  /* 0x000001000600780c */ /* 0x000fe20003f06070 */
[----:B0-----:R-:W-:-:S06]  /*0a30*/  ULEA UR4, UR5, UR4, 0x18 ;  /* 0x0000000405047291 */ /* 0x001fcc000f8ec03f */
[----:B------:R-:W-:-:S06]  /*0a40*/  IMAD.U32 R2, RZ, RZ, UR4 ;  /* 0x00000004ff027e24 */ /* 0x000fcc000f8e00ff */
[----:B------:R-:W-:Y:S06]  /*0a50*/  @P0 BAR.ARV 0xf, 0x100 ;  /* 0x03c4000000000b1d */ /* 0x000fec0000002000 */
[----:B------:R-:W-:Y:S02]  /*0a60*/  ULDC UR4, c[0x0][0xc3c] ;  /* 0x00030f0000047ab9 */ /* 0x000fe40000000800 */
[----:B------:R-:W-:Y:S06]  /*0a70*/  BAR.SYNC.DEFER_BLOCKING 0x5, 0x180 ;  /* 0x0146000000007b1d */ /* 0x000fec0000010000 */
[----:B------:R-:W0:Y:S02]  /*0a80*/  LDS.128 R152, [R2+0x28cd0] ;  /* 0x028cd00002987984 */ /* 0x000e240000000c00 */
[----:B------:R-:W-:Y:S06]  /*0a90*/  BAR.ARV 0x4, 0x180 ;  /* 0x0106000000007b1d */ /* 0x000fec0000002000 */
[----:B0-----:R-:W-:-:S13]  /*0aa0*/  ISETP.GE.AND P0, PT, R155, UR4, PT ;  /* 0x000000049b007c0c */ /* 0x001fda000bf06270 */
[----:B------:R-:W-:Y:S05]  /*0ab0*/  @P0 BRA `(.L_x_643) ;  /* 0x0000019c00d40947 */ /* 0x000fea0003800000 */
[----:B------:R-:W-:Y:S01]  /*0ac0*/  VIADD R6, R6, 0xffffff80 ;  /* 0xffffff8006067836 */ /* 0x000fe20000000000 */
[----:B------:R-:W-:Y:S01]  /*0ad0*/  CS2R R22, SRZ ;  /* 0x0000000000167805 */ /* 0x000fe2000001ff00 */
[----:B------:R-:W-:Y:S01]  /*0ae0*/  IMAD.MOV.U32 R196, RZ, RZ, 0x40 ;  /* 0x00000040ffc47424 */ /* 0x000fe200078e00ff */
[----:B------:R-:W-:Y:S01]  /*0af0*/  ULOP3.LUT UR37, UR36, 0x1, URZ, 0xfc, !UPT ;  /* 0x0000000124257892 */ /* 0x000fe2000f8efc3f */
[----:B------:R-:W-:Y:S01]  /*0b00*/  IMAD.MOV.U32 R209, RZ, RZ, RZ ;  /* 0x000000ffffd17224 */ /* 0x000fe200078e00ff */
[----:B------:R-:W-:Y:S01]  /*0b10*/  SHF.R.S32.HI R3, RZ, 0x1f, R6 ;  /* 0x0000001fff037819 */ /* 0x000fe20000011406 */
[----:B------:R-:W-:Y:S02]  /*0b20*/  IMAD.MOV.U32 R186, RZ, RZ, RZ ;  /* 0x000000ffffba7224 */ /* 0x000fe400078e00ff */
[----:B------:R-:W-:Y:S01]  /*0b30*/  IMAD.MOV.U32 R18, RZ, RZ, RZ ;  /* 0x000000ffff127224 */ /* 0x000fe200078e00ff */
[CC--:B------:R-:W-:Y:S02]  /*0b40*/  LEA.HI R4, R3.reuse, R6.reuse, RZ, 0x4 ;  /* 0x0000000603047211 */ /* 0x0c0fe400078f20ff */
[----:B------:R-:W-:-:S02]  /*0b50*/  LEA.HI R5, R3, R6, RZ, 0x5 ;  /* 0x0000000603057211 */ /* 0x000fc400078f28ff */
[CC--:B------:R-:W-:Y:S02]  /*0b60*/  LEA.HI R0, R3.reuse, R6.reuse, RZ, 0x7 ;  /* 0x0000000603007211 */ /* 0x0c0fe400078f38ff */
[CC--:B------:R-:W-:Y:S02]  /*0b70*/  LEA.HI R13, R3.reuse, R6.reuse, RZ, 0x2 ;  /* 0x00000006030d7211 */ /* 0x0c0fe400078f10ff */
[----:B------:R-:W-:Y:S02]  /*0b80*/  LEA.HI R3, R3, R6, RZ, 0x3 ;  /* 0x0000000603037211 */ /* 0x000fe400078f18ff */
[----:B------:R-:W-:Y:S02]  /*0b90*/  SHF.R.S32.HI R7, RZ, 0x4, R4 ;  /* 0x00000004ff077819 */ /* 0x000fe40000011404 */
[--C-:B------:R-:W-:Y:S02]  /*0ba0*/  SHF.R.S32.HI R193, RZ, 0x5, R5.reuse ;  /* 0x00000005ffc17819 */ /* 0x100fe40000011405 */
[----:B------:R-:W-:-:S02]  /*0bb0*/  SHF.R.S32.HI R12, RZ, 0x1f, R5 ;  /* 0x0000001fff0c7819 */ /* 0x000fc40000011405 */
[C---:B------:R-:W-:Y:S02]  /*0bc0*/  LOP3.LUT R5, R4.reuse, 0xfffffff0, RZ, 0xc0, !PT ;  /* 0xfffffff004057812 */ /* 0x040fe400078ec0ff */
[----:B------:R-:W-:Y:S02]  /*0bd0*/  LOP3.LUT R11, R3, 0xfffffff8, RZ, 0xc0, !PT ;  /* 0xfffffff8030b7812 */ /* 0x000fe400078ec0ff */
[----:B------:R-:W-:Y:S01]  /*0be0*/  LEA.HI R4, R4, R7, RZ, 0x1 ;  /* 0x0000000704047211 */ /* 0x000fe200078f08ff */
[----:B------:R-:W-:Y:S01]  /*0bf0*/  IMAD.IADD R8, R6, 0x1, -R5 ;  /* 0x0000000106087824 */ /* 0x000fe200078e0a05 */
[----:B------:R-:W-:Y:S01]  /*0c00*/  LOP3.LUT R3, R0, 0xffffff80, RZ, 0xc0, !PT ;  /* 0xffffff8000037812 */ /* 0x000fe200078ec0ff */
[----:B------:R-:W-:Y:S01]  /*0c10*/  IMAD.IADD R187, R6, 0x1, -R11 ;  /* 0x0000000106bb7824 */ /* 0x000fe200078e0a0b */
[----:B------:R-:W-:Y:S02]  /*0c20*/  LOP3.LUT R4, R4, 0x1ffffffe, RZ, 0xc0, !PT ;  /* 0x1ffffffe04047812 */ /* 0x000fe400078ec0ff */
[----:B------:R-:W-:Y:S01]  /*0c30*/  LOP3.LUT R9, R13, 0xfffffffc, RZ, 0xc0, !PT ;  /* 0xfffffffc0d097812 */ /* 0x000fe200078ec0ff */
[----:B------:R-:W-:Y:S01]  /*0c40*/  IMAD.IADD R3, R6, 0x1, -R3 ;  /* 0x0000000106037824 */ /* 0x000fe200078e0a03 */
[----:B------:R-:W-:Y:S01]  /*0c50*/  LEA.HI R12, R12, R193, RZ, 0x2 ;  /* 0x000000c10c0c7211 */ /* 0x000fe200078f10ff */
[----:B------:R-:W-:Y:S01]  /*0c60*/  IMAD.IADD R10, R7, 0x1, -R4 ;  /* 0x00000001070a7824 */ /* 0x000fe200078e0a04 */
[----:B------:R-:W-:Y:S01]  /*0c70*/  SHF.R.S32.HI R5, RZ, 0x1f, R8 ;  /* 0x0000001fff057819 */ /* 0x000fe20000011408 */
[----:B------:R-:W-:Y:S01]  /*0c80*/  IMAD.IADD R184, R6, 0x1, -R9 ;  /* 0x0000000106b87824 */ /* 0x000fe200078e0a09 */
[----:B------:R-:W-:Y:S01]  /*0c90*/  SHF.R.S32.HI R4, RZ, 0x1f, R3 ;  /* 0x0000001fff047819 */ /* 0x000fe20000011403 */
[----:B------:R-:W-:Y:S01]  /*0ca0*/  IMAD.SHL.U32 R10, R10, 0x8, RZ ;  /* 0x000000080a0a7824 */ /* 0x000fe200078e00ff */
[----:B------:R-:W-:Y:S01]  /*0cb0*/  SHF.R.S32.HI R20, RZ, 0x7, R0 ;  /* 0x00000007ff147819 */ /* 0x000fe20000011400 */
[----:B------:R-:W-:Y:S01]  /*0cc0*/  IMAD.SHL.U32 R16, R184, 0x8, RZ ;  /* 0x00000008b8107824 */ /* 0x000fe200078e00ff */
[----:B------:R-:W-:Y:S01]  /*0cd0*/  LOP3.LUT R12, R12, 0x3ffffc, RZ, 0xc0, !PT ;  /* 0x003ffffc0c0c7812 */ /* 0x000fe200078ec0ff */
[----:B------:R-:W-:Y:S01]  /*0ce0*/  IMAD.SHL.U32 R187, R187, 0x8, RZ ;  /* 0x00000008bbbb7824 */ /* 0x000fe200078e00ff */
[----:B------:R-:W-:Y:S01]  /*0cf0*/  LEA.HI R9, R5, R8, RZ, 0x3 ;  /* 0x0000000805097211 */ /* 0x000fe200078f18ff */
[----:B------:R-:W-:Y:S01]  /*0d00*/  IMAD R15, R20, 0x100, R8 ;  /* 0x00000100140f7824 */ /* 0x000fe200078e0208 */
[-C--:B------:R-:W-:Y:S01]  /*0d10*/  LEA.HI R5, R4, R3.reuse, RZ, 0x2 ;  /* 0x0000000304057211 */ /* 0x080fe200078f10ff */
[----:B------:R-:W-:Y:S01]  /*0d20*/  IMAD.IADD R12, R193, 0x1, -R12 ;  /* 0x00000001c10c7824 */ /* 0x000fe200078e0a0c */
[C---:B------:R-:W-:Y:S01]  /*0d30*/  LOP3.LUT R11, R9.reuse, 0xfffffff8, RZ, 0xc0, !PT ;  /* 0xfffffff8090b7812 */ /* 0x040fe200078ec0ff */
[----:B------:R-:W-:Y:S01]  /*0d40*/  IMAD.SHL.U32 R9, R9, 0x40, RZ ;  /* 0x0000004009097824 */ /* 0x000fe200078e00ff */
[----:B------:R-:W-:Y:S01]  /*0d50*/  SHF.R.S32.HI R19, RZ, 0x2, R13 ;  /* 0x00000002ff137819 */ /* 0x000fe2000001140d */
[----:B------:R-:W-:Y:S01]  /*0d60*/  IMAD R15, R12, 0x10, R15 ;  /* 0x000000100c0f7824 */ /* 0x000fe200078e020f */
[----:B------:R-:W-:Y:S01]  /*0d70*/  SHF.R.S32.HI R6, RZ, 0x2, R5 ;  /* 0x00000002ff067819 */ /* 0x000fe20000011405 */
[----:B------:R-:W-:Y:S01]  /*0d80*/  IMAD.IADD R11, R8, 0x1, -R11 ;  /* 0x00000001080b7824 */ /* 0x000fe200078e0a0b */
[----:B------:R-:W-:Y:S01]  /*0d90*/  SHF.R.S32.HI R7, RZ, 0x1f, R5 ;  /* 0x0000001fff077819 */ /* 0x000fe20000011405 */
[----:B------:R-:W-:Y:S01]  /*0da0*/  VIADD R12, R19, 0x20 ;  /* 0x00000020130c7836 */ /* 0x000fe20000000000 */
[----:B------:R-:W-:Y:S01]  /*0db0*/  LOP3.LUT R8, R5, 0x7ffffffc, RZ, 0xc0, !PT ;  /* 0x7ffffffc05087812 */ /* 0x000fe200078ec0ff */
[----:B------:R-:W-:Y:S01]  /*0dc0*/  STL [R1+0x24], R20 ;  /* 0x0000241401007387 */ /* 0x000fe20000100800 */
[----:B------:R-:W-:Y:S01]  /*0dd0*/  LEA.HI R7, R7, R6, RZ, 0x3 ;  /* 0x0000000607077211 */ /* 0x000fe200078f18ff */
[----:B------:R-:W-:Y:S01]  /*0de0*/  VIADD R207, R187, 0x80 ;  /* 0x00000080bbcf7836 */ /* 0x000fe20000000000 */
[----:B------:R-:W-:Y:S01]  /*0df0*/  SHF.R.S32.HI R5, RZ, 0x1f, R12 ;  /* 0x0000001fff057819 */ /* 0x000fe2000001140c */
[----:B------:R-:W-:Y:S01]  /*0e00*/  IMAD.IADD R8, R3, 0x1, -R8 ;  /* 0x0000000103087824 */ /* 0x000fe200078e0a08 */
[----:B------:R-:W-:Y:S01]  /*0e10*/  LOP3.LUT R7, R7, 0xfffffff8, RZ, 0xc0, !PT ;  /* 0xfffffff807077812 */ /* 0x000fe200078ec0ff */
[----:B------:R-:W-:Y:S01]  /*0e20*/  VIADD R205, R187, 0x100 ;  /* 0x00000100bbcd7836 */ /* 0x000fe20000000000 */
[----:B------:R-:W-:Y:S01]  /*0e30*/  LEA.HI R4, R4, R3, RZ, 0x5 ;  /* 0x0000000304047211 */ /* 0x000fe200078f28ff */
[----:B------:R-:W-:Y:S01]  /*0e40*/  IMAD.SHL.U32 R3, R11, 0x40, RZ ;  /* 0x000000400b037824 */ /* 0x000fe200078e00ff */
[----:B------:R-:W-:Y:S01]  /*0e50*/  LEA.HI R14, R5, R12, RZ, 0x3 ;  /* 0x0000000c050e7211 */ /* 0x000fe200078f18ff */
[----:B------:R-:W-:Y:S01]  /*0e60*/  IMAD.IADD R7, R6, 0x1, -R7 ;  /* 0x0000000106077824 */ /* 0x000fe200078e0a07 */
[----:B------:R-:W-:Y:S01]  /*0e70*/  SHF.R.S32.HI R4, RZ, 0x5, R4 ;  /* 0x00000005ff047819 */ /* 0x000fe20000011404 */
[----:B------:R-:W-:Y:S01]  /*0e80*/  IMAD.SHL.U32 R12, R12, 0x40, RZ ;  /* 0x000000400c0c7824 */ /* 0x000fe200078e00ff */
[----:B------:R-:W-:Y:S01]  /*0e90*/  LOP3.LUT R3, R3, 0x1c0, RZ, 0xc0, !PT ;  /* 0x000001c003037812 */ /* 0x000fe200078ec0ff */
[--C-:B------:R-:W-:Y:S01]  /*0ea0*/  IMAD.U32 R6, R15, 0x40, R10.reuse ;  /* 0x000000400f067824 */ /* 0x100fe200078e000a */
[----:B------:R-:W-:Y:S01]  /*0eb0*/  LEA.HI R0, R0, R20, RZ, 0x1 ;  /* 0x0000001400007211 */ /* 0x000fe200078f08ff */
[----:B------:R-:W-:Y:S01]  /*0ec0*/  IMAD.SHL.U32 R14, R14, 0x40, RZ ;  /* 0x000000400e0e7824 */ /* 0x000fe200078e00ff */
[----:B------:R-:W-:Y:S01]  /*0ed0*/  LOP3.LUT R5, R12, 0x1c0, RZ, 0xc0, !PT ;  /* 0x000001c00c057812 */ /* 0x000fe200078ec0ff */
[----:B------:R-:W-:Y:S01]  /*0ee0*/  IMAD R190, R4, 0x10, R7 ;  /* 0x0000001004be7824 */ /* 0x000fe200078e0207 */
[----:B------:R-:W-:Y:S01]  /*0ef0*/  LOP3.LUT R10, R3, 0x8, R10, 0xf8, !PT ;  /* 0x00000008030a7812 */ /* 0x000fe200078ef80a */
[----:B------:R0:W-:Y:S01]  /*0f00*/  STL [R1+0x70], R6 ;  /* 0x0000700601007387 */ /* 0x0001e20000100800 */
[----:B------:R-:W-:Y:S01]  /*0f10*/  SHF.R.U32.HI R3, RZ, 0x3, R3 ;  /* 0x00000003ff037819 */ /* 0x000fe20000011603 */
[C---:B------:R-:W-:Y:S01]  /*0f20*/  VIADD R204, R187.reuse, 0x140 ;  /* 0x00000140bbcc7836 */ /* 0x040fe20000000000 */
[----:B------:R-:W-:Y:S01]  /*0f30*/  SHF.R.S32.HI R4, RZ, 0x1f, R13 ;  /* 0x0000001fff047819 */ /* 0x000fe2000001140d */
[C---:B------:R-:W-:Y:S01]  /*0f40*/  VIADD R208, R187.reuse, 0x40 ;  /* 0x00000040bbd07836 */ /* 0x040fe20000000000 */
[----:B------:R-:W-:Y:S01]  /*0f50*/  LOP3.LUT R0, R0, 0xfffffe, RZ, 0xc0, !PT ;  /* 0x00fffffe00007812 */ /* 0x000fe200078ec0ff */
[----:B------:R-:W-:Y:S01]  /*0f60*/  VIADD R206, R187, 0xc0 ;  /* 0x000000c0bbce7836 */ /* 0x000fe20000000000 */
[----:B------:R-:W-:-:S02]  /*0f70*/  SHF.R.U32.HI R12, RZ, 0x3, R5 ;  /* 0x00000003ff0c7819 */ /* 0x000fc40000011605 */
[----:B------:R-:W-:Y:S01]  /*0f80*/  LOP3.LUT R5, R5, 0x38, R16, 0xf8, !PT ;  /* 0x0000003805057812 */ /* 0x000fe200078ef810 */
[----:B------:R-:W-:Y:S01]  /*0f90*/  IMAD.IADD R0, R20, 0x1, -R0 ;  /* 0x0000000114007824 */ /* 0x000fe200078e0a00 */
[----:B0-----:R-:W-:Y:S02]  /*0fa0*/  LOP3.LUT R6, R9, 0x7ffffe00, RZ, 0xc0, !PT ;  /* 0x7ffffe0009067812 */ /* 0x001fe400078ec0ff */
[----:B------:R-:W-:Y:S02]  /*0fb0*/  LOP3.LUT R14, R14, 0xfffffe00, RZ, 0xc0, !PT ;  /* 0xfffffe000e0e7812 */ /* 0x000fe400078ec0ff */
[----:B------:R-:W-:Y:S01]  /*0fc0*/  LOP3.LUT R3, R10, R3, RZ, 0x3c, !PT ;  /* 0x000000030a037212 */ /* 0x000fe200078e3cff */
[----:B------:R-:W-:Y:S01]  /*0fd0*/  IMAD R6, R193, 0x400, R6 ;  /* 0x00000400c1067824 */ /* 0x000fe200078e0206 */
[----:B------:R-:W-:Y:S02]  /*0fe0*/  LEA.HI R4, R4, R19, RZ, 0x3 ;  /* 0x0000001304047211 */ /* 0x000fe400078f18ff */
[----:B------:R-:W-:Y:S01]  /*0ff0*/  LOP3.LUT R9, R14, R5, R12, 0xf6, !PT ;  /* 0x000000050e097212 */ /* 0x000fe200078ef60c */
[----:B------:R-:W-:Y:S01]  /*1000*/  IMAD.IADD R3, R6, 0x1, R3 ;  /* 0x0000000106037824 */ /* 0x000fe200078e0203 */
[----:B------:R-:W-:Y:S01]  /*1010*/  LOP3.LUT R4, R4, 0xfffffff8, RZ, 0xc0, !PT ;  /* 0xfffffff804047812 */ /* 0x000fe200078ec0ff */
[----:B------:R-:W-:Y:S01]  /*1020*/  IMAD.SHL.U32 R6, R0, 0x100, RZ ;  /* 0x0000010000067824 */ /* 0x000fe200078e00ff */
[----:B------:R-:W-:Y:S01]  /*1030*/  LEA.HI R5, R184, R184, RZ, 0x1 ;  /* 0x000000b8b8057211 */ /* 0x000fe200078f08ff */
[----:B------:R-:W-:Y:S01]  /*1040*/  IMAD.SHL.U32 R0, R8, 0x2, RZ ;  /* 0x0000000208007824 */ /* 0x000fe200078e00ff */
[----:B------:R-:W-:Y:S01]  /*1050*/  R2P PR, R11, 0x6 ;  /* 0x000000060b007804 */ /* 0x000fe20000000000 */
[----:B------:R-:W-:Y:S01]  /*1060*/  IMAD.IADD R188, R19, 0x1, -R4 ;  /* 0x0000000113bc7824 */ /* 0x000fe200078e0a04 */
[----:B------:R-:W-:Y:S01]  /*1070*/  LOP3.LUT R5, R5, 0x1ffffffe, RZ, 0xc0, !PT ;  /* 0x1ffffffe05057812 */ /* 0x000fe200078ec0ff */
[----:B------:R-:W-:Y:S01]  /*1080*/  IMAD.IADD R192, R0, 0x1, R6 ;  /* 0x0000000100c07824 */ /* 0x000fe200078e0206 */
[----:B------:R-:W-:Y:S01]  /*1090*/  SHF.R.S32.HI R4, RZ, 0x1f, R207 ;  /* 0x0000001fff047819 */ /* 0x000fe200000114cf */
[----:B------:R-:W-:Y:S01]  /*10a0*/  STL [R1+0x6c], R6 ;  /* 0x00006c0601007387 */ /* 0x000fe20000100800 */
[----:B------:R-:W-:Y:S01]  /*10b0*/  SHF.R.S32.HI R4, RZ, 0x1f, R205 ;  /* 0x0000001fff047819 */ /* 0x000fe200000114cd */
[----:B------:R-:W-:Y:S01]  /*10c0*/  IMAD R4, R9, 0x2, R2 ;  /* 0x0000000209047824 */ /* 0x000fe200078e0202 */
[----:B------:R-:W-:Y:S01]  /*10d0*/  SHF.R.S32.HI R7, RZ, 0x1f, R208 ;  /* 0x0000001fff077819 */ /* 0x000fe200000114d0 */
[----:B------:R-:W-:Y:S01]  /*10e0*/  IMAD.IADD R5, R184, 0x1, -R5 ;  /* 0x00000001b8057824 */ /* 0x000fe200078e0a05 */
[----:B------:R0:W-:Y:S01]  /*10f0*/  STL [R1+0x2c], R0 ;  /* 0x00002c0001007387 */ /* 0x0001e20000100800 */
[----:B------:R-:W-:Y:S01]  /*1100*/  VIADD R235, R192, 0x58 ;  /* 0x00000058c0eb7836 */ /* 0x000fe20000000000 */
[----:B------:R-:W-:Y:S01]  /*1110*/  SHF.R.S32.HI R7, RZ, 0x1f, R206 ;  /* 0x0000001fff077819 */ /* 0x000fe200000114ce */
[----:B------:R-:W-:Y:S01]  /*1120*/  IMAD R5, R5, 0x8, R190 ;  /* 0x0000000805057824 */ /* 0x000fe200078e02be */
[----:B------:R1:W-:Y:S01]  /*1130*/  STL [R1+0x64], R4 ;  /* 0x0000640401007387 */ /* 0x0003e20000100800 */
[----:B------:R-:W-:Y:S01]  /*1140*/  IMAD R194, R3, 0x2, R2 ;  /* 0x0000000203c27824 */ /* 0x000fe200078e0202 */
[----:B------:R-:W-:Y:S01]  /*1150*/  SEL R196, R196, 0xffffffc0, !P2 ;  /* 0xffffffc0c4c47807 */ /* 0x000fe20005000000 */
[C---:B------:R-:W-:Y:S01]  /*1160*/  VIADD R9, R192.reuse, 0x18 ;  /* 0x00000018c0097836 */ /* 0x040fe20000000000 */
[----:B------:R2:W-:Y:S01]  /*1170*/  STL [R1+0x68], R5 ;  /* 0x0000680501007387 */ /* 0x0005e20000100800 */
[C---:B------:R-:W-:Y:S01]  /*1180*/  VIADD R236, R192.reuse, 0x50 ;  /* 0x00000050c0ec7836 */ /* 0x040fe20000000000 */
[----:B0-----:R-:W-:Y:S01]  /*1190*/  SHF.R.S32.HI R0, RZ, 0x1f, R204 ;  /* 0x0000001fff007819 */ /* 0x001fe200000114cc */
[C---:B------:R-:W-:Y:S01]  /*11a0*/  VIADD R232, R192.reuse, 0x70 ;  /* 0x00000070c0e87836 */ /* 0x040fe20000000000 */
[----:B------:R-:W-:Y:S01]  /*11b0*/  SHF.R.S32.HI R0, RZ, 0x1f, R192 ;  /* 0x0000001fff007819 */ /* 0x000fe200000114c0 */
[----:B------:R-:W-:-:S02]  /*11c0*/  VIADD R0, R192, 0x40 ;  /* 0x00000040c0007836 */ /* 0x000fc40000000000 */
[C---:B-1----:R-:W-:Y:S02]  /*11d0*/  VIADD R4, R192.reuse, 0x38 ;  /* 0x00000038c0047836 */ /* 0x042fe40000000000 */
[C---:B------:R-:W-:Y:S01]  /*11e0*/  VIADD R6, R192.reuse, 0x30 ;  /* 0x00000030c0067836 */ /* 0x040fe20000000000 */
[----:B------:R-:W-:Y:S01]  /*11f0*/  SHF.R.S32.HI R0, RZ, 0x1f, R0 ;  /* 0x0000001fff007819 */ /* 0x000fe20000011400 */
[C---:B------:R-:W-:Y:S01]  /*1200*/  VIADD R233, R192.reuse, 0x68 ;  /* 0x00000068c0e97836 */ /* 0x040fe20000000000 */
[----:B------:R-:W-:Y:S01]  /*1210*/  SHF.R.S32.HI R4, RZ, 0x1f, R4 ;  /* 0x0000001fff047819 */ /* 0x000fe20000011404 */
[C---:B------:R-:W-:Y:S01]  /*1220*/  VIADD R229, R192.reuse, 0x88 ;  /* 0x00000088c0e57836 */ /* 0x040fe20000000000 */
[----:B------:R-:W-:Y:S01]  /*1230*/  SHF.R.S32.HI R0, RZ, 0x1f, R235 ;  /* 0x0000001fff007819 */ /* 0x000fe200000114eb */
[C---:B------:R-:W-:Y:S01]  /*1240*/  VIADD R237, R192.reuse, 0x48 ;  /* 0x00000048c0ed7836 */ /* 0x040fe20000000000 */
[----:B--2---:R-:W-:Y:S01]  /*1250*/  SHF.R.S32.HI R5, RZ, 0x1f, R9 ;  /* 0x0000001fff057819 */ /* 0x004fe20000011409 */
        /* <DEDUP_REMOVED lines=46> */
[----:B------:R-:W-:Y:S01]  /*1540*/  IMAD.SHL.U32 R184, R184, 0x4, RZ ;  /* 0x00000004b8b87824 */ /* 0x000fe200078e00ff */
[----:B------:R-:W-:Y:S01]  /*1550*/  SHF.R.S32.HI R5, RZ, 0x1f, R223 ;  /* 0x0000001fff057819 */ /* 0x000fe200000114df */
[C---:B------:R-:W-:Y:S01]  /*1560*/  @P1 VIADD R195, R197.reuse, 0xffffffe0 ;  /* 0xffffffe0c5c31836 */ /* 0x040fe20000000000 */
[----:B------:R-:W-:Y:S01]  /*1570*/  SHF.R.S32.HI R4, RZ, 0x1f, R215 ;  /* 0x0000001fff047819 */ /* 0x000fe200000114d7 */
[----:B------:R-:W-:Y:S01]  /*1580*/  IMAD.IADD R197, R197, 0x1, R196 ;  /* 0x00000001c5c57824 */ /* 0x000fe200078e02c4 */
[----:B------:R-:W-:Y:S01]  /*1590*/  SHF.R.S32.HI R3, RZ, 0x1f, R212 ;  /* 0x0000001fff037819 */ /* 0x000fe200000114d4 */
[----:B------:R-:W-:Y:S01]  /*15a0*/  VIADD R189, R184, 0x10 ;  /* 0x00000010b8bd7836 */ /* 0x000fe20000000000 */
[----:B------:R-:W-:Y:S01]  /*15b0*/  SHF.R.S32.HI R0, RZ, 0x1f, R211 ;  /* 0x0000001fff007819 */ /* 0x000fe200000114d3 */
[----:B------:R-:W-:-:S07]  /*15c0*/  IMAD.IADD R196, R196, 0x1, R195 ;  /* 0x00000001c4c47824 */ /* 0x000fce00078e02c3 */
.L_x_771:
[----:B012---:R-:W0:Y:S01]  /*15d0*/  LDC.64 R4, c[0x0][0xc88] ;  /* 0x00032200ff047b82 */ /* 0x007e220000000a00 */
[----:B------:R-:W-:Y:S01]  /*15e0*/  ULDC.64 UR4, c[0x0][0xa28] ;  /* 0x00028a0000047ab9 */ /* 0x000fe20000000a00 */
[----:B------:R-:W-:Y:S01]  /*15f0*/  ULDC.64 UR8, c[0x0][0xa18] ;  /* 0x0002860000087ab9 */ /* 0x000fe20000000a00 */
[----:B------:R-:W-:Y:S01]  /*1600*/  ULDC.64 UR6, c[0x0][0xa08] ;  /* 0x0002820000067ab9 */ /* 0x000fe20000000a00 */
[----:B0-----:R-:W-:-:S05]  /*1610*/  IMAD.WIDE R4, R155, 0x4, R4 ;  /* 0x000000049b047825 */ /* 0x001fca00078e0204 */
[----:B------:R-:W2:Y:S01]  /*1620*/  LDG.E R199, desc[UR42][R4.64] ;  /* 0x0000002a04c77981 */ /* 0x000ea2000c1e1900 */
[----:B------:R-:W-:Y:S01]  /*1630*/  ISETP.NE.U32.AND P2, PT, RZ, UR4, PT ;  /* 0x00000004ff007c0c */ /* 0x000fe2000bf45070 */
[----:B-----5:R-:W-:Y:S01]  /*1640*/  IMAD.MOV.U32 R11, RZ, RZ, RZ ;  /* 0x000000ffff0b7224 */ /* 0x020fe200078e00ff */
[----:B------:R-:W-:Y:S01]  /*1650*/  ISETP.NE.U32.AND P1, PT, RZ, UR8, PT ;  /* 0x00000008ff007c0c */ /* 0x000fe2000bf25070 */
[----:B------:R-:W-:Y:S01]  /*1660*/  IMAD.MOV.U32 R25, RZ, RZ, RZ ;  /* 0x000000ffff197224 */ /* 0x000fe200078e00ff */
[----:B------:R-:W-:Y:S02]  /*1670*/  ISETP.NE.AND.EX P2, PT, RZ, UR5, PT, P2 ;  /* 0x00000005ff007c0c */ /* 0x000fe4000bf45320 */
[----:B------:R-:W-:Y:S02]  /*1680*/  ISETP.NE.AND.EX P1, PT, RZ, UR9, PT, P1 ;  /* 0x00000009ff007c0c */ /* 0x000fe4000bf25310 */
[----:B------:R-:W-:-:S04]  /*1690*/  ISETP.NE.U32.AND P0, PT, RZ, UR6, PT ;  /* 0x00000006ff007c0c */ /* 0x000fc8000bf05070 */
[----:B------:R-:W-:Y:S02]  /*16a0*/  ISETP.NE.AND.EX P0, PT, RZ, UR7, PT, P0 ;  /* 0x00000007ff007c0c */ /* 0x000fe4000bf05300 */
[----:B--2---:R-:W-:Y:S01]  /*16b0*/  SHF.R.S32.HI R0, RZ, 0x1f, R199 ;  /* 0x0000001fff007819 */ /* 0x004fe200000114c7 */
[C---:B------:R-:W-:Y:S02]  /*16c0*/  IMAD.SHL.U32 R202, R199.reuse, 0x4, RZ ;  /* 0x00000004c7ca7824 */ /* 0x040fe400078e00ff */
[C---:B------:R-:W-:Y:S02]  /*16d0*/  @P2 LEA R6, P3, R199.reuse, UR4, 0x2 ;  /* 0x00000004c7062c11 */ /* 0x040fe4000f8610ff */
[C-C-:B------:R-:W-:Y:S01]  /*16e0*/  SHF.L.U64.HI R203, R199.reuse, 0x2, R0.reuse ;  /* 0x00000002c7cb7819 */ /* 0x140fe20000010200 */
[----:B------:R0:W-:Y:S01]  /*16f0*/  STL [R1+0x20], R0 ;  /* 0x0000200001007387 */ /* 0x0001e20000100800 */
[----:B------:R-:W-:Y:S01]  /*1700*/  @P2 LEA.HI.X R7, R199, UR5, R0, 0x2, P3 ;  /* 0x00000005c7072c11 */ /* 0x000fe200098f1400 */
[----:B------:R-:W-:Y:S01]  /*1710*/  ULDC UR4, c[0x0][0x288] ;  /* 0x0000a20000047ab9 */ /* 0x000fe20000000800 */
[----:B------:R-:W-:-:S03]  /*1720*/  IADD3 R4, P4, R202, UR6, RZ ;  /* 0x00000006ca047c10 */ /* 0x000fc6000ff9e0ff */
[----:B------:R1:W5:Y:S01]  /*1730*/  @P2 LDG.E R11, desc[UR42][R6.64] ;  /* 0x0000002a060b2981 */ /* 0x000362000c1e1900 */
[----:B------:R-:W-:Y:S01]  /*1740*/  @P1 IADD3 R8, P2, R202, UR8, RZ ;  /* 0x00000008ca081c10 */ /* 0x000fe2000ff5e0ff */
[----:B------:R-:W-:Y:S01]  /*1750*/  IMAD.U32 R155, RZ, RZ, UR4 ;  /* 0x00000004ff9b7e24 */ /* 0x000fe2000f8e00ff */
[C---:B------:R-:W-:Y:S01]  /*1760*/  IADD3.X R5, R203.reuse, UR7, RZ, P4, !PT ;  /* 0x00000007cb057c10 */ /* 0x040fe2000a7fe4ff */
[----:B------:R-:W-:Y:S01]  /*1770*/  ULDC.64 UR4, c[0x0][0x418] ;  /* 0x0001060000047ab9 */ /* 0x000fe20000000a00 */
[----:B------:R-:W-:-:S03]  /*1780*/  @P1 IADD3.X R9, R203, UR9, RZ, P2, !PT ;  /* 0x00000009cb091c10 */ /* 0x000fc600097fe4ff */
[----:B------:R1:W5:Y:S01]  /*1790*/  @P0 LDG.E R25, desc[UR42][R4.64] ;  /* 0x0000002a04190981 */ /* 0x000362000c1e1900 */
[----:B------:R-:W-:Y:S01]  /*17a0*/  UISETP.NE.U32.AND UP0, UPT, UR4, URZ, UPT ;  /* 0x0000003f0400728c */ /* 0x000fe2000bf05070 */
[C---:B------:R-:W-:Y:S01]  /*17b0*/  LOP3.LUT R3, R154.reuse, 0xff000000, RZ, 0xc0, !PT ;  /* 0xff0000009a037812 */ /* 0x040fe200078ec0ff */
[----:B------:R-:W-:Y:S01]  /*17c0*/  ULDC.64 UR8, c[0x0][0xa20] ;  /* 0x0002880000087ab9 */ /* 0x000fe20000000a00 */
[----:B------:R1:W5:Y:S01]  /*17d0*/  @P1 LDG.E R155, desc[UR42][R8.64] ;  /* 0x0000002a089b1981 */ /* 0x000362000c1e1900 */
[----:B------:R-:W-:Y:S01]  /*17e0*/  UISETP.NE.AND.EX UP0, UPT, UR5, URZ, UPT, UP0 ;  /* 0x0000003f0500728c */ /* 0x000fe2000bf05300 */
[----:B------:R-:W-:Y:S01]  /*17f0*/  ULDC UR4, c[0x0][0x424] ;  /* 0x0001090000047ab9 */ /* 0x000fe20000000800 */
[----:B------:R-:W-:Y:S02]  /*1800*/  ISETP.NE.U32.AND P2, PT, RZ, UR8, PT ;  /* 0x00000008ff007c0c */ /* 0x000fe4000bf45070 */
[----:B------:R-:W-:Y:S01]  /*1810*/  USEL UR4, UR4, 0x1, UP0 ;  /* 0x0000000104047887 */ /* 0x000fe20008000000 */
[----:B------:R-:W-:Y:S01]  /*1820*/  ULDC UR5, c[0x0][0x2f0] ;  /* 0x0000bc0000057ab9 */ /* 0x000fe20000000800 */
[----:B0-----:R-:W-:-:S02]  /*1830*/  LOP3.LUT R0, R154, 0xff0000, RZ, 0xc0, !PT ;  /* 0x00ff00009a007812 */ /* 0x001fc400078ec0ff */
[----:B------:R-:W-:Y:S01]  /*1840*/  UIMAD UR4, UR4, UR5, URZ ;  /* 0x00000005040472a4 */ /* 0x000fe2000f8e023f */
[----:B------:R-:W-:Y:S02]  /*1850*/  SHF.R.U32.HI R3, RZ, 0x8, R3 ;  /* 0x00000008ff037819 */ /* 0x000fe40000011603 */
[----:B------:R-:W-:Y:S01]  /*1860*/  ISETP.NE.AND.EX P2, PT, RZ, UR9, PT, P2 ;  /* 0x00000009ff007c0c */ /* 0x000fe2000bf45320 */
[----:B------:R-:W-:Y:S01]  /*1870*/  ULDC UR5, c[0x0][0x348] ;  /* 0x0000d20000057ab9 */ /* 0x000fe20000000800 */
[----:B------:R-:W-:Y:S01]  /*1880*/  LEA.HI R200, R0, R3, RZ, 0x10 ;  /* 0x0000000300c87211 */ /* 0x000fe200078f80ff */
[----:B------:R-:W-:Y:S01]  /*1890*/  IMAD.MOV.U32 R201, RZ, RZ, R153 ;  /* 0x000000ffffc97224 */ /* 0x000fe200078e0099 */
[----:B------:R-:W-:Y:S01]  /*18a0*/  LOP3.LUT R198, R154, 0xffff, RZ, 0xc0, !PT ;  /* 0x0000ffff9ac67812 */ /* 0x000fe200078ec0ff */
[----:B-1-3--:R-:W-:Y:S08]  /*18b0*/  @P1 BRA `(.L_x_644) ;  /* 0x0000000000241947 */ /* 0x00aff00003800000 */
[----:B------:R-:W-:Y:S02]  /*18c0*/  ULDC.64 UR6, c[0x0][0xa00] ;  /* 0x0002800000067ab9 */ /* 0x000fe40000000a00 */
[----:B------:R-:W-:-:S04]  /*18d0*/  ISETP.NE.U32.AND P1, PT, RZ, UR6, PT ;  /* 0x00000006ff007c0c */ /* 0x000fc8000bf25070 */
[----:B------:R-:W-:-:S13]  /*18e0*/  ISETP.NE.AND.EX P1, PT, RZ, UR7, PT, P1 ;  /* 0x00000007ff007c0c */ /* 0x000fda000bf25310 */
[----:B------:R-:W-:Y:S05]  /*18f0*/  @!P1 BRA `(.L_x_644) ;  /* 0x0000000000149947 */ /* 0x000fea0003800000 */
[----:B------:R-:W0:Y:S02]  /*1900*/  LDC.64 R6, c[0x0][0xa00] ;  /* 0x00028000ff067b82 */ /* 0x000e240000000a00 */
[----:B0-----:R-:W-:-:S05]  /*1910*/  IMAD.WIDE R6, R199, 0x4, R6 ;  /* 0x00000004c7067825 */ /* 0x001fca00078e0206 */
[----:B-----5:R-:W2:Y:S04]  /*1920*/  LDG.E R155, desc[UR42][R6.64] ;  /* 0x0000002a069b7981 */ /* 0x020ea8000c1e1900 */
[----:B------:R-:W2:Y:S02]  /*1930*/  LDG.E R0, desc[UR42][R6.64+0x4] ;  /* 0x0000042a06007981 */ /* 0x000ea4000c1e1900 */
[----:B--2---:R-:W-:-:S07]  /*1940*/  IMAD.IADD R155, R0, 0x1, -R155 ;  /* 0x00000001009b7824 */ /* 0x004fce00078e0a9b */
.L_x_644:
[----:B------:R-:W-:Y:S02]  /*1950*/  IMAD.U32 R42, RZ, RZ, UR5 ;  /* 0x00000005ff2a7e24 */ /* 0x000fe4000f8e00ff */
[----:B------:R-:W-:Y:S01]  /*1960*/  IMAD.U32 R24, RZ, RZ, UR4 ;  /* 0x00000004ff187e24 */ /* 0x000fe2000f8e00ff */
[----:B------:R-:W-:Y:S06]  /*1970*/  @!P2 BRA `(.L_x_645) ;  /* 0x000000000010a947 */ /* 0x000fec0003800000 */
[----:B------:R-:W-:-:S04]  /*1980*/  IADD3 R4, P0, R202, UR8, RZ ;  /* 0x00000008ca047c10 */ /* 0x000fc8000ff1e0ff */
[----:B------:R-:W-:-:S05]  /*1990*/  IADD3.X R5, R203, UR9, RZ, P0, !PT ;  /* 0x00000009cb057c10 */ /* 0x000fca00087fe4ff */
[----:B------:R0:W5:Y:S01]  /*19a0*/  LDG.E R24, desc[UR42][R4.64] ;  /* 0x0000002a04187981 */ /* 0x000162000c1e1900 */
[----:B------:R-:W-:Y:S05]  /*19b0*/  BRA `(.L_x_646) ;  /* 0x0000000000107947 */ /* 0x000fea0003800000 */
.L_x_645:
[----:B------:R-:W-:Y:S05]  /*19c0*/  @!P0 BRA `(.L_x_646) ;  /* 0x00000000000c8947 */ /* 0x000fea0003800000 */
[----:B------:R-:W2:Y:S04]  /*19d0*/  LDG.E R3, desc[UR42][R4.64] ;  /* 0x0000002a04037981 */ /* 0x000ea8000c1e1900 */
[----:B------:R-:W2:Y:S02]  /*19e0*/  LDG.E R24, desc[UR42][R4.64+0x4] ;  /* 0x0000042a04187981 */ /* 0x000ea4000c1e1900 */
[----:B--2---:R-:W-:-:S07]  /*19f0*/  IMAD.IADD R24, R24, 0x1, -R3 ;  /* 0x0000000118187824 */ /* 0x004fce00078e0a03 */
.L_x_646:
[----:B------:R-:W-:Y:S01]  /*1a00*/  ULDC.64 UR4, c[0x0][0xa10] ;  /* 0x0002840000047ab9 */ /* 0x000fe20000000a00 */
[----:B------:R-:W2:Y:S01]  /*1a10*/  LDL.LU R8, [R1+0x28] ;  /* 0x0000280001087983 */ /* 0x000ea20000300800 */
[----:B------:R-:W-:-:S04]  /*1a20*/  ISETP.NE.U32.AND P0, PT, RZ, UR4, PT ;  /* 0x00000004ff007c0c */ /* 0x000fc8000bf05070 */
[----:B------:R-:W-:Y:S01]  /*1a30*/  ISETP.NE.AND.EX P0, PT, RZ, UR5, PT, P0 ;  /* 0x00000005ff007c0c */ /* 0x000fe2000bf05300 */
[----:B------:R-:W-:Y:S02]  /*1a40*/  ULDC.64 UR4, c[0x0][0xa30] ;  /* 0x00028c0000047ab9 */ /* 0x000fe40000000a00 */
[----:B------:R-:W-:-:S10]  /*1a50*/  ISETP.NE.U32.AND P1, PT, RZ, UR4, PT ;  /* 0x00000004ff007c0c */ /* 0x000fd4000bf25070 */
[----:B0-----:R-:W0:Y:S02]  /*1a60*/  @P0 LDC.64 R4, c[0x0][0xa10] ;  /* 0x00028400ff040b82 */ /* 0x001e240000000a00 */
[----:B0-----:R-:W-:-:S05]  /*1a70*/  @P0 IMAD.WIDE R4, R199, 0x4, R4 ;  /* 0x00000004c7040825 */ /* 0x001fca00078e0204 */
[----:B------:R-:W3:Y:S04]  /*1a80*/  @P0 LDG.E R0, desc[UR42][R4.64] ;  /* 0x0000002a04000981 */ /* 0x000ee8000c1e1900 */
[----:B------:R0:W3:Y:S01]  /*1a90*/  @P0 LDG.E R3, desc[UR42][R4.64+0x4] ;  /* 0x0000042a04030981 */ /* 0x0000e2000c1e1900 */
[----:B------:R-:W-:Y:S01]  /*1aa0*/  ISETP.NE.AND.EX P1, PT, RZ, UR5, PT, P1 ;  /* 0x00000005ff007c0c */ /* 0x000fe2000bf25310 */
[----:B-----5:R-:W-:-:S12]  /*1ab0*/  IMAD.MOV.U32 R154, RZ, RZ, R24 ;  /* 0x000000ffff9a7224 */ /* 0x020fd800078e0018 */
[----:B------:R-:W-:-:S04]  /*1ac0*/  @P1 IADD3 R6, P2, R202, UR4, RZ ;  /* 0x00000004ca061c10 */ /* 0x000fc8000ff5e0ff */
[----:B------:R-:W-:-:S05]  /*1ad0*/  @P1 IADD3.X R7, R203, UR5, RZ, P2, !PT ;  /* 0x00000005cb071c10 */ /* 0x000fca00097fe4ff */
[----:B------:R1:W5:Y:S01]  /*1ae0*/  @P1 LDG.E R154, desc[UR42][R6.64] ;  /* 0x0000002a069a1981 */ /* 0x000362000c1e1900 */
[----:B------:R-:W-:Y:S01]  /*1af0*/  IMAD.IADD R11, R24, 0x1, -R11 ;  /* 0x00000001180b7824 */ /* 0x000fe200078e0a0b */
[----:B------:R-:W-:Y:S01]  /*1b00*/  BSSY B0, `(.L_x_647) ;  /* 0x000002b000007945 */ /* 0x000fe20003800000 */
[----:B------:R-:W-:Y:S01]  /*1b10*/  LOP3.LUT R210, R200, 0xff, RZ, 0xc0, !PT ;  /* 0x000000ffc8d27812 */ /* 0x000fe200078ec0ff */
[----:B0-----:R-:W-:Y:S01]  /*1b20*/  IMAD.MOV.U32 R5, RZ, RZ, RZ ;  /* 0x000000ffff057224 */ /* 0x001fe200078e00ff */
[----:B------:R-:W-:Y:S02]  /*1b30*/  SHF.R.U32.HI R200, RZ, 0x10, R200 ;  /* 0x00000010ffc87819 */ /* 0x000fe400000116c8 */
[----:B--2---:R-:W-:Y:S01]  /*1b40*/  LOP3.LUT R8, R8, 0xfffffffd, RZ, 0xc0, !PT ;  /* 0xfffffffd08087812 */ /* 0x004fe200078ec0ff */
[----:B---3--:R-:W-:-:S04]  /*1b50*/  @P0 IMAD.IADD R42, R3, 0x1, -R0 ;  /* 0x00000001032a0824 */ /* 0x008fc800078e0a00 */
[----:B------:R-:W-:-:S04]  /*1b60*/  IMAD.IADD R152, R11, 0x1, R42 ;  /* 0x000000010b987824 */ /* 0x000fc800078e022a */
[C---:B------:R-:W-:Y:S01]  /*1b70*/  VIADD R0, R152.reuse, 0x3f ;  /* 0x0000003f98007836 */ /* 0x040fe20000000000 */
[----:B------:R-:W-:-:S04]  /*1b80*/  ISETP.GE.AND P3, PT, R152, 0x1, PT ;  /* 0x000000019800780c */ /* 0x000fc80003f66270 */
[----:B------:R-:W-:-:S04]  /*1b90*/  SHF.R.S32.HI R3, RZ, 0x1f, R0 ;  /* 0x0000001fff037819 */ /* 0x000fc80000011400 */
[----:B------:R-:W-:-:S04]  /*1ba0*/  LEA.HI R3, R3, R0, RZ, 0x6 ;  /* 0x0000000003037211 */ /* 0x000fc800078f30ff */
[----:B------:R-:W-:Y:S02]  /*1bb0*/  SHF.R.S32.HI R168, RZ, 0x6, R3 ;  /* 0x00000006ffa87819 */ /* 0x000fe40000011403 */
[----:B------:R-:W-:-:S05]  /*1bc0*/  @P3 LOP3.LUT R8, R8, 0x2, RZ, 0xfc, !PT ;  /* 0x0000000208083812 */ /* 0x000fca00078efcff */
[----:B------:R1:W-:Y:S01]  /*1bd0*/  STL [R1+0x28], R8 ;  /* 0x0000280801007387 */ /* 0x0003e20000100800 */
[----:B------:R-:W-:Y:S05]  /*1be0*/  @!P3 BRA `(.L_x_648) ;  /* 0x000000000070b947 */ /* 0x000fea0003800000 */
[----:B------:R-:W-:Y:S01]  /*1bf0*/  ISETP.NE.AND P0, PT, R200, RZ, PT ;  /* 0x000000ffc800720c */ /* 0x000fe20003f05270 */
[----:B------:R-:W-:-:S03]  /*1c00*/  ULDC UR4, c[0x0][0x9f0] ;  /* 0x00027c0000047ab9 */ /* 0x000fc60000000800 */
[----:B------:R-:W-:-:S04]  /*1c10*/  SEL R9, R200, UR4, P0 ;  /* 0x00000004c8097c07 */ /* 0x000fc80008000000 */
[-C--:B-1----:R-:W-:Y:S02]  /*1c20*/  IABS R6, R9.reuse ;  /* 0x0000000900067213 */ /* 0x082fe40000000000 */
[----:B------:R-:W-:Y:S02]  /*1c30*/  IADD3 R0, R168, -0x1, R9 ;  /* 0xffffffffa8007810 */ /* 0x000fe40007ffe009 */
[----:B------:R-:W0:Y:S01]  /*1c40*/  I2F.RP R3, R6 ;  /* 0x0000000600037306 */ /* 0x000e220000209400 */
[-C--:B------:R-:W-:Y:S02]  /*1c50*/  IABS R10, R9.reuse ;  /* 0x00000009000a7213 */ /* 0x080fe40000000000 */
[----:B------:R-:W-:Y:S02]  /*1c60*/  IABS R8, R0 ;  /* 0x0000000000087213 */ /* 0x000fe40000000000 */
[----:B------:R-:W-:-:S04]  /*1c70*/  LOP3.LUT R0, R0, R9, RZ, 0x3c, !PT ;  /* 0x0000000900007212 */ /* 0x000fc800078e3cff */
[----:B------:R-:W-:Y:S01]  /*1c80*/  ISETP.GE.AND P2, PT, R0, RZ, PT ;  /* 0x000000ff0000720c */ /* 0x000fe20003f46270 */
[----:B0-----:R-:W0:Y:S02]  /*1c90*/  MUFU.RCP R3, R3 ;  /* 0x0000000300037308 */ /* 0x001e240000001000 */
[----:B0-----:R-:W-:Y:S02]  /*1ca0*/  VIADD R4, R3, 0xffffffe ;  /* 0x0ffffffe03047836 */ /* 0x001fe40000000000 */
[----:B------:R-:W-:-:S04]  /*1cb0*/  IMAD.MOV R3, RZ, RZ, -R10 ;  /* 0x000000ffff037224 */ /* 0x000fc800078e0a0a */
        /* <DEDUP_REMOVED lines=15> */
.L_x_648:
[----:B------:R-:W-:Y:S05]  /*1db0*/  BSYNC B0 ;  /* 0x0000000000007941 */ /* 0x000fea0003800000 */
.L_x_647:
[----:B------:R-:W-:Y:S01]  /*1dc0*/  IMAD R0, R210, R5, RZ ;  /* 0x00000005d2007224 */ /* 0x000fe200078e02ff */
[----:B------:R-:W-:-:S04]  /*1dd0*/  PLOP3.LUT P3, PT, PT, PT, PT, 0x80, 0x0 ;  /* 0x000000000000781c */ /* 0x000fc80003f6f070 */
[C---:B------:R-:W-:Y:S01]  /*1de0*/  VIADDMNMX R5, R0.reuse, R5, R168, PT ;  /* 0x0000000500057246 */ /* 0x040fe200038001a8 */
[----:B------:R-:W-:-:S04]  /*1df0*/  IMAD R0, R0, 0x40, -R11 ;  /* 0x0000004000007824 */ /* 0x000fc800078e0a0b */
[----:B------:R-:W-:Y:S01]  /*1e00*/  IMAD R5, R5, 0x40, -R11 ;  /* 0x0000004005057824 */ /* 0x000fe200078e0a0b */
[----:B------:R-:W-:-:S04]  /*1e10*/  VIMNMX R0, RZ, R0, !PT ;  /* 0x00000000ff007248 */ /* 0x000fc80007fe0100 */
[----:B------:R-:W-:Y:S02]  /*1e20*/  VIMNMX R5, R5, R42, PT ;  /* 0x0000002a05057248 */ /* 0x000fe40003fe0100 */
[----:B------:R-:W-:Y:S02]  /*1e30*/  SHF.R.U32.HI R41, RZ, 0x6, R0 ;  /* 0x00000006ff297819 */ /* 0x000fe40000011600 */
[----:B------:R-:W-:-:S03]  /*1e40*/  ISETP.GT.AND P0, PT, R5, R0, PT ;  /* 0x000000000500720c */ /* 0x000fc60003f04270 */
[----:B------:R-:W-:-:S10]  /*1e50*/  IMAD.MOV.U32 R40, RZ, RZ, R41 ;  /* 0x000000ffff287224 */ /* 0x000fd400078e0029 */
[----:B------:R-:W-:-:S05]  /*1e60*/  @P0 VIADD R3, R5, 0x3f ;  /* 0x0000003f05030836 */ /* 0x000fca0000000000 */
[----:B------:R-:W-:-:S04]  /*1e70*/  @P0 SHF.R.S32.HI R0, RZ, 0x1f, R3 ;  /* 0x0000001fff000819 */ /* 0x000fc80000011403 */
[----:B------:R-:W-:-:S04]  /*1e80*/  @P0 LEA.HI R0, R0, R3, RZ, 0x6 ;  /* 0x0000000300000211 */ /* 0x000fc800078f30ff */
[----:B------:R-:W-:-:S04]  /*1e90*/  @P0 SHF.R.S32.HI R40, RZ, 0x6, R0 ;  /* 0x00000006ff280819 */ /* 0x000fc80000011400 */
[----:B------:R-:W-:-:S13]  /*1ea0*/  ISETP.GT.AND P0, PT, R40, R41, PT ;  /* 0x000000292800720c */ /* 0x000fda0003f04270 */
[----:B------:R-:W-:Y:S05]  /*1eb0*/  @!P0 BRA `(.L_x_649) ;  /* 0x00000028003c8947 */ /* 0x000fea0003800000 */
[----:B------:R-:W-:Y:S01]  /*1ec0*/  VIADD R0, R2, 0x22400 ;  /* 0x0002240002007836 */ /* 0x000fe20000000000 */
[----:B------:R-:W-:Y:S04]  /*1ed0*/  BSSY B6, `(.L_x_650) ;  /* 0x0000013000067945 */ /* 0x000fe80003800000 */
[----:B------:R-:W-:-:S13]  /*1ee0*/  LOP3.LUT P0, RZ, R0, 0x3ff, RZ, 0xc0, !PT ;  /* 0x000003ff00ff7812 */ /* 0x000fda000780c0ff */
[----:B------:R-:W-:Y:S05]  /*1ef0*/  @!P0 BRA `(.L_x_651) ;  /* 0x0000000000408947 */ /* 0x000fea0003800000 */
[----:B------:R-:W-:Y:S01]  /*1f00*/  MOV R14, 0x0 ;  /* 0x00000000000e7802 */ /* 0x000fe20000000f00 */
[----:B------:R-:W-:Y:S01]  /*1f10*/  ULDC.64 UR4, c[0x4][0x90] ;  /* 0x0100240000047ab9 */ /* 0x000fe20000000a00 */
[----:B------:R-:W-:Y:S01]  /*1f20*/  ULDC.64 UR6, c[0x4][0x30] ;  /* 0x01000c0000067ab9 */ /* 0x000fe20000000a00 */
[----:B------:R-:W-:Y:S02]  /*1f30*/  IMAD.U32 R4, RZ, RZ, UR4 ;  /* 0x00000004ff047e24 */ /* 0x000fe4000f8e00ff */
[----:B------:R-:W-:Y:S01]  /*1f40*/  IMAD.U32 R5, RZ, RZ, UR5 ;  /* 0x00000005ff057e24 */ /* 0x000fe2000f8e00ff */
[----:B------:R-:W0:Y:S01]  /*1f50*/  LDC.64 R14, c[0x4][R14] ;  /* 0x010000000e0e7b82 */ /* 0x000e220000000a00 */
[----:B------:R-:W-:Y:S01]  /*1f60*/  ULDC.64 UR4, c[0x4][0x98] ;  /* 0x0100260000047ab9 */ /* 0x000fe20000000a00 */
[----:B------:R-:W-:Y:S02]  /*1f70*/  IMAD.U32 R10, RZ, RZ, UR6 ;  /* 0x00000006ff0a7e24 */ /* 0x000fe4000f8e00ff */
[----:B-1----:R-:W-:-:S02]  /*1f80*/  IMAD.U32 R6, RZ, RZ, UR4 ;  /* 0x00000004ff067e24 */ /* 0x002fc4000f8e00ff */
[----:B------:R-:W-:Y:S02]  /*1f90*/  IMAD.U32 R7, RZ, RZ, UR5 ;  /* 0x00000005ff077e24 */ /* 0x000fe4000f8e00ff */
[----:B------:R-:W-:Y:S02]  /*1fa0*/  IMAD.U32 R11, RZ, RZ, UR7 ;  /* 0x00000007ff0b7e24 */ /* 0x000fe4000f8e00ff */
[----:B------:R-:W-:Y:S02]  /*1fb0*/  IMAD.MOV.U32 R8, RZ, RZ, 0x70 ;  /* 0x00000070ff087424 */ /* 0x000fe400078e00ff */
[----:B------:R-:W-:Y:S02]  /*1fc0*/  IMAD.MOV.U32 R12, RZ, RZ, 0x1 ;  /* 0x00000001ff0c7424 */ /* 0x000fe400078e00ff */
[----:B------:R-:W-:-:S07]  /*1fd0*/  IMAD.MOV.U32 R13, RZ, RZ, RZ ;  /* 0x000000ffff0d7224 */ /* 0x000fce00078e00ff */
[----:B------:R-:W-:-:S07]  /*1fe0*/  LEPC R20, `(.L_x_651) ;  /* 0x000000001014794e */ /* 0x000fce0000000000 */
[----:B0----5:R-:W-:Y:S05]  /*1ff0*/  CALL.ABS.NOINC R14 ;  /* 0x000000000e007343 */ /* 0x021fea0003c00000 */
.L_x_651:
[----:B------:R-:W-:Y:S05]  /*2000*/  BSYNC B6 ;  /* 0x0000000000067941 */ /* 0x000fea0003800000 */
.L_x_650:
        /* <DEDUP_REMOVED lines=11> */
[----:B-1----:R-:W-:Y:S02]  /*20c0*/  IMAD.U32 R6, RZ, RZ, UR6 ;  /* 0x00000006ff067e24 */ /* 0x002fe4000f8e00ff */
[----:B------:R-:W-:-:S02]  /*20d0*/  IMAD.U32 R7, RZ, RZ, UR7 ;  /* 0x00000007ff077e24 */ /* 0x000fc4000f8e00ff */
[----:B------:R-:W-:Y:S02]  /*20e0*/  IMAD.U32 R10, RZ, RZ, UR4 ;  /* 0x00000004ff0a7e24 */ /* 0x000fe4000f8e00ff */
[----:B------:R-:W-:Y:S02]  /*20f0*/  IMAD.U32 R11, RZ, RZ, UR5 ;  /* 0x00000005ff0b7e24 */ /* 0x000fe4000f8e00ff */
[----:B------:R-:W-:Y:S02]  /*2100*/  IMAD.MOV.U32 R8, RZ, RZ, 0x70 ;  /* 0x00000070ff087424 */ /* 0x000fe400078e00ff */
[----:B------:R-:W-:Y:S02]  /*2110*/  IMAD.MOV.U32 R12, RZ, RZ, 0x1 ;  /* 0x00000001ff0c7424 */ /* 0x000fe400078e00ff */
[----:B------:R-:W-:-:S07]  /*2120*/  IMAD.MOV.U32 R13, RZ, RZ, RZ ;  /* 0x000000ffff0d7224 */ /* 0x000fce00078e00ff */
[----:B------:R-:W-:-:S07]  /*2130*/  LEPC R20, `(.L_x_653) ;  /* 0x000000001014794e */ /* 0x000fce0000000000 */
[----:B0----5:R-:W-:Y:S05]  /*2140*/  CALL.ABS.NOINC R14 ;  /* 0x000000000e007343 */ /* 0x021fea0003c00000 */
.L_x_653:
[----:B------:R-:W-:Y:S05]  /*2150*/  BSYNC B6 ;  /* 0x0000000000067941 */ /* 0x000fea0003800000 */
.L_x_652:
[----:B------:R-:W-:Y:S01]  /*2160*/  ULDC.64 UR4, c[0x0][0x9f8] ;  /* 0x00027e0000047ab9 */ /* 0x000fe20000000a00 */
[----:B------:R-:W-:Y:S01]  /*2170*/  IMAD.MOV.U32 R3, RZ, RZ, R199 ;  /* 0x000000ffff037224 */ /* 0x000fe200078e00c7 */
[----:B------:R-:W-:Y:S01]  /*2180*/  ISETP.NE.U32.AND P0, PT, RZ, UR4, PT ;  /* 0x00000004ff007c0c */ /* 0x000fe2000bf05070 */
[----:B-1----:R-:W0:Y:S01]  /*2190*/  LDC.64 R6, c[0x0][0x300] ;  /* 0x0000c000ff067b82 */ /* 0x002e220000000a00 */
[----:B------:R-:W-:Y:S01]  /*21a0*/  IMAD.IADD R38, R25, 0x1, R24 ;  /* 0x0000000119267824 */ /* 0x000fe200078e0218 */
[----:B------:R-:W-:Y:S01]  /*21b0*/  ULDC.64 UR6, c[0x0][0xa08] ;  /* 0x0002820000067ab9 */ /* 0x000fe20000000a00 */
[----:B------:R-:W-:-:S05]  /*21c0*/  ISETP.NE.AND.EX P0, PT, RZ, UR5, PT, P0 ;  /* 0x00000005ff007c0c */ /* 0x000fca000bf05300 */
[----:B------:R-:W1:Y:S08]  /*21d0*/  LDC R25, c[0x0][0x3f4] ;  /* 0x0000fd00ff197b82 */ /* 0x000e700000000800 */
[----:B------:R-:W-:Y:S01]  /*21e0*/  @P0 IADD3 R10, P1, R202, UR4, RZ ;  /* 0x00000004ca0a0c10 */ /* 0x000fe2000ff3e0ff */
[----:B------:R-:W2:Y:S03]  /*21f0*/  LDC.64 R52, c[0x0][0x408] ;  /* 0x00010200ff347b82 */ /* 0x000ea60000000a00 */
[----:B------:R-:W-:Y:S01]  /*2200*/  @P0 IADD3.X R11, R203, UR5, RZ, P1, !PT ;  /* 0x00000005cb0b0c10 */ /* 0x000fe20008ffe4ff */
[----:B------:R-:W-:-:S04]  /*2210*/  ULDC.64 UR4, c[0x0][0x308] ;  /* 0x0000c20000047ab9 */ /* 0x000fc80000000a00 */
[----:B------:R3:W4:Y:S01]  /*2220*/  @P0 LDG.E R3, desc[UR42][R10.64] ;  /* 0x0000002a0a030981 */ /* 0x000722000c1e1900 */
[----:B------:R-:W-:Y:S01]  /*2230*/  SHF.R.S32.HI R13, RZ, 0x1f, R38 ;  /* 0x0000001fff0d7819 */ /* 0x000fe20000011426 */
[-C--:B0-----:R-:W-:Y:S01]  /*2240*/  IMAD.WIDE.U32 R8, R38, R6.reuse, RZ ;  /* 0x0000000626087225 */ /* 0x081fe200078e00ff */
[----:B------:R-:W-:Y:S01]  /*2250*/  ISETP.NE.U32.AND P0, PT, RZ, UR6, PT ;  /* 0x00000006ff007c0c */ /* 0x000fe2000bf05070 */
[----:B------:R-:W0:Y:S01]  /*2260*/  S2R R55, SR_TID.X ;  /* 0x0000000000377919 */ /* 0x000e220000002100 */
[----:B------:R-:W-:Y:S01]  /*2270*/  SHF.R.S32.HI R17, RZ, 0x1f, R16 ;  /* 0x0000001fff117819 */ /* 0x000fe20000011410 */
[-C--:B------:R-:W-:Y:S01]  /*2280*/  IMAD R0, R13, R6.reuse, RZ ;  /* 0x000000060d007224 */ /* 0x080fe200078e02ff */
[----:B------:R-:W-:Y:S01]  /*2290*/  ISETP.NE.AND.EX P0, PT, RZ, UR7, PT, P0 ;  /* 0x00000007ff007c0c */ /* 0x000fe2000bf05300 */
[----:B------:R-:W-:Y:S01]  /*22a0*/  IMAD.SHL.U32 R50, R188, 0x40, RZ ;  /* 0x00000040bc327824 */ /* 0x000fe200078e00ff */
[----:B-1----:R-:W-:Y:S01]  /*22b0*/  ISETP.GE.AND P2, PT, R16, R25, PT ;  /* 0x000000191000720c */ /* 0x002fe20003f46270 */
[----:B------:R-:W-:Y:S01]  /*22c0*/  IMAD R5, R38, R7, R0 ;  /* 0x0000000726057224 */ /* 0x000fe200078e0200 */
[----:B------:R-:W-:Y:S01]  /*22d0*/  SHF.R.S32.HI R0, RZ, 0x1f, R19 ;  /* 0x0000001fff007819 */ /* 0x000fe20000011413 */
[----:B------:R-:W-:Y:S01]  /*22e0*/  IMAD.WIDE.U32 R44, R19, R6, R16 ;  /* 0x00000006132c7225 */ /* 0x000fe200078e0010 */
[----:B------:R-:W-:-:S02]  /*22f0*/  SHF.R.S32.HI R185, RZ, 0x1f, R184 ;  /* 0x0000001fffb97819 */ /* 0x000fc400000114b8 */
[----:B------:R-:W-:Y:S01]  /*2300*/  LOP3.LUT R50, R50, 0x1c0, RZ, 0xc0, !PT ;  /* 0x000001c032327812 */ /* 0x000fe200078ec0ff */
[----:B------:R-:W-:Y:S01]  /*2310*/  IMAD.IADD R9, R9, 0x1, R5 ;  /* 0x0000000109097824 */ /* 0x000fe200078e0205 */
[----:B------:R-:W-:Y:S01]  /*2320*/  P2R R72, PR, RZ, 0x4 ;  /* 0x00000004ff487803 */ /* 0x000fe20000000000 */
[----:B------:R-:W1:Y:S01]  /*2330*/  LDC.64 R4, c[0x0][0x3f8] ;  /* 0x0000fe00ff047b82 */ /* 0x000e620000000a00 */
[----:B------:R-:W-:Y:S01]  /*2340*/  IMAD R14, R0, R6, RZ ;  /* 0x00000006000e7224 */ /* 0x000fe200078e02ff */
[----:B------:R-:W-:Y:S01]  /*2350*/  SHF.R.U32.HI R54, RZ, 0x3, R50 ;  /* 0x00000003ff367819 */ /* 0x000fe20000011632 */
[----:B------:R-:W-:Y:S01]  /*2360*/  IMAD.WIDE.U32 R20, R198, UR4, R8 ;  /* 0x00000004c6147c25 */ /* 0x000fe2000f8e0008 */
[----:B--2---:R-:W-:Y:S02]  /*2370*/  SHF.L.U64.HI R51, R52, 0x6, R53 ;  /* 0x0000000634337819 */ /* 0x004fe40000010235 */
[----:B------:R-:W-:Y:S01]  /*2380*/  SHF.L.U64.HI R46, R6, 0x6, R7 ;  /* 0x00000006062e7819 */ /* 0x000fe20000010207 */
[----:B------:R-:W-:Y:S01]  /*2390*/  IMAD R21, R198, UR5, R21 ;  /* 0x00000005c6157c24 */ /* 0x000fe2000f8e0215 */
[----:B------:R-:W-:Y:S01]  /*23a0*/  ULDC.64 UR4, c[0x0][0x330] ;  /* 0x0000cc0000047ab9 */ /* 0x000fe20000000a00 */
[----:B------:R-:W-:-:S02]  /*23b0*/  IMAD R14, R19, R7, R14 ;  /* 0x00000007130e7224 */ /* 0x000fc400078e020e */
[----:B------:R-:W-:-:S04]  /*23c0*/  IMAD.WIDE.U32 R28, R198, UR4, R16 ;  /* 0x00000004c61c7c25 */ /* 0x000fc8000f8e0010 */
[----:B------:R-:W-:Y:S01]  /*23d0*/  IMAD R29, R198, UR5, R29 ;  /* 0x00000005c61d7c24 */ /* 0x000fe2000f8e021d */
[----:B------:R-:W-:Y:S01]  /*23e0*/  ULDC.64 UR4, c[0x0][0x310] ;  /* 0x0000c40000047ab9 */ /* 0x000fe20000000a00 */
[----:B------:R-:W-:Y:S01]  /*23f0*/  IMAD.WIDE.U32 R34, R19, R52, R184 ;  /* 0x0000003413227225 */ /* 0x000fe200078e00b8 */
[----:B0-----:R-:W-:-:S03]  /*2400*/  LEA.HI R55, R55, 0x8, RZ, 0x19 ;  /* 0x0000000837377811 */ /* 0x001fc600078fc8ff */
[----:B------:R-:W-:Y:S01]  /*2410*/  IMAD.WIDE.U32 R36, R19, R52, R16 ;  /* 0x0000003413247225 */ /* 0x000fe200078e0010 */
[----:B-1----:R-:W-:-:S03]  /*2420*/  SHF.L.U64.HI R48, R4, 0x6, R5 ;  /* 0x0000000604307819 */ /* 0x002fc60000010205 */
[-C--:B------:R-:W-:Y:S02]  /*2430*/  IMAD R12, R0, R4.reuse, RZ ;  /* 0x00000004000c7224 */ /* 0x080fe400078e02ff */
[----:B------:R-:W-:-:S04]  /*2440*/  IMAD.WIDE.U32 R30, R19, R4, R184 ;  /* 0x00000004131e7225 */ /* 0x000fc800078e00b8 */
[C---:B---3--:R-:W-:Y:S02]  /*2450*/  IMAD R11, R19.reuse, R5, R12 ;  /* 0x00000005130b7224 */ /* 0x048fe400078e020c */
[----:B------:R-:W-:-:S04]  /*2460*/  IMAD.WIDE.U32 R32, R19, R4, R16 ;  /* 0x0000000413207225 */ /* 0x000fc800078e0010 */
[----:B------:R-:W-:Y:S02]  /*2470*/  IMAD.IADD R31, R31, 0x1, R11 ;  /* 0x000000011f1f7824 */ /* 0x000fe400078e020b */
[----:B------:R-:W-:Y:S01]  /*2480*/  IMAD.IADD R33, R11, 0x1, R33 ;  /* 0x000000010b217824 */ /* 0x000fe200078e0221 */
[----:B-----5:R-:W-:Y:S01]  /*2490*/  SHF.R.S32.HI R11, RZ, 0x1f, R154 ;  /* 0x0000001fff0b7819 */ /* 0x020fe2000001149a */
[----:B------:R-:W-:-:S04]  /*24a0*/  IMAD.WIDE.U32 R30, R154, R4, R30 ;  /* 0x000000049a1e7225 */ /* 0x000fc800078e001e */
[----:B------:R-:W-:-:S04]  /*24b0*/  IMAD.WIDE.U32 R32, R154, R4, R32 ;  /* 0x000000049a207225 */ /* 0x000fc800078e0020 */
[----:B------:R-:W-:Y:S02]  /*24c0*/  IMAD.SHL.U32 R49, R4, 0x40, RZ ;  /* 0x0000004004317824 */ /* 0x000fe400078e00ff */
[----:B------:R-:W-:Y:S02]  /*24d0*/  IMAD.SHL.U32 R47, R6, 0x40, RZ ;  /* 0x00000040062f7824 */ /* 0x000fe400078e00ff */
[----:B------:R-:W-:Y:S01]  /*24e0*/  IMAD.SHL.U32 R56, R25, 0x2, RZ ;  /* 0x0000000219387824 */ /* 0x000fe200078e00ff */
[----:B----4-:R-:W-:Y:S02]  /*24f0*/  SHF.R.S32.HI R8, RZ, 0x1f, R3 ;  /* 0x0000001fff087819 */ /* 0x010fe40000011403 */
[----:B------:R-:W-:Y:S02]  /*2500*/  SEL R9, R3, RZ, !P0 ;  /* 0x000000ff03097207 */ /* 0x000fe40004000000 */
[----:B------:R-:W-:-:S03]  /*2510*/  SEL R8, R8, RZ, !P0 ;  /* 0x000000ff08087207 */ /* 0x000fc60004000000 */
[----:B------:R-:W-:-:S04]  /*2520*/  IMAD.WIDE.U32 R20, R9, UR4, R20 ;  /* 0x0000000409147c25 */ /* 0x000fc8000f8e0014 */
[----:B------:R-:W-:Y:S01]  /*2530*/  IMAD R10, R8, UR4, RZ ;  /* 0x00000004080a7c24 */ /* 0x000fe2000f8e02ff */
[----:B------:R-:W-:-:S03]  /*2540*/  IADD3 R3, P0, R20, R44, RZ ;  /* 0x0000002c14037210 */ /* 0x000fc60007f1e0ff */
[C---:B------:R-:W-:Y:S01]  /*2550*/  IMAD R43, R9.reuse, UR5, R10 ;  /* 0x00000005092b7c24 */ /* 0x040fe2000f8e020a */
[----:B------:R-:W-:Y:S02]  /*2560*/  ULDC.64 UR4, c[0x0][0x338] ;  /* 0x0000ce0000047ab9 */ /* 0x000fe40000000a00 */
[----:B------:R-:W-:Y:S02]  /*2570*/  IMAD R8, R8, UR4, RZ ;  /* 0x0000000408087c24 */ /* 0x000fe4000f8e02ff */
[----:B------:R-:W-:Y:S01]  /*2580*/  IMAD.WIDE.U32 R28, R9, UR4, R28 ;  /* 0x00000004091c7c25 */ /* 0x000fe2000f8e001c */
[----:B------:R-:W-:-:S03]  /*2590*/  ULDC UR4, c[0x0][0x2f4] ;  /* 0x0000bd0000047ab9 */ /* 0x000fc60000000800 */
[----:B------:R-:W-:Y:S01]  /*25a0*/  IMAD R71, R9, UR5, R8 ;  /* 0x0000000509477c24 */ /* 0x000fe2000f8e0208 */
[----:B------:R-:W-:Y:S01]  /*25b0*/  SEL R9, R25, RZ, P2 ;  /* 0x000000ff19097207 */ /* 0x000fe20001000000 */
[----:B------:R-:W-:Y:S01]  /*25c0*/  IMAD R8, R0, R52, RZ ;  /* 0x0000003400087224 */ /* 0x000fe200078e02ff */
[----:B------:R-:W-:Y:S01]  /*25d0*/  IADD3 R38, P2, R19, R38, RZ ;  /* 0x0000002613267210 */ /* 0x000fe20007f5e0ff */
[----:B------:R-:W-:Y:S02]  /*25e0*/  IMAD.IADD R43, R21, 0x1, R43 ;  /* 0x00000001152b7824 */ /* 0x000fe400078e022b */
[C---:B------:R-:W-:Y:S02]  /*25f0*/  IMAD.IADD R9, R16.reuse, 0x1, R9 ;  /* 0x0000000110097824 */ /* 0x040fe400078e0209 */
[----:B------:R-:W-:Y:S01]  /*2600*/  IMAD R15, R19, R53, R8 ;  /* 0x00000035130f7224 */ /* 0x000fe200078e0208 */
[----:B------:R-:W-:Y:S01]  /*2610*/  IADD3.X R44, R43, R45, R14, P0, !PT ;  /* 0x0000002d2b2c7210 */ /* 0x000fe200007fe40e */
[----:B------:R-:W-:Y:S01]  /*2620*/  IMAD.X R39, R13, 0x1, R0, P2 ;  /* 0x000000010d277824 */ /* 0x000fe200010e0600 */
[----:B------:R-:W-:Y:S01]  /*2630*/  SHF.R.S32.HI R8, RZ, 0x1f, R9 ;  /* 0x0000001fff087819 */ /* 0x000fe20000011409 */
[----:B------:R-:W-:Y:S01]  /*2640*/  IMAD.IADD R35, R35, 0x1, R15 ;  /* 0x0000000123237824 */ /* 0x000fe200078e020f */
[----:B------:R-:W-:Y:S01]  /*2650*/  ISETP.GE.AND P0, PT, R16, UR4, PT ;  /* 0x0000000410007c0c */ /* 0x000fe2000bf06270 */
[----:B------:R-:W-:Y:S01]  /*2660*/  IMAD.IADD R37, R15, 0x1, R37 ;  /* 0x000000010f257824 */ /* 0x000fe200078e0225 */
[----:B------:R-:W-:Y:S01]  /*2670*/  LEA.HI R45, R8, R9, RZ, 0x3 ;  /* 0x00000009082d7211 */ /* 0x000fe200078f18ff */
[----:B------:R-:W-:-:S02]  /*2680*/  IMAD R8, R11, R4, RZ ;  /* 0x000000040b087224 */ /* 0x000fc400078e02ff */
[----:B------:R-:W-:Y:S01]  /*2690*/  IMAD R11, R11, R52, RZ ;  /* 0x000000340b0b7224 */ /* 0x000fe200078e02ff */
[----:B------:R-:W-:Y:S01]  /*26a0*/  LOP3.LUT R60, R45, 0xfffffff8, RZ, 0xc0, !PT ;  /* 0xfffffff82d3c7812 */ /* 0x000fe200078ec0ff */
[----:B------:R-:W-:Y:S01]  /*26b0*/  IMAD R59, R154, R5, R8 ;  /* 0x000000059a3b7224 */ /* 0x000fe200078e0208 */
[----:B------:R-:W-:Y:S01]  /*26c0*/  LOP3.LUT R5, R50, 0x18, R16, 0xf8, !PT ;  /* 0x0000001832057812 */ /* 0x000fe200078ef810 */
[----:B------:R-:W-:Y:S01]  /*26d0*/  IMAD R11, R154, R53, R11 ;  /* 0x000000359a0b7224 */ /* 0x000fe200078e020b */
[----:B------:R-:W-:Y:S01]  /*26e0*/  SHF.R.S32.HI R63, RZ, 0x1f, R60 ;  /* 0x0000001fff3f7819 */ /* 0x000fe2000001143c */
[----:B------:R-:W-:Y:S01]  /*26f0*/  VIADD R53, R16, 0x20 ;  /* 0x0000002010357836 */ /* 0x000fe20000000000 */
[----:B------:R-:W-:Y:S01]  /*2700*/  LOP3.LUT R4, R5, R54, RZ, 0x3c, !PT ;  /* 0x0000003605047212 */ /* 0x000fe200078e3cff */
[-C--:B------:R-:W-:Y:S01]  /*2710*/  IMAD.WIDE.U32 R34, R154, R52.reuse, R34 ;  /* 0x000000349a227225 */ /* 0x080fe200078e0022 */
[----:B------:R-:W-:Y:S02]  /*2720*/  LOP3.LUT R5, R50, 0x38, R45, 0xf8, !PT ;  /* 0x0000003832057812 */ /* 0x000fe400078ef82d */
[----:B------:R-:W-:Y:S01]  /*2730*/  ISETP.GE.AND P1, PT, R53, UR4, PT ;  /* 0x0000000435007c0c */ /* 0x000fe2000bf26270 */
[----:B------:R-:W-:Y:S01]  /*2740*/  IMAD.WIDE.U32 R36, R154, R52, R36 ;  /* 0x000000349a247225 */ /* 0x000fe200078e0024 */
[----:B------:R-:W-:-:S03]  /*2750*/  LOP3.LUT R70, R5, R54, RZ, 0x3c, !PT ;  /* 0x0000003605467212 */ /* 0x000fc600078e3cff */
[----:B------:R-:W-:Y:S02]  /*2760*/  IMAD.IADD R58, R31, 0x1, R59 ;  /* 0x000000011f3a7824 */ /* 0x000fe400078e023b */
[----:B------:R-:W-:Y:S02]  /*2770*/  IMAD.SHL.U32 R52, R52, 0x40, RZ ;  /* 0x0000004034347824 */ /* 0x000fe400078e00ff */
[----:B------:R-:W-:Y:S02]  /*2780*/  IMAD R57, R193, 0x200, R4 ;  /* 0x00000200c1397824 */ /* 0x000fe400078e0204 */
[----:B------:R-:W-:Y:S02]  /*2790*/  IMAD.IADD R59, R59, 0x1, R33 ;  /* 0x000000013b3b7824 */ /* 0x000fe400078e0221 */
[----:B------:R-:W-:Y:S02]  /*27a0*/  IMAD.IADD R61, R35, 0x1, R11 ;  /* 0x00000001233d7824 */ /* 0x000fe400078e020b */
[----:B------:R-:W-:-:S02]  /*27b0*/  IMAD.IADD R62, R11, 0x1, R37 ;  /* 0x000000010b3e7824 */ /* 0x000fc400078e0225 */
[----:B------:R-:W-:Y:S02]  /*27c0*/  IMAD R70, R193, 0x200, R70 ;  /* 0x00000200c1467824 */ /* 0x000fe400078e0246 */
[----:B------:R-:W-:-:S07]  /*27d0*/  IMAD.IADD R71, R29, 0x1, R71 ;  /* 0x000000011d477824 */ /* 0x000fce00078e0247 */
.L_x_683:
[----:B----4-:R-:W0:Y:S01]  /*27e0*/  LDC.64 R64, c[0x0][0x2e8] ;  /* 0x0000ba00ff407b82 */ /* 0x010e220000000a00 */
[----:B------:R-:W-:Y:S01]  /*27f0*/  VIADD R40, R40, 0xffffffff ;  /* 0xffffffff28287836 */ /* 0x000fe20000000000 */
[----:B------:R-:W-:Y:S05]  /*2800*/  YIELD ;  /* 0x0000000000007946 */ /* 0x000fea0003800000 */
[----:B------:R-:W-:Y:S01]  /*2810*/  SHF.R.S32.HI R67, RZ, 0x1f, R40 ;  /* 0x0000001fff437819 */ /* 0x000fe20000011428 */
[----:B------:R-:W1:Y:S01]  /*2820*/  LDC R27, c[0x0][0x3f4] ;  /* 0x0000fd00ff1b7b82 */ /* 0x000e620000000800 */
[-C--:B------:R-:W-:Y:S01]  /*2830*/  IMAD R4, R46, R40.reuse, RZ ;  /* 0x000000282e047224 */ /* 0x080fe200078e02ff */
[----:B------:R-:W-:Y:S01]  /*2840*/  BSSY B0, `(.L_x_654) ;  /* 0x000017b000007945 */ /* 0x000fe20003800000 */
[----:B---3--:R-:W-:-:S04]  /*2850*/  IMAD.WIDE.U32 R14, R47, R40, RZ ;  /* 0x000000282f0e7225 */ /* 0x008fc800078e00ff */
[----:B------:R-:W-:Y:S01]  /*2860*/  IMAD R5, R67, R47, R4 ;  /* 0x0000002f43057224 */ /* 0x000fe200078e0204 */
[----:B------:R-:W-:Y:S01]  /*2870*/  IADD3 R4, P2, R3, R14, RZ ;  /* 0x0000000e03047210 */ /* 0x000fe20007f5e0ff */
[----:B------:R-:W-:Y:S02]  /*2880*/  IMAD.SHL.U32 R26, R22, 0x1000, RZ ;  /* 0x00001000161a7824 */ /* 0x000fe400078e00ff */
[----:B------:R-:W-:Y:S02]  /*2890*/  IMAD.IADD R25, R15, 0x1, R5 ;  /* 0x000000010f197824 */ /* 0x000fe400078e0205 */
[----:B------:R-:W-:Y:S02]  /*28a0*/  IMAD.IADD R5, R57, 0x1, R26 ;  /* 0x0000000139057824 */ /* 0x000fe400078e021a */
[----:B------:R-:W-:Y:S01]  /*28b0*/  IMAD.X R6, R25, 0x1, R44, P2 ;  /* 0x0000000119067824 */ /* 0x000fe200010e062c */
[----:B0-----:R-:W-:Y:S01]  /*28c0*/  LEA R12, P3, R4, R64, 0x1 ;  /* 0x00000040040c7211 */ /* 0x001fe200078608ff */
[----:B------:R-:W-:Y:S01]  /*28d0*/  IMAD R66, R5, 0x2, R2 ;  /* 0x0000000205427824 */ /* 0x000fe200078e0202 */
[----:B------:R-:W-:-:S02]  /*28e0*/  ISETP.GT.AND P2, PT, R40, R41, PT ;  /* 0x000000292800720c */ /* 0x000fc40003f44270 */
[----:B------:R-:W-:Y:S02]  /*28f0*/  LEA.HI.X R13, R4, R65, R6, 0x1, P3 ;  /* 0x00000041040d7211 */ /* 0x000fe400018f0c06 */
[----:B-1----:R-:W-:-:S13]  /*2900*/  ISETP.GE.AND P3, PT, R27, 0x1, PT ;  /* 0x000000011b00780c */ /* 0x002fda0003f66270 */
[----:B------:R-:W-:Y:S05]  /*2910*/  @!P3 BRA `(.L_x_655) ;  /* 0x000000140050b947 */ /* 0x000fea0003800000 */
[----:B------:R-:W-:Y:S01]  /*2920*/  ULDC.U8 UR4, c[0x0][0x410] ;  /* 0x0001040000047ab9 */ /* 0x000fe20000000000 */
[-C--:B------:R-:W-:Y:S01]  /*2930*/  IMAD R6, R48, R40.reuse, RZ ;  /* 0x0000002830067224 */ /* 0x080fe200078e02ff */
[----:B------:R-:W-:Y:S01]  /*2940*/  ISETP.NE.AND P3, PT, RZ, UR4, PT ;  /* 0x00000004ff007c0c */ /* 0x000fe2000bf65270 */
[----:B------:R-:W-:-:S04]  /*2950*/  IMAD.WIDE.U32 R4, R49, R40, RZ ;  /* 0x0000002831047225 */ /* 0x000fc800078e00ff */
[----:B------:R-:W-:-:S04]  /*2960*/  IMAD R7, R67, R49, R6 ;  /* 0x0000003143077224 */ /* 0x000fc800078e0206 */
[----:B------:R-:W-:-:S04]  /*2970*/  IMAD.IADD R68, R5, 0x1, R7 ;  /* 0x0000000105447824 */ /* 0x000fc800078e0207 */
[----:B------:R-:W-:Y:S05]  /*2980*/  @!P3 BRA `(.L_x_656) ;  /* 0x00000008007cb947 */ /* 0x000fea0003800000 */
[----:B------:R-:W-:Y:S01]  /*2990*/  IMAD R74, R40, -0x40, R42 ;  /* 0xffffffc0284a7824 */ /* 0x000fe200078e022a */
[----:B------:R-:W-:Y:S01]  /*29a0*/  BSSY B1, `(.L_x_657) ;  /* 0x000001e000017945 */ /* 0x000fe20003800000 */
[----:B------:R-:W-:Y:S02]  /*29b0*/  CS2R R8, SRZ ;  /* 0x0000000000087805 */ /* 0x000fe4000001ff00 */
[----:B------:R-:W-:Y:S02]  /*29c0*/  CS2R R14, SRZ ;  /* 0x00000000000e7805 */ /* 0x000fe4000001ff00 */
[----:B------:R-:W-:Y:S02]  /*29d0*/  CS2R R10, SRZ ;  /* 0x00000000000a7805 */ /* 0x000fe4000001ff00 */
[----:B------:R-:W-:Y:S02]  /*29e0*/  VIMNMX R74, R74, 0x40, PT ;  /* 0x000000404a4a7848 */ /* 0x000fe40003fe0100 */
[----:B------:R-:W-:-:S02]  /*29f0*/  CS2R R24, SRZ ;  /* 0x0000000000187805 */ /* 0x000fc4000001ff00 */
[----:B------:R-:W-:-:S13]  /*2a00*/  ISETP.GE.AND P4, PT, R19, R74, PT ;  /* 0x0000004a1300720c */ /* 0x000fda0003f86270 */
[----:B------:R-:W-:Y:S05]  /*2a10*/  @P4 BRA `(.L_x_658) ;  /* 0x0000000000584947 */ /* 0x000fea0003800000 */
[----:B------:R-:W-:Y:S01]  /*2a20*/  IMAD R7, R51, R40, RZ ;  /* 0x0000002833077224 */ /* 0x000fe200078e02ff */
[----:B------:R-:W-:Y:S01]  /*2a30*/  IADD3 R8, P3, R30, R4, RZ ;  /* 0x000000041e087210 */ /* 0x000fe20007f7e0ff */
[----:B------:R-:W-:Y:S01]  /*2a40*/  IMAD.MOV.U32 R4, RZ, RZ, R34 ;  /* 0x000000ffff047224 */ /* 0x000fe200078e0022 */
[----:B------:R-:W-:Y:S01]  /*2a50*/  ULDC.64 UR6, c[0x0][0x400] ;  /* 0x0001000000067ab9 */ /* 0x000fe20000000a00 */
[----:B------:R-:W-:Y:S01]  /*2a60*/  IMAD.MOV.U32 R5, RZ, RZ, R61 ;  /* 0x000000ffff057224 */ /* 0x000fe200078e003d */
[----:B------:R-:W-:Y:S01]  /*2a70*/  ULDC.64 UR4, c[0x0][0x3e8] ;  /* 0x0000fa0000047ab9 */ /* 0x000fe20000000a00 */
[-C--:B------:R-:W-:Y:S02]  /*2a80*/  IMAD R11, R67, R52.reuse, R7 ;  /* 0x00000034430b7224 */ /* 0x080fe400078e0207 */
[----:B------:R-:W-:-:S04]  /*2a90*/  IMAD.WIDE.U32 R6, R40, R52, R4 ;  /* 0x0000003428067225 */ /* 0x000fc800078e0004 */
[----:B------:R-:W-:Y:S01]  /*2aa0*/  IMAD.X R9, R68, 0x1, R58, P3 ;  /* 0x0000000144097824 */ /* 0x000fe200018e063a */
[----:B------:R-:W-:Y:S01]  /*2ab0*/  LEA R4, P3, R6, UR6, 0x1 ;  /* 0x0000000606047c11 */ /* 0x000fe2000f8608ff */
[----:B------:R-:W-:-:S05]  /*2ac0*/  IMAD.IADD R5, R7, 0x1, R11 ;  /* 0x0000000107057824 */ /* 0x000fca00078e020b */
[----:B------:R-:W-:Y:S02]  /*2ad0*/  LEA.HI.X R5, R6, UR7, R5, 0x1, P3 ;  /* 0x0000000706057c11 */ /* 0x000fe400098f0c05 */
[----:B------:R-:W-:-:S04]  /*2ae0*/  LEA R6, P3, R8, UR4, 0x1 ;  /* 0x0000000408067c11 */ /* 0x000fc8000f8608ff */
[----:B------:R-:W-:Y:S02]  /*2af0*/  LEA.HI.X R7, R8, UR5, R9, 0x1, P3 ;  /* 0x0000000508077c11 */ /* 0x000fe400098f0c09 */
[----:B------:R-:W-:Y:S02]  /*2b00*/  ISETP.GE.AND P3, PT, R184, R27, PT ;  /* 0x0000001bb800720c */ /* 0x000fe40003f66270 */
[----:B------:R-:W-:Y:S02]  /*2b10*/  CS2R R8, SRZ ;  /* 0x0000000000087805 */ /* 0x000fe4000001ff00 */
[----:B------:R-:W-:-:S09]  /*2b20*/  CS2R R10, SRZ ;  /* 0x00000000000a7805 */ /* 0x000fd2000001ff00 */
[----:B------:R0:W5:Y:S04]  /*2b30*/  @!P3 LDG.E.64 R14, desc[UR42][R6.64] ;  /* 0x0000002a060eb981 */ /* 0x000168000c1e1b00 */
[----:B------:R0:W5:Y:S01]  /*2b40*/  @!P3 LDG.E.64 R24, desc[UR42][R4.64] ;  /* 0x0000002a0418b981 */ /* 0x000162000c1e1b00 */
[----:B------:R-:W-:-:S13]  /*2b50*/  ISETP.GE.AND P3, PT, R189, R27, PT ;  /* 0x0000001bbd00720c */ /* 0x000fda0003f66270 */
[----:B------:R0:W5:Y:S04]  /*2b60*/  @!P3 LDG.E.64 R8, desc[UR42][R6.64+0x20] ;  /* 0x0000202a0608b981 */ /* 0x000168000c1e1b00 */
[----:B------:R0:W5:Y:S02]  /*2b70*/  @!P3 LDG.E.64 R10, desc[UR42][R4.64+0x20] ;  /* 0x0000202a040ab981 */ /* 0x000164000c1e1b00 */
.L_x_658:
[----:B------:R-:W-:Y:S05]  /*2b80*/  BSYNC B1 ;  /* 0x0000000000017941 */ /* 0x000fea0003800000 */
.L_x_657:
[----:B------:R-:W-:Y:S01]  /*2b90*/  UISETP.NE.AND UP0, UPT, UR37, 0x3, UPT ;  /* 0x000000032500788c */ /* 0x000fe2000bf05270 */
[----:B0----5:R-:W-:Y:S02]  /*2ba0*/  IMAD.MOV.U32 R4, RZ, RZ, R8 ;  /* 0x000000ffff047224 */ /* 0x021fe400078e0008 */
[----:B------:R-:W-:Y:S02]  /*2bb0*/  IMAD.MOV.U32 R5, RZ, RZ, R9 ;  /* 0x000000ffff057224 */ /* 0x000fe400078e0009 */
[----:B------:R-:W-:Y:S01]  /*2bc0*/  IMAD.MOV.U32 R6, RZ, RZ, R14 ;  /* 0x000000ffff067224 */ /* 0x000fe200078e000e */
[----:B------:R-:W-:Y:S01]  /*2bd0*/  PLOP3.LUT P3, PT, PT, PT, UP0, 0x80, 0x0 ;  /* 0x000000000000781c */ /* 0x000fe20003f6f008 */
[----:B------:R-:W-:Y:S01]  /*2be0*/  IMAD.MOV.U32 R7, RZ, RZ, R25 ;  /* 0x000000ffff077224 */ /* 0x000fe200078e0019 */
[----:B------:R-:W-:Y:S01]  /*2bf0*/  PRMT R77, R4, 0x5410, R5 ;  /* 0x00005410044d7816 */ /* 0x000fe20000000005 */
[----:B------:R-:W-:Y:S02]  /*2c00*/  IMAD.MOV.U32 R4, RZ, RZ, R15 ;  /* 0x000000ffff047224 */ /* 0x000fe400078e000f */
[----:B------:R-:W-:-:S03]  /*2c10*/  IMAD.MOV.U32 R5, RZ, RZ, R11 ;  /* 0x000000ffff057224 */ /* 0x000fc600078e000b */
[----:B------:R-:W-:Y:S01]  /*2c20*/  PRMT R69, R6, 0x5410, R4 ;  /* 0x0000541006457816 */ /* 0x000fe20000000004 */
[----:B------:R-:W-:Y:S02]  /*2c30*/  IMAD.MOV.U32 R4, RZ, RZ, R10 ;  /* 0x000000ffff047224 */ /* 0x000fe400078e000a */
[----:B------:R-:W-:-:S03]  /*2c40*/  IMAD.MOV.U32 R6, RZ, RZ, R24 ;  /* 0x000000ffff067224 */ /* 0x000fc600078e0018 */
[----:B------:R-:W-:Y:S02]  /*2c50*/  PRMT R79, R4, 0x5410, R5 ;  /* 0x00005410044f7816 */ /* 0x000fe40000000005 */
[----:B------:R-:W-:Y:S01]  /*2c60*/  PRMT R80, R6, 0x5410, R7 ;  /* 0x0000541006507816 */ /* 0x000fe20000000007 */
[----:B------:R-:W-:Y:S06]  /*2c70*/  @!P3 BRA `(.L_x_659) ;  /* 0x000000000004b947 */ /* 0x000fec0003800000 */
[----:B------:R-:W-:Y:S01]  /*2c80*/  BPT.TRAP 0x1 ;  /* 0x000000040000795c */ /* 0x000fe20000300000 */
.L_x_659:
[----:B------:R-:W-:Y:S01]  /*2c90*/  IMAD R73, R22, 0x8, R2 ;  /* 0x0000000816497824 */ /* 0x000fe200078e0202 */
[----:B------:R-:W-:Y:S01]  /*2ca0*/  SHF.L.U32 R76, R186, 0x1f, RZ ;  /* 0x0000001fba4c7819 */ /* 0x000fe200000006ff */
[----:B------:R-:W-:Y:S03]  /*2cb0*/  BSSY B1, `(.L_x_660) ;  /* 0x0000003000017945 */ /* 0x000fe60003800000 */
[----:B------:R-:W0:Y:S02]  /*2cc0*/  SYNCS.PHASECHK.TRANS64.TRYWAIT P5, [R73+URZ+0x28c90], R76 ;  /* 0x028c904c490075a7 */ /* 0x000e2400080a017f */
[----:B0-----:R-:W-:Y:S05]  /*2cd0*/  @!P5 BRA `(.L_x_661) ;  /* 0x0000017c0054d947 */ /* 0x001fea0003800000 */
.L_x_956:
[----:B------:R-:W-:Y:S05]  /*2ce0*/  BSYNC B1 ;  /* 0x0000000000017941 */ /* 0x000fea0003800000 */
.L_x_660:
[----:B------:R-:W-:Y:S05]  /*2cf0*/  @P4 BRA `(.L_x_662) ;  /* 0x0000001000bc4947 */ /* 0x000fea0003800000 */
[----:B------:R-:W-:Y:S04]  /*2d00*/  BSSY B1, `(.L_x_663) ;  /* 0x0000031000017945 */ /* 0x000fe80003800000 */
[----:B------:R-:W-:Y:S05]  /*2d10*/  @P0 BRA `(.L_x_664) ;  /* 0x0000000000bc0947 */ /* 0x000fea0003800000 */
[----:B------:R1:W2:Y:S01]  /*2d20*/  LDS.128 R4, [R66+0x22400] ;  /* 0x0224000042047984 */ /* 0x0002a20000000c00 */
[----:B------:R-:W-:Y:S01]  /*2d30*/  ISETP.GE.AND P4, PT, R184, R27, PT ;  /* 0x0000001bb800720c */ /* 0x000fe20003f86270 */
[----:B------:R-:W-:-:S12]  /*2d40*/  BSSY B2, `(.L_x_665) ;  /* 0x000002b000027945 */ /* 0x000fd80003800000 */
[----:B-1----:R-:W-:Y:S05]  /*2d50*/  @P4 BRA `(.L_x_666) ;  /* 0x0000000000a44947 */ /* 0x002fea0003800000 */
[--C-:B------:R-:W-:Y:S01]  /*2d60*/  SHF.R.U64 R65, R14, 0x10, R15.reuse ;  /* 0x000000100e417819 */ /* 0x100fe2000000120f */
[----:B--2---:R-:W-:Y:S01]  /*2d70*/  IMAD.MOV.U32 R14, RZ, RZ, R6 ;  /* 0x000000ffff0e7224 */ /* 0x004fe200078e0006 */
[----:B------:R-:W-:Y:S01]  /*2d80*/  SHF.R.U32.HI R64, RZ, 0x10, R15 ;  /* 0x00000010ff407819 */ /* 0x000fe2000001160f */
[--C-:B------:R-:W-:Y:S01]  /*2d90*/  HADD2.F32 R6, -RZ, R5.reuse.H1_H1 ;  /* 0x30000005ff067230 */ /* 0x100fe20000004100 */
[--C-:B------:R-:W-:Y:S01]  /*2da0*/  SHF.R.U64 R15, R24, 0x10, R25.reuse ;  /* 0x00000010180f7819 */ /* 0x100fe20000001219 */
[----:B------:R-:W-:Y:S01]  /*2db0*/  HADD2.F32 R5, -RZ, R5.H0_H0 ;  /* 0x20000005ff057230 */ /* 0x000fe20000004100 */
[----:B------:R-:W-:Y:S01]  /*2dc0*/  SHF.R.U32.HI R66, RZ, 0x10, R25 ;  /* 0x00000010ff427819 */ /* 0x000fe20000011619 */
[----:B------:R-:W-:Y:S02]  /*2dd0*/  HADD2.F32 R24, -RZ, R65.H0_H0 ;  /* 0x20000041ff187230 */ /* 0x000fe40000004100 */
[----:B------:R-:W-:Y:S02]  /*2de0*/  HADD2.F32 R25, -RZ, R15.H0_H0 ;  /* 0x2000000fff197230 */ /* 0x000fe40000004100 */
[----:B------:R-:W-:-:S02]  /*2df0*/  HADD2.F32 R66, -RZ, R66.H0_H0 ;  /* 0x20000042ff427230 */ /* 0x000fc40000004100 */
[--C-:B------:R-:W-:Y:S02]  /*2e00*/  HADD2.F32 R15, -RZ, R7.reuse.H1_H1 ;  /* 0x30000007ff0f7230 */ /* 0x100fe40000004100 */
[CC--:B------:R-:W-:Y:S01]  /*2e10*/  FMUL.FTZ R68, R6.reuse, R25.reuse ;  /* 0x0000001906447220 */ /* 0x0c0fe20000410000 */
[----:B------:R-:W-:Y:S02]  /*2e20*/  HADD2.F32 R7, -RZ, R7.H0_H0 ;  /* 0x20000007ff077230 */ /* 0x000fe40000004100 */
[----:B------:R-:W-:Y:S01]  /*2e30*/  FMUL.FTZ R25, R5, R25 ;  /* 0x0000001905197220 */ /* 0x000fe20000410000 */
[----:B------:R-:W-:Y:S02]  /*2e40*/  HADD2.F32 R64, -RZ, R64.H0_H0 ;  /* 0x20000040ff407230 */ /* 0x000fe40000004100 */
[----:B------:R-:W-:Y:S01]  /*2e50*/  FMUL.FTZ R78, R15, R66 ;  /* 0x000000420f4e7220 */ /* 0x000fe20000410000 */
[----:B------:R-:W-:Y:S01]  /*2e60*/  FFMA.FTZ R68, R5, R24, -R68 ;  /* 0x0000001805447223 */ /* 0x000fe20000010844 */
[----:B------:R-:W-:Y:S01]  /*2e70*/  FMUL.FTZ R66, R7, R66 ;  /* 0x0000004207427220 */ /* 0x000fe20000410000 */
[----:B------:R-:W-:Y:S01]  /*2e80*/  FFMA.FTZ R67, R6, R24, R25 ;  /* 0x0000001806437223 */ /* 0x000fe20000010019 */
[----:B------:R-:W-:-:S02]  /*2e90*/  HADD2.F32 R24, -RZ, R80.H0_H0 ;  /* 0x20000050ff187230 */ /* 0x000fc40000004100 */
[-C--:B------:R-:W-:Y:S01]  /*2ea0*/  FFMA.FTZ R78, R7, R64.reuse, -R78 ;  /* 0x00000040074e7223 */ /* 0x080fe2000001084e */
[----:B------:R-:W-:Y:S02]  /*2eb0*/  HADD2.F32 R25, -RZ, R80.H1_H1 ;  /* 0x30000050ff197230 */ /* 0x000fe40000004100 */
[----:B------:R-:W-:Y:S01]  /*2ec0*/  FFMA.FTZ R75, R15, R64, R66 ;  /* 0x000000400f4b7223 */ /* 0x000fe20000010042 */
[----:B------:R-:W-:Y:S02]  /*2ed0*/  HADD2.F32 R5, -RZ, R4.H1_H1 ;  /* 0x30000004ff057230 */ /* 0x000fe40000004100 */
[----:B------:R-:W-:Y:S02]  /*2ee0*/  HADD2.F32 R6, -RZ, R14.H1_H1 ;  /* 0x3000000eff067230 */ /* 0x000fe40000004100 */
[----:B------:R-:W-:Y:S02]  /*2ef0*/  HADD2.F32 R4, -RZ, R4.H0_H0 ;  /* 0x20000004ff047230 */ /* 0x000fe40000004100 */
[----:B------:R-:W-:Y:S01]  /*2f00*/  FMUL.FTZ R65, R5, R24 ;  /* 0x0000001805417220 */ /* 0x000fe20000410000 */
[----:B------:R-:W-:-:S02]  /*2f10*/  HADD2.F32 R14, -RZ, R14.H0_H0 ;  /* 0x2000000eff0e7230 */ /* 0x000fc40000004100 */
[--C-:B------:R-:W-:Y:S02]  /*2f20*/  HADD2.F32 R7, -RZ, R69.reuse.H0_H0 ;  /* 0x20000045ff077230 */ /* 0x100fe40000004100 */
[----:B------:R-:W-:Y:S01]  /*2f30*/  FMUL.FTZ R24, R4, R24 ;  /* 0x0000001804187220 */ /* 0x000fe20000410000 */
[----:B------:R-:W-:Y:S02]  /*2f40*/  HADD2.F32 R15, -RZ, R69.H1_H1 ;  /* 0x30000045ff0f7230 */ /* 0x000fe40000004100 */
[-C--:B------:R-:W-:Y:S01]  /*2f50*/  FMUL.FTZ R69, R6, R25.reuse ;  /* 0x0000001906457220 */ /* 0x080fe20000410000 */
[----:B------:R-:W-:Y:S01]  /*2f60*/  FMUL.FTZ R25, R14, R25 ;  /* 0x000000190e197220 */ /* 0x000fe20000410000 */
[-C--:B------:R-:W-:Y:S01]  /*2f70*/  FFMA.FTZ R65, R4, R7.reuse, -R65 ;  /* 0x0000000704417223 */ /* 0x080fe20000010841 */
[----:B------:R-:W-:Y:S01]  /*2f80*/  FFMA.FTZ R24, R5, R7, R24 ;  /* 0x0000000705187223 */ /* 0x000fe20000010018 */
[-C--:B------:R-:W-:Y:S01]  /*2f90*/  FFMA.FTZ R69, R14, R15.reuse, -R69 ;  /* 0x0000000f0e457223 */ /* 0x080fe20000010845 */
[----:B------:R-:W-:Y:S01]  /*2fa0*/  FFMA.FTZ R6, R6, R15, R25 ;  /* 0x0000000f06067223 */ /* 0x000fe20000010019 */
[----:B------:R-:W-:-:S02]  /*2fb0*/  F2FP.F16.F32.PACK_AB R5, R67, R68 ;  /* 0x000000444305723e */ /* 0x000fc400000000ff */
[----:B------:R-:W-:Y:S02]  /*2fc0*/  F2FP.F16.F32.PACK_AB R7, R75, R78 ;  /* 0x0000004e4b07723e */ /* 0x000fe400000000ff */
[----:B------:R-:W-:Y:S02]  /*2fd0*/  F2FP.F16.F32.PACK_AB R4, R24, R65 ;  /* 0x000000411804723e */ /* 0x000fe400000000ff */
[----:B------:R-:W-:-:S07]  /*2fe0*/  F2FP.F16.F32.PACK_AB R6, R6, R69 ;  /* 0x000000450606723e */ /* 0x000fce00000000ff */
.L_x_666:
[----:B------:R-:W-:Y:S05]  /*2ff0*/  BSYNC B2 ;  /* 0x0000000000027941 */ /* 0x000fea0003800000 */
.L_x_665:
[----:B--2---:R1:W-:Y:S02]  /*3000*/  STG.E.128 desc[UR42][R12.64], R4 ;  /* 0x000000040c007986 */ /* 0x0043e4000c101d2a */
.L_x_664:
[----:B------:R-:W-:Y:S05]  /*3010*/  BSYNC B1 ;  /* 0x0000000000017941 */ /* 0x000fea0003800000 */
.L_x_663:
[----:B------:R-:W-:Y:S05]  /*3020*/  @P1 BRA `(.L_x_662) ;  /* 0x0000000c00f01947 */ /* 0x000fea0003800000 */
[----:B-1----:R-:W-:Y:S01]  /*3030*/  IMAD.MOV.U32 R5, RZ, RZ, 0x20 ;  /* 0x00000020ff057424 */ /* 0x002fe200078e00ff */
[----:B------:R-:W-:Y:S01]  /*3040*/  LOP3.LUT P4, RZ, R188, 0x4, RZ, 0xc0, !PT ;  /* 0x00000004bcff7812 */ /* 0x000fe2000788c0ff */
[----:B------:R-:W-:Y:S03]  /*3050*/  BSSY B1, `(.L_x_667) ;  /* 0x0000030000017945 */ /* 0x000fe60003800000 */
[----:B------:R-:W-:Y:S02]  /*3060*/  SEL R5, R5, 0xffffffe0, !P4 ;  /* 0xffffffe005057807 */ /* 0x000fe40006000000 */
[----:B------:R-:W-:Y:S02]  /*3070*/  ISETP.GE.AND P4, PT, R189, R27, PT ;  /* 0x0000001bbd00720c */ /* 0x000fe40003f86270 */
[----:B------:R-:W-:-:S05]  /*3080*/  IADD3 R5, R5, R57, R26 ;  /* 0x0000003905057210 */ /* 0x000fca0007ffe01a */
[----:B------:R-:W-:-:S06]  /*3090*/  IMAD R4, R5, 0x2, R2 ;  /* 0x0000000205047824 */ /* 0x000fcc00078e0202 */
[----:B------:R-:W1:Y:S01]  /*30a0*/  LDS.128 R4, [R4+0x22400] ;  /* 0x0224000004047984 */ /* 0x000e620000000c00 */
[----:B------:R-:W-:Y:S05]  /*30b0*/  @P4 BRA `(.L_x_668) ;  /* 0x0000000000a44947 */ /* 0x000fea0003800000 */
[--C-:B------:R-:W-:Y:S01]  /*30c0*/  SHF.R.U64 R15, R8, 0x10, R9.reuse ;  /* 0x00000010080f7819 */ /* 0x100fe20000001209 */
[----:B-1----:R-:W-:Y:S01]  /*30d0*/  IMAD.MOV.U32 R8, RZ, RZ, R6 ;  /* 0x000000ffff087224 */ /* 0x002fe200078e0006 */
        /* <DEDUP_REMOVED lines=14> */
[-C--:B------:R-:W-:Y:S01]  /*31c0*/  FFMA.FTZ R26, R5, R10.reuse, -R26 ;  /* 0x0000000a051a7223 */ /* 0x080fe2000001081a */
[----:B------:R-:W-:Y:S01]  /*31d0*/  FFMA.FTZ R25, R6, R10, R11 ;  /* 0x0000000a06197223 */ /* 0x000fe2000001000b */
[----:B------:R-:W-:Y:S01]  /*31e0*/  FMUL.FTZ R24, R7, R24 ;  /* 0x0000001807187220 */ /* 0x000fe20000410000 */
        /* <DEDUP_REMOVED lines=9> */
[-C--:B------:R-:W-:Y:S01]  /*3280*/  FMUL.FTZ R27, R6, R11.reuse ;  /* 0x0000000b061b7220 */ /* 0x080fe20000410000 */
[--C-:B------:R-:W-:Y:S02]  /*3290*/  HADD2.F32 R7, -RZ, R77.reuse.H0_H0 ;  /* 0x2000004dff077230 */ /* 0x100fe40000004100 */
[----:B------:R-:W-:Y:S01]  /*32a0*/  FMUL.FTZ R10, R4, R10 ;  /* 0x0000000a040a7220 */ /* 0x000fe20000410000 */
[----:B------:R-:W-:Y:S02]  /*32b0*/  HADD2.F32 R9, -RZ, R77.H1_H1 ;  /* 0x3000004dff097230 */ /* 0x000fe40000004100 */
        /* <DEDUP_REMOVED lines=9> */
.L_x_668:
[----:B------:R-:W-:Y:S05]  /*3350*/  BSYNC B1 ;  /* 0x0000000000017941 */ /* 0x000fea0003800000 */
.L_x_667:
[----:B-1----:R2:W-:Y:S01]  /*3360*/  STG.E.128 desc[UR42][R12.64+0x40], R4 ;  /* 0x000040040c007986 */ /* 0x0025e2000c101d2a */
[----:B------:R-:W-:Y:S05]  /*3370*/  BRA `(.L_x_662) ;  /* 0x0000000c001c7947 */ /* 0x000fea0003800000 */
.L_x_656:
[----:B------:R-:W-:Y:S01]  /*3380*/  IMAD R74, R40, -0x40, R42 ;  /* 0xffffffc0284a7824 */ /* 0x000fe200078e022a */
[----:B------:R-:W-:Y:S02]  /*3390*/  ISETP.GE.AND P4, PT, R16, R27, PT ;  /* 0x0000001b1000720c */ /* 0x000fe40003f86270 */
[----:B------:R-:W-:Y:S02]  /*33a0*/  CS2R R6, SRZ ;  /* 0x0000000000067805 */ /* 0x000fe4000001ff00 */
[----:B------:R-:W-:-:S04]  /*33b0*/  VIMNMX R74, R74, 0x40, PT ;  /* 0x000000404a4a7848 */ /* 0x000fc80003fe0100 */
[----:B------:R-:W-:-:S13]  /*33c0*/  ISETP.GE.OR P3, PT, R19, R74, P4 ;  /* 0x0000004a1300720c */ /* 0x000fda0002766670 */
[----:B------:R-:W0:Y:S01]  /*33d0*/  @!P3 LDC.64 R8, c[0x0][0x3e8] ;  /* 0x0000fa00ff08bb82 */ /* 0x000e220000000a00 */
[----:B------:R-:W-:-:S05]  /*33e0*/  @!P3 IADD3 R4, P5, R32, R4, RZ ;  /* 0x000000042004b210 */ /* 0x000fca0007fbe0ff */
[----:B------:R-:W-:Y:S02]  /*33f0*/  @!P3 IMAD.X R5, R68, 0x1, R59, P5 ;  /* 0x000000014405b824 */ /* 0x000fe400028e063b */
[----:B------:R-:W1:Y:S01]  /*3400*/  @!P3 LDC.64 R12, c[0x0][0x400] ;  /* 0x00010000ff0cbb82 */ /* 0x000e620000000a00 */
[----:B0-----:R-:W-:-:S04]  /*3410*/  @!P3 LEA R8, P5, R4, R8, 0x1 ;  /* 0x000000080408b211 */ /* 0x001fc800078a08ff */
[----:B------:R-:W-:Y:S01]  /*3420*/  @!P3 LEA.HI.X R9, R4, R9, R5, 0x1, P5 ;  /* 0x000000090409b211 */ /* 0x000fe200028f0c05 */
[----:B------:R-:W-:Y:S02]  /*3430*/  @!P3 IMAD R4, R51, R40, RZ ;  /* 0x000000283304b224 */ /* 0x000fe400078e02ff */
[----:B------:R-:W-:Y:S02]  /*3440*/  @!P3 IMAD.MOV.U32 R5, RZ, RZ, R62 ;  /* 0x000000ffff05b224 */ /* 0x000fe400078e003e */
[----:B------:R-:W-:Y:S02]  /*3450*/  @!P3 IMAD R67, R67, R52, R4 ;  /* 0x000000344343b224 */ /* 0x000fe400078e0204 */
[----:B------:R-:W-:-:S04]  /*3460*/  @!P3 IMAD.MOV.U32 R4, RZ, RZ, R36 ;  /* 0x000000ffff04b224 */ /* 0x000fc800078e0024 */
[----:B------:R-:W-:-:S04]  /*3470*/  @!P3 IMAD.WIDE.U32 R4, R40, R52, R4 ;  /* 0x000000342804b225 */ /* 0x000fc800078e0004 */
[----:B------:R-:W-:Y:S01]  /*3480*/  @!P3 IMAD.IADD R5, R67, 0x1, R5 ;  /* 0x000000014305b824 */ /* 0x000fe200078e0205 */
[----:B-1----:R-:W-:-:S04]  /*3490*/  @!P3 LEA R12, P5, R4, R12, 0x1 ;  /* 0x0000000c040cb211 */ /* 0x002fc800078a08ff */
[----:B------:R-:W-:Y:S02]  /*34a0*/  @!P3 LEA.HI.X R13, R4, R13, R5, 0x1, P5 ;  /* 0x0000000d040db211 */ /* 0x000fe400028f0c05 */
[----:B------:R-:W-:Y:S02]  /*34b0*/  CS2R R4, SRZ ;  /* 0x0000000000047805 */ /* 0x000fe4000001ff00 */
[----:B------:R-:W-:-:S04]  /*34c0*/  CS2R R10, SRZ ;  /* 0x00000000000a7805 */ /* 0x000fc8000001ff00 */
[----:B------:R0:W2:Y:S02]  /*34d0*/  @!P3 LDG.E.128 R4, desc[UR42][R8.64] ;  /* 0x0000002a0804b981 */ /* 0x0000a4000c1e1d00 */
[----:B0-----:R-:W-:-:S06]  /*34e0*/  CS2R R8, SRZ ;  /* 0x0000000000087805 */ /* 0x001fcc000001ff00 */
[----:B------:R-:W3:Y:S01]  /*34f0*/  @!P3 LDG.E.128 R8, desc[UR42][R12.64] ;  /* 0x0000002a0c08b981 */ /* 0x000ee2000c1e1d00 */
[----:B------:R-:W-:-:S06]  /*3500*/  UISETP.NE.AND UP0, UPT, UR37, 0x3, UPT ;  /* 0x000000032500788c */ /* 0x000fcc000bf05270 */
[----:B------:R-:W-:Y:S01]  /*3510*/  PLOP3.LUT P3, PT, PT, PT, UP0, 0x80, 0x0 ;  /* 0x000000000000781c */ /* 0x000fe20003f6f008 */
[----:B--2---:R-:W-:Y:S02]  /*3520*/  IMAD.MOV.U32 R24, RZ, RZ, R6 ;  /* 0x000000ffff187224 */ /* 0x004fe400078e0006 */
[----:B------:R-:W-:Y:S02]  /*3530*/  IMAD.MOV.U32 R27, RZ, RZ, R7 ;  /* 0x000000ffff1b7224 */ /* 0x000fe400078e0007 */
[----:B------:R-:W-:Y:S02]  /*3540*/  IMAD.MOV.U32 R66, RZ, RZ, R4 ;  /* 0x000000ffff427224 */ /* 0x000fe400078e0004 */
[----:B------:R-:W-:Y:S01]  /*3550*/  IMAD.MOV.U32 R67, RZ, RZ, R5 ;  /* 0x000000ffff437224 */ /* 0x000fe200078e0005 */
[----:B------:R-:W-:Y:S02]  /*3560*/  PRMT R86, R86, 0x5410, R27 ;  /* 0x0000541056567816 */ /* 0x000fe4000000001b */
[----:B------:R-:W-:-:S02]  /*3570*/  PRMT R89, R24, 0x5410, R66 ;  /* 0x0000541018597816 */ /* 0x000fc40000000042 */
[----:B------:R-:W-:Y:S01]  /*3580*/  PRMT R81, R81, 0x5410, R67 ;  /* 0x0000541051517816 */ /* 0x000fe20000000043 */
[----:B---3--:R-:W-:Y:S02]  /*3590*/  IMAD.MOV.U32 R12, RZ, RZ, R10 ;  /* 0x000000ffff0c7224 */ /* 0x008fe400078e000a */
[----:B------:R-:W-:Y:S02]  /*35a0*/  IMAD.MOV.U32 R13, RZ, RZ, R11 ;  /* 0x000000ffff0d7224 */ /* 0x000fe400078e000b */
[----:B------:R-:W-:Y:S02]  /*35b0*/  IMAD.MOV.U32 R24, RZ, RZ, R8 ;  /* 0x000000ffff187224 */ /* 0x000fe400078e0008 */
[----:B------:R-:W-:Y:S01]  /*35c0*/  IMAD.MOV.U32 R27, RZ, RZ, R9 ;  /* 0x000000ffff1b7224 */ /* 0x000fe200078e0009 */
[----:B------:R-:W-:Y:S02]  /*35d0*/  PRMT R86, R13, 0x7610, R86 ;  /* 0x000076100d567816 */ /* 0x000fe40000000056 */
[----:B------:R-:W-:-:S02]  /*35e0*/  PRMT R87, R12, 0x5410, R24 ;  /* 0x000054100c577816 */ /* 0x000fc40000000018 */
[----:B------:R-:W-:Y:S01]  /*35f0*/  PRMT R81, R27, 0x7610, R81 ;  /* 0x000076101b517816 */ /* 0x000fe20000000051 */
[----:B------:R-:W-:Y:S06]  /*3600*/  @!P3 BRA `(.L_x_669) ;  /* 0x000000000004b947 */ /* 0x000fec0003800000 */
[----:B------:R-:W-:Y:S01]  /*3610*/  BPT.TRAP 0x1 ;  /* 0x000000040000795c */ /* 0x000fe20000300000 */
.L_x_669:
[----:B------:R-:W-:Y:S01]  /*3620*/  IMAD R73, R22, 0x8, R2 ;  /* 0x0000000816497824 */ /* 0x000fe200078e0202 */
[----:B------:R-:W-:Y:S01]  /*3630*/  SHF.L.U32 R76, R186, 0x1f, RZ ;  /* 0x0000001fba4c7819 */ /* 0x000fe200000006ff */
[----:B------:R-:W-:Y:S03]  /*3640*/  BSSY B1, `(.L_x_670) ;  /* 0x0000003000017945 */ /* 0x000fe60003800000 */
[----:B------:R-:W0:Y:S02]  /*3650*/  SYNCS.PHASECHK.TRANS64.TRYWAIT P5, [R73+URZ+0x28c90], R76 ;  /* 0x028c904c490075a7 */ /* 0x000e2400080a017f */
[----:B0-----:R-:W-:Y:S05]  /*3660*/  @!P5 BRA `(.L_x_671) ;  /* 0x000001740004d947 */ /* 0x001fea0003800000 */
.L_x_957:
[----:B------:R-:W-:Y:S05]  /*3670*/  BSYNC B1 ;  /* 0x0000000000017941 */ /* 0x000fea0003800000 */
.L_x_670:
[C---:B------:R-:W-:Y:S01]  /*3680*/  ISETP.GE.OR P5, PT, R19.reuse, R74, P0 ;  /* 0x0000004a1300720c */ /* 0x040fe200007a6670 */
[----:B------:R-:W-:Y:S01]  /*3690*/  ULDC.64 UR4, c[0x0][0x300] ;  /* 0x0000c00000047ab9 */ /* 0x000fe20000000a00 */
[----:B------:R-:W-:Y:S02]  /*36a0*/  IMAD.MOV.U32 R66, RZ, RZ, R14 ;  /* 0x000000ffff427224 */ /* 0x000fe400078e000e */
[----:B------:R-:W-:Y:S02]  /*36b0*/  IMAD R12, R0, UR4, RZ ;  /* 0x00000004000c7c24 */ /* 0x000fe4000f8e02ff */
[----:B------:R-:W-:Y:S02]  /*36c0*/  IMAD.MOV.U32 R67, RZ, RZ, R25 ;  /* 0x000000ffff437224 */ /* 0x000fe400078e0019 */
[C---:B------:R-:W-:Y:S02]  /*36d0*/  IMAD R13, R19.reuse, UR5, R12 ;  /* 0x00000005130d7c24 */ /* 0x040fe4000f8e020c */
[----:B------:R-:W-:-:S03]  /*36e0*/  IMAD.WIDE.U32 R66, R19, UR4, R66 ;  /* 0x0000000413427c25 */ /* 0x000fc6000f8e0042 */
[----:B------:R-:W-:Y:S05]  /*36f0*/  @P5 BRA `(.L_x_662) ;  /* 0x00000008003c5947 */ /* 0x000fea0003800000 */
[----:B------:R-:W1:Y:S01]  /*3700*/  LDC R75, c[0x0][0x2f4] ;  /* 0x0000bd00ff4b7b82 */ /* 0x000e620000000800 */
[----:B------:R-:W-:Y:S01]  /*3710*/  IMAD.IADD R78, R13, 0x1, R67 ;  /* 0x000000010d4e7824 */ /* 0x000fe200078e0243 */
[----:B------:R-:W-:Y:S01]  /*3720*/  IADD3 R12, P5, P6, R20, R66, R60 ;  /* 0x00000042140c7210 */ /* 0x000fe20007ebe03c */
[----:B------:R-:W-:Y:S03]  /*3730*/  BSSY B1, `(.L_x_672) ;  /* 0x0000068000017945 */ /* 0x000fe60003800000 */
[----:B------:R-:W-:Y:S02]  /*3740*/  IADD3.X R13, R43, R78, R63, P5, P6 ;  /* 0x0000004e2b0d7210 */ /* 0x000fe40002fec43f */
[----:B------:R-:W-:Y:S02]  /*3750*/  LEA R68, P5, R12, R64, 0x1 ;  /* 0x000000400c447211 */ /* 0x000fe400078a08ff */
[----:B------:R-:W-:-:S02]  /*3760*/  ISETP.NE.AND P6, PT, R72, RZ, PT ;  /* 0x000000ff4800720c */ /* 0x000fc40003fc5270 */
[----:B------:R-:W-:Y:S01]  /*3770*/  LEA.HI.X R69, R12, R65, R13, 0x1, P5 ;  /* 0x000000410c457211 */ /* 0x000fe200028f0c0d */
[----:B-1----:R-:W-:-:S05]  /*3780*/  IMAD.IADD R13, R75, 0x1, -R56 ;  /* 0x000000014b0d7824 */ /* 0x002fca00078e0a38 */
[----:B------:R-:W-:-:S04]  /*3790*/  SEL R13, R56, R13, !P6 ;  /* 0x0000000d380d7207 */ /* 0x000fc80007000000 */
[----:B------:R-:W-:-:S04]  /*37a0*/  SHF.R.S32.HI R12, RZ, 0x1f, R13 ;  /* 0x0000001fff0c7819 */ /* 0x000fc8000001140d */
[----:B------:R-:W-:-:S04]  /*37b0*/  LEA.HI R12, R12, R13, RZ, 0x4 ;  /* 0x0000000d0c0c7211 */ /* 0x000fc800078f20ff */
[----:B------:R-:W-:-:S04]  /*37c0*/  SHF.R.S32.HI R12, RZ, 0x4, R12 ;  /* 0x00000004ff0c7819 */ /* 0x000fc8000001140c */
[----:B------:R-:W-:-:S05]  /*37d0*/  LEA.HI.SX32 R12, R45, R12, 0x1d ;  /* 0x0000000c2d0c7211 */ /* 0x000fca00078feaff */
[----:B------:R-:W-:-:S05]  /*37e0*/  IMAD.SHL.U32 R77, R12, 0x8, RZ ;  /* 0x000000080c4d7824 */ /* 0x000fca00078e00ff */
[----:B------:R-:W-:-:S04]  /*37f0*/  LOP3.LUT R13, R50, 0x38, R77, 0xf8, !PT ;  /* 0x00000038320d7812 */ /* 0x000fc800078ef84d */
[----:B------:R-:W-:Y:S01]  /*3800*/  LOP3.LUT R12, R13, R54, RZ, 0x3c, !PT ;  /* 0x000000360d0c7212 */ /* 0x000fe200078e3cff */
[----:B------:R-:W-:-:S04]  /*3810*/  IMAD.IADD R13, R70, 0x1, R26 ;  /* 0x00000001460d7824 */ /* 0x000fc800078e021a */
[----:B------:R-:W-:Y:S02]  /*3820*/  IMAD R15, R193, 0x200, R12 ;  /* 0x00000200c10f7824 */ /* 0x000fe400078e020c */
[----:B------:R-:W-:Y:S02]  /*3830*/  IMAD R13, R13, 0x2, R2 ;  /* 0x000000020d0d7824 */ /* 0x000fe400078e0202 */
[----:B------:R-:W-:-:S04]  /*3840*/  IMAD.IADD R15, R26, 0x1, R15 ;  /* 0x000000011a0f7824 */ /* 0x000fc800078e020f */
[----:B------:R-:W-:Y:S02]  /*3850*/  IMAD R24, R15, 0x2, R2 ;  /* 0x000000020f187824 */ /* 0x000fe400078e0202 */
[----:B------:R-:W1:Y:S04]  /*3860*/  LDS.128 R12, [R13+0x22400] ;  /* 0x022400000d0c7984 */ /* 0x000e680000000c00 */
[----:B------:R-:W2:Y:S01]  /*3870*/  LDS.128 R24, [R24+0x22400] ;  /* 0x0224000018187984 */ /* 0x000ea20000000c00 */
[----:B------:R-:W-:Y:S05]  /*3880*/  @P4 BRA `(.L_x_673) ;  /* 0x0000000400484947 */ /* 0x000fea0003800000 */
[--C-:B------:R-:W-:Y:S01]  /*3890*/  SHF.R.U64 R80, R8, 0x10, R9.reuse ;  /* 0x0000001008507819 */ /* 0x100fe20000001209 */
[----:B--2---:R-:W-:Y:S01]  /*38a0*/  HADD2.F32 R8, -RZ, R25.H1_H1 ;  /* 0x30000019ff087230 */ /* 0x004fe20000004100 */
[----:B------:R-:W-:Y:S02]  /*38b0*/  SHF.R.U32.HI R9, RZ, 0x10, R9 ;  /* 0x00000010ff097819 */ /* 0x000fe40000011609 */
[----:B------:R-:W-:Y:S02]  /*38c0*/  SHF.R.U64 R79, R4, 0x10, R5 ;  /* 0x00000010044f7819 */ /* 0x000fe40000001205 */
[--C-:B------:R-:W-:Y:S01]  /*38d0*/  SHF.R.U64 R4, R6, 0x10, R7.reuse ;  /* 0x0000001006047819 */ /* 0x100fe20000001207 */
[----:B-1----:R-:W-:Y:S01]  /*38e0*/  HADD2.F32 R6, -RZ, R13.H0_H0 ;  /* 0x2000000dff067230 */ /* 0x002fe20000004100 */
[----:B------:R-:W-:Y:S01]  /*38f0*/  SHF.R.U32.HI R85, RZ, 0x10, R7 ;  /* 0x00000010ff557819 */ /* 0x000fe20000011607 */
[----:B------:R-:W-:Y:S01]  /*3900*/  HADD2.F32 R7, -RZ, R25.H0_H0 ;  /* 0x20000019ff077230 */ /* 0x000fe20000004100 */
[----:B------:R-:W-:Y:S01]  /*3910*/  SHF.R.U32.HI R82, RZ, 0x10, R5 ;  /* 0x00000010ff527819 */ /* 0x000fe20000011605 */
[----:B------:R-:W-:Y:S01]  /*3920*/  HADD2.F32 R25, -RZ, R9.H0_H0 ;  /* 0x20000009ff197230 */ /* 0x000fe20000004100 */
[--C-:B------:R-:W-:Y:S01]  /*3930*/  SHF.R.U64 R5, R10, 0x10, R11.reuse ;  /* 0x000000100a057819 */ /* 0x100fe2000000120b */
[----:B------:R-:W-:Y:S01]  /*3940*/  HADD2.F32 R10, -RZ, R81.H1_H1 ;  /* 0x30000051ff0a7230 */ /* 0x000fe20000004100 */
[----:B------:R-:W-:Y:S01]  /*3950*/  SHF.R.U32.HI R83, RZ, 0x10, R11 ;  /* 0x00000010ff537819 */ /* 0x000fe2000001160b */
[----:B------:R-:W-:-:S02]  /*3960*/  HADD2.F32 R9, -RZ, R13.H1_H1 ;  /* 0x3000000dff097230 */ /* 0x000fc40000004100 */
[-C--:B------:R-:W-:Y:S01]  /*3970*/  FMUL.FTZ R84, R8, R25.reuse ;  /* 0x0000001908547220 */ /* 0x080fe20000410000 */
[----:B------:R-:W-:Y:S02]  /*3980*/  HADD2.F32 R81, -RZ, R81.H0_H0 ;  /* 0x20000051ff517230 */ /* 0x000fe40000004100 */
[----:B------:R-:W-:Y:S02]  /*3990*/  HADD2.F32 R11, -RZ, R82.H0_H0 ;  /* 0x20000052ff0b7230 */ /* 0x000fe40000004100 */
[----:B------:R-:W-:Y:S01]  /*39a0*/  FMUL.FTZ R25, R9, R25 ;  /* 0x0000001909197220 */ /* 0x000fe20000410000 */
[----:B------:R-:W-:Y:S02]  /*39b0*/  HADD2.F32 R79, -RZ, R79.H0_H0 ;  /* 0x2000004fff4f7230 */ /* 0x000fe40000004100 */
[-C--:B------:R-:W-:Y:S01]  /*39c0*/  FMUL.FTZ R13, R7, R81.reuse ;  /* 0x00000051070d7220 */ /* 0x080fe20000410000 */
[----:B------:R-:W-:Y:S01]  /*39d0*/  FMUL.FTZ R82, R6, R81 ;  /* 0x0000005106527220 */ /* 0x000fe20000410000 */
[-C--:B------:R-:W-:Y:S01]  /*39e0*/  FFMA.FTZ R9, R9, R11.reuse, -R84 ;  /* 0x0000000b09097223 */ /* 0x080fe20000010854 */
[----:B------:R-:W-:Y:S01]  /*39f0*/  FFMA.FTZ R8, R8, R11, R25 ;  /* 0x0000000b08087223 */ /* 0x000fe20000010019 */
[-C--:B------:R-:W-:Y:S01]  /*3a00*/  FFMA.FTZ R6, R6, R10.reuse, -R13 ;  /* 0x0000000a06067223 */ /* 0x080fe2000001080d */
[----:B------:R-:W-:Y:S01]  /*3a10*/  FFMA.FTZ R7, R7, R10, R82 ;  /* 0x0000000a07077223 */ /* 0x000fe20000010052 */
[----:B------:R-:W-:-:S02]  /*3a20*/  HADD2.F32 R11, -RZ, R27.H0_H0 ;  /* 0x2000001bff0b7230 */ /* 0x000fc40000004100 */
[--C-:B------:R-:W-:Y:S02]  /*3a30*/  HADD2.F32 R25, -RZ, R86.reuse.H0_H0 ;  /* 0x20000056ff197230 */ /* 0x100fe40000004100 */
[----:B------:R-:W-:Y:S01]  /*3a40*/  HADD2.F32 R27, -RZ, R27.H1_H1 ;  /* 0x3000001bff1b7230 */ /* 0x000fe20000004100 */
[----:B------:R-:W-:Y:S01]  /*3a50*/  F2FP.F16.F32.PACK_AB R7, R8, R7 ;  /* 0x000000070807723e */ /* 0x000fe200000000ff */
[----:B------:R-:W-:Y:S02]  /*3a60*/  HADD2.F32 R10, -RZ, R15.H0_H0 ;  /* 0x2000000fff0a7230 */ /* 0x000fe40000004100 */
[-C--:B------:R-:W-:Y:S01]  /*3a70*/  FMUL.FTZ R81, R11, R25.reuse ;  /* 0x000000190b517220 */ /* 0x080fe20000410000 */
[----:B------:R-:W-:Y:S02]  /*3a80*/  HADD2.F32 R84, -RZ, R83.H0_H0 ;  /* 0x20000053ff547230 */ /* 0x000fe40000004100 */
[----:B------:R-:W-:Y:S02]  /*3a90*/  HADD2.F32 R13, -RZ, R86.H1_H1 ;  /* 0x30000056ff0d7230 */ /* 0x000fe40000004100 */
[----:B------:R-:W-:Y:S01]  /*3aa0*/  FMUL.FTZ R86, R10, R25 ;  /* 0x000000190a567220 */ /* 0x000fe20000410000 */
[----:B------:R-:W-:-:S02]  /*3ab0*/  HADD2.F32 R15, -RZ, R15.H1_H1 ;  /* 0x3000000fff0f7230 */ /* 0x000fc40000004100 */
[-C--:B------:R-:W-:Y:S01]  /*3ac0*/  FMUL.FTZ R88, R27, R84.reuse ;  /* 0x000000541b587220 */ /* 0x080fe20000410000 */
[----:B------:R-:W-:Y:S02]  /*3ad0*/  HADD2.F32 R82, -RZ, R85.H0_H0 ;  /* 0x20000055ff527230 */ /* 0x000fe40000004100 */
[-C--:B------:R-:W-:Y:S01]  /*3ae0*/  FFMA.FTZ R83, R10, R13.reuse, -R81 ;  /* 0x0000000d0a537223 */ /* 0x080fe20000010851 */
[----:B------:R-:W-:Y:S01]  /*3af0*/  FFMA.FTZ R86, R11, R13, R86 ;  /* 0x0000000d0b567223 */ /* 0x000fe20000010056 */
[C---:B------:R-:W-:Y:S01]  /*3b00*/  FMUL.FTZ R84, R15.reuse, R84 ;  /* 0x000000540f547220 */ /* 0x040fe20000410000 */
[----:B------:R-:W-:Y:S02]  /*3b10*/  HADD2.F32 R11, -RZ, R24.H0_H0 ;  /* 0x20000018ff0b7230 */ /* 0x000fe40000004100 */
[-C--:B------:R-:W-:Y:S01]  /*3b20*/  FFMA.FTZ R88, R15, R82.reuse, -R88 ;  /* 0x000000520f587223 */ /* 0x080fe20000010858 */
[----:B------:R-:W-:Y:S02]  /*3b30*/  HADD2.F32 R15, -RZ, R87.H1_H1 ;  /* 0x30000057ff0f7230 */ /* 0x000fe40000004100 */
[----:B------:R-:W-:Y:S01]  /*3b40*/  FFMA.FTZ R85, R27, R82, R84 ;  /* 0x000000521b557223 */ /* 0x000fe20000010054 */
[----:B------:R-:W-:-:S02]  /*3b50*/  HADD2.F32 R10, -RZ, R12.H0_H0 ;  /* 0x2000000cff0a7230 */ /* 0x000fc40000004100 */
[----:B------:R-:W-:Y:S02]  /*3b60*/  HADD2.F32 R25, -RZ, R80.H0_H0 ;  /* 0x20000050ff197230 */ /* 0x000fe40000004100 */
[-C--:B------:R-:W-:Y:S01]  /*3b70*/  FMUL.FTZ R27, R11, R15.reuse ;  /* 0x0000000f0b1b7220 */ /* 0x080fe20000410000 */
[----:B------:R-:W-:Y:S02]  /*3b80*/  HADD2.F32 R24, -RZ, R24.H1_H1 ;  /* 0x30000018ff187230 */ /* 0x000fe40000004100 */
[----:B------:R-:W-:Y:S01]  /*3b90*/  FMUL.FTZ R80, R10, R15 ;  /* 0x0000000f0a507220 */ /* 0x000fe20000410000 */
[----:B------:R-:W-:Y:S01]  /*3ba0*/  HADD2.F32 R13, -RZ, R89.H1_H1 ;  /* 0x30000059ff0d7230 */ /* 0x000fe20000004100 */
[----:B------:R-:W-:Y:S01]  /*3bb0*/  F2FP.F16.F32.PACK_AB R85, R85, R86 ;  /* 0x000000565555723e */ /* 0x000fe200000000ff */
[----:B------:R-:W-:Y:S02]  /*3bc0*/  HADD2.F32 R12, -RZ, R12.H1_H1 ;  /* 0x3000000cff0c7230 */ /* 0x000fe40000004100 */
[----:B------:R-:W-:Y:S01]  /*3bd0*/  FMUL.FTZ R15, R24, R25 ;  /* 0x00000019180f7220 */ /* 0x000fe20000410000 */
[----:B------:R-:W-:Y:S01]  /*3be0*/  FFMA.FTZ R27, R10, R13, -R27 ;  /* 0x0000000d0a1b7223 */ /* 0x000fe2000001081b */
[----:B------:R-:W-:-:S02]  /*3bf0*/  HADD2.F32 R10, -RZ, R26.H0_H0 ;  /* 0x2000001aff0a7230 */ /* 0x000fc40000004100 */
[C---:B------:R-:W-:Y:S01]  /*3c00*/  FFMA.FTZ R82, R12.reuse, R79, -R15 ;  /* 0x0000004f0c527223 */ /* 0x040fe2000001080f */
[----:B------:R-:W-:Y:S02]  /*3c10*/  HADD2.F32 R15, -RZ, R5.H0_H0 ;  /* 0x20000005ff0f7230 */ /* 0x000fe40000004100 */
[----:B------:R-:W-:Y:S01]  /*3c20*/  FMUL.FTZ R25, R12, R25 ;  /* 0x000000190c197220 */ /* 0x000fe20000410000 */
[----:B------:R-:W-:Y:S02]  /*3c30*/  HADD2.F32 R5, -RZ, R14.H0_H0 ;  /* 0x2000000eff057230 */ /* 0x000fe40000004100 */
[----:B------:R-:W-:Y:S01]  /*3c40*/  FFMA.FTZ R80, R11, R13, R80 ;  /* 0x0000000d0b507223 */ /* 0x000fe20000010050 */
[----:B------:R-:W-:Y:S02]  /*3c50*/  HADD2.F32 R26, -RZ, R26.H1_H1 ;  /* 0x3000001aff1a7230 */ /* 0x000fe40000004100 */
[----:B------:R-:W-:Y:S01]  /*3c60*/  FFMA.FTZ R25, R24, R79, R25 ;  /* 0x0000004f18197223 */ /* 0x000fe20000010019 */
[----:B------:R-:W-:-:S02]  /*3c70*/  HADD2.F32 R12, -RZ, R87.H0_H0 ;  /* 0x20000057ff0c7230 */ /* 0x000fc40000004100 */
[----:B------:R-:W-:Y:S02]  /*3c80*/  HADD2.F32 R14, -RZ, R14.H1_H1 ;  /* 0x3000000eff0e7230 */ /* 0x000fe40000004100 */
[-C--:B------:R-:W-:Y:S01]  /*3c90*/  FMUL.FTZ R81, R26, R15.reuse ;  /* 0x0000000f1a517220 */ /* 0x080fe20000410000 */
[----:B------:R-:W-:Y:S02]  /*3ca0*/  HADD2.F32 R11, -RZ, R89.H0_H0 ;  /* 0x20000059ff0b7230 */ /* 0x000fe40000004100 */
[CC--:B------:R-:W-:Y:S01]  /*3cb0*/  FMUL.FTZ R79, R5.reuse, R12.reuse ;  /* 0x0000000c054f7220 */ /* 0x0c0fe20000410000 */
[----:B------:R-:W-:Y:S02]  /*3cc0*/  HADD2.F32 R13, -RZ, R4.H0_H0 ;  /* 0x20000004ff0d7230 */ /* 0x000fe40000004100 */
[----:B------:R-:W-:Y:S01]  /*3cd0*/  FMUL.FTZ R4, R10, R12 ;  /* 0x0000000c0a047220 */ /* 0x000fe20000410000 */
[----:B------:R-:W-:Y:S01]  /*3ce0*/  FMUL.FTZ R15, R14, R15 ;  /* 0x0000000f0e0f7220 */ /* 0x000fe20000410000 */
[----:B------:R-:W-:Y:S01]  /*3cf0*/  FFMA.FTZ R79, R10, R11, R79 ;  /* 0x0000000b0a4f7223 */ /* 0x000fe2000001004f */
[----:B------:R-:W-:Y:S01]  /*3d00*/  F2FP.F16.F32.PACK_AB R12, R82, R27 ;  /* 0x0000001b520c723e */ /* 0x000fe200000000ff */
[----:B------:R-:W-:Y:S01]  /*3d10*/  FFMA.FTZ R4, R5, R11, -R4 ;  /* 0x0000000b05047223 */ /* 0x000fe20000010804 */
[-C--:B------:R-:W-:Y:S01]  /*3d20*/  FFMA.FTZ R81, R14, R13.reuse, -R81 ;  /* 0x0000000d0e517223 */ /* 0x080fe20000010851 */
[----:B------:R-:W-:Y:S01]  /*3d30*/  FFMA.FTZ R26, R26, R13, R15 ;  /* 0x0000000d1a1a7223 */ /* 0x000fe2000001000f */
[----:B------:R-:W-:Y:S01]  /*3d40*/  F2FP.F16.F32.PACK_AB R24, R25, R80 ;  /* 0x000000501918723e */ /* 0x000fe200000000ff */
[----:B------:R-:W-:Y:S01]  /*3d50*/  IMAD.MOV.U32 R25, RZ, RZ, R7 ;  /* 0x000000ffff197224 */ /* 0x000fe200078e0007 */
[----:B------:R-:W-:Y:S01]  /*3d60*/  F2FP.F16.F32.PACK_AB R13, R9, R6 ;  /* 0x00000006090d723e */ /* 0x000fe200000000ff */
[----:B------:R-:W-:Y:S01]  /*3d70*/  IMAD.MOV.U32 R27, RZ, RZ, R85 ;  /* 0x000000ffff1b7224 */ /* 0x000fe200078e0055 */
[----:B------:R-:W-:-:S02]  /*3d80*/  F2FP.F16.F32.PACK_AB R15, R88, R83 ;  /* 0x00000053580f723e */ /* 0x000fc400000000ff */
[----:B------:R-:W-:Y:S02]  /*3d90*/  F2FP.F16.F32.PACK_AB R14, R81, R4 ;  /* 0x00000004510e723e */ /* 0x000fe400000000ff */
[----:B------:R-:W-:-:S07]  /*3da0*/  F2FP.F16.F32.PACK_AB R26, R26, R79 ;  /* 0x0000004f1a1a723e */ /* 0x000fce00000000ff */
.L_x_673:
[----:B------:R-:W-:Y:S05]  /*3db0*/  BSYNC B1 ;  /* 0x0000000000017941 */ /* 0x000fea0003800000 */
.L_x_672:
[----:B-1----:R3:W-:Y:S01]  /*3dc0*/  STG.E.128 desc[UR42][R68.64], R12 ;  /* 0x0000000c44007986 */ /* 0x0027e2000c101d2a */
[----:B------:R-:W-:-:S13]  /*3dd0*/  ISETP.GE.AND P4, PT, R77, R75, PT ;  /* 0x0000004b4d00720c */ /* 0x000fda0003f86270 */
[----:B------:R-:W-:Y:S05]  /*3de0*/  @P4 BRA `(.L_x_662) ;  /* 0x0000000000804947 */ /* 0x000fea0003800000 */
[--C-:B------:R-:W-:Y:S02]  /*3df0*/  SHF.R.S32.HI R4, RZ, 0x1f, R77.reuse ;  /* 0x0000001fff047819 */ /* 0x100fe4000001144d */
[----:B------:R-:W-:-:S04]  /*3e00*/  IADD3 R66, P4, P5, R20, R66, R77 ;  /* 0x0000004214427210 */ /* 0x000fc80007d9e04d */
[----:B------:R-:W-:Y:S02]  /*3e10*/  IADD3.X R4, R43, R78, R4, P4, P5 ;  /* 0x0000004e2b047210 */ /* 0x000fe400027ea404 */
[----:B------:R-:W-:-:S04]  /*3e20*/  LEA R64, P4, R66, R64, 0x1 ;  /* 0x0000004042407211 */ /* 0x000fc800078808ff */
[----:B------:R-:W-:-:S05]  /*3e30*/  LEA.HI.X R65, R66, R65, R4, 0x1, P4 ;  /* 0x0000004142417211 */ /* 0x000fca00020f0c04 */
[----:B--2---:R4:W-:Y:S01]  /*3e40*/  STG.E.128 desc[UR42][R64.64], R24 ;  /* 0x0000001840007986 */ /* 0x0049e2000c101d2a */
[----:B------:R-:W-:Y:S05]  /*3e50*/  BRA `(.L_x_662) ;  /* 0x0000000000647947 */ /* 0x000fea0003800000 */
.L_x_655:
[----:B------:R-:W-:-:S06]  /*3e60*/  UISETP.NE.AND UP0, UPT, UR37, 0x3, UPT ;  /* 0x000000032500788c */ /* 0x000fcc000bf05270 */
[----:B------:R-:W-:-:S13]  /*3e70*/  PLOP3.LUT P3, PT, PT, PT, UP0, 0x80, 0x0 ;  /* 0x000000000000781c */ /* 0x000fda0003f6f008 */
[----:B------:R-:W-:Y:S05]  /*3e80*/  @!P3 BRA `(.L_x_674) ;  /* 0x000000000004b947 */ /* 0x000fea0003800000 */
[----:B------:R-:W-:Y:S01]  /*3e90*/  BPT.TRAP 0x1 ;  /* 0x000000040000795c */ /* 0x000fe20000300000 */
.L_x_674:
[----:B------:R-:W-:Y:S01]  /*3ea0*/  IMAD R73, R22, 0x8, R2 ;  /* 0x0000000816497824 */ /* 0x000fe200078e0202 */
[----:B------:R-:W-:Y:S01]  /*3eb0*/  SHF.L.U32 R76, R186, 0x1f, RZ ;  /* 0x0000001fba4c7819 */ /* 0x000fe200000006ff */
[----:B------:R-:W-:Y:S01]  /*3ec0*/  IMAD R74, R40, -0x40, R42 ;  /* 0xffffffc0284a7824 */ /* 0x000fe200078e022a */
[----:B------:R-:W-:Y:S02]  /*3ed0*/  BSSY B1, `(.L_x_675) ;  /* 0x0000004000017945 */ /* 0x000fe40003800000 */
[----:B------:R-:W0:Y:S02]  /*3ee0*/  SYNCS.PHASECHK.TRANS64.TRYWAIT P4, [R73+URZ+0x28c90], R76 ;  /* 0x028c904c490075a7 */ /* 0x000e24000808017f */
[----:B------:R-:W-:Y:S01]  /*3ef0*/  VIMNMX R74, R74, 0x40, PT ;  /* 0x000000404a4a7848 */ /* 0x000fe20003fe0100 */
[----:B0-----:R-:W-:Y:S06]  /*3f00*/  @!P4 BRA `(.L_x_676) ;  /* 0x0000016800f0c947 */ /* 0x001fec0003800000 */
.L_x_958:
[----:B------:R-:W-:Y:S05]  /*3f10*/  BSYNC B1 ;  /* 0x0000000000017941 */ /* 0x000fea0003800000 */
.L_x_675:
[----:B------:R-:W-:-:S13]  /*3f20*/  ISETP.GE.AND P4, PT, R19, R74, PT ;  /* 0x0000004a1300720c */ /* 0x000fda0003f86270 */
[----:B------:R-:W-:Y:S05]  /*3f30*/  @P4 BRA `(.L_x_662) ;  /* 0x00000000002c4947 */ /* 0x000fea0003800000 */
[----:B------:R-:W-:Y:S01]  /*3f40*/  @!P1 LOP3.LUT P4, RZ, R188, 0x4, RZ, 0xc0, !PT ;  /* 0x00000004bcff9812 */ /* 0x000fe2000788c0ff */
[----:B------:R-:W-:Y:S01]  /*3f50*/  @!P1 VIADD R4, R57, 0x20 ;  /* 0x0000002039049836 */ /* 0x000fe20000000000 */
[----:B------:R-:W-:Y:S02]  /*3f60*/  PLOP3.LUT P5, PT, PT, PT, PT, 0x8, 0x0 ;  /* 0x000000000000781c */ /* 0x000fe40003fae170 */
[----:B------:R-:W-:-:S13]  /*3f70*/  @!P1 PLOP3.LUT P5, PT, P4, PT, PT, 0x80, 0x0 ;  /* 0x000000000000981c */ /* 0x000fda00027af070 */
[----:B------:R-:W-:-:S04]  /*3f80*/  @P5 VIADD R4, R57, 0xffffffe0 ;  /* 0xffffffe039045836 */ /* 0x000fc80000000000 */
[----:B------:R-:W-:-:S04]  /*3f90*/  @!P1 IMAD.IADD R5, R26, 0x1, R4 ;  /* 0x000000011a059824 */ /* 0x000fc800078e0204 */
[----:B------:R-:W-:Y:S02]  /*3fa0*/  @!P1 IMAD R8, R5, 0x2, R2 ;  /* 0x0000000205089824 */ /* 0x000fe400078e0202 */
[----:B------:R-:W1:Y:S04]  /*3fb0*/  @!P0 LDS.128 R4, [R66+0x22400] ;  /* 0x0224000042048984 */ /* 0x000e680000000c00 */
[----:B------:R-:W2:Y:S04]  /*3fc0*/  @!P1 LDS.128 R8, [R8+0x22400] ;  /* 0x0224000008089984 */ /* 0x000ea80000000c00 */
[----:B-1----:R1:W-:Y:S04]  /*3fd0*/  @!P0 STG.E.128 desc[UR42][R12.64], R4 ;  /* 0x000000040c008986 */ /* 0x0023e8000c101d2a */
[----:B--2---:R1:W-:Y:S02]  /*3fe0*/  @!P1 STG.E.128 desc[UR42][R12.64+0x40], R8 ;  /* 0x000040080c009986 */ /* 0x0043e4000c101d2a */
.L_x_662:
[----:B------:R-:W-:Y:S05]  /*3ff0*/  BSYNC B0 ;  /* 0x0000000000007941 */ /* 0x000fea0003800000 */
.L_x_654:
[----:B-12---:R-:W1:Y:S01]  /*4000*/  S2R R4, SR_TID.X ;  /* 0x0000000000047919 */ /* 0x006e620000002100 */
[----:B------:R-:W-:Y:S01]  /*4010*/  @!PT LDS RZ, [RZ] ;  /* 0x00000000fffff984 */ /* 0x000fe20000000800 */
[----:B------:R-:W-:Y:S01]  /*4020*/  @!PT LDS RZ, [RZ] ;  /* 0x00000000fffff984 */ /* 0x000fe20000000800 */
[----:B------:R-:W-:Y:S01]  /*4030*/  @!PT LDS RZ, [RZ] ;  /* 0x00000000fffff984 */ /* 0x000fe20000000800 */
[----:B------:R-:W-:Y:S01]  /*4040*/  @!PT LDS RZ, [RZ] ;  /* 0x00000000fffff984 */ /* 0x000fe20000000800 */
[----:B------:R2:W-:Y:S06]  /*4050*/  MEMBAR.ALL.CTA ;  /* 0x0000000000007992 */ /* 0x0005ec0000008000 */
[----:B--2---:R-:W2:Y:S01]  /*4060*/  FENCE.VIEW.ASYNC.S ;  /* 0x00000000000073c6 */ /* 0x004ea20000000000 */
[----:B------:R-:W-:Y:S05]  /*4070*/  WARPSYNC.ALL ;  /* 0x0000000000007948 */ /* 0x000fea0003800000 */
[----:B------:R-:W-:Y:S01]  /*4080*/  BSSY B0, `(.L_x_677) ;  /* 0x0000009000007945 */ /* 0x000fe20003800000 */
[----:B-1----:R-:W-:Y:S01]  /*4090*/  LOP3.LUT R4, R4, 0x7f, RZ, 0xc0, !PT ;  /* 0x0000007f04047812 */ /* 0x002fe200078ec0ff */
[----:B--2---:R1:W-:Y:S03]  /*40a0*/  BAR.SYNC.DEFER_BLOCKING R55, 0x80 ;  /* 0x000200370000751d */ /* 0x0043e60000010000 */
[----:B------:R-:W-:-:S13]  /*40b0*/  ISETP.NE.AND P4, PT, R4, RZ, PT ;  /* 0x000000ff0400720c */ /* 0x000fda0003f85270 */
[----:B------:R-:W-:-:S05]  /*40c0*/  @!P4 VIADD R4, R73, 0x28ca0 ;  /* 0x00028ca04904c836 */ /* 0x000fca0000000000 */
[----:B------:R-:W-:-:S04]  /*40d0*/  @!P4 PRMT R4, RZ, 0x654, R4 ;  /* 0x00000654ff04c816 */ /* 0x000fc80000000004 */
[----:B------:R1:W-:Y:S01]  /*40e0*/  @!P4 SYNCS.ARRIVE.TRANS64.RED.A1T0 RZ, [R4+URZ], RZ ;  /* 0x000000ff04ffc9a7 */ /* 0x0003e2000810043f */
[----:B------:R-:W-:Y:S05]  /*40f0*/  @!P3 BRA `(.L_x_678) ;  /* 0x000000000004b947 */ /* 0x000fea0003800000 */
[----:B------:R-:W-:Y:S01]  /*4100*/  BPT.TRAP 0x1 ;  /* 0x000000040000795c */ /* 0x000fe20000300000 */
.L_x_678:
[----:B------:R-:W-:Y:S05]  /*4110*/  BSYNC B0 ;  /* 0x0000000000007941 */ /* 0x000fea0003800000 */
.L_x_677:
[----:B------:R-:W2:Y:S01]  /*4120*/  SYNCS.PHASECHK.TRANS64.TRYWAIT P3, [R73+URZ+0x28cb0], R76 ;  /* 0x028cb04c490075a7 */ /* 0x000ea2000806017f */
[----:B------:R-:W-:Y:S04]  /*4130*/  BSSY B0, `(.L_x_679) ;  /* 0x0000002000007945 */ /* 0x000fe80003800000 */
[----:B--2---:R-:W-:Y:S05]  /*4140*/  @!P3 BRA `(.L_x_680) ;  /* 0x000001680074b947 */ /* 0x004fea0003800000 */
.L_x_959:
[----:B------:R-:W-:Y:S05]  /*4150*/  BSYNC B0 ;  /* 0x0000000000007941 */ /* 0x000fea0003800000 */
.L_x_679:
[----:B------:R-:W-:Y:S01]  /*4160*/  ISETP.GE.AND P3, PT, R19, R74, PT ;  /* 0x0000004a1300720c */ /* 0x000fe20003f66270 */
[----:B------:R-:W-:-:S12]  /*4170*/  BSSY B0, `(.L_x_681) ;  /* 0x0000052000007945 */ /* 0x000fd80003800000 */
[----:B------:R-:W-:Y:S05]  /*4180*/  @P3 BRA `(.L_x_682) ;  /* 0x0000000400403947 */ /* 0x000fea0003800000 */
[----:B------:R-:W-:Y:S01]  /*4190*/  IMAD.WIDE R6, R40, 0x40, R38 ;  /* 0x0000004028067825 */ /* 0x000fe200078e0226 */
[----:B------:R-:W-:-:S03]  /*41a0*/  ULDC.64 UR4, c[0x0][0x328] ;  /* 0x0000ca0000047ab9 */ /* 0x000fc60000000a00 */
[----:B------:R-:W-:Y:S02]  /*41b0*/  IMAD R7, R7, UR4, RZ ;  /* 0x0000000407077c24 */ /* 0x000fe4000f8e02ff */
[----:B-1----:R-:W-:Y:S02]  /*41c0*/  IMAD.MOV.U32 R4, RZ, RZ, R28 ;  /* 0x000000ffff047224 */ /* 0x002fe400078e001c */
[----:B------:R-:W-:Y:S02]  /*41d0*/  IMAD.MOV.U32 R5, RZ, RZ, R71 ;  /* 0x000000ffff057224 */ /* 0x000fe400078e0047 */
[C---:B------:R-:W-:Y:S02]  /*41e0*/  IMAD R7, R6.reuse, UR5, R7 ;  /* 0x0000000506077c24 */ /* 0x040fe4000f8e0207 */
[----:B------:R-:W-:Y:S01]  /*41f0*/  IMAD.WIDE.U32 R4, R6, UR4, R4 ;  /* 0x0000000406047c25 */ /* 0x000fe2000f8e0004 */
[----:B------:R-:W-:-:S03]  /*4200*/  ULDC.64 UR4, c[0x0][0x318] ;  /* 0x0000c60000047ab9 */ /* 0x000fc60000000a00 */
[----:B------:R-:W-:Y:S01]  /*4210*/  IMAD.IADD R5, R5, 0x1, R7 ;  /* 0x0000000105057824 */ /* 0x000fe200078e0207 */
[----:B------:R-:W-:Y:S01]  /*4220*/  LEA R8, P3, R4, UR4, 0x1 ;  /* 0x0000000404087c11 */ /* 0x000fe2000f8608ff */
[----:B------:R-:W-:Y:S01]  /*4230*/  ULDC UR4, c[0x0][0x320] ;  /* 0x0000c80000047ab9 */ /* 0x000fe20000000800 */
[----:B------:R-:W-:Y:S02]  /*4240*/  VIADD R10, R16, 0x40 ;  /* 0x00000040100a7836 */ /* 0x000fe40000000000 */
[----:B------:R-:W-:Y:S01]  /*4250*/  LEA.HI.X R9, R4, UR5, R5, 0x1, P3 ;  /* 0x0000000504097c11 */ /* 0x000fe200098f0c05 */
[----:B------:R-:W-:Y:S01]  /*4260*/  IMAD R5, R22, 0x8000, R57 ;  /* 0x0000800016057824 */ /* 0x000fe200078e0239 */
[----:B------:R-:W-:-:S03]  /*4270*/  LOP3.LUT P3, RZ, R188, 0x4, RZ, 0xc0, !PT ;  /* 0x00000004bcff7812 */ /* 0x000fc6000786c0ff */
[C---:B------:R-:W-:Y:S02]  /*4280*/  VIADD R11, R5.reuse, 0x20 ;  /* 0x00000020050b7836 */ /* 0x040fe40000000000 */
[----:B---3--:R-:W-:-:S08]  /*4290*/  IMAD R12, R5, 0x2, R2 ;  /* 0x00000002050c7824 */ /* 0x008fd000078e0202 */
[----:B------:R-:W-:Y:S01]  /*42a0*/  @P3 VIADD R11, R5, 0xffffffe0 ;  /* 0xffffffe0050b3836 */ /* 0x000fe20000000000 */
[----:B------:R-:W-:-:S03]  /*42b0*/  ISETP.GE.AND P3, PT, R16, UR4, PT ;  /* 0x0000000410007c0c */ /* 0x000fc6000bf66270 */
[----:B------:R-:W-:-:S10]  /*42c0*/  IMAD R11, R11, 0x2, R2 ;  /* 0x000000020b0b7824 */ /* 0x000fd400078e0202 */
[----:B------:R-:W1:Y:S04]  /*42d0*/  @!P3 LDS.128 R4, [R12+0x400] ;  /* 0x000400000c04b984 */ /* 0x000e680000000c00 */
[----:B-1----:R-:W-:Y:S01]  /*42e0*/  @!P3 STG.E.128 desc[UR42][R8.64], R4 ;  /* 0x000000040800b986 */ /* 0x002fe2000c101d2a */
[----:B------:R-:W-:Y:S01]  /*42f0*/  ISETP.GE.AND P3, PT, R10, UR4, PT ;  /* 0x000000040a007c0c */ /* 0x000fe2000bf66270 */
[----:B------:R-:W-:-:S12]  /*4300*/  VIADD R10, R16, 0x80 ;  /* 0x00000080100a7836 */ /* 0x000fd80000000000 */
        /* <DEDUP_REMOVED lines=26> */
[----:B------:R-:W-:-:S13]  /*44b0*/  ISETP.GE.AND P3, PT, R53, UR4, PT ;  /* 0x0000000435007c0c */ /* 0x000fda000bf66270 */
        /* <DEDUP_REMOVED lines=28> */
[----:B-1----:R1:W-:Y:S02]  /*4680*/  @!P3 STG.E.128 desc[UR42][R8.64+0x3c0], R4 ;  /* 0x0003c0040800b986 */ /* 0x0023e4000c101d2a */
.L_x_682:
[----:B------:R-:W-:Y:S05]  /*4690*/  BSYNC B0 ;  /* 0x0000000000007941 */ /* 0x000fea0003800000 */
.L_x_681:
[----:B------:R-:W-:Y:S01]  /*46a0*/  @!PT LDS RZ, [RZ] ;  /* 0x00000000fffff984 */ /* 0x000fe20000000800 */
[----:B------:R-:W-:Y:S01]  /*46b0*/  @!PT LDS RZ, [RZ] ;  /* 0x00000000fffff984 */ /* 0x000fe20000000800 */
[----:B------:R-:W-:Y:S01]  /*46c0*/  @!PT LDS RZ, [RZ] ;  /* 0x00000000fffff984 */ /* 0x000fe20000000800 */
[----:B------:R-:W-:Y:S01]  /*46d0*/  @!PT LDS RZ, [RZ] ;  /* 0x00000000fffff984 */ /* 0x000fe20000000800 */
[----:B------:R5:W-:Y:S06]  /*46e0*/  MEMBAR.ALL.CTA ;  /* 0x0000000000007992 */ /* 0x000bec0000008000 */
[----:B-----5:R-:W5:Y:S01]  /*46f0*/  FENCE.VIEW.ASYNC.S ;  /* 0x00000000000073c6 */ /* 0x020f620000000000 */
[----:B0-2---:R-:W-:Y:S01]  /*4700*/  @!P4 VIADD R73, R73, 0x28cc0 ;  /* 0x00028cc04949c836 */ /* 0x005fe20000000000 */
[----:B-----5:R0:W-:Y:S04]  /*4710*/  BAR.SYNC.DEFER_BLOCKING R55, 0x80 ;  /* 0x000200370000751d */ /* 0x0201e80000010000 */
[----:B------:R-:W-:Y:S01]  /*4720*/  @!P4 PRMT R73, RZ, 0x654, R73 ;  /* 0x00000654ff49c816 */ /* 0x000fe20000000049 */
[----:B------:R-:W-:Y:S01]  /*4730*/  VIADD R22, R22, 0x1 ;  /* 0x0000000116167836 */ /* 0x000fe20000000000 */
[----:B------:R-:W-:-:S02]  /*4740*/  PLOP3.LUT P3, PT, PT, PT, PT, 0x8, 0x0 ;  /* 0x000000000000781c */ /* 0x000fc40003f6e170 */
[----:B------:R0:W-:Y:S02]  /*4750*/  @!P4 SYNCS.ARRIVE.TRANS64.RED.A1T0 RZ, [R73+URZ], RZ ;  /* 0x000000ff49ffc9a7 */ /* 0x0001e4000810043f */
[----:B------:R-:W-:-:S04]  /*4760*/  ISETP.NE.AND P4, PT, R22, 0x2, PT ;  /* 0x000000021600780c */ /* 0x000fc80003f85270 */
[----:B-1----:R-:W-:Y:S02]  /*4770*/  SEL R5, RZ, 0x1, P4 ;  /* 0x00000001ff057807 */ /* 0x002fe40002000000 */
[----:B------:R-:W-:Y:S02]  /*4780*/  SEL R22, R22, RZ, P4 ;  /* 0x000000ff16167207 */ /* 0x000fe40002000000 */
[----:B------:R-:W-:Y:S01]  /*4790*/  LOP3.LUT R186, R186, R5, RZ, 0x3c, !PT ;  /* 0x00000005baba7212 */ /* 0x000fe200078e3cff */
[----:B0-----:R-:W-:Y:S06]  /*47a0*/  @P2 BRA `(.L_x_683) ;  /* 0xffffffe0000c2947 */ /* 0x001fec000383ffff */
.L_x_649:
[----:B------:R-:W-:Y:S04]  /*47b0*/  BSSY B0, `(.L_x_684) ;  /* 0x0000004000007945 */ /* 0x000fe80003800000 */
[----:B------:R-:W-:Y:S05]  /*47c0*/  @P3 BRA `(.L_x_685) ;  /* 0x0000000000083947 */ /* 0x000fea0003800000 */
[----:B------:R-:W0:Y:S02]  /*47d0*/  FENCE.VIEW.ASYNC.G ;  /* 0x00000000000073c6 */ /* 0x000e240000000100 */
[----:B0-----:R-:W-:Y:S06]  /*47e0*/  BAR.ARV 0xc, 0x180 ;  /* 0x0306000000007b1d */ /* 0x001fec0000002000 */
.L_x_685:
[----:B------:R-:W-:Y:S05]  /*47f0*/  BSYNC B0 ;  /* 0x0000000000007941 */ /* 0x000fea0003800000 */
.L_x_684:
[----:B------:R-:W-:Y:S01]  /*4800*/  UISETP.NE.AND UP0, UPT, UR38, 0x1, UPT ;  /* 0x000000012600788c */ /* 0x000fe2000bf05270 */
[C---:B------:R-:W-:Y:S01]  /*4810*/  ISETP.NE.AND P0, PT, R200.reuse, RZ, PT ;  /* 0x000000ffc800720c */ /* 0x040fe20003f05270 */
[----:B------:R-:W-:Y:S01]  /*4820*/  ULDC UR4, c[0x0][0x9f0] ;  /* 0x00027c0000047ab9 */ /* 0x000fe20000000800 */
[----:B------:R-:W-:Y:S02]  /*4830*/  BSSY B7, `(.L_x_686) ;  /* 0x0000883000077945 */ /* 0x000fe40003800000 */
[----:B------:R-:W-:Y:S02]  /*4840*/  SEL R9, R200, UR4, P0 ;  /* 0x00000004c8097c07 */ /* 0x000fe40008000000 */
[----:B------:R-:W-:-:S13]  /*4850*/  PLOP3.LUT P1, PT, PT, PT, UP0, 0x80, 0x0 ;  /* 0x000000000000781c */ /* 0x000fda0003f2f008 */
[----:B------:R-:W-:Y:S05]  /*4860*/  @!P1 BRA `(.L_x_687) ;  /* 0x0000002000649947 */ /* 0x000fea0003800000 */
[----:B------:R-:W2:Y:S01]  /*4870*/  LDL R0, [R1+0x28] ;  /* 0x0000280001007983 */ /* 0x000ea20000100800 */
[----:B------:R-:W-:Y:S01]  /*4880*/  BSSY B0, `(.L_x_688) ;  /* 0x000001e000007945 */ /* 0x000fe20003800000 */
[----:B------:R-:W-:Y:S01]  /*4890*/  IMAD.MOV.U32 R3, RZ, RZ, RZ ;  /* 0x000000ffff037224 */ /* 0x000fe200078e00ff */
[----:B--2---:R-:W-:-:S13]  /*48a0*/  LOP3.LUT P2, RZ, R0, 0x2, RZ, 0xc0, !PT ;  /* 0x0000000200ff7812 */ /* 0x004fda000784c0ff */
[----:B------:R-:W-:Y:S05]  /*48b0*/  @!P2 BRA `(.L_x_689) ;  /* 0x000000000068a947 */ /* 0x000fea0003800000 */
        /* <DEDUP_REMOVED lines=26> */
.L_x_689:
[----:B------:R-:W-:Y:S05]  /*4a60*/  BSYNC B0 ;  /* 0x0000000000007941 */ /* 0x000fea0003800000 */
.L_x_688:
[-C--:B------:R-:W-:Y:S01]  /*4a70*/  IMAD R0, R210, R3.reuse, RZ ;  /* 0x00000003d2007224 */ /* 0x080fe200078e02ff */
[----:B------:R-:W-:Y:S01]  /*4a80*/  PLOP3.LUT P0, PT, PT, PT, PT, 0x80, 0x0 ;  /* 0x000000000000781c */ /* 0x000fe20003f0f070 */
[----:B------:R-:W-:Y:S01]  /*4a90*/  IMAD.MOV.U32 R20, RZ, RZ, RZ ;  /* 0x000000ffff147224 */ /* 0x000fe200078e00ff */
[----:B------:R-:W-:Y:S02]  /*4aa0*/  CS2R R150, SRZ ;  /* 0x0000000000967805 */ /* 0x000fe4000001ff00 */
[----:B------:R-:W-:Y:S02]  /*4ab0*/  CS2R R148, SRZ ;  /* 0x0000000000947805 */ /* 0x000fe4000001ff00 */
[----:B------:R-:W-:Y:S01]  /*4ac0*/  VIADDMNMX R4, R0, R3, R168, PT ;  /* 0x0000000300047246 */ /* 0x000fe200038001a8 */
[----:B------:R-:W-:Y:S01]  /*4ad0*/  IMAD.MOV.U32 R3, RZ, RZ, RZ ;  /* 0x000000ffff037224 */ /* 0x000fe200078e00ff */
[----:B------:R-:W-:Y:S02]  /*4ae0*/  CS2R R146, SRZ ;  /* 0x0000000000927805 */ /* 0x000fe4000001ff00 */
[----:B------:R-:W-:-:S02]  /*4af0*/  CS2R R144, SRZ ;  /* 0x0000000000907805 */ /* 0x000fc4000001ff00 */
[----:B------:R-:W-:Y:S02]  /*4b00*/  ISETP.GT.AND P1, PT, R4, R0, PT ;  /* 0x000000000400720c */ /* 0x000fe40003f24270 */
        /* <DEDUP_REMOVED lines=37> */
[----:B---3--:R-:W-:Y:S02]  /*4d60*/  CS2R R68, SRZ ;  /* 0x0000000000447805 */ /* 0x008fe4000001ff00 */
[----:B------:R-:W-:Y:S02]  /*4d70*/  CS2R R66, SRZ ;  /* 0x0000000000427805 */ /* 0x000fe4000001ff00 */
[----:B----4-:R-:W-:Y:S02]  /*4d80*/  CS2R R64, SRZ ;  /* 0x0000000000407805 */ /* 0x010fe4000001ff00 */
        /* <DEDUP_REMOVED lines=19> */
[----:B------:R-:W-:Y:S01]  /*4ec0*/  CS2R R24, SRZ ;  /* 0x0000000000187805 */ /* 0x000fe2000001ff00 */
[----:B------:R-:W-:Y:S06]  /*4ed0*/  @!P1 BRA `(.L_x_690) ;  /* 0x0000008000609947 */ /* 0x000fec0003800000 */
[----:B------:R-:W2:Y:S01]  /*4ee0*/  LDL R5, [R1+0x24] ;  /* 0x0000240001057983 */ /* 0x000ea20000100800 */
[----:B------:R-:W-:-:S06]  /*4ef0*/  UISETP.NE.AND UP0, UPT, UR37, 0x3, UPT ;  /* 0x000000032500788c */ /* 0x000fcc000bf05270 */
[----:B------:R-:W-:Y:S01]  /*4f00*/  PLOP3.LUT P0, PT, PT, PT, UP0, 0x80, 0x0 ;  /* 0x000000000000781c */ /* 0x000fe20003f0f008 */
[----:B--2---:R-:W0:Y:S02]  /*4f10*/  SHFL.IDX PT, R3, R5, RZ, 0x1f ;  /* 0x00001fff05037589 */ /* 0x004e2400000e0000 */
[----:B0-----:R-:W-:-:S04]  /*4f20*/  LEA.HI R5, R3, R3, RZ, 0x1 ;  /* 0x0000000303057211 */ /* 0x001fc800078f08ff */
[----:B-1----:R-:W-:-:S05]  /*4f30*/  LOP3.LUT R6, R5, 0x1fffe, RZ, 0xc0, !PT ;  /* 0x0001fffe05067812 */ /* 0x002fca00078ec0ff */
[----:B------:R-:W-:-:S04]  /*4f40*/  IMAD.IADD R3, R3, 0x1, -R6 ;  /* 0x0000000103037824 */ /* 0x000fc800078e0a06 */
[----:B------:R-:W-:-:S04]  /*4f50*/  IMAD R3, R3, 0x8000, R2 ;  /* 0x0000800003037824 */ /* 0x000fc800078e0202 */
[----:B------:R-:W-:-:S05]  /*4f60*/  VIADD R3, R3, 0x400 ;  /* 0x0000040003037836 */ /* 0x000fca0000000000 */
[----:B------:R-:W-:-:S04]  /*4f70*/  SHF.R.U32.HI R3, RZ, 0x4, R3 ;  /* 0x00000004ff037819 */ /* 0x000fc80000011603 */
[----:B------:R-:W-:-:S04]  /*4f80*/  LOP3.LUT R3, R3, 0x3fff, RZ, 0xc0, !PT ;  /* 0x00003fff03037812 */ /* 0x000fc800078ec0ff */
[----:B------:R-:W-:Y:S01]  /*4f90*/  LOP3.LUT R3, R3, 0x2000000, RZ, 0xfc, !PT ;  /* 0x0200000003037812 */ /* 0x000fe200078efcff */
[----:B------:R-:W-:Y:S06]  /*4fa0*/  @!P0 BRA `(.L_x_691) ;  /* 0x0000000000048947 */ /* 0x000fec0003800000 */
[----:B------:R-:W-:Y:S01]  /*4fb0*/  BPT.TRAP 0x1 ;  /* 0x000000040000795c */ /* 0x000fe20000300000 */
.L_x_691:
[----:B------:R-:W-:Y:S01]  /*4fc0*/  IMAD R5, R18, 0x8, R2 ;  /* 0x0000000812057824 */ /* 0x000fe200078e0202 */
[----:B------:R-:W-:Y:S01]  /*4fd0*/  SHF.L.U32 R8, R23, 0x1f, RZ ;  /* 0x0000001f17087819 */ /* 0x000fe200000006ff */
[----:B------:R-:W-:Y:S01]  /*4fe0*/  VIADD R6, R2, 0x26800 ;  /* 0x0002680002067836 */ /* 0x000fe20000000000 */
[----:B------:R-:W-:Y:S02]  /*4ff0*/  BSSY B0, `(.L_x_692) ;  /* 0x0000008000007945 */ /* 0x000fe40003800000 */
[----:B------:R-:W0:Y:S02]  /*5000*/  SYNCS.PHASECHK.TRANS64.TRYWAIT P0, [R5+URZ+0x28c50], R8 ;  /* 0x028c5008050075a7 */ /* 0x000e24000800017f */
[----:B------:R-:W-:Y:S01]  /*5010*/  SHF.R.U32.HI R7, RZ, 0x4, R6 ;  /* 0x00000004ff077819 */ /* 0x000fe20000011606 */
[----:B------:R-:W-:-:S03]  /*5020*/  IMAD R6, R18, 0x1000, R3 ;  /* 0x0000100012067824 */ /* 0x000fc600078e0203 */
[----:B------:R-:W-:-:S04]  /*5030*/  LOP3.LUT R7, R7, 0x3fff, RZ, 0xc0, !PT ;  /* 0x00003fff07077812 */ /* 0x000fc800078ec0ff */
[----:B------:R-:W-:Y:S01]  /*5040*/  LOP3.LUT R12, R7, 0x10000, RZ, 0xfc, !PT ;  /* 0x00010000070c7812 */ /* 0x000fe200078efcff */
[----:B------:R-:W-:Y:S01]  /*5050*/  IMAD.MOV.U32 R7, RZ, RZ, 0x40000040 ;  /* 0x40000040ff077424 */ /* 0x000fe200078e00ff */
[----:B0-----:R-:W-:Y:S06]  /*5060*/  @!P0 BRA `(.L_x_693) ;  /* 0x0000015800c08947 */ /* 0x001fec0003800000 */
.L_x_960:
[----:B------:R-:W-:Y:S05]  /*5070*/  BSYNC B0 ;  /* 0x0000000000007941 */ /* 0x000fea0003800000 */
.L_x_692:
[----:B------:R-:W-:Y:S01]  /*5080*/  BAR.SYNC.DEFER_BLOCKING 0xe, 0x100 ;  /* 0x0384000000007b1d */ /* 0x000fe20000010000 */
[----:B------:R-:W-:Y:S01]  /*5090*/  IMAD.MOV.U32 R13, RZ, RZ, 0x40000040 ;  /* 0x40000040ff0d7424 */ /* 0x000fe200078e00ff */
[C---:B------:R-:W-:Y:S01]  /*50a0*/  R2UR UR6, R6.reuse ;  /* 0x00000000060672ca */ /* 0x040fe200000e0000 */
[----:B------:R-:W-:Y:S01]  /*50b0*/  VIADD R10, R6, 0x100 ;  /* 0x00000100060a7836 */ /* 0x000fe20000000000 */
[----:B------:R-:W-:Y:S01]  /*50c0*/  R2UR UR7, R7 ;  /* 0x00000000070772ca */ /* 0x000fe200000e0000 */
[----:B------:R-:W-:Y:S01]  /*50d0*/  IMAD.MOV.U32 R11, RZ, RZ, 0x40000040 ;  /* 0x40000040ff0b7424 */ /* 0x000fe200078e00ff */
[----:B------:R-:W-:Y:S01]  /*50e0*/  R2UR UR4, R12 ;  /* 0x000000000c0472ca */ /* 0x000fe200000e0000 */
[----:B0-----:R-:W-:Y:S01]  /*50f0*/  VIADD R8, R6, 0x80 ;  /* 0x0000008006087836 */ /* 0x001fe20000000000 */
[----:B------:R-:W-:Y:S01]  /*5100*/  R2UR UR5, R13 ;  /* 0x000000000d0572ca */ /* 0x000fe200000e0000 */
[----:B------:R-:W-:Y:S01]  /*5110*/  IMAD.MOV.U32 R9, RZ, RZ, 0x40000040 ;  /* 0x40000040ff097424 */ /* 0x000fe200078e00ff */
[----:B------:R-:W-:Y:S01]  /*5120*/  R2UR UR14, R10 ;  /* 0x000000000a0e72ca */ /* 0x000fe200000e0000 */
[----:B------:R-:W-:Y:S01]  /*5130*/  VIADD R10, R12, 0x2 ;  /* 0x000000020c0a7836 */ /* 0x000fe20000000000 */
        /* <DEDUP_REMOVED lines=11> */
[----:B------:R-:W0:Y:S01]  /*51f0*/  S2R R14, SR_TID.X ;  /* 0x00000000000e7919 */ /* 0x000e220000002100 */
[----:B------:R-:W-:Y:S01]  /*5200*/  WARPGROUP.ARRIVE ;  /* 0x00000000000079c5 */ /* 0x000fe20000000000 */
[----:B------:R-:W-:Y:S01]  /*5210*/  R2UR UR13, R9 ;  /* 0x00000000090d72ca */ /* 0x000fe200000e0000 */
[----:B------:R-:W-:Y:S01]  /*5220*/  VIADD R4, R4, 0xfffffffe ;  /* 0xfffffffe04047836 */ /* 0x000fe20000000000 */
[----:B------:R-:W-:Y:S03]  /*5230*/  BSSY B0, `(.L_x_694) ;  /* 0x00000ed000007945 */ /* 0x000fe60003800000 */
[----:B------:R-:W-:Y:S01]  /*5240*/  HGMMA.64x256x16.F32 R24, gdesc[UR4].tnspB, RZ, !UPT, gsb0 ;  /* 0x43e00000041879f0 */ /* 0x000fe2000c0008ff */
[----:B------:R-:W-:Y:S01]  /*5250*/  R2UR UR6, R6 ;  /* 0x00000000060672ca */ /* 0x000fe200000e0000 */
[----:B------:R-:W-:Y:S01]  /*5260*/  VIADD R6, R12, 0x6 ;  /* 0x000000060c067836 */ /* 0x000fe20000000000 */
[----:B------:R-:W-:Y:S01]  /*5270*/  R2UR UR7, R7 ;  /* 0x00000000070772ca */ /* 0x000fe200000e0000 */
[----:B------:R-:W-:-:S03]  /*5280*/  IMAD.MOV.U32 R7, RZ, RZ, 0x40000040 ;  /* 0x40000040ff077424 */ /* 0x000fc600078e00ff */
[----:B------:R-:W-:Y:S02]  /*5290*/  R2UR UR4, R6 ;  /* 0x00000000060472ca */ /* 0x000fe400000e0000 */
[----:B------:R-:W-:Y:S02]  /*52a0*/  R2UR UR5, R7 ;  /* 0x00000000070572ca */ /* 0x000fe400000e0000 */
        /* <DEDUP_REMOVED lines=18> */
[----:B------:R-:W-:-:S13]  /*53d0*/  ISETP.GE.AND P0, PT, R4, R0, PT ;  /* 0x000000000400720c */ /* 0x000fda0003f06270 */
[----:B0-----:R-:W-:Y:S05]  /*53e0*/  @!P0 BRA `(.L_x_695) ;  /* 0x0000000c00448947 */ /* 0x001fea0003800000 */
[----:B------:R-:W-:-:S07]  /*53f0*/  IMAD.MOV.U32 R14, RZ, RZ, R4 ;  /* 0x000000ffff0e7224 */ /* 0x000fce00078e0004 */
.L_x_701:
[----:B------:R-:W-:Y:S01]  /*5400*/  BAR.SYNC.DEFER_BLOCKING 0xe, 0x100 ;  /* 0x0384000000007b1d */ /* 0x000fe20000010000 */
[C---:B0-----:R-:W-:Y:S02]  /*5410*/  IMAD R4, R18.reuse, 0x40, R190 ;  /* 0x0000004012047824 */ /* 0x041fe400078e02be */
[----:B------:R-:W-:Y:S02]  /*5420*/  VIADD R15, R18, 0x1 ;  /* 0x00000001120f7836 */ /* 0x000fe40000000000 */
[----:B------:R-:W-:-:S03]  /*5430*/  IMAD R4, R4, 0x4, R2 ;  /* 0x0000000404047824 */ /* 0x000fc600078e0202 */
[----:B------:R-:W-:-:S04]  /*5440*/  ISETP.NE.AND P0, PT, R15, 0x2, PT ;  /* 0x000000020f00780c */ /* 0x000fc80003f05270 */
[----:B------:R-:W-:-:S05]  /*5450*/  SEL R15, R15, RZ, P0 ;  /* 0x000000ff0f0f7207 */ /* 0x000fca0000000000 */
[----:B------:R-:W-:Y:S01]  /*5460*/  IMAD.MOV.U32 R18, RZ, RZ, R15 ;  /* 0x000000ffff127224 */ /* 0x000fe200078e000f */
[----:B------:R-:W0:Y:S04]  /*5470*/  LDS R5, [R4+0x28800] ;  /* 0x0288000004057984 */ /* 0x000e280000000800 */
[----:B------:R-:W1:Y:S01]  /*5480*/  LDS R4, [R4+0x28820] ;  /* 0x0288200004047984 */ /* 0x000e620000000800 */
[-C--:B0-----:R-:W-:Y:S01]  /*5490*/  FMUL.FTZ R24, R24, R5.reuse ;  /* 0x0000000518187220 */ /* 0x081fe20000410000 */
        /* <DEDUP_REMOVED lines=67> */
[----:B------:R-:W-:-:S02]  /*58d0*/  IMAD.MOV.U32 R4, RZ, RZ, R14 ;  /* 0x000000ffff047224 */ /* 0x000fc400078e000e */
[-C--:B------:R-:W-:Y:S01]  /*58e0*/  FMUL.FTZ R32, R32, R5.reuse ;  /* 0x0000000520207220 */ /* 0x080fe20000410000 */
[-C--:B------:R-:W-:Y:S01]  /*58f0*/  FMUL.FTZ R33, R33, R5.reuse ;  /* 0x0000000521217220 */ /* 0x080fe20000410000 */
[-C--:B------:R-:W-:Y:S01]  /*5900*/  FMUL.FTZ R36, R36, R5.reuse ;  /* 0x0000000524247220 */ /* 0x080fe20000410000 */
[-C--:B------:R-:W-:Y:S01]  /*5910*/  FMUL.FTZ R37, R37, R5.reuse ;  /* 0x0000000525257220 */ /* 0x080fe20000410000 */
[----:B------:R-:W-:Y:S01]  /*5920*/  ISETP.GT.AND P1, PT, R4, R0, PT ;  /* 0x000000000400720c */ /* 0x000fe20003f24270 */
[----:B------:R-:W-:Y:S02]  /*5930*/  IMAD.U32 R4, RZ, RZ, UR37 ;  /* 0x00000025ff047e24 */ /* 0x000fe4000f8e00ff */
[-C--:B------:R-:W-:Y:S01]  /*5940*/  FMUL.FTZ R40, R40, R5.reuse ;  /* 0x0000000528287220 */ /* 0x080fe20000410000 */
[-C--:B------:R-:W-:Y:S01]  /*5950*/  FMUL.FTZ R41, R41, R5.reuse ;  /* 0x0000000529297220 */ /* 0x080fe20000410000 */
[-C--:B------:R-:W-:Y:S01]  /*5960*/  FMUL.FTZ R44, R44, R5.reuse ;  /* 0x000000052c2c7220 */ /* 0x080fe20000410000 */
[-C--:B------:R-:W-:Y:S01]  /*5970*/  FMUL.FTZ R45, R45, R5.reuse ;  /* 0x000000052d2d7220 */ /* 0x080fe20000410000 */
[----:B------:R-:W-:Y:S01]  /*5980*/  ISETP.NE.AND P2, PT, R4, 0x3, PT ;  /* 0x000000030400780c */ /* 0x000fe20003f45270 */
[-C--:B------:R-:W-:Y:S01]  /*5990*/  FMUL.FTZ R48, R48, R5.reuse ;  /* 0x0000000530307220 */ /* 0x080fe20000410000 */
[----:B------:R-:W-:Y:S01]  /*59a0*/  SEL R4, RZ, 0x1, P0 ;  /* 0x00000001ff047807 */ /* 0x000fe20000000000 */
        /* <DEDUP_REMOVED lines=51> */
[----:B------:R-:W-:Y:S01]  /*5ce0*/  LOP3.LUT R23, R23, R4, RZ, 0x3c, !PT ;  /* 0x0000000417177212 */ /* 0x000fe200078e3cff */
[----:B------:R-:W-:Y:S01]  /*5cf0*/  VIADD R14, R14, 0xffffffff ;  /* 0xffffffff0e0e7836 */ /* 0x000fe20000000000 */
[----:B------:R-:W-:Y:S06]  /*5d00*/  @!P2 BRA `(.L_x_696) ;  /* 0x000000000004a947 */ /* 0x000fec0003800000 */
[----:B------:R-:W-:Y:S01]  /*5d10*/  BPT.TRAP 0x1 ;  /* 0x000000040000795c */ /* 0x000fe20000300000 */
.L_x_696:
[----:B------:R-:W-:Y:S01]  /*5d20*/  IMAD R4, R18, 0x8, R2 ;  /* 0x0000000812047824 */ /* 0x000fe200078e0202 */
[----:B------:R-:W-:-:S04]  /*5d30*/  SHF.L.U32 R5, R23, 0x1f, RZ ;  /* 0x0000001f17057819 */ /* 0x000fc800000006ff */
[----:B------:R0:W1:Y:S01]  /*5d40*/  SYNCS.PHASECHK.TRANS64.TRYWAIT P0, [R4+URZ+0x28c50], R5 ;  /* 0x028c5005040075a7 */ /* 0x000062000800017f */
[----:B------:R-:W-:Y:S05]  /*5d50*/  @!P2 BRA `(.L_x_697) ;  /* 0x000000000004a947 */ /* 0x000fea0003800000 */
[----:B------:R-:W-:Y:S01]  /*5d60*/  BPT.TRAP 0x1 ;  /* 0x000000040000795c */ /* 0x000fe20000300000 */
.L_x_697:
[----:B------:R-:W-:Y:S04]  /*5d70*/  BSSY B1, `(.L_x_698) ;  /* 0x0000004000017945 */ /* 0x000fe80003800000 */
[----:B-1----:R-:W-:Y:S05]  /*5d80*/  @P0 BRA `(.L_x_699) ;  /* 0x0000000000080947 */ /* 0x002fea0003800000 */
[----:B------:R-:W1:Y:S02]  /*5d90*/  SYNCS.PHASECHK.TRANS64.TRYWAIT P0, [R4+URZ+0x28c50], R5 ;  /* 0x028c5005040075a7 */ /* 0x000e64000800017f */
[----:B-1----:R-:W-:Y:S05]  /*5da0*/  @!P0 BRA `(.L_x_700) ;  /* 0x0000014c00848947 */ /* 0x002fea0003800000 */
.L_x_699:
[----:B------:R-:W-:Y:S05]  /*5db0*/  BSYNC B1 ;  /* 0x0000000000017941 */ /* 0x000fea0003800000 */
.L_x_698:
[----:B01----:R-:W-:Y:S01]  /*5dc0*/  IMAD.MOV.U32 R5, RZ, RZ, 0x40000040 ;  /* 0x40000040ff057424 */ /* 0x003fe200078e00ff */
[----:B------:R-:W-:Y:S01]  /*5dd0*/  WARPGROUP.ARRIVE ;  /* 0x00000000000079c5 */ /* 0x000fe20000000000 */
[----:B------:R-:W-:-:S05]  /*5de0*/  IMAD R4, R18, 0x1000, R3 ;  /* 0x0000100012047824 */ /* 0x000fca00078e0203 */
[----:B------:R-:W0:Y:S01]  /*5df0*/  S2R R20, SR_TID.X ;  /* 0x0000000000147919 */ /* 0x000e220000002100 */
[----:B------:R-:W-:Y:S01]  /*5e00*/  IMAD.MOV.U32 R13, RZ, RZ, 0x40000040 ;  /* 0x40000040ff0d7424 */ /* 0x000fe200078e00ff */
[----:B------:R-:W-:Y:S01]  /*5e10*/  R2UR UR7, R5 ;  /* 0x00000000050772ca */ /* 0x000fe200000e0000 */
[----:B------:R-:W-:Y:S01]  /*5e20*/  VIADD R5, R2, 0x26800 ;  /* 0x0002680002057836 */ /* 0x000fe20000000000 */
[----:B------:R-:W-:Y:S02]  /*5e30*/  R2UR UR6, R4 ;  /* 0x00000000040672ca */ /* 0x000fe400000e0000 */
[----:B------:R-:W-:Y:S01]  /*5e40*/  R2UR UR5, R13 ;  /* 0x000000000d0572ca */ /* 0x000fe200000e0000 */
[----:B------:R-:W-:Y:S01]  /*5e50*/  IMAD.MOV.U32 R13, RZ, RZ, 0x40000040 ;  /* 0x40000040ff0d7424 */ /* 0x000fe200078e00ff */
[----:B------:R-:W-:-:S04]  /*5e60*/  SHF.R.U32.HI R5, RZ, 0x4, R5 ;  /* 0x00000004ff057819 */ /* 0x000fc80000011605 */
[----:B------:R-:W-:-:S04]  /*5e70*/  LOP3.LUT R5, R5, 0x3fff, RZ, 0xc0, !PT ;  /* 0x00003fff05057812 */ /* 0x000fc800078ec0ff */
[----:B------:R-:W-:Y:S01]  /*5e80*/  LOP3.LUT R12, R5, 0x10000, RZ, 0xfc, !PT ;  /* 0x00010000050c7812 */ /* 0x000fe200078efcff */
[----:B------:R-:W-:-:S03]  /*5e90*/  IMAD.MOV.U32 R5, RZ, RZ, 0x40000040 ;  /* 0x40000040ff057424 */ /* 0x000fc600078e00ff */
[----:B------:R-:W-:Y:S01]  /*5ea0*/  R2UR UR4, R12 ;  /* 0x000000000c0472ca */ /* 0x000fe200000e0000 */
[----:B------:R-:W-:Y:S01]  /*5eb0*/  VIADD R12, R4, 0x80 ;  /* 0x00000080040c7836 */ /* 0x000fe20000000000 */
[----:B0-----:R-:W-:-:S11]  /*5ec0*/  LOP3.LUT R20, R20, 0x7f, RZ, 0xc0, !PT ;  /* 0x0000007f14147812 */ /* 0x001fd600078ec0ff */
[----:B------:R-:W-:Y:S01]  /*5ed0*/  HGMMA.64x256x16.F32 R24, gdesc[UR4].tnspB, R24, gsb0 ;  /* 0x43e00000041879f0 */ /* 0x000fe20008000818 */
[----:B------:R-:W-:Y:S01]  /*5ee0*/  R2UR UR6, R12 ;  /* 0x000000000c0672ca */ /* 0x000fe200000e0000 */
[----:B------:R-:W-:Y:S01]  /*5ef0*/  VIADD R12, R4, 0x100 ;  /* 0x00000100040c7836 */ /* 0x000fe20000000000 */
[----:B------:R-:W-:Y:S01]  /*5f00*/  R2UR UR7, R13 ;  /* 0x000000000d0772ca */ /* 0x000fe200000e0000 */
[----:B------:R-:W-:Y:S01]  /*5f10*/  IMAD.MOV.U32 R13, RZ, RZ, 0x40000040 ;  /* 0x40000040ff0d7424 */ /* 0x000fe200078e00ff */
[----:B------:R-:W-:Y:S01]  /*5f20*/  R2UR UR4, R10 ;  /* 0x000000000a0472ca */ /* 0x000fe200000e0000 */
[----:B------:R-:W-:Y:S01]  /*5f30*/  VIADD R4, R4, 0x180 ;  /* 0x0000018004047836 */ /* 0x000fe20000000000 */
[----:B------:R-:W-:Y:S02]  /*5f40*/  R2UR UR5, R11 ;  /* 0x000000000b0572ca */ /* 0x000fe400000e0000 */
[----:B------:R-:W-:Y:S01]  /*5f50*/  ISETP.NE.AND P0, PT, R20, RZ, PT ;  /* 0x000000ff1400720c */ /* 0x000fe20003f05270 */
[----:B------:R-:W-:-:S02]  /*5f60*/  WARPGROUP.DEPBAR.LE gsb0, 0x0 ;  /* 0x00008000000079c5 */ /* 0x000fc40000010000 */
[----:B------:R-:W-:-:S15]  /*5f70*/  WARPGROUP.ARRIVE ;  /* 0x00000000000079c5 */ /* 0x000fde0000000000 */
[----:B------:R-:W-:-:S01]  /*5f80*/  NOP ;  /* 0x0000000000007918 */ /* 0x000fc20000000000 */
[----:B------:R-:W-:Y:S01]  /*5f90*/  HGMMA.64x256x16.F32 R24, gdesc[UR4].tnspB, R24, gsb0 ;  /* 0x43e00000041879f0 */ /* 0x000fe20008000818 */
[----:B------:R-:W-:Y:S02]  /*5fa0*/  R2UR UR6, R12 ;  /* 0x000000000c0672ca */ /* 0x000fe400000e0000 */
[----:B------:R-:W-:Y:S02]  /*5fb0*/  R2UR UR7, R13 ;  /* 0x000000000d0772ca */ /* 0x000fe400000e0000 */
[----:B------:R-:W-:Y:S02]  /*5fc0*/  R2UR UR4, R8 ;  /* 0x00000000080472ca */ /* 0x000fe400000e0000 */
[----:B------:R-:W-:Y:S01]  /*5fd0*/  R2UR UR5, R9 ;  /* 0x00000000090572ca */ /* 0x000fe200000e0000 */
[----:B------:R-:W-:Y:S02]  /*5fe0*/  WARPGROUP.DEPBAR.LE gsb0, 0x0 ;  /* 0x00008000000079c5 */ /* 0x000fe40000010000 */
[----:B------:R-:W-:-:S15]  /*5ff0*/  WARPGROUP.ARRIVE ;  /* 0x00000000000079c5 */ /* 0x000fde0000000000 */
[----:B------:R-:W-:-:S03]  /*6000*/  NOP ;  /* 0x0000000000007918 */ /* 0x000fc60000000000 */
[----:B------:R-:W-:Y:S01]  /*6010*/  HGMMA.64x256x16.F32 R24, gdesc[UR4].tnspB, R24, gsb0 ;  /* 0x43e00000041879f0 */ /* 0x000fe20008000818 */
[----:B------:R-:W-:Y:S01]  /*6020*/  R2UR UR6, R4 ;  /* 0x00000000040672ca */ /* 0x000fe200000e0000 */
[----:B------:R-:W-:Y:S01]  /*6030*/  @!P0 IMAD R4, R15, 0x8, R2 ;  /* 0x000000080f048824 */ /* 0x000fe200078e0202 */
[----:B------:R-:W-:Y:S02]  /*6040*/  R2UR UR7, R5 ;  /* 0x00000000050772ca */ /* 0x000fe400000e0000 */
[----:B------:R-:W-:Y:S01]  /*6050*/  R2UR UR4, R6 ;  /* 0x00000000060472ca */ /* 0x000fe200000e0000 */
[----:B------:R-:W-:Y:S01]  /*6060*/  @!P0 VIADD R4, R4, 0x28c60 ;  /* 0x00028c6004048836 */ /* 0x000fe20000000000 */
[----:B------:R-:W-:-:S04]  /*6070*/  R2UR UR5, R7 ;  /* 0x00000000070572ca */ /* 0x000fc800000e0000 */
[----:B------:R-:W-:Y:S01]  /*6080*/  @!P0 PRMT R4, RZ, 0x654, R4 ;  /* 0x00000654ff048816 */ /* 0x000fe20000000004 */
[----:B------:R-:W-:Y:S02]  /*6090*/  WARPGROUP.DEPBAR.LE gsb0, 0x0 ;  /* 0x00008000000079c5 */ /* 0x000fe40000010000 */
[----:B------:R-:W-:-:S14]  /*60a0*/  WARPGROUP.ARRIVE ;  /* 0x00000000000079c5 */ /* 0x000fdc0000000000 */
[----:B------:R-:W-:Y:S03]  /*60b0*/  HGMMA.64x256x16.F32 R24, gdesc[UR4].tnspB, R24, gsb0 ;  /* 0x43e00000041879f0 */ /* 0x000fe60008000818 */
[----:B------:R-:W-:Y:S02]  /*60c0*/  WARPGROUP.DEPBAR.LE gsb0, 0x0 ;  /* 0x00008000000079c5 */ /* 0x000fe40000010000 */
[----:B------:R-:W-:Y:S06]  /*60d0*/  BAR.ARV 0xf, 0x100 ;  /* 0x03c4000000007b1d */ /* 0x000fec0000002000 */
[----:B------:R0:W-:Y:S01]  /*60e0*/  @!P0 SYNCS.ARRIVE.TRANS64.RED.A1T0 RZ, [R4+URZ], RZ ;  /* 0x000000ff04ff89a7 */ /* 0x0001e2000810043f */
[----:B------:R-:W-:Y:S05]  /*60f0*/  @P1 BRA `(.L_x_701) ;  /* 0xfffffff000c01947 */ /* 0x000fea000383ffff */
.L_x_695:
[----:B------:R-:W-:Y:S05]  /*6100*/  BSYNC B0 ;  /* 0x0000000000007941 */ /* 0x000fea0003800000 */
.L_x_694:
[----:B------:R-:W-:Y:S01]  /*6110*/  BAR.SYNC.DEFER_BLOCKING 0xe, 0x100 ;  /* 0x0384000000007b1d */ /* 0x000fe20000010000 */
[C---:B------:R-:W-:Y:S01]  /*6120*/  IMAD R0, R18.reuse, 0x40, R190 ;  /* 0x0000004012007824 */ /* 0x040fe200078e02be */
[----:B------:R-:W-:Y:S01]  /*6130*/  PLOP3.LUT P0, PT, PT, PT, PT, 0x8, 0x0 ;  /* 0x000000000000781c */ /* 0x000fe20003f0e170 */
[----:B------:R-:W-:Y:S02]  /*6140*/  VIADD R18, R18, 0x1 ;  /* 0x0000000112127836 */ /* 0x000fe40000000000 */
[----:B------:R-:W-:Y:S02]  /*6150*/  IMAD R2, R0, 0x4, R2 ;  /* 0x0000000400027824 */ /* 0x000fe400078e0202 */
[----:B------:R-:W-:Y:S01]  /*6160*/  IMAD.MOV.U32 R20, RZ, RZ, RZ ;  /* 0x000000ffff147224 */ /* 0x000fe200078e00ff */
[----:B------:R-:W-:Y:S01]  /*6170*/  ISETP.NE.AND P1, PT, R18, 0x2, PT ;  /* 0x000000021200780c */ /* 0x000fe20003f25270 */
[----:B------:R-:W-:-:S03]  /*6180*/  IMAD.MOV.U32 R3, RZ, RZ, RZ ;  /* 0x000000ffff037224 */ /* 0x000fc600078e00ff */
[----:B------:R-:W-:Y:S01]  /*6190*/  SEL R18, R18, RZ, P1 ;  /* 0x000000ff12127207 */ /* 0x000fe20000800000 */
        /* <DEDUP_REMOVED lines=66> */
[----:B------:R-:W-:Y:S01]  /*65c0*/  SEL R0, RZ, 0x1, P1 ;  /* 0x00000001ff007807 */ /* 0x000fe20000800000 */
        /* <DEDUP_REMOVED lines=65> */
[----:B------:R-:W-:Y:S06]  /*69e0*/  BAR.ARV 0xf, 0x100 ;  /* 0x03c4000000007b1d */ /* 0x000fec0000002000 */
[----:B------:R-:W-:Y:S05]  /*69f0*/  BRA `(.L_x_690) ;  /* 0x0000006400987947 */ /* 0x000fea0003800000 */
.L_x_687:
[----:B------:R-:W2:Y:S01]  /*6a00*/  LDL R0, [R1+0x28] ;  /* 0x0000280001007983 */ /* 0x000ea20000100800 */
[----:B------:R-:W-:Y:S01]  /*6a10*/  BSSY B0, `(.L_x_702) ;  /* 0x000001f000007945 */ /* 0x000fe20003800000 */
[----:B------:R-:W-:Y:S01]  /*6a20*/  IMAD.MOV.U32 R3, RZ, RZ, RZ ;  /* 0x000000ffff037224 */ /* 0x000fe200078e00ff */
[----:B--2---:R-:W-:-:S13]  /*6a30*/  LOP3.LUT P1, RZ, R0, 0x2, RZ, 0xc0, !PT ;  /* 0x0000000200ff7812 */ /* 0x004fda000782c0ff */
[----:B------:R-:W-:Y:S05]  /*6a40*/  @!P1 BRA `(.L_x_703) ;  /* 0x00000000006c9947 */ /* 0x000fea0003800000 */
[-C--:B------:R-:W-:Y:S02]  /*6a50*/  IABS R3, R9.reuse ;  /* 0x0000000900037213 */ /* 0x080fe40000000000 */
[----:B------:R-:W-:Y:S02]  /*6a60*/  IADD3 R0, R168, -0x1, R9 ;  /* 0xffffffffa8007810 */ /* 0x000fe40007ffe009 */
[----:B-1----:R-:W0:Y:S01]  /*6a70*/  I2F.RP R6, R3 ;  /* 0x0000000300067306 */ /* 0x002e220000209400 */
        /* <DEDUP_REMOVED lines=24> */
.L_x_703:
[----:B------:R-:W-:Y:S05]  /*6c00*/  BSYNC B0 ;  /* 0x0000000000007941 */ /* 0x000fea0003800000 */
.L_x_702:
        /* <DEDUP_REMOVED lines=72> */
[----:B------:R-:W-:Y:S03]  /*7090*/  BSSY B6, `(.L_x_704) ;  /* 0x000001c000067945 */ /* 0x000fe60003800000 */
[----:B--2---:R-:W0:Y:S02]  /*70a0*/  SHFL.IDX PT, R0, R0, RZ, 0x1f ;  /* 0x00001fff00007589 */ /* 0x004e2400000e0000 */
[----:B0-----:R-:W-:-:S04]  /*70b0*/  LEA.HI R3, R0, R0, RZ, 0x1 ;  /* 0x0000000000037211 */ /* 0x001fc800078f08ff */
        /* <DEDUP_REMOVED lines=25> */
.L_x_705:
[----:B------:R-:W-:Y:S05]  /*7250*/  BSYNC B6 ;  /* 0x0000000000067941 */ /* 0x000fea0003800000 */
.L_x_704:
[----:B------:R-:W-:Y:S02]  /*7260*/  ULDC UR4, c[0x0][0x3f4] ;  /* 0x0000fd0000047ab9 */ /* 0x000fe40000000800 */
[----:B------:R-:W-:-:S13]  /*7270*/  ISETP.LT.AND P0, PT, RZ, UR4, PT ;  /* 0x00000004ff007c0c */ /* 0x000fda000bf01270 */
[----:B------:R-:W-:Y:S05]  /*7280*/  @P0 BRA `(.L_x_706) ;  /* 0x00000000003c0947 */ /* 0x000fea0003800000 */
[----:B------:R-:W-:-:S04]  /*7290*/  LEA.HI R0, R209, R209, RZ, 0x1 ;  /* 0x000000d1d1007211 */ /* 0x000fc800078f08ff */
[----:B------:R-:W-:-:S05]  /*72a0*/  LOP3.LUT R0, R0, 0xfffffffe, RZ, 0xc0, !PT ;  /* 0xfffffffe00007812 */ /* 0x000fca00078ec0ff */
[----:B------:R-:W-:-:S05]  /*72b0*/  IMAD.IADD R0, R209, 0x1, -R0 ;  /* 0x00000001d1007824 */ /* 0x000fca00078e0a00 */
[----:B------:R-:W-:-:S04]  /*72c0*/  SHF.L.U32 R3, R0, 0x1f, RZ ;  /* 0x0000001f00037819 */ /* 0x000fc800000006ff */
[----:B------:R0:W2:Y:S03]  /*72d0*/  SYNCS.PHASECHK.TRANS64.TRYWAIT P0, [R2+URZ+0x28c00], R3 ;  /* 0x028c0003020075a7 */ /* 0x0000a6000800017f */
[----:B--2---:R-:W-:Y:S05]  /*72e0*/  @!P0 NANOSLEEP.SYNCS 0x989680 ;  /* 0x009896800000895d */ /* 0x004fea0003900000 */
[----:B------:R-:W2:Y:S01]  /*72f0*/  @!P0 SYNCS.PHASECHK.TRANS64 P0, [R2+URZ+0x28c00], R3 ;  /* 0x028c0003020085a7 */ /* 0x000ea2000800007f */
[----:B------:R-:W-:Y:S04]  /*7300*/  BSSY B0, `(.L_x_707) ;  /* 0x0000006000007945 */ /* 0x000fe80003800000 */
[----:B--2---:R-:W-:Y:S05]  /*7310*/  @P0 BRA `(.L_x_708) ;  /* 0x0000000000100947 */ /* 0x004fea0003800000 */
.L_x_709:
[----:B--2---:R2:W3:Y:S02]  /*7320*/  SYNCS.PHASECHK.TRANS64.TRYWAIT P0, [R2+URZ+0x28c00], R3 ;  /* 0x028c0003020075a7 */ /* 0x0044e4000800017f */
[----:B---3--:R-:W-:Y:S05]  /*7330*/  @!P0 NANOSLEEP.SYNCS 0x989680 ;  /* 0x009896800000895d */ /* 0x008fea0003900000 */
[----:B------:R-:W3:Y:S02]  /*7340*/  @!P0 SYNCS.PHASECHK.TRANS64 P0, [R2+URZ+0x28c00], R3 ;  /* 0x028c0003020085a7 */ /* 0x000ee4000800007f */
[----:B---3--:R-:W-:Y:S05]  /*7350*/  @!P0 BRA `(.L_x_709) ;  /* 0xfffffffc00f08947 */ /* 0x008fea000383ffff */
.L_x_708:
[----:B------:R-:W-:Y:S05]  /*7360*/  BSYNC B0 ;  /* 0x0000000000007941 */ /* 0x000fea0003800000 */
.L_x_707:
[----:B------:R-:W-:Y:S05]  /*7370*/  BRA `(.L_x_710) ;  /* 0x0000002000b07947 */ /* 0x000fea0003800000 */
.L_x_706:
[----:B-----5:R-:W-:Y:S01]  /*7380*/  SHF.R.S32.HI R0, RZ, 0x1f, R154 ;  /* 0x0000001fff007819 */ /* 0x020fe2000001149a */
[----:B------:R-:W-:Y:S01]  /*7390*/  VIADD R4, R2, 0x20400 ;  /* 0x0002040002047836 */ /* 0x000fe20000000000 */
[----:B------:R-:W-:Y:S01]  /*73a0*/  ULDC.64 UR4, c[0x0][0x3f8] ;  /* 0x0000fe0000047ab9 */ /* 0x000fe20000000a00 */
[----:B------:R-:W-:Y:S01]  /*73b0*/  ULDC.64 UR6, c[0x0][0x408] ;  /* 0x0001020000067ab9 */ /* 0x000fe20000000a00 */
[----:B------:R-:W-:Y:S01]  /*73c0*/  IMAD.WIDE.U32 R26, R154, UR4, RZ ;  /* 0x000000049a1a7c25 */ /* 0x000fe2000f8e00ff */
[----:B------:R-:W-:Y:S01]  /*73d0*/  BSSY B6, `(.L_x_711) ;  /* 0x0000020000067945 */ /* 0x000fe20003800000 */
[----:B------:R-:W-:Y:S02]  /*73e0*/  LOP3.LUT P0, RZ, R4, 0x3ff, RZ, 0xc0, !PT ;  /* 0x000003ff04ff7812 */ /* 0x000fe4000780c0ff */
[C---:B------:R-:W-:Y:S02]  /*73f0*/  IMAD R3, R0.reuse, UR4, RZ ;  /* 0x0000000400037c24 */ /* 0x040fe4000f8e02ff */
[----:B-1----:R-:W-:-:S02]  /*7400*/  IMAD R7, R0, UR6, RZ ;  /* 0x0000000600077c24 */ /* 0x002fc4000f8e02ff */
[C---:B------:R-:W-:Y:S01]  /*7410*/  IMAD R3, R154.reuse, UR5, R3 ;  /* 0x000000059a037c24 */ /* 0x040fe2000f8e0203 */
[----:B------:R-:W-:Y:S01]  /*7420*/  ULDC.64 UR4, c[0x0][0x3e8] ;  /* 0x0000fa0000047ab9 */ /* 0x000fe20000000a00 */
[----:B------:R-:W-:Y:S01]  /*7430*/  IMAD.WIDE.U32 R4, R154, UR6, RZ ;  /* 0x000000069a047c25 */ /* 0x000fe2000f8e00ff */
[----:B------:R-:W-:-:S03]  /*7440*/  LEA R25, P1, R26, UR4, 0x1 ;  /* 0x000000041a197c11 */ /* 0x000fc6000f8208ff */
[----:B------:R-:W-:Y:S01]  /*7450*/  IMAD R9, R154, UR7, R7 ;  /* 0x000000079a097c24 */ /* 0x000fe2000f8e0207 */
[----:B------:R-:W-:Y:S01]  /*7460*/  ULDC.64 UR6, c[0x0][0x400] ;  /* 0x0001000000067ab9 */ /* 0x000fe20000000a00 */
[----:B------:R-:W-:Y:S01]  /*7470*/  IMAD.IADD R7, R3, 0x1, R27 ;  /* 0x0000000103077824 */ /* 0x000fe200078e021b */
[----:B------:R-:W-:Y:S01]  /*7480*/  LEA R28, P2, R4, UR6, 0x1 ;  /* 0x00000006041c7c11 */ /* 0x000fe2000f8408ff */
[----:B------:R-:W-:-:S03]  /*7490*/  IMAD.IADD R3, R9, 0x1, R5 ;  /* 0x0000000109037824 */ /* 0x000fc600078e0205 */
[----:B------:R-:W-:Y:S02]  /*74a0*/  LEA.HI.X R26, R26, UR5, R7, 0x1, P1 ;  /* 0x000000051a1a7c11 */ /* 0x000fe400088f0c07 */
[----:B------:R-:W-:Y:S01]  /*74b0*/  LEA.HI.X R24, R4, UR7, R3, 0x1, P2 ;  /* 0x0000000704187c11 */ /* 0x000fe200090f0c03 */
[----:B------:R-:W-:Y:S06]  /*74c0*/  @!P0 BRA `(.L_x_712) ;  /* 0x0000000000408947 */ /* 0x000fec0003800000 */
        /* <DEDUP_REMOVED lines=16> */
.L_x_712:
[----:B------:R-:W-:Y:S05]  /*75d0*/  BSYNC B6 ;  /* 0x0000000000067941 */ /* 0x000fea0003800000 */
.L_x_711:
[----:B------:R-:W-:Y:S01]  /*75e0*/  ULDC.U8 UR4, c[0x0][0x410] ;  /* 0x0001040000047ab9 */ /* 0x000fe20000000000 */
[----:B------:R-:W-:Y:S01]  /*75f0*/  BSSY B0, `(.L_x_713) ;  /* 0x00001fc000007945 */ /* 0x000fe20003800000 */
[----:B------:R-:W-:Y:S01]  /*7600*/  ISETP.NE.AND P0, PT, RZ, UR4, PT ;  /* 0x00000004ff007c0c */ /* 0x000fe2000bf05270 */
[----:B------:R-:W-:-:S12]  /*7610*/  IMAD R4, R153, 0x40, R19 ;  /* 0x0000004099047824 */ /* 0x000fd800078e0213 */
[----:B------:R-:W-:Y:S05]  /*7620*/  @!P0 BRA `(.L_x_714) ;  /* 0x00000010000c8947 */ /* 0x000fea0003800000 */
[----:B------:R-:W-:-:S03]  /*7630*/  UMOV UR4, 0xffffffff ;  /* 0xffffffff00047882 */ /* 0x000fc60000000000 */
[----:B------:R-:W-:Y:S05]  /*7640*/  BRA.DIV UR4, `(.L_x_715) ;  /* 0x0000013604707947 */ /* 0x000fea000b800000 */
[----:B------:R0:W1:Y:S04]  /*7650*/  SHFL.IDX PT, R3, R26, RZ, 0x1c1f ;  /* 0x001c1fff1a037589 */ /* 0x00006800000e0000 */
[----:B------:R0:W2:Y:S04]  /*7660*/  SHFL.IDX PT, R0, R25, RZ, 0x1c1f ;  /* 0x001c1fff19007589 */ /* 0x0000a800000e0000 */
[----:B------:R-:W3:Y:S04]  /*7670*/  SHFL.IDX PT, R24, R24, RZ, 0x1c1f ;  /* 0x001c1fff18187589 */ /* 0x000ee800000e0000 */
[----:B------:R0:W4:Y:S02]  /*7680*/  SHFL.IDX PT, R21, R28, RZ, 0x1c1f ;  /* 0x001c1fff1c157589 */ /* 0x00012400000e0000 */
.L_x_966:
[----:B------:R-:W-:Y:S01]  /*7690*/  ULDC UR4, c[0x0][0x448] ;  /* 0x0001120000047ab9 */ /* 0x000fe20000000800 */
[----:B------:R-:W-:Y:S01]  /*76a0*/  IMAD.SHL.U32 R5, R188, 0x40, RZ ;  /* 0x00000040bc057824 */ /* 0x000fe200078e00ff */
[----:B------:R-:W-:Y:S01]  /*76b0*/  BSSY B1, `(.L_x_716) ;  /* 0x0000028000017945 */ /* 0x000fe20003800000 */
[----:B0-----:R-:W-:Y:S01]  /*76c0*/  IMAD R25, R155, UR4, RZ ;  /* 0x000000049b197c24 */ /* 0x001fe2000f8e02ff */
[----:B------:R-:W-:Y:S02]  /*76d0*/  CS2R R8, SRZ ;  /* 0x0000000000087805 */ /* 0x000fe4000001ff00 */
[----:B------:R-:W-:Y:S02]  /*76e0*/  LOP3.LUT R5, R5, 0x1c0, RZ, 0xc0, !PT ;  /* 0x000001c005057812 */ /* 0x000fe400078ec0ff */
[----:B------:R-:W-:Y:S01]  /*76f0*/  ISETP.GE.AND P0, PT, R4, R25, PT ;  /* 0x000000190400720c */ /* 0x000fe20003f06270 */
[----:B------:R-:W-:Y:S01]  /*7700*/  IMAD R25, R153, -0x40, R25 ;  /* 0xffffffc099197824 */ /* 0x000fe200078e0219 */
[----:B------:R-:W-:-:S02]  /*7710*/  LOP3.LUT R6, R5, 0x18, R16, 0xf8, !PT ;  /* 0x0000001805067812 */ /* 0x000fc400078ef810 */
[----:B------:R-:W-:Y:S02]  /*7720*/  SHF.R.U32.HI R7, RZ, 0x3, R5 ;  /* 0x00000003ff077819 */ /* 0x000fe40000011605 */
[----:B------:R-:W-:Y:S02]  /*7730*/  LEA.HI R5, R209, R209, RZ, 0x1 ;  /* 0x000000d1d1057211 */ /* 0x000fe400078f08ff */
[----:B------:R-:W-:Y:S02]  /*7740*/  LOP3.LUT R30, R6, R7, RZ, 0x3c, !PT ;  /* 0x00000007061e7212 */ /* 0x000fe400078e3cff */
[----:B------:R-:W-:Y:S02]  /*7750*/  CS2R R6, SRZ ;  /* 0x0000000000067805 */ /* 0x000fe4000001ff00 */
[----:B------:R-:W-:Y:S02]  /*7760*/  LOP3.LUT R10, R5, 0xfffffffe, RZ, 0xc0, !PT ;  /* 0xfffffffe050a7812 */ /* 0x000fe400078ec0ff */
[----:B------:R-:W-:-:S03]  /*7770*/  CS2R R4, SRZ ;  /* 0x0000000000047805 */ /* 0x000fc6000001ff00 */
[----:B------:R-:W-:Y:S01]  /*7780*/  IMAD.IADD R28, R209, 0x1, -R10 ;  /* 0x00000001d11c7824 */ /* 0x000fe200078e0a0a */
[----:B------:R-:W-:Y:S01]  /*7790*/  CS2R R10, SRZ ;  /* 0x00000000000a7805 */ /* 0x000fe2000001ff00 */
[----:B------:R-:W-:Y:S06]  /*77a0*/  @P0 BRA `(.L_x_717) ;  /* 0x0000000000600947 */ /* 0x000fec0003800000 */
[----:B------:R-:W-:Y:S01]  /*77b0*/  ULDC UR4, c[0x0][0x3f4] ;  /* 0x0000fd0000047ab9 */ /* 0x000fe20000000800 */
[C---:B------:R-:W-:Y:S01]  /*77c0*/  IMAD.SHL.U32 R14, R189.reuse, 0x2, RZ ;  /* 0x00000002bd0e7824 */ /* 0x040fe200078e00ff */
[C---:B------:R-:W-:Y:S01]  /*77d0*/  ISETP.GE.AND P3, PT, R189.reuse, UR4, PT ;  /* 0x00000004bd007c0c */ /* 0x040fe2000bf66270 */
[----:B--2---:R-:W-:Y:S01]  /*77e0*/  IMAD.MOV.U32 R4, RZ, RZ, R0 ;  /* 0x000000ffff047224 */ /* 0x004fe200078e0000 */
[----:B------:R-:W-:Y:S01]  /*77f0*/  ISETP.GE.AND P2, PT, R184, UR4, PT ;  /* 0x00000004b8007c0c */ /* 0x000fe2000bf46270 */
[----:B-1----:R-:W-:Y:S01]  /*7800*/  IMAD.MOV.U32 R5, RZ, RZ, R3 ;  /* 0x000000ffff057224 */ /* 0x002fe200078e0003 */
[----:B------:R-:W-:Y:S01]  /*7810*/  SHF.R.S32.HI R6, RZ, 0x1f, R189 ;  /* 0x0000001fff067819 */ /* 0x000fe200000114bd */
[----:B---3--:R-:W-:Y:S01]  /*7820*/  IMAD.MOV.U32 R7, RZ, RZ, R24 ;  /* 0x000000ffff077224 */ /* 0x008fe200078e0018 */
[----:B------:R-:W-:Y:S02]  /*7830*/  CS2R R8, SRZ ;  /* 0x0000000000087805 */ /* 0x000fe4000001ff00 */
[----:B------:R-:W-:Y:S01]  /*7840*/  SHF.L.U64.HI R15, R189, 0x1, R6 ;  /* 0x00000001bd0f7819 */ /* 0x000fe20000010206 */
[----:B----4-:R-:W-:-:S04]  /*7850*/  IMAD.MOV.U32 R6, RZ, RZ, R21 ;  /* 0x000000ffff067224 */ /* 0x010fc800078e0015 */
[-C--:B------:R-:W-:Y:S02]  /*7860*/  @!P3 IADD3 R12, P0, R0, R14.reuse, RZ ;  /* 0x0000000e000cb210 */ /* 0x080fe40007f1e0ff */
[----:B------:R-:W-:Y:S01]  /*7870*/  @!P3 IADD3 R14, P1, R21, R14, RZ ;  /* 0x0000000e150eb210 */ /* 0x000fe20007f3e0ff */
[C---:B------:R-:W-:Y:S01]  /*7880*/  @!P2 IMAD.WIDE R26, R184.reuse, 0x2, R4 ;  /* 0x00000002b81aa825 */ /* 0x040fe200078e0204 */
[----:B------:R-:W-:Y:S02]  /*7890*/  CS2R R4, SRZ ;  /* 0x0000000000047805 */ /* 0x000fe4000001ff00 */
[----:B------:R-:W-:Y:S01]  /*78a0*/  CS2R R10, SRZ ;  /* 0x00000000000a7805 */ /* 0x000fe2000001ff00 */
[----:B------:R-:W-:Y:S01]  /*78b0*/  @!P2 IMAD.WIDE R20, R184, 0x2, R6 ;  /* 0x00000002b814a825 */ /* 0x000fe200078e0206 */
[----:B------:R-:W-:Y:S01]  /*78c0*/  CS2R R6, SRZ ;  /* 0x0000000000067805 */ /* 0x000fe2000001ff00 */
[----:B------:R0:W5:Y:S02]  /*78d0*/  @!P2 LD.E.64 R8, desc[UR42][R26.64] ;  /* 0x0000002a1a08a980 */ /* 0x000164000c101b00 */
[----:B------:R-:W-:-:S02]  /*78e0*/  @!P3 IMAD.X R13, R3, 0x1, R15, P0 ;  /* 0x00000001030db824 */ /* 0x000fc400000e060f */
[----:B------:R-:W-:Y:S01]  /*78f0*/  @!P3 IMAD.X R15, R24, 0x1, R15, P1 ;  /* 0x00000001180fb824 */ /* 0x000fe200008e060f */
[----:B------:R0:W5:Y:S04]  /*7900*/  @!P2 LD.E.64 R4, desc[UR42][R20.64] ;  /* 0x0000002a1404a980 */ /* 0x000168000c101b00 */
[----:B------:R0:W5:Y:S04]  /*7910*/  @!P3 LD.E.64 R10, desc[UR42][R12.64] ;  /* 0x0000002a0c0ab980 */ /* 0x000168000c101b00 */
[----:B------:R0:W5:Y:S02]  /*7920*/  @!P3 LD.E.64 R6, desc[UR42][R14.64] ;  /* 0x0000002a0e06b980 */ /* 0x000164000c101b00 */
.L_x_717:
[----:B------:R-:W-:Y:S05]  /*7930*/  BSYNC B1 ;  /* 0x0000000000017941 */ /* 0x000fea0003800000 */
.L_x_716:
[----:B0-----:R-:W-:Y:S01]  /*7940*/  SHF.L.U32 R13, R28, 0x1f, RZ ;  /* 0x0000001f1c0d7819 */ /* 0x001fe200000006ff */
[----:B-1----:R-:W-:Y:S01]  /*7950*/  IMAD R3, R193, 0x200, R30 ;  /* 0x00000200c1037824 */ /* 0x002fe200078e021e */
[----:B------:R-:W-:Y:S01]  /*7960*/  LOP3.LUT P1, RZ, R188, 0x4, RZ, 0xc0, !PT ;  /* 0x00000004bcff7812 */ /* 0x000fe2000782c0ff */
[--C-:B-----5:R-:W-:Y:S01]  /*7970*/  IMAD.MOV.U32 R14, RZ, RZ, R9.reuse ;  /* 0x000000ffff0e7224 */ /* 0x120fe200078e0009 */
[----:B------:R-:W0:Y:S01]  /*7980*/  SYNCS.PHASECHK.TRANS64.TRYWAIT P0, [R2+URZ+0x28c00], R13 ;  /* 0x028c000d020075a7 */ /* 0x000e22000800017f */
[----:B------:R-:W-:Y:S01]  /*7990*/  IMAD R3, R3, 0x2, R2 ;  /* 0x0000000203037824 */ /* 0x000fe200078e0202 */
[--C-:B------:R-:W-:Y:S01]  /*79a0*/  SHF.R.U64 R32, R8, 0x10, R9.reuse ;  /* 0x0000001008207819 */ /* 0x100fe20000001209 */
[----:B------:R-:W-:Y:S01]  /*79b0*/  IMAD.MOV.U32 R31, RZ, RZ, R10 ;  /* 0x000000ffff1f7224 */ /* 0x000fe200078e000a */
[----:B------:R-:W-:Y:S01]  /*79c0*/  SHF.R.U32.HI R15, RZ, 0x10, R9 ;  /* 0x00000010ff0f7819 */ /* 0x000fe20000011609 */
[----:B------:R-:W-:Y:S01]  /*79d0*/  IMAD.MOV.U32 R12, RZ, RZ, R8 ;  /* 0x000000ffff0c7224 */ /* 0x000fe200078e0008 */
[--C-:B------:R-:W-:Y:S01]  /*79e0*/  SHF.R.U64 R33, R10, 0x10, R11.reuse ;  /* 0x000000100a217819 */ /* 0x100fe2000000120b */
[--C-:B------:R-:W-:Y:S01]  /*79f0*/  IMAD.MOV.U32 R9, RZ, RZ, R11.reuse ;  /* 0x000000ffff097224 */ /* 0x100fe200078e000b */
[----:B------:R-:W-:Y:S01]  /*7a00*/  SHF.R.U32.HI R10, RZ, 0x10, R11 ;  /* 0x00000010ff0a7819 */ /* 0x000fe2000001160b */
[----:B------:R-:W-:Y:S01]  /*7a10*/  IMAD.MOV.U32 R27, RZ, RZ, R4 ;  /* 0x000000ffff1b7224 */ /* 0x000fe200078e0004 */
[--C-:B------:R-:W-:Y:S01]  /*7a20*/  SHF.R.U64 R34, R4, 0x10, R5.reuse ;  /* 0x0000001004227819 */ /* 0x100fe20000001205 */
[--C-:B------:R-:W-:Y:S01]  /*7a30*/  IMAD.MOV.U32 R8, RZ, RZ, R5.reuse ;  /* 0x000000ffff087224 */ /* 0x100fe200078e0005 */
[----:B------:R-:W-:Y:S01]  /*7a40*/  SHF.R.U32.HI R11, RZ, 0x10, R5 ;  /* 0x00000010ff0b7819 */ /* 0x000fe20000011605 */
[----:B------:R-:W-:Y:S01]  /*7a50*/  IMAD.MOV.U32 R29, RZ, RZ, R6 ;  /* 0x000000ffff1d7224 */ /* 0x000fe200078e0006 */
[----:B------:R-:W-:Y:S01]  /*7a60*/  VIMNMX R28, R25, 0x40, PT ;  /* 0x00000040191c7848 */ /* 0x000fe20003fe0100 */
[C---:B------:R-:W-:Y:S01]  /*7a70*/  VIADD R4, R3.reuse, 0x20400 ;  /* 0x0002040003047836 */ /* 0x040fe20000000000 */
[----:B------:R-:W-:Y:S01]  /*7a80*/  BSSY B1, `(.L_x_718) ;  /* 0x000000f000017945 */ /* 0x000fe20003800000 */
[--C-:B------:R-:W-:Y:S01]  /*7a90*/  IMAD.MOV.U32 R5, RZ, RZ, R7.reuse ;  /* 0x000000ffff057224 */ /* 0x100fe200078e0007 */
[--C-:B------:R-:W-:Y:S01]  /*7aa0*/  SHF.R.U64 R35, R6, 0x10, R7.reuse ;  /* 0x0000001006237819 */ /* 0x100fe20000001207 */
[----:B--2---:R-:W-:Y:S01]  /*7ab0*/  VIADD R0, R3, 0x20440 ;  /* 0x0002044003007836 */ /* 0x004fe20000000000 */
[----:B------:R-:W-:Y:S01]  /*7ac0*/  SHF.R.U32.HI R6, RZ, 0x10, R7 ;  /* 0x00000010ff067819 */ /* 0x000fe20000011607 */
[----:B------:R-:W-:Y:S01]  /*7ad0*/  @P1 VIADD R0, R4, 0xffffffc0 ;  /* 0xffffffc004001836 */ /* 0x000fe20000000000 */
[----:B------:R-:W-:-:S02]  /*7ae0*/  PRMT R30, R12, 0x5410, R14 ;  /* 0x000054100c1e7816 */ /* 0x000fc4000000000e */
[----:B------:R-:W-:Y:S02]  /*7af0*/  PRMT R32, R32, 0x5410, R15 ;  /* 0x0000541020207816 */ /* 0x000fe4000000000f */
[----:B------:R-:W-:Y:S02]  /*7b00*/  PRMT R31, R31, 0x5410, R9 ;  /* 0x000054101f1f7816 */ /* 0x000fe40000000009 */
[----:B------:R-:W-:Y:S02]  /*7b10*/  PRMT R33, R33, 0x5410, R10 ;  /* 0x0000541021217816 */ /* 0x000fe4000000000a */
[----:B------:R-:W-:Y:S02]  /*7b20*/  ISETP.GE.AND P1, PT, R19, R28, PT ;  /* 0x0000001c1300720c */ /* 0x000fe40003f26270 */
[----:B------:R-:W-:Y:S02]  /*7b30*/  PRMT R27, R27, 0x5410, R8 ;  /* 0x000054101b1b7816 */ /* 0x000fe40000000008 */
[----:B------:R-:W-:-:S02]  /*7b40*/  PRMT R34, R34, 0x5410, R11 ;  /* 0x0000541022227816 */ /* 0x000fc4000000000b */
[----:B------:R-:W-:Y:S01]  /*7b50*/  PRMT R29, R29, 0x5410, R5 ;  /* 0x000054101d1d7816 */ /* 0x000fe20000000005 */
[----:B0-----:R-:W-:Y:S06]  /*7b60*/  @!P0 BRA `(.L_x_719) ;  /* 0x00000130009c8947 */ /* 0x001fec0003800000 */
.L_x_967:
[----:B------:R-:W-:Y:S05]  /*7b70*/  BSYNC B1 ;  /* 0x0000000000017941 */ /* 0x000fea0003800000 */
.L_x_718:
[----:B------:R-:W-:Y:S01]  /*7b80*/  BSSY B1, `(.L_x_720) ;  /* 0x0000056000017945 */ /* 0x000fe20003800000 */
[----:B------:R-:W-:-:S03]  /*7b90*/  PRMT R35, R35, 0x5410, R6 ;  /* 0x0000541023237816 */ /* 0x000fc60000000006 */
[----:B------:R-:W-:Y:S05]  /*7ba0*/  @P1 BRA `(.L_x_721) ;  /* 0x00000004004c1947 */ /* 0x000fea0003800000 */
[----:B------:R-:W1:Y:S01]  /*7bb0*/  LDC R4, c[0x0][0x3f4] ;  /* 0x0000fd00ff047b82 */ /* 0x000e620000000800 */
[----:B------:R-:W-:Y:S01]  /*7bc0*/  BSSY B2, `(.L_x_722) ;  /* 0x000002a000027945 */ /* 0x000fe20003800000 */
[-C--:B-1----:R-:W-:Y:S02]  /*7bd0*/  ISETP.GE.AND P0, PT, R184, R4.reuse, PT ;  /* 0x00000004b800720c */ /* 0x082fe40003f06270 */
[----:B------:R-:W-:-:S11]  /*7be0*/  ISETP.GE.AND P1, PT, R189, R4, PT ;  /* 0x00000004bd00720c */ /* 0x000fd60003f26270 */
[----:B------:R-:W-:Y:S05]  /*7bf0*/  @P0 BRA `(.L_x_723) ;  /* 0x0000000000980947 */ /* 0x000fea0003800000 */
[----:B------:R-:W1:Y:S01]  /*7c00*/  LDS.128 R4, [R3+0x20400] ;  /* 0x0204000003047984 */ /* 0x000e620000000c00 */
[----:B------:R-:W-:Y:S02]  /*7c10*/  HADD2.F32 R15, -RZ, R27.H0_H0 ;  /* 0x2000001bff0f7230 */ /* 0x000fe40000004100 */
[----:B0-----:R-:W-:Y:S02]  /*7c20*/  HADD2.F32 R13, -RZ, R30.H0_H0 ;  /* 0x2000001eff0d7230 */ /* 0x001fe40000004100 */
[----:B------:R-:W-:Y:S02]  /*7c30*/  HADD2.F32 R12, -RZ, R32.H0_H0 ;  /* 0x20000020ff0c7230 */ /* 0x000fe40000004100 */
[----:B------:R-:W-:Y:S02]  /*7c40*/  HADD2.F32 R14, -RZ, R34.H0_H0 ;  /* 0x20000022ff0e7230 */ /* 0x000fe40000004100 */
[--C-:B-1----:R-:W-:Y:S02]  /*7c50*/  HADD2.F32 R8, -RZ, R4.reuse.H0_H0 ;  /* 0x20000004ff087230 */ /* 0x102fe40000004100 */
[----:B------:R-:W-:-:S02]  /*7c60*/  HADD2.F32 R4, -RZ, R4.H1_H1 ;  /* 0x30000004ff047230 */ /* 0x000fc40000004100 */
[--C-:B------:R-:W-:Y:S02]  /*7c70*/  HADD2.F32 R9, -RZ, R5.reuse.H0_H0 ;  /* 0x20000005ff097230 */ /* 0x100fe40000004100 */
[----:B------:R-:W-:Y:S02]  /*7c80*/  HADD2.F32 R5, -RZ, R5.H1_H1 ;  /* 0x30000005ff057230 */ /* 0x000fe40000004100 */
[C---:B----4-:R-:W-:Y:S01]  /*7c90*/  FMUL.FTZ R21, R4.reuse, R15 ;  /* 0x0000000f04157220 */ /* 0x050fe20000410000 */
[-C--:B------:R-:W-:Y:S01]  /*7ca0*/  FMUL.FTZ R4, R4, R13.reuse ;  /* 0x0000000d04047220 */ /* 0x080fe20000410000 */
[--C-:B------:R-:W-:Y:S02]  /*7cb0*/  HADD2.F32 R10, -RZ, R6.reuse.H0_H0 ;  /* 0x20000006ff0a7230 */ /* 0x100fe40000004100 */
[----:B------:R-:W-:Y:S02]  /*7cc0*/  HADD2.F32 R11, -RZ, R7.H0_H0 ;  /* 0x20000007ff0b7230 */ /* 0x000fe40000004100 */
[C---:B---3--:R-:W-:Y:S01]  /*7cd0*/  FMUL.FTZ R24, R5.reuse, R14 ;  /* 0x0000000e05187220 */ /* 0x048fe20000410000 */
[C---:B------:R-:W-:Y:S01]  /*7ce0*/  FFMA.FTZ R21, R8.reuse, R13, -R21 ;  /* 0x0000000d08157223 */ /* 0x040fe20000010815 */
[----:B------:R-:W-:Y:S01]  /*7cf0*/  FFMA.FTZ R20, R8, R15, R4 ;  /* 0x0000000f08147223 */ /* 0x000fe20000010004 */
[----:B------:R-:W-:Y:S01]  /*7d00*/  FMUL.FTZ R26, R5, R12 ;  /* 0x0000000c051a7220 */ /* 0x000fe20000410000 */
[----:B------:R-:W-:-:S02]  /*7d10*/  HADD2.F32 R6, -RZ, R6.H1_H1 ;  /* 0x30000006ff067230 */ /* 0x000fc40000004100 */
[C---:B------:R-:W-:Y:S01]  /*7d20*/  FFMA.FTZ R24, R9.reuse, R12, -R24 ;  /* 0x0000000c09187223 */ /* 0x040fe20000010818 */
[----:B------:R-:W-:Y:S02]  /*7d30*/  HADD2.F32 R7, -RZ, R7.H1_H1 ;  /* 0x30000007ff077230 */ /* 0x000fe40000004100 */
[----:B------:R-:W-:Y:S01]  /*7d40*/  FFMA.FTZ R9, R9, R14, R26 ;  /* 0x0000000e09097223 */ /* 0x000fe2000001001a */
[----:B------:R-:W-:Y:S02]  /*7d50*/  HADD2.F32 R13, -RZ, R27.H1_H1 ;  /* 0x3000001bff0d7230 */ /* 0x000fe40000004100 */
[----:B------:R-:W-:Y:S02]  /*7d60*/  HADD2.F32 R5, -RZ, R30.H1_H1 ;  /* 0x3000001eff057230 */ /* 0x000fe40000004100 */
[----:B------:R-:W-:Y:S02]  /*7d70*/  HADD2.F32 R8, -RZ, R34.H1_H1 ;  /* 0x30000022ff087230 */ /* 0x000fe40000004100 */
[----:B------:R-:W-:Y:S01]  /*7d80*/  FMUL.FTZ R15, R6, R13 ;  /* 0x0000000d060f7220 */ /* 0x000fe20000410000 */
[----:B------:R-:W-:-:S02]  /*7d90*/  HADD2.F32 R4, -RZ, R32.H1_H1 ;  /* 0x30000020ff047230 */ /* 0x000fc40000004100 */
[-C--:B------:R-:W-:Y:S01]  /*7da0*/  FMUL.FTZ R12, R6, R5.reuse ;  /* 0x00000005060c7220 */ /* 0x080fe20000410000 */
[C---:B------:R-:W-:Y:S01]  /*7db0*/  FMUL.FTZ R14, R7.reuse, R8 ;  /* 0x00000008070e7220 */ /* 0x040fe20000410000 */
[C---:B------:R-:W-:Y:S01]  /*7dc0*/  FFMA.FTZ R6, R10.reuse, R5, -R15 ;  /* 0x000000050a067223 */ /* 0x040fe2000001080f */
[-C--:B------:R-:W-:Y:S01]  /*7dd0*/  FMUL.FTZ R25, R7, R4.reuse ;  /* 0x0000000407197220 */ /* 0x080fe20000410000 */
[----:B------:R-:W-:Y:S01]  /*7de0*/  FFMA.FTZ R13, R10, R13, R12 ;  /* 0x0000000d0a0d7223 */ /* 0x000fe2000001000c */
[C---:B------:R-:W-:Y:S01]  /*7df0*/  FFMA.FTZ R7, R11.reuse, R4, -R14 ;  /* 0x000000040b077223 */ /* 0x040fe2000001080e */
[----:B------:R-:W-:Y:S01]  /*7e00*/  F2FP.F16.F32.PACK_AB R4, R20, R21 ;  /* 0x000000151404723e */ /* 0x000fe200000000ff */
[----:B------:R-:W-:Y:S01]  /*7e10*/  FFMA.FTZ R8, R11, R8, R25 ;  /* 0x000000080b087223 */ /* 0x000fe20000010019 */
[----:B------:R-:W-:Y:S02]  /*7e20*/  F2FP.F16.F32.PACK_AB R5, R9, R24 ;  /* 0x000000180905723e */ /* 0x000fe400000000ff */
[----:B------:R-:W-:-:S02]  /*7e30*/  F2FP.F16.F32.PACK_AB R6, R13, R6 ;  /* 0x000000060d06723e */ /* 0x000fc400000000ff */
[----:B------:R-:W-:-:S05]  /*7e40*/  F2FP.F16.F32.PACK_AB R7, R8, R7 ;  /* 0x000000070807723e */ /* 0x000fca00000000ff */
[----:B------:R1:W-:Y:S02]  /*7e50*/  STS.128 [R3+0x20400], R4 ;  /* 0x0204000403007388 */ /* 0x0003e40000000c00 */
.L_x_723:
[----:B------:R-:W-:Y:S05]  /*7e60*/  BSYNC B2 ;  /* 0x0000000000027941 */ /* 0x000fea0003800000 */
.L_x_722:
[----:B------:R-:W-:Y:S05]  /*7e70*/  @P1 BRA `(.L_x_721) ;  /* 0x0000000000981947 */ /* 0x000fea0003800000 */
[----:B-1----:R-:W1:Y:S01]  /*7e80*/  LDS.128 R4, [R0] ;  /* 0x0000000000047984 */ /* 0x002e620000000c00 */
        /* <DEDUP_REMOVED lines=36> */
[----:B------:R2:W-:Y:S02]  /*80d0*/  STS.128 [R0], R4 ;  /* 0x0000000400007388 */ /* 0x0005e40000000c00 */
.L_x_721:
[----:B------:R-:W-:Y:S05]  /*80e0*/  BSYNC B1 ;  /* 0x0000000000017941 */ /* 0x000fea0003800000 */
.L_x_720:
[----:B-12---:R-:W-:-:S05]  /*80f0*/  VIADD R5, R19, 0x20 ;  /* 0x0000002013057836 */ /* 0x006fca0000000000 */
[----:B------:R-:W-:-:S13]  /*8100*/  ISETP.GE.AND P0, PT, R5, R28, PT ;  /* 0x0000001c0500720c */ /* 0x000fda0003f06270 */
        /* <DEDUP_REMOVED lines=8> */
[--C-:B------:R-:W-:Y:S02]  /*8190*/  HADD2.F32 R20, -RZ, R27.reuse.H0_H0 ;  /* 0x2000001bff147230 */ /* 0x100fe40000004100 */
[----:B------:R-:W-:Y:S02]  /*81a0*/  HADD2.F32 R25, -RZ, R34.H0_H0 ;  /* 0x20000022ff197230 */ /* 0x000fe40000004100 */
[----:B----4-:R-:W-:Y:S02]  /*81b0*/  HADD2.F32 R21, -RZ, R32.H0_H0 ;  /* 0x20000020ff157230 */ /* 0x010fe40000004100 */
[----:B---3--:R-:W-:Y:S02]  /*81c0*/  HADD2.F32 R24, -RZ, R27.H1_H1 ;  /* 0x3000001bff187230 */ /* 0x008fe40000004100 */
[----:B------:R-:W-:-:S02]  /*81d0*/  HADD2.F32 R27, -RZ, R34.H1_H1 ;  /* 0x30000022ff1b7230 */ /* 0x000fc40000004100 */
[--C-:B-1----:R-:W-:Y:S02]  /*81e0*/  HADD2.F32 R8, -RZ, R4.reuse.H0_H0 ;  /* 0x20000004ff087230 */ /* 0x102fe40000004100 */
[----:B------:R-:W-:Y:S02]  /*81f0*/  HADD2.F32 R4, -RZ, R4.H1_H1 ;  /* 0x30000004ff047230 */ /* 0x000fe40000004100 */
[--C-:B------:R-:W-:Y:S02]  /*8200*/  HADD2.F32 R9, -RZ, R5.reuse.H0_H0 ;  /* 0x20000005ff097230 */ /* 0x100fe40000004100 */
[----:B------:R-:W-:Y:S02]  /*8210*/  HADD2.F32 R5, -RZ, R5.H1_H1 ;  /* 0x30000005ff057230 */ /* 0x000fe40000004100 */
[-C--:B0-----:R-:W-:Y:S01]  /*8220*/  FMUL.FTZ R13, R20, R4.reuse ;  /* 0x00000004140d7220 */ /* 0x081fe20000410000 */
[----:B------:R-:W-:Y:S01]  /*8230*/  FMUL.FTZ R15, R14, R4 ;  /* 0x000000040e0f7220 */ /* 0x000fe20000410000 */
[----:B------:R-:W-:-:S02]  /*8240*/  HADD2.F32 R10, -RZ, R6.H0_H0 ;  /* 0x20000006ff0a7230 */ /* 0x000fc40000004100 */
[-C--:B------:R-:W-:Y:S01]  /*8250*/  FMUL.FTZ R12, R25, R5.reuse ;  /* 0x00000005190c7220 */ /* 0x080fe20000410000 */
[-C--:B------:R-:W-:Y:S01]  /*8260*/  FFMA.FTZ R4, R14, R8.reuse, -R13 ;  /* 0x000000080e047223 */ /* 0x080fe2000001080d */
[----:B------:R-:W-:Y:S01]  /*8270*/  FFMA.FTZ R15, R20, R8, R15 ;  /* 0x00000008140f7223 */ /* 0x000fe2000001000f */
[C---:B------:R-:W-:Y:S01]  /*8280*/  FMUL.FTZ R8, R21.reuse, R5 ;  /* 0x0000000515087220 */ /* 0x040fe20000410000 */
[--C-:B------:R-:W-:Y:S02]  /*8290*/  HADD2.F32 R11, -RZ, R7.reuse.H0_H0 ;  /* 0x20000007ff0b7230 */ /* 0x100fe40000004100 */
[-C--:B------:R-:W-:Y:S01]  /*82a0*/  FFMA.FTZ R5, R21, R9.reuse, -R12 ;  /* 0x0000000915057223 */ /* 0x080fe2000001080c */
[----:B------:R-:W-:Y:S02]  /*82b0*/  HADD2.F32 R6, -RZ, R6.H1_H1 ;  /* 0x30000006ff067230 */ /* 0x000fe40000004100 */
[----:B------:R-:W-:Y:S01]  /*82c0*/  FFMA.FTZ R8, R25, R9, R8 ;  /* 0x0000000919087223 */ /* 0x000fe20000010008 */
[----:B------:R-:W-:Y:S01]  /*82d0*/  HADD2.F32 R7, -RZ, R7.H1_H1 ;  /* 0x30000007ff077230 */ /* 0x000fe20000004100 */
[----:B------:R-:W-:Y:S01]  /*82e0*/  F2FP.F16.F32.PACK_AB R4, R15, R4 ;  /* 0x000000040f04723e */ /* 0x000fe200000000ff */
[----:B------:R-:W-:-:S02]  /*82f0*/  HADD2.F32 R20, -RZ, R30.H1_H1 ;  /* 0x3000001eff147230 */ /* 0x000fc40000004100 */
[-C--:B------:R-:W-:Y:S01]  /*8300*/  FMUL.FTZ R9, R24, R6.reuse ;  /* 0x0000000618097220 */ /* 0x080fe20000410000 */
[----:B------:R-:W-:Y:S02]  /*8310*/  HADD2.F32 R21, -RZ, R32.H1_H1 ;  /* 0x30000020ff157230 */ /* 0x000fe40000004100 */
[----:B------:R-:W-:Y:S01]  /*8320*/  FMUL.FTZ R12, R27, R7 ;  /* 0x000000071b0c7220 */ /* 0x000fe20000410000 */
[----:B------:R-:W-:Y:S01]  /*8330*/  F2FP.F16.F32.PACK_AB R5, R8, R5 ;  /* 0x000000050805723e */ /* 0x000fe200000000ff */
[C---:B------:R-:W-:Y:S01]  /*8340*/  FMUL.FTZ R13, R20.reuse, R6 ;  /* 0x00000006140d7220 */ /* 0x040fe20000410000 */
[-C--:B------:R-:W-:Y:S01]  /*8350*/  FFMA.FTZ R6, R20, R10.reuse, -R9 ;  /* 0x0000000a14067223 */ /* 0x080fe20000010809 */
[C---:B------:R-:W-:Y:S01]  /*8360*/  FMUL.FTZ R14, R21.reuse, R7 ;  /* 0x00000007150e7220 */ /* 0x040fe20000410000 */
[-C--:B------:R-:W-:Y:S01]  /*8370*/  FFMA.FTZ R7, R21, R11.reuse, -R12 ;  /* 0x0000000b15077223 */ /* 0x080fe2000001080c */
[----:B------:R-:W-:Y:S02]  /*8380*/  FFMA.FTZ R13, R24, R10, R13 ;  /* 0x0000000a180d7223 */ /* 0x000fe4000001000d */
[----:B------:R-:W-:-:S03]  /*8390*/  FFMA.FTZ R14, R27, R11, R14 ;  /* 0x0000000b1b0e7223 */ /* 0x000fc6000001000e */
[----:B------:R-:W-:Y:S02]  /*83a0*/  F2FP.F16.F32.PACK_AB R6, R13, R6 ;  /* 0x000000060d06723e */ /* 0x000fe400000000ff */
[----:B------:R-:W-:-:S05]  /*83b0*/  F2FP.F16.F32.PACK_AB R7, R14, R7 ;  /* 0x000000070e07723e */ /* 0x000fca00000000ff */
[----:B------:R1:W-:Y:S02]  /*83c0*/  STS.128 [R3+0x21400], R4 ;  /* 0x0214000403007388 */ /* 0x0003e40000000c00 */
.L_x_726:
[----:B------:R-:W-:Y:S05]  /*83d0*/  BSYNC B1 ;  /* 0x0000000000017941 */ /* 0x000fea0003800000 */
.L_x_725:
[----:B------:R-:W-:Y:S05]  /*83e0*/  @P1 BRA `(.L_x_724) ;  /* 0x0000001000701947 */ /* 0x000fea0003800000 */
[----:B-1----:R-:W1:Y:S01]  /*83f0*/  LDS.128 R4, [R0+0x1000] ;  /* 0x0010000000047984 */ /* 0x002e620000000c00 */
[----:B------:R-:W-:Y:S02]  /*8400*/  HADD2.F32 R15, -RZ, R29.H0_H0 ;  /* 0x2000001dff0f7230 */ /* 0x000fe40000004100 */
[----:B0-----:R-:W-:Y:S02]  /*8410*/  HADD2.F32 R13, -RZ, R31.H0_H0 ;  /* 0x2000001fff0d7230 */ /* 0x001fe40000004100 */
[----:B---3--:R-:W-:Y:S02]  /*8420*/  HADD2.F32 R24, -RZ, R35.H0_H0 ;  /* 0x20000023ff187230 */ /* 0x008fe40000004100 */
[----:B------:R-:W-:Y:S02]  /*8430*/  HADD2.F32 R20, -RZ, R33.H0_H0 ;  /* 0x20000021ff147230 */ /* 0x000fe40000004100 */
[----:B----4-:R-:W-:Y:S02]  /*8440*/  HADD2.F32 R21, -RZ, R29.H1_H1 ;  /* 0x3000001dff157230 */ /* 0x010fe40000004100 */
[----:B------:R-:W-:-:S02]  /*8450*/  HADD2.F32 R26, -RZ, R35.H1_H1 ;  /* 0x30000023ff1a7230 */ /* 0x000fc40000004100 */
[--C-:B-1----:R-:W-:Y:S02]  /*8460*/  HADD2.F32 R3, -RZ, R4.reuse.H0_H0 ;  /* 0x20000004ff037230 */ /* 0x102fe40000004100 */
[----:B------:R-:W-:Y:S02]  /*8470*/  HADD2.F32 R4, -RZ, R4.H1_H1 ;  /* 0x30000004ff047230 */ /* 0x000fe40000004100 */
[--C-:B------:R-:W-:Y:S02]  /*8480*/  HADD2.F32 R8, -RZ, R5.reuse.H0_H0 ;  /* 0x20000005ff087230 */ /* 0x100fe40000004100 */
[----:B------:R-:W-:Y:S02]  /*8490*/  HADD2.F32 R5, -RZ, R5.H1_H1 ;  /* 0x30000005ff057230 */ /* 0x000fe40000004100 */
[-C--:B------:R-:W-:Y:S01]  /*84a0*/  FMUL.FTZ R12, R15, R4.reuse ;  /* 0x000000040f0c7220 */ /* 0x080fe20000410000 */
[----:B------:R-:W-:Y:S01]  /*84b0*/  FMUL.FTZ R14, R13, R4 ;  /* 0x000000040d0e7220 */ /* 0x000fe20000410000 */
[----:B------:R-:W-:-:S02]  /*84c0*/  HADD2.F32 R9, -RZ, R6.H0_H0 ;  /* 0x20000006ff097230 */ /* 0x000fc40000004100 */
[----:B------:R-:W-:Y:S01]  /*84d0*/  FMUL.FTZ R11, R24, R5 ;  /* 0x00000005180b7220 */ /* 0x000fe20000410000 */
[----:B------:R-:W-:Y:S01]  /*84e0*/  FFMA.FTZ R4, R13, R3, -R12 ;  /* 0x000000030d047223 */ /* 0x000fe2000001080c */
[--C-:B------:R-:W-:Y:S02]  /*84f0*/  HADD2.F32 R10, -RZ, R7.reuse.H0_H0 ;  /* 0x20000007ff0a7230 */ /* 0x100fe40000004100 */
[C---:B------:R-:W-:Y:S01]  /*8500*/  FMUL.FTZ R13, R20.reuse, R5 ;  /* 0x00000005140d7220 */ /* 0x040fe20000410000 */
[----:B------:R-:W-:Y:S02]  /*8510*/  HADD2.F32 R6, -RZ, R6.H1_H1 ;  /* 0x30000006ff067230 */ /* 0x000fe40000004100 */
[----:B------:R-:W-:Y:S01]  /*8520*/  FFMA.FTZ R3, R15, R3, R14 ;  /* 0x000000030f037223 */ /* 0x000fe2000001000e */
[----:B------:R-:W-:Y:S02]  /*8530*/  HADD2.F32 R7, -RZ, R7.H1_H1 ;  /* 0x30000007ff077230 */ /* 0x000fe40000004100 */
[----:B------:R-:W-:Y:S01]  /*8540*/  FFMA.FTZ R5, R20, R8, -R11 ;  /* 0x0000000814057223 */ /* 0x000fe2000001080b */
[----:B------:R-:W-:-:S02]  /*8550*/  HADD2.F32 R15, -RZ, R31.H1_H1 ;  /* 0x3000001fff0f7230 */ /* 0x000fc40000004100 */
[----:B------:R-:W-:Y:S01]  /*8560*/  FFMA.FTZ R8, R24, R8, R13 ;  /* 0x0000000818087223 */ /* 0x000fe2000001000d */
[----:B------:R-:W-:Y:S02]  /*8570*/  HADD2.F32 R20, -RZ, R33.H1_H1 ;  /* 0x30000021ff147230 */ /* 0x000fe40000004100 */
[-C--:B------:R-:W-:Y:S01]  /*8580*/  FMUL.FTZ R12, R21, R6.reuse ;  /* 0x00000006150c7220 */ /* 0x080fe20000410000 */
[-C--:B------:R-:W-:Y:S01]  /*8590*/  FMUL.FTZ R11, R26, R7.reuse ;  /* 0x000000071a0b7220 */ /* 0x080fe20000410000 */
[----:B------:R-:W-:Y:S01]  /*85a0*/  FMUL.FTZ R14, R15, R6 ;  /* 0x000000060f0e7220 */ /* 0x000fe20000410000 */
[----:B------:R-:W-:Y:S01]  /*85b0*/  F2FP.F16.F32.PACK_AB R4, R3, R4 ;  /* 0x000000040304723e */ /* 0x000fe200000000ff */
[C---:B------:R-:W-:Y:S01]  /*85c0*/  FMUL.FTZ R13, R20.reuse, R7 ;  /* 0x00000007140d7220 */ /* 0x040fe20000410000 */
[-C--:B------:R-:W-:Y:S01]  /*85d0*/  FFMA.FTZ R6, R15, R9.reuse, -R12 ;  /* 0x000000090f067223 */ /* 0x080fe2000001080c */
[-C--:B------:R-:W-:Y:S01]  /*85e0*/  FFMA.FTZ R7, R20, R10.reuse, -R11 ;  /* 0x0000000a14077223 */ /* 0x080fe2000001080b */
[----:B------:R-:W-:Y:S01]  /*85f0*/  FFMA.FTZ R9, R21, R9, R14 ;  /* 0x0000000915097223 */ /* 0x000fe2000001000e */
[----:B------:R-:W-:Y:S01]  /*8600*/  FFMA.FTZ R10, R26, R10, R13 ;  /* 0x0000000a1a0a7223 */ /* 0x000fe2000001000d */
[----:B------:R-:W-:-:S03]  /*8610*/  F2FP.F16.F32.PACK_AB R5, R8, R5 ;  /* 0x000000050805723e */ /* 0x000fc600000000ff */
[----:B------:R-:W-:Y:S02]  /*8620*/  F2FP.F16.F32.PACK_AB R6, R9, R6 ;  /* 0x000000060906723e */ /* 0x000fe400000000ff */
[----:B------:R-:W-:-:S05]  /*8630*/  F2FP.F16.F32.PACK_AB R7, R10, R7 ;  /* 0x000000070a07723e */ /* 0x000fca00000000ff */
[----:B------:R2:W-:Y:S01]  /*8640*/  STS.128 [R0+0x1000], R4 ;  /* 0x0010000400007388 */ /* 0x0005e20000000c00 */
[----:B------:R-:W-:Y:S05]  /*8650*/  BRA `(.L_x_724) ;  /* 0x0000000c00d47947 */ /* 0x000fea0003800000 */
.L_x_714:
[----:B------:R-:W-:-:S03]  /*8660*/  UMOV UR4, 0xffffffff ;  /* 0xffffffff00047882 */ /* 0x000fc60000000000 */
[----:B------:R-:W-:Y:S05]  /*8670*/  BRA.DIV UR4, `(.L_x_727) ;  /* 0x0000012604ec7947 */ /* 0x000fea000b800000 */
[----:B------:R-:W0:Y:S04]  /*8680*/  SHFL.IDX PT, R0, R26, RZ, 0x1c1f ;  /* 0x001c1fff1a007589 */ /* 0x000e2800000e0000 */
[----:B------:R-:W1:Y:S04]  /*8690*/  SHFL.IDX PT, R3, R25, RZ, 0x1c1f ;  /* 0x001c1fff19037589 */ /* 0x000e6800000e0000 */
[----:B------:R2:W3:Y:S04]  /*86a0*/  SHFL.IDX PT, R5, R24, RZ, 0x1c1f ;  /* 0x001c1fff18057589 */ /* 0x0004e800000e0000 */
[----:B------:R2:W4:Y:S01]  /*86b0*/  SHFL.IDX PT, R14, R28, RZ, 0x1c1f ;  /* 0x001c1fff1c0e7589 */ /* 0x00052200000e0000 */
[----:B0-----:R-:W-:-:S02]  /*86c0*/  IMAD.MOV.U32 R13, RZ, RZ, R0 ;  /* 0x000000ffff0d7224 */ /* 0x001fc400078e0000 */
[----:B-12---:R-:W-:-:S07]  /*86d0*/  IMAD.MOV.U32 R12, RZ, RZ, R3 ;  /* 0x000000ffff0c7224 */ /* 0x006fce00078e0003 */
.L_x_973:
[----:B------:R-:W-:Y:S01]  /*86e0*/  ULDC UR4, c[0x0][0x448] ;  /* 0x0001120000047ab9 */ /* 0x000fe20000000800 */
[----:B------:R-:W-:Y:S01]  /*86f0*/  LEA.HI R0, R209, R209, RZ, 0x1 ;  /* 0x000000d1d1007211 */ /* 0x000fe200078f08ff */
[----:B------:R-:W-:Y:S01]  /*8700*/  IMAD R3, R155, UR4, RZ ;  /* 0x000000049b037c24 */ /* 0x000fe2000f8e02ff */
[----:B------:R-:W-:Y:S01]  /*8710*/  BSSY B1, `(.L_x_728) ;  /* 0x0000013000017945 */ /* 0x000fe20003800000 */
[----:B---3--:R-:W-:Y:S01]  /*8720*/  IMAD.MOV.U32 R15, RZ, RZ, R5 ;  /* 0x000000ffff0f7224 */ /* 0x008fe200078e0005 */
[----:B------:R-:W-:Y:S02]  /*8730*/  LOP3.LUT R0, R0, 0xfffffffe, RZ, 0xc0, !PT ;  /* 0xfffffffe00007812 */ /* 0x000fe400078ec0ff */
[----:B------:R-:W-:Y:S02]  /*8740*/  CS2R R6, SRZ ;  /* 0x0000000000067805 */ /* 0x000fe4000001ff00 */
[----:B------:R-:W-:Y:S01]  /*8750*/  ISETP.GE.AND P0, PT, R4, R3, PT ;  /* 0x000000030400720c */ /* 0x000fe20003f06270 */
[----:B------:R-:W-:Y:S01]  /*8760*/  IMAD R3, R153, -0x40, R3 ;  /* 0xffffffc099037824 */ /* 0x000fe200078e0203 */
[----:B------:R-:W-:-:S02]  /*8770*/  CS2R R4, SRZ ;  /* 0x0000000000047805 */ /* 0x000fc4000001ff00 */
[----:B------:R-:W-:Y:S01]  /*8780*/  CS2R R10, SRZ ;  /* 0x00000000000a7805 */ /* 0x000fe2000001ff00 */
[----:B------:R-:W-:Y:S01]  /*8790*/  IMAD.IADD R0, R209, 0x1, -R0 ;  /* 0x00000001d1007824 */ /* 0x000fe200078e0a00 */
[----:B------:R-:W-:-:S07]  /*87a0*/  CS2R R8, SRZ ;  /* 0x0000000000087805 */ /* 0x000fce000001ff00 */
[----:B------:R-:W-:Y:S05]  /*87b0*/  @P0 BRA `(.L_x_729) ;  /* 0x0000000000200947 */ /* 0x000fea0003800000 */
[----:B------:R-:W-:Y:S01]  /*87c0*/  ULDC UR4, c[0x0][0x3f4] ;  /* 0x0000fd0000047ab9 */ /* 0x000fe20000000800 */
[----:B------:R-:W-:Y:S02]  /*87d0*/  CS2R R6, SRZ ;  /* 0x0000000000067805 */ /* 0x000fe4000001ff00 */
[----:B------:R-:W-:-:S13]  /*87e0*/  ISETP.GE.AND P0, PT, R16, UR4, PT ;  /* 0x0000000410007c0c */ /* 0x000fda000bf06270 */
[----:B------:R-:W-:Y:S05]  /*87f0*/  @P0 BRA `(.L_x_729) ;  /* 0x0000000000100947 */ /* 0x000fea0003800000 */
[----:B------:R-:W-:-:S04]  /*8800*/  IMAD.WIDE R12, R16, 0x2, R12 ;  /* 0x00000002100c7825 */ /* 0x000fc800078e020c */
[----:B----4-:R-:W-:Y:S01]  /*8810*/  IMAD.WIDE R14, R16, 0x2, R14 ;  /* 0x00000002100e7825 */ /* 0x010fe200078e020e */
[----:B------:R0:W5:Y:S04]  /*8820*/  LD.E.128 R8, desc[UR42][R12.64] ;  /* 0x0000002a0c087980 */ /* 0x000168000c101d00 */
[----:B------:R0:W5:Y:S02]  /*8830*/  LD.E.128 R4, desc[UR42][R14.64] ;  /* 0x0000002a0e047980 */ /* 0x000164000c101d00 */
.L_x_729:
[----:B------:R-:W-:Y:S05]  /*8840*/  BSYNC B1 ;  /* 0x0000000000017941 */ /* 0x000fea0003800000 */
.L_x_728:
[----:B0-----:R-:W-:Y:S01]  /*8850*/  SHF.L.U32 R13, R0, 0x1f, RZ ;  /* 0x0000001f000d7819 */ /* 0x001fe200000006ff */
[----:B------:R-:W0:Y:S01]  /*8860*/  LDC R15, c[0x0][0x3f4] ;  /* 0x0000fd00ff0f7b82 */ /* 0x000e220000000800 */
[--C-:B-----5:R-:W-:Y:S01]  /*8870*/  IMAD.MOV.U32 R43, RZ, RZ, R9.reuse ;  /* 0x000000ffff2b7224 */ /* 0x120fe200078e0009 */
[--C-:B------:R-:W-:Y:S01]  /*8880*/  SHF.R.U64 R20, R8, 0x10, R9.reuse ;  /* 0x0000001008147819 */ /* 0x100fe20000001209 */
[----:B------:R-:W-:Y:S01]  /*8890*/  IMAD.MOV.U32 R12, RZ, RZ, R10 ;  /* 0x000000ffff0c7224 */ /* 0x000fe200078e000a */
[----:B------:R-:W-:Y:S01]  /*88a0*/  SHF.R.U32.HI R44, RZ, 0x10, R9 ;  /* 0x00000010ff2c7819 */ /* 0x000fe20000011609 */
[----:B----4-:R-:W-:Y:S01]  /*88b0*/  IMAD.MOV.U32 R14, RZ, RZ, R8 ;  /* 0x000000ffff0e7224 */ /* 0x010fe200078e0008 */
[--C-:B------:R-:W-:Y:S01]  /*88c0*/  SHF.R.U64 R9, R10, 0x10, R11.reuse ;  /* 0x000000100a097819 */ /* 0x100fe2000000120b */
[--C-:B------:R-:W-:Y:S01]  /*88d0*/  IMAD.MOV.U32 R0, RZ, RZ, R11.reuse ;  /* 0x000000ffff007224 */ /* 0x100fe200078e000b */
[----:B------:R-:W1:Y:S01]  /*88e0*/  SYNCS.PHASECHK.TRANS64.TRYWAIT P1, [R2+URZ+0x28c00], R13 ;  /* 0x028c000d020075a7 */ /* 0x000e62000802017f */
[----:B------:R-:W-:Y:S01]  /*88f0*/  SHF.R.U32.HI R10, RZ, 0x10, R11 ;  /* 0x00000010ff0a7819 */ /* 0x000fe2000001160b */
[----:B------:R-:W-:Y:S01]  /*8900*/  IMAD.MOV.U32 R8, RZ, RZ, R4 ;  /* 0x000000ffff087224 */ /* 0x000fe200078e0004 */
[--C-:B------:R-:W-:Y:S01]  /*8910*/  SHF.R.U64 R11, R4, 0x10, R5.reuse ;  /* 0x00000010040b7819 */ /* 0x100fe20000001205 */
[--C-:B------:R-:W-:Y:S01]  /*8920*/  IMAD.MOV.U32 R42, RZ, RZ, R5.reuse ;  /* 0x000000ffff2a7224 */ /* 0x100fe200078e0005 */
[----:B------:R-:W-:Y:S01]  /*8930*/  SHF.R.U32.HI R45, RZ, 0x10, R5 ;  /* 0x00000010ff2d7819 */ /* 0x000fe20000011605 */
[----:B------:R-:W-:Y:S01]  /*8940*/  IMAD.MOV.U32 R40, RZ, RZ, R6 ;  /* 0x000000ffff287224 */ /* 0x000fe200078e0006 */
[----:B------:R-:W-:Y:S01]  /*8950*/  VIMNMX R4, R3, 0x40, PT ;  /* 0x0000004003047848 */ /* 0x000fe20003fe0100 */
[----:B------:R-:W-:Y:S01]  /*8960*/  VIADD R41, R19, 0x20 ;  /* 0x0000002013297836 */ /* 0x000fe20000000000 */
[--C-:B------:R-:W-:Y:S01]  /*8970*/  SHF.R.U64 R6, R6, 0x10, R7.reuse ;  /* 0x0000001006067819 */ /* 0x100fe20000001207 */
[--C-:B------:R-:W-:Y:S01]  /*8980*/  IMAD.MOV.U32 R5, RZ, RZ, R7.reuse ;  /* 0x000000ffff057224 */ /* 0x100fe200078e0007 */
[----:B------:R-:W-:Y:S01]  /*8990*/  SHF.R.U32.HI R7, RZ, 0x10, R7 ;  /* 0x00000010ff077819 */ /* 0x000fe20000011607 */
[----:B------:R-:W-:Y:S01]  /*89a0*/  BSSY B1, `(.L_x_730) ;  /* 0x000000e000017945 */ /* 0x000fe20003800000 */
[----:B------:R-:W-:-:S02]  /*89b0*/  PRMT R42, R42, 0x5410, R14 ;  /* 0x000054102a2a7816 */ /* 0x000fc4000000000e */
[----:B------:R-:W-:Y:S02]  /*89c0*/  PRMT R43, R43, 0x5410, R20 ;  /* 0x000054102b2b7816 */ /* 0x000fe40000000014 */
[C---:B0-----:R-:W-:Y:S02]  /*89d0*/  ISETP.GE.AND P0, PT, R16.reuse, R15, PT ;  /* 0x0000000f1000720c */ /* 0x041fe40003f06270 */
[----:B------:R-:W-:Y:S02]  /*89e0*/  PRMT R12, R9, 0x5410, R12 ;  /* 0x00005410090c7816 */ /* 0x000fe4000000000c */
[-C--:B------:R-:W-:Y:S02]  /*89f0*/  ISETP.GE.OR P2, PT, R19, R4.reuse, P0 ;  /* 0x000000041300720c */ /* 0x080fe40000746670 */
[----:B------:R-:W-:Y:S01]  /*8a00*/  ISETP.GE.OR P0, PT, R41, R4, P0 ;  /* 0x000000042900720c */ /* 0x000fe20000706670 */
[----:B------:R-:W-:Y:S01]  /*8a10*/  IMAD.IADD R4, R16, 0x1, R15 ;  /* 0x0000000110047824 */ /* 0x000fe200078e020f */
[----:B------:R-:W-:-:S02]  /*8a20*/  PRMT R0, R10, 0x5410, R0 ;  /* 0x000054100a007816 */ /* 0x000fc40000000000 */
[----:B------:R-:W-:Y:S02]  /*8a30*/  PRMT R40, R40, 0x5410, R8 ;  /* 0x0000541028287816 */ /* 0x000fe40000000008 */
[----:B------:R-:W-:Y:S02]  /*8a40*/  PRMT R44, R44, 0x5410, R11 ;  /* 0x000054102c2c7816 */ /* 0x000fe4000000000b */
[----:B------:R-:W-:Y:S02]  /*8a50*/  PRMT R3, R7, 0x5410, R5 ;  /* 0x0000541007037816 */ /* 0x000fe40000000005 */
[----:B------:R-:W-:Y:S01]  /*8a60*/  PRMT R45, R45, 0x5410, R6 ;  /* 0x000054102d2d7816 */ /* 0x000fe20000000006 */
[----:B-1----:R-:W-:Y:S06]  /*8a70*/  @!P1 BRA `(.L_x_731) ;  /* 0x0000012400649947 */ /* 0x002fec0003800000 */
.L_x_974:
[----:B------:R-:W-:Y:S05]  /*8a80*/  BSYNC B1 ;  /* 0x0000000000017941 */ /* 0x000fea0003800000 */
.L_x_730:
[----:B------:R-:W-:Y:S01]  /*8a90*/  BSSY B1, `(.L_x_732) ;  /* 0x0000059000017945 */ /* 0x000fe20003800000 */
[----:B0-----:R-:W-:-:S03]  /*8aa0*/  LOP3.LUT R13, R4, 0x38, RZ, 0xc0, !PT ;  /* 0x00000038040d7812 */ /* 0x001fc600078ec0ff */
[----:B------:R-:W-:Y:S05]  /*8ab0*/  @P2 BRA `(.L_x_733) ;  /* 0x0000000400582947 */ /* 0x000fea0003800000 */
[----:B------:R-:W-:Y:S02]  /*8ac0*/  IMAD.SHL.U32 R4, R188, 0x40, RZ ;  /* 0x00000040bc047824 */ /* 0x000fe400078e00ff */
[----:B------:R-:W-:Y:S02]  /*8ad0*/  HADD2.F32 R31, -RZ, R40.H1_H1 ;  /* 0x30000028ff1f7230 */ /* 0x000fe40000004100 */
[----:B------:R-:W-:Y:S01]  /*8ae0*/  HADD2.F32 R29, -RZ, R42.H1_H1 ;  /* 0x3000002aff1d7230 */ /* 0x000fe20000004100 */
[----:B------:R-:W-:Y:S01]  /*8af0*/  LOP3.LUT R8, R4, 0x1c0, RZ, 0xc0, !PT ;  /* 0x000001c004087812 */ /* 0x000fe200078ec0ff */
[----:B------:R-:W-:-:S03]  /*8b00*/  HADD2.F32 R33, -RZ, R44.H1_H1 ;  /* 0x3000002cff217230 */ /* 0x000fc60000004100 */
[----:B------:R-:W-:Y:S02]  /*8b10*/  SHF.R.U32.HI R7, RZ, 0x3, R8 ;  /* 0x00000003ff077819 */ /* 0x000fe40000011608 */
[----:B------:R-:W-:Y:S02]  /*8b20*/  LOP3.LUT R4, R8, 0x38, R16, 0xf8, !PT ;  /* 0x0000003808047812 */ /* 0x000fe400078ef810 */
[----:B------:R-:W-:Y:S02]  /*8b30*/  LOP3.LUT R8, R7, R13, R8, 0x1e, !PT ;  /* 0x0000000d07087212 */ /* 0x000fe400078e1e08 */
[----:B------:R-:W-:-:S03]  /*8b40*/  LOP3.LUT R4, R4, R7, RZ, 0x3c, !PT ;  /* 0x0000000704047212 */ /* 0x000fc600078e3cff */
[C---:B------:R-:W-:Y:S02]  /*8b50*/  IMAD R9, R193.reuse, 0x200, R8 ;  /* 0x00000200c1097824 */ /* 0x040fe400078e0208 */
[----:B------:R-:W-:Y:S02]  /*8b60*/  IMAD R5, R193, 0x200, R4 ;  /* 0x00000200c1057824 */ /* 0x000fe400078e0204 */
[--C-:B------:R-:W-:Y:S02]  /*8b70*/  IMAD R38, R9, 0x2, R2.reuse ;  /* 0x0000000209267824 */ /* 0x100fe400078e0202 */
[----:B------:R-:W-:-:S03]  /*8b80*/  IMAD R36, R5, 0x2, R2 ;  /* 0x0000000205247824 */ /* 0x000fc600078e0202 */
[----:B------:R-:W0:Y:S04]  /*8b90*/  LDS.128 R8, [R38+0x20400] ;  /* 0x0204000026087984 */ /* 0x000e280000000c00 */
[----:B------:R-:W1:Y:S01]  /*8ba0*/  LDS.128 R4, [R36+0x20400] ;  /* 0x0204000024047984 */ /* 0x000e620000000c00 */
[--C-:B0-----:R-:W-:Y:S02]  /*8bb0*/  HADD2.F32 R24, -RZ, R8.reuse.H0_H0 ;  /* 0x20000008ff187230 */ /* 0x101fe40000004100 */
[----:B------:R-:W-:Y:S02]  /*8bc0*/  HADD2.F32 R8, -RZ, R8.H1_H1 ;  /* 0x30000008ff087230 */ /* 0x000fe40000004100 */
[----:B-1----:R-:W-:Y:S02]  /*8bd0*/  HADD2.F32 R14, -RZ, R4.H0_H0 ;  /* 0x20000004ff0e7230 */ /* 0x002fe40000004100 */
[C---:B------:R-:W-:Y:S01]  /*8be0*/  FMUL.FTZ R35, R24.reuse, R31 ;  /* 0x0000001f18237220 */ /* 0x040fe20000410000 */
[----:B------:R-:W-:Y:S01]  /*8bf0*/  FMUL.FTZ R37, R24, R29 ;  /* 0x0000001d18257220 */ /* 0x000fe20000410000 */
[----:B------:R-:W-:-:S02]  /*8c00*/  HADD2.F32 R25, -RZ, R9.H0_H0 ;  /* 0x20000009ff197230 */ /* 0x000fc40000004100 */
[----:B------:R-:W-:Y:S01]  /*8c10*/  FMUL.FTZ R39, R8, R33 ;  /* 0x0000002108277220 */ /* 0x000fe20000410000 */
[C---:B------:R-:W-:Y:S01]  /*8c20*/  FFMA.FTZ R35, R14.reuse, R29, -R35 ;  /* 0x0000001d0e237223 */ /* 0x040fe20000010823 */
[--C-:B------:R-:W-:Y:S02]  /*8c30*/  HADD2.F32 R29, -RZ, R43.reuse.H1_H1 ;  /* 0x3000002bff1d7230 */ /* 0x100fe40000004100 */
[----:B------:R-:W-:Y:S01]  /*8c40*/  FFMA.FTZ R37, R14, R31, R37 ;  /* 0x0000001f0e257223 */ /* 0x000fe20000010025 */
[----:B------:R-:W-:Y:S02]  /*8c50*/  HADD2.F32 R24, -RZ, R42.H0_H0 ;  /* 0x2000002aff187230 */ /* 0x000fe40000004100 */
[----:B------:R-:W-:Y:S02]  /*8c60*/  HADD2.F32 R14, -RZ, R43.H0_H0 ;  /* 0x2000002bff0e7230 */ /* 0x000fe40000004100 */
[----:B------:R-:W-:Y:S01]  /*8c70*/  FMUL.FTZ R31, R8, R29 ;  /* 0x0000001d081f7220 */ /* 0x000fe20000410000 */
[----:B------:R-:W-:-:S02]  /*8c80*/  HADD2.F32 R4, -RZ, R4.H1_H1 ;  /* 0x30000004ff047230 */ /* 0x000fc40000004100 */
[C---:B------:R-:W-:Y:S01]  /*8c90*/  FMUL.FTZ R32, R25.reuse, R24 ;  /* 0x0000001819207220 */ /* 0x040fe20000410000 */
[----:B------:R-:W-:Y:S02]  /*8ca0*/  HADD2.F32 R15, -RZ, R5.H0_H0 ;  /* 0x20000005ff0f7230 */ /* 0x000fe40000004100 */
[----:B------:R-:W-:Y:S01]  /*8cb0*/  FMUL.FTZ R25, R25, R14 ;  /* 0x0000000e19197220 */ /* 0x000fe20000410000 */
[----:B------:R-:W-:Y:S02]  /*8cc0*/  HADD2.F32 R9, -RZ, R9.H1_H1 ;  /* 0x30000009ff097230 */ /* 0x000fe40000004100 */
[C---:B------:R-:W-:Y:S01]  /*8cd0*/  FFMA.FTZ R28, R4.reuse, R29, -R39 ;  /* 0x0000001d041c7223 */ /* 0x040fe20000010827 */
[----:B------:R-:W-:Y:S01]  /*8ce0*/  FFMA.FTZ R30, R4, R33, R31 ;  /* 0x00000021041e7223 */ /* 0x000fe2000001001f */
[----:B------:R-:W-:Y:S02]  /*8cf0*/  HADD2.F32 R8, -RZ, R45.H0_H0 ;  /* 0x2000002dff087230 */ /* 0x000fe40000004100 */
[----:B------:R-:W-:Y:S01]  /*8d00*/  FFMA.FTZ R24, R15, R24, R25 ;  /* 0x000000180f187223 */ /* 0x000fe20000010019 */
[----:B------:R-:W-:-:S02]  /*8d10*/  HADD2.F32 R4, -RZ, R44.H0_H0 ;  /* 0x2000002cff047230 */ /* 0x000fc40000004100 */
[----:B------:R-:W-:Y:S01]  /*8d20*/  FFMA.FTZ R32, R15, R14, -R32 ;  /* 0x0000000e0f207223 */ /* 0x000fe20000010820 */
[----:B------:R-:W-:Y:S02]  /*8d30*/  HADD2.F32 R26, -RZ, R10.H0_H0 ;  /* 0x2000000aff1a7230 */ /* 0x000fe40000004100 */
[C---:B------:R-:W-:Y:S01]  /*8d40*/  FMUL.FTZ R14, R9.reuse, R8 ;  /* 0x00000008090e7220 */ /* 0x040fe20000410000 */
[----:B------:R-:W-:Y:S02]  /*8d50*/  HADD2.F32 R25, -RZ, R40.H0_H0 ;  /* 0x20000028ff197230 */ /* 0x000fe40000004100 */
[----:B------:R-:W-:Y:S01]  /*8d60*/  FMUL.FTZ R34, R9, R4 ;  /* 0x0000000409227220 */ /* 0x000fe20000410000 */
[----:B------:R-:W-:Y:S02]  /*8d70*/  HADD2.F32 R5, -RZ, R5.H1_H1 ;  /* 0x30000005ff057230 */ /* 0x000fe40000004100 */
[----:B------:R-:W-:Y:S02]  /*8d80*/  HADD2.F32 R20, -RZ, R6.H0_H0 ;  /* 0x20000006ff147230 */ /* 0x000fe40000004100 */
[----:B------:R-:W-:Y:S01]  /*8d90*/  FMUL.FTZ R39, R26, R25 ;  /* 0x000000191a277220 */ /* 0x000fe20000410000 */
[----:B------:R-:W-:-:S02]  /*8da0*/  HADD2.F32 R15, -RZ, R12.H1_H1 ;  /* 0x3000000cff0f7230 */ /* 0x000fc40000004100 */
[C---:B------:R-:W-:Y:S01]  /*8db0*/  FFMA.FTZ R31, R5.reuse, R4, -R14 ;  /* 0x00000004051f7223 */ /* 0x040fe2000001080e */
[----:B------:R-:W-:Y:S02]  /*8dc0*/  HADD2.F32 R10, -RZ, R10.H1_H1 ;  /* 0x3000000aff0a7230 */ /* 0x000fe40000004100 */
[----:B------:R-:W-:Y:S01]  /*8dd0*/  FFMA.FTZ R33, R5, R8, R34 ;  /* 0x0000000805217223 */ /* 0x000fe20000010022 */
[----:B------:R-:W-:Y:S02]  /*8de0*/  HADD2.F32 R29, -RZ, R45.H1_H1 ;  /* 0x3000002dff1d7230 */ /* 0x000fe40000004100 */
[-C--:B------:R-:W-:Y:S01]  /*8df0*/  FMUL.FTZ R26, R26, R15.reuse ;  /* 0x0000000f1a1a7220 */ /* 0x080fe20000410000 */
[----:B------:R-:W-:Y:S02]  /*8e00*/  HADD2.F32 R9, -RZ, R12.H0_H0 ;  /* 0x2000000cff097230 */ /* 0x000fe40000004100 */
[----:B------:R-:W-:Y:S01]  /*8e10*/  FFMA.FTZ R39, R20, R15, -R39 ;  /* 0x0000000f14277223 */ /* 0x000fe20000010827 */
[----:B------:R-:W-:-:S02]  /*8e20*/  HADD2.F32 R6, -RZ, R6.H1_H1 ;  /* 0x30000006ff067230 */ /* 0x000fc40000004100 */
[C---:B------:R-:W-:Y:S01]  /*8e30*/  FMUL.FTZ R5, R10.reuse, R29 ;  /* 0x0000001d0a057220 */ /* 0x040fe20000410000 */
[--C-:B------:R-:W-:Y:S02]  /*8e40*/  HADD2.F32 R27, -RZ, R11.reuse.H0_H0 ;  /* 0x2000000bff1b7230 */ /* 0x100fe40000004100 */
[----:B------:R-:W-:Y:S01]  /*8e50*/  FMUL.FTZ R15, R10, R9 ;  /* 0x000000090a0f7220 */ /* 0x000fe20000410000 */
[----:B------:R-:W-:Y:S02]  /*8e60*/  HADD2.F32 R11, -RZ, R11.H1_H1 ;  /* 0x3000000bff0b7230 */ /* 0x000fe40000004100 */
[----:B------:R-:W-:Y:S01]  /*8e70*/  FFMA.FTZ R26, R20, R25, R26 ;  /* 0x00000019141a7223 */ /* 0x000fe2000001001a */
[--C-:B------:R-:W-:Y:S02]  /*8e80*/  HADD2.F32 R10, -RZ, R3.reuse.H1_H1 ;  /* 0x30000003ff0a7230 */ /* 0x100fe40000004100 */
[----:B------:R-:W-:Y:S01]  /*8e90*/  FFMA.FTZ R20, R6, R9, -R5 ;  /* 0x0000000906147223 */ /* 0x000fe20000010805 */
[----:B------:R-:W-:-:S02]  /*8ea0*/  HADD2.F32 R14, -RZ, R3.H0_H0 ;  /* 0x20000003ff0e7230 */ /* 0x000fc40000004100 */
[----:B------:R-:W-:Y:S01]  /*8eb0*/  FFMA.FTZ R15, R6, R29, R15 ;  /* 0x0000001d060f7223 */ /* 0x000fe2000001000f */
[--C-:B------:R-:W-:Y:S02]  /*8ec0*/  HADD2.F32 R4, -RZ, R0.reuse.H1_H1 ;  /* 0x30000000ff047230 */ /* 0x100fe40000004100 */
[----:B------:R-:W-:Y:S01]  /*8ed0*/  FMUL.FTZ R6, R27, R10 ;  /* 0x0000000a1b067220 */ /* 0x000fe20000410000 */
[----:B------:R-:W-:Y:S02]  /*8ee0*/  HADD2.F32 R8, -RZ, R0.H0_H0 ;  /* 0x20000000ff087230 */ /* 0x000fe40000004100 */
[----:B------:R-:W-:Y:S01]  /*8ef0*/  FMUL.FTZ R34, R11, R14 ;  /* 0x0000000e0b227220 */ /* 0x000fe20000410000 */
[--C-:B------:R-:W-:Y:S02]  /*8f00*/  HADD2.F32 R21, -RZ, R7.reuse.H0_H0 ;  /* 0x20000007ff157230 */ /* 0x100fe40000004100 */
[----:B------:R-:W-:Y:S01]  /*8f10*/  FMUL.FTZ R27, R27, R4 ;  /* 0x000000041b1b7220 */ /* 0x000fe20000410000 */
[----:B------:R-:W-:-:S02]  /*8f20*/  HADD2.F32 R7, -RZ, R7.H1_H1 ;  /* 0x30000007ff077230 */ /* 0x000fc40000004100 */
[----:B------:R-:W-:Y:S01]  /*8f30*/  FMUL.FTZ R5, R11, R8 ;  /* 0x000000080b057220 */ /* 0x000fe20000410000 */
[----:B------:R-:W-:Y:S01]  /*8f40*/  F2FP.F16.F32.PACK_AB R9, R33, R24 ;  /* 0x000000182109723e */ /* 0x000fe200000000ff */
[C---:B------:R-:W-:Y:S01]  /*8f50*/  FFMA.FTZ R11, R21.reuse, R4, -R6 ;  /* 0x00000004150b7223 */ /* 0x040fe20000010806 */
[----:B------:R-:W-:Y:S01]  /*8f60*/  FFMA.FTZ R27, R21, R10, R27 ;  /* 0x0000000a151b7223 */ /* 0x000fe2000001001b */
[C---:B------:R-:W-:Y:S01]  /*8f70*/  FFMA.FTZ R34, R7.reuse, R8, -R34 ;  /* 0x0000000807227223 */ /* 0x040fe20000010822 */
[----:B------:R-:W-:Y:S01]  /*8f80*/  FFMA.FTZ R14, R7, R14, R5 ;  /* 0x0000000e070e7223 */ /* 0x000fe20000010005 */
[----:B------:R-:W-:Y:S02]  /*8f90*/  F2FP.F16.F32.PACK_AB R4, R28, R35 ;  /* 0x000000231c04723e */ /* 0x000fe400000000ff */
[----:B------:R-:W-:Y:S02]  /*8fa0*/  F2FP.F16.F32.PACK_AB R5, R31, R32 ;  /* 0x000000201f05723e */ /* 0x000fe400000000ff */
[----:B------:R-:W-:-:S02]  /*8fb0*/  F2FP.F16.F32.PACK_AB R6, R20, R39 ;  /* 0x000000271406723e */ /* 0x000fc400000000ff */
[----:B------:R-:W-:Y:S02]  /*8fc0*/  F2FP.F16.F32.PACK_AB R7, R34, R11 ;  /* 0x0000000b2207723e */ /* 0x000fe400000000ff */
[----:B------:R-:W-:Y:S02]  /*8fd0*/  F2FP.F16.F32.PACK_AB R8, R30, R37 ;  /* 0x000000251e08723e */ /* 0x000fe400000000ff */
[----:B------:R-:W-:Y:S01]  /*8fe0*/  F2FP.F16.F32.PACK_AB R10, R15, R26 ;  /* 0x0000001a0f0a723e */ /* 0x000fe200000000ff */
[----:B------:R0:W-:Y:S01]  /*8ff0*/  STS.128 [R36+0x20400], R4 ;  /* 0x0204000424007388 */ /* 0x0001e20000000c00 */
[----:B------:R-:W-:-:S05]  /*9000*/  F2FP.F16.F32.PACK_AB R11, R14, R27 ;  /* 0x0000001b0e0b723e */ /* 0x000fca00000000ff */
[----:B------:R0:W-:Y:S02]  /*9010*/  STS.128 [R38+0x20400], R8 ;  /* 0x0204000826007388 */ /* 0x0001e40000000c00 */
.L_x_733:
[----:B------:R-:W-:Y:S05]  /*9020*/  BSYNC B1 ;  /* 0x0000000000017941 */ /* 0x000fea0003800000 */
.L_x_732:
[----:B------:R-:W-:Y:S05]  /*9030*/  @P0 BRA `(.L_x_724) ;  /* 0x00000004005c0947 */ /* 0x000fea0003800000 */
[----:B0-----:R-:W2:Y:S01]  /*9040*/  LDL R36, [R1+0x64] ;  /* 0x0000640001247983 */ /* 0x001ea20000100800 */
[----:B------:R-:W-:Y:S01]  /*9050*/  SHF.R.S32.HI R4, RZ, 0x1f, R41 ;  /* 0x0000001fff047819 */ /* 0x000fe20000011429 */
[----:B------:R-:W-:Y:S02]  /*9060*/  IMAD.SHL.U32 R5, R41, 0x40, RZ ;  /* 0x0000004029057824 */ /* 0x000fe400078e00ff */
[----:B------:R-:W-:Y:S01]  /*9070*/  HADD2.F32 R28, -RZ, R42.H1_H1 ;  /* 0x3000002aff1c7230 */ /* 0x000fe20000004100 */
[----:B------:R-:W-:Y:S01]  /*9080*/  LEA.HI R4, R4, R41, RZ, 0x3 ;  /* 0x0000002904047211 */ /* 0x000fe200078f18ff */
[----:B------:R-:W-:Y:S01]  /*9090*/  HADD2.F32 R30, -RZ, R40.H1_H1 ;  /* 0x30000028ff1e7230 */ /* 0x000fe20000004100 */
[----:B------:R-:W-:Y:S01]  /*90a0*/  LOP3.LUT R6, R5, 0x1c0, RZ, 0xc0, !PT ;  /* 0x000001c005067812 */ /* 0x000fe200078ec0ff */
[----:B------:R-:W-:Y:S02]  /*90b0*/  HADD2.F32 R32, -RZ, R44.H1_H1 ;  /* 0x3000002cff207230 */ /* 0x000fe40000004100 */
[----:B------:R-:W-:Y:S01]  /*90c0*/  IMAD.SHL.U32 R4, R4, 0x40, RZ ;  /* 0x0000004004047824 */ /* 0x000fe200078e00ff */
[----:B------:R-:W-:Y:S01]  /*90d0*/  SHF.R.U32.HI R5, RZ, 0x3, R6 ;  /* 0x00000003ff057819 */ /* 0x000fe20000011606 */
[----:B------:R-:W-:-:S02]  /*90e0*/  HADD2.F32 R39, -RZ, R42.H0_H0 ;  /* 0x2000002aff277230 */ /* 0x000fc40000004100 */
[----:B------:R-:W-:Y:S01]  /*90f0*/  HADD2.F32 R37, -RZ, R43.H0_H0 ;  /* 0x2000002bff257230 */ /* 0x000fe20000004100 */
[----:B------:R-:W-:Y:S01]  /*9100*/  LOP3.LUT R13, R5, R13, R6, 0x1e, !PT ;  /* 0x0000000d050d7212 */ /* 0x000fe200078e1e06 */
[----:B------:R-:W-:Y:S01]  /*9110*/  HADD2.F32 R41, -RZ, R45.H0_H0 ;  /* 0x2000002dff297230 */ /* 0x000fe20000004100 */
[----:B------:R-:W-:Y:S01]  /*9120*/  LOP3.LUT R8, R4, 0xfffffe00, RZ, 0xc0, !PT ;  /* 0xfffffe0004087812 */ /* 0x000fe200078ec0ff */
[----:B------:R-:W-:-:S04]  /*9130*/  HADD2.F32 R34, -RZ, R40.H0_H0 ;  /* 0x20000028ff227230 */ /* 0x000fc80000004100 */
[----:B------:R-:W-:-:S04]  /*9140*/  IMAD.IADD R13, R8, 0x1, R13 ;  /* 0x00000001080d7824 */ /* 0x000fc800078e020d */
[----:B------:R-:W-:-:S05]  /*9150*/  IMAD R13, R13, 0x2, R2 ;  /* 0x000000020d0d7824 */ /* 0x000fca00078e0202 */
[----:B------:R-:W0:Y:S02]  /*9160*/  LDS.128 R8, [R13+0x20400] ;  /* 0x020400000d087984 */ /* 0x000e240000000c00 */
[--C-:B0-----:R-:W-:Y:S02]  /*9170*/  HADD2.F32 R24, -RZ, R8.reuse.H0_H0 ;  /* 0x20000008ff187230 */ /* 0x101fe40000004100 */
[----:B------:R-:W-:Y:S02]  /*9180*/  HADD2.F32 R8, -RZ, R8.H1_H1 ;  /* 0x30000008ff087230 */ /* 0x000fe40000004100 */
[----:B------:R-:W-:Y:S02]  /*9190*/  HADD2.F32 R25, -RZ, R9.H0_H0 ;  /* 0x20000009ff197230 */ /* 0x000fe40000004100 */
[-C--:B------:R-:W-:Y:S01]  /*91a0*/  FMUL.FTZ R29, R30, R24.reuse ;  /* 0x000000181e1d7220 */ /* 0x080fe20000410000 */
[----:B------:R-:W-:Y:S01]  /*91b0*/  FMUL.FTZ R31, R28, R24 ;  /* 0x000000181c1f7220 */ /* 0x000fe20000410000 */
[----:B------:R-:W-:-:S02]  /*91c0*/  HADD2.F32 R24, -RZ, R43.H1_H1 ;  /* 0x3000002bff187230 */ /* 0x000fc40000004100 */
[-C--:B------:R-:W-:Y:S01]  /*91d0*/  FMUL.FTZ R33, R32, R8.reuse ;  /* 0x0000000820217220 */ /* 0x080fe20000410000 */
[----:B------:R-:W-:Y:S02]  /*91e0*/  HADD2.F32 R9, -RZ, R9.H1_H1 ;  /* 0x30000009ff097230 */ /* 0x000fe40000004100 */
[--C-:B------:R-:W-:Y:S02]  /*91f0*/  HADD2.F32 R26, -RZ, R10.reuse.H0_H0 ;  /* 0x2000000aff1a7230 */ /* 0x100fe40000004100 */
[----:B------:R-:W-:Y:S01]  /*9200*/  FMUL.FTZ R35, R24, R8 ;  /* 0x0000000818237220 */ /* 0x000fe20000410000 */
[----:B------:R-:W-:Y:S02]  /*9210*/  HADD2.F32 R10, -RZ, R10.H1_H1 ;  /* 0x3000000aff0a7230 */ /* 0x000fe40000004100 */
[--C-:B------:R-:W-:Y:S02]  /*9220*/  HADD2.F32 R27, -RZ, R11.reuse.H0_H0 ;  /* 0x2000000bff1b7230 */ /* 0x100fe40000004100 */
[----:B------:R-:W-:Y:S01]  /*9230*/  HADD2.F32 R11, -RZ, R11.H1_H1 ;  /* 0x3000000bff0b7230 */ /* 0x000fe20000004100 */
[----:B--2---:R-:W0:Y:S02]  /*9240*/  LDS.128 R4, [R36+0x20400] ;  /* 0x0204000024047984 */ /* 0x004e240000000c00 */
[----:B0-----:R-:W-:-:S02]  /*9250*/  HADD2.F32 R14, -RZ, R4.H0_H0 ;  /* 0x20000004ff0e7230 */ /* 0x001fc40000004100 */
[----:B------:R-:W-:Y:S02]  /*9260*/  HADD2.F32 R4, -RZ, R4.H1_H1 ;  /* 0x30000004ff047230 */ /* 0x000fe40000004100 */
[--C-:B------:R-:W-:Y:S02]  /*9270*/  HADD2.F32 R15, -RZ, R5.reuse.H0_H0 ;  /* 0x20000005ff0f7230 */ /* 0x100fe40000004100 */
[----:B------:R-:W-:Y:S01]  /*9280*/  FFMA.FTZ R29, R28, R14, -R29 ;  /* 0x0000000e1c1d7223 */ /* 0x000fe2000001081d */
[-C--:B------:R-:W-:Y:S01]  /*9290*/  FMUL.FTZ R28, R37, R25.reuse ;  /* 0x00000019251c7220 */ /* 0x080fe20000410000 */
[----:B------:R-:W-:Y:S01]  /*92a0*/  FFMA.FTZ R8, R24, R4, -R33 ;  /* 0x0000000418087223 */ /* 0x000fe20000010821 */
[----:B------:R-:W-:Y:S01]  /*92b0*/  FMUL.FTZ R24, R39, R25 ;  /* 0x0000001927187220 */ /* 0x000fe20000410000 */
[----:B------:R-:W-:Y:S01]  /*92c0*/  FFMA.FTZ R31, R30, R14, R31 ;  /* 0x0000000e1e1f7223 */ /* 0x000fe2000001001f */
[----:B------:R-:W-:Y:S02]  /*92d0*/  HADD2.F32 R25, -RZ, R44.H0_H0 ;  /* 0x2000002cff197230 */ /* 0x000fe40000004100 */
[----:B------:R-:W-:Y:S01]  /*92e0*/  FFMA.FTZ R14, R32, R4, R35 ;  /* 0x00000004200e7223 */ /* 0x000fe20000010023 */
[----:B------:R-:W-:-:S02]  /*92f0*/  HADD2.F32 R5, -RZ, R5.H1_H1 ;  /* 0x30000005ff057230 */ /* 0x000fc40000004100 */
[-C--:B------:R-:W-:Y:S01]  /*9300*/  FMUL.FTZ R4, R41, R9.reuse ;  /* 0x0000000929047220 */ /* 0x080fe20000410000 */
[----:B------:R-:W-:Y:S02]  /*9310*/  HADD2.F32 R32, -RZ, R12.H1_H1 ;  /* 0x3000000cff207230 */ /* 0x000fe40000004100 */
[C---:B------:R-:W-:Y:S01]  /*9320*/  FMUL.FTZ R30, R25.reuse, R9 ;  /* 0x00000009191e7220 */ /* 0x040fe20000410000 */
[----:B------:R-:W-:Y:S02]  /*9330*/  HADD2.F32 R20, -RZ, R6.H0_H0 ;  /* 0x20000006ff147230 */ /* 0x000fe40000004100 */
[----:B------:R-:W-:Y:S01]  /*9340*/  FFMA.FTZ R9, R25, R5, -R4 ;  /* 0x0000000519097223 */ /* 0x000fe20000010804 */
[----:B------:R-:W-:Y:S02]  /*9350*/  HADD2.F32 R4, -RZ, R45.H1_H1 ;  /* 0x3000002dff047230 */ /* 0x000fe40000004100 */
[-C--:B------:R-:W-:Y:S01]  /*9360*/  FFMA.FTZ R24, R37, R15.reuse, -R24 ;  /* 0x0000000f25187223 */ /* 0x080fe20000010818 */
[----:B------:R-:W-:Y:S01]  /*9370*/  FFMA.FTZ R28, R39, R15, R28 ;  /* 0x0000000f271c7223 */ /* 0x000fe2000001001c */
[----:B------:R-:W-:-:S02]  /*9380*/  HADD2.F32 R12, -RZ, R12.H0_H0 ;  /* 0x2000000cff0c7230 */ /* 0x000fc40000004100 */
[----:B------:R-:W-:Y:S01]  /*9390*/  FFMA.FTZ R15, R41, R5, R30 ;  /* 0x00000005290f7223 */ /* 0x000fe2000001001e */
[----:B------:R-:W-:Y:S02]  /*93a0*/  HADD2.F32 R6, -RZ, R6.H1_H1 ;  /* 0x30000006ff067230 */ /* 0x000fe40000004100 */
[-C--:B------:R-:W-:Y:S01]  /*93b0*/  FMUL.FTZ R5, R4, R10.reuse ;  /* 0x0000000a04057220 */ /* 0x080fe20000410000 */
[--C-:B------:R-:W-:Y:S02]  /*93c0*/  HADD2.F32 R39, -RZ, R3.reuse.H1_H1 ;  /* 0x30000003ff277230 */ /* 0x100fe40000004100 */
[C---:B------:R-:W-:Y:S01]  /*93d0*/  FMUL.FTZ R35, R12.reuse, R10 ;  /* 0x0000000a0c237220 */ /* 0x040fe20000410000 */
[----:B------:R-:W-:Y:S02]  /*93e0*/  HADD2.F32 R41, -RZ, R3.H0_H0 ;  /* 0x20000003ff297230 */ /* 0x000fe40000004100 */
[----:B------:R-:W-:Y:S01]  /*93f0*/  FFMA.FTZ R10, R12, R6, -R5 ;  /* 0x000000060c0a7223 */ /* 0x000fe20000010805 */
[-C--:B------:R-:W-:Y:S01]  /*9400*/  FMUL.FTZ R25, R34, R26.reuse ;  /* 0x0000001a22197220 */ /* 0x080fe20000410000 */
[----:B------:R-:W-:Y:S01]  /*9410*/  FMUL.FTZ R33, R32, R26 ;  /* 0x0000001a20217220 */ /* 0x000fe20000410000 */
[----:B------:R-:W-:-:S02]  /*9420*/  HADD2.F32 R5, -RZ, R0.H1_H1 ;  /* 0x30000000ff057230 */ /* 0x000fc40000004100 */
[----:B------:R-:W-:Y:S01]  /*9430*/  FMUL.FTZ R12, R41, R11 ;  /* 0x0000000b290c7220 */ /* 0x000fe20000410000 */
[----:B------:R-:W-:Y:S02]  /*9440*/  HADD2.F32 R37, -RZ, R0.H0_H0 ;  /* 0x20000000ff257230 */ /* 0x000fe40000004100 */
[----:B------:R-:W-:Y:S01]  /*9450*/  FFMA.FTZ R0, R4, R6, R35 ;  /* 0x0000000604007223 */ /* 0x000fe20000010023 */
[--C-:B------:R-:W-:Y:S02]  /*9460*/  HADD2.F32 R21, -RZ, R7.reuse.H0_H0 ;  /* 0x20000007ff157230 */ /* 0x100fe40000004100 */
[-C--:B------:R-:W-:Y:S01]  /*9470*/  FFMA.FTZ R25, R32, R20.reuse, -R25 ;  /* 0x0000001420197223 */ /* 0x080fe20000010819 */
[----:B------:R-:W-:Y:S02]  /*9480*/  HADD2.F32 R7, -RZ, R7.H1_H1 ;  /* 0x30000007ff077230 */ /* 0x000fe40000004100 */
[----:B------:R-:W-:Y:S01]  /*9490*/  FFMA.FTZ R33, R34, R20, R33 ;  /* 0x0000001422217223 */ /* 0x000fe20000010021 */
[-C--:B------:R-:W-:Y:S01]  /*94a0*/  FMUL.FTZ R4, R39, R27.reuse ;  /* 0x0000001b27047220 */ /* 0x080fe20000410000 */
[----:B------:R-:W-:Y:S01]  /*94b0*/  FMUL.FTZ R6, R5, R27 ;  /* 0x0000001b05067220 */ /* 0x000fe20000410000 */
[C---:B------:R-:W-:Y:S01]  /*94c0*/  FMUL.FTZ R20, R37.reuse, R11 ;  /* 0x0000000b25147220 */ /* 0x040fe20000410000 */
[----:B------:R-:W-:Y:S01]  /*94d0*/  FFMA.FTZ R12, R37, R7, -R12 ;  /* 0x00000007250c7223 */ /* 0x000fe2000001080c */
[-C--:B------:R-:W-:Y:S01]  /*94e0*/  FFMA.FTZ R3, R5, R21.reuse, -R4 ;  /* 0x0000001505037223 */ /* 0x080fe20000010804 */
[----:B------:R-:W-:Y:S01]  /*94f0*/  FFMA.FTZ R11, R39, R21, R6 ;  /* 0x00000015270b7223 */ /* 0x000fe20000010006 */
[----:B------:R-:W-:Y:S01]  /*9500*/  FFMA.FTZ R20, R41, R7, R20 ;  /* 0x0000000729147223 */ /* 0x000fe20000010014 */
[----:B------:R-:W-:-:S02]  /*9510*/  F2FP.F16.F32.PACK_AB R4, R8, R29 ;  /* 0x0000001d0804723e */ /* 0x000fc400000000ff */
[----:B------:R-:W-:Y:S02]  /*9520*/  F2FP.F16.F32.PACK_AB R5, R9, R24 ;  /* 0x000000180905723e */ /* 0x000fe400000000ff */
[----:B------:R-:W-:Y:S02]  /*9530*/  F2FP.F16.F32.PACK_AB R6, R10, R25 ;  /* 0x000000190a06723e */ /* 0x000fe400000000ff */
[----:B------:R-:W-:Y:S02]  /*9540*/  F2FP.F16.F32.PACK_AB R7, R12, R3 ;  /* 0x000000030c07723e */ /* 0x000fe400000000ff */
[----:B------:R-:W-:Y:S02]  /*9550*/  F2FP.F16.F32.PACK_AB R8, R14, R31 ;  /* 0x0000001f0e08723e */ /* 0x000fe400000000ff */
[----:B------:R-:W-:Y:S01]  /*9560*/  F2FP.F16.F32.PACK_AB R9, R15, R28 ;  /* 0x0000001c0f09723e */ /* 0x000fe200000000ff */
[----:B------:R1:W-:Y:S01]  /*9570*/  STS.128 [R36+0x20400], R4 ;  /* 0x0204000424007388 */ /* 0x0003e20000000c00 */
[----:B------:R-:W-:-:S02]  /*9580*/  F2FP.F16.F32.PACK_AB R10, R0, R33 ;  /* 0x00000021000a723e */ /* 0x000fc400000000ff */
[----:B------:R-:W-:-:S05]  /*9590*/  F2FP.F16.F32.PACK_AB R11, R20, R11 ;  /* 0x0000000b140b723e */ /* 0x000fca00000000ff */
[----:B------:R1:W-:Y:S02]  /*95a0*/  STS.128 [R13+0x20400], R8 ;  /* 0x020400080d007388 */ /* 0x0003e40000000c00 */
.L_x_724:
[----:B------:R-:W-:Y:S05]  /*95b0*/  BSYNC B0 ;  /* 0x0000000000007941 */ /* 0x000fea0003800000 */
.L_x_713:
[----:B------:R-:W-:Y:S01]  /*95c0*/  @!PT LDS RZ, [RZ] ;  /* 0x00000000fffff984 */ /* 0x000fe20000000800 */
[----:B------:R-:W-:Y:S01]  /*95d0*/  @!PT LDS RZ, [RZ] ;  /* 0x00000000fffff984 */ /* 0x000fe20000000800 */
[----:B------:R-:W-:Y:S01]  /*95e0*/  @!PT LDS RZ, [RZ] ;  /* 0x00000000fffff984 */ /* 0x000fe20000000800 */
[----:B------:R-:W-:Y:S01]  /*95f0*/  @!PT LDS RZ, [RZ] ;  /* 0x00000000fffff984 */ /* 0x000fe20000000800 */
[----:B------:R5:W-:Y:S06]  /*9600*/  MEMBAR.ALL.CTA ;  /* 0x0000000000007992 */ /* 0x000bec0000008000 */
[----:B-----5:R-:W5:Y:S01]  /*9610*/  FENCE.VIEW.ASYNC.S ;  /* 0x00000000000073c6 */ /* 0x020f620000000000 */
[----:B------:R-:W-:Y:S05]  /*9620*/  WARPSYNC.ALL ;  /* 0x0000000000007948 */ /* 0x000fea0003800000 */
[----:B-----5:R-:W-:Y:S06]  /*9630*/  BAR.SYNC.DEFER_BLOCKING 0xd, 0x80 ;  /* 0x0342000000007b1d */ /* 0x020fec0000010000 */
.L_x_710:
[----:B--2---:R-:W-:-:S05]  /*9640*/  IMAD.U32 R0, RZ, RZ, UR37 ;  /* 0x00000025ff007e24 */ /* 0x004fca000f8e00ff */
[----:B------:R-:W-:-:S13]  /*9650*/  ISETP.NE.AND P0, PT, R0, 0x3, PT ;  /* 0x000000030000780c */ /* 0x000fda0003f05270 */
[----:B------:R-:W-:Y:S05]  /*9660*/  @!P0 BRA `(.L_x_734) ;  /* 0x0000000000048947 */ /* 0x000fea0003800000 */
[----:B------:R-:W-:Y:S01]  /*9670*/  BPT.TRAP 0x1 ;  /* 0x000000040000795c */ /* 0x000fe20000300000 */
.L_x_734:
[----:B------:R-:W-:Y:S01]  /*9680*/  IMAD R14, R18, 0x8, R2 ;  /* 0x00000008120e7824 */ /* 0x000fe200078e0202 */
[----:B------:R-:W-:-:S04]  /*9690*/  SHF.L.U32 R15, R23, 0x1f, RZ ;  /* 0x0000001f170f7819 */ /* 0x000fc800000006ff */
[----:B------:R2:W0:Y:S01]  /*96a0*/  SYNCS.PHASECHK.TRANS64.TRYWAIT P1, [R14+URZ+0x28c30], R15 ;  /* 0x028c300f0e0075a7 */ /* 0x000422000802017f */
[----:B------:R-:W-:Y:S05]  /*96b0*/  @!P0 BRA `(.L_x_735) ;  /* 0x0000000000048947 */ /* 0x000fea0003800000 */
[----:B------:R-:W-:Y:S01]  /*96c0*/  BPT.TRAP 0x1 ;  /* 0x000000040000795c */ /* 0x000fe20000300000 */
.L_x_735:
[C---:B------:R-:W-:Y:S02]  /*96d0*/  VIADD R0, R2.reuse, 0x22400 ;  /* 0x0002240002007836 */ /* 0x040fe40000000000 */
[----:B01----:R-:W-:-:S03]  /*96e0*/  VIADD R3, R2, 0x20400 ;  /* 0x0002040002037836 */ /* 0x003fc60000000000 */
[----:B------:R-:W-:Y:S02]  /*96f0*/  SHF.R.U32.HI R0, RZ, 0x4, R0 ;  /* 0x00000004ff007819 */ /* 0x000fe40000011600 */
[----:B------:R-:W-:Y:S02]  /*9700*/  SHF.R.U32.HI R3, RZ, 0x4, R3 ;  /* 0x00000004ff037819 */ /* 0x000fe40000011603 */
[----:B------:R-:W-:Y:S02]  /*9710*/  LOP3.LUT R0, R0, 0x3fff, RZ, 0xc0, !PT ;  /* 0x00003fff00007812 */ /* 0x000fe400078ec0ff */
[----:B------:R-:W-:Y:S02]  /*9720*/  LOP3.LUT R3, R3, 0x3fff, RZ, 0xc0, !PT ;  /* 0x00003fff03037812 */ /* 0x000fe400078ec0ff */
[----:B------:R-:W-:Y:S01]  /*9730*/  LOP3.LUT R0, R0, 0x10000, RZ, 0xfc, !PT ;  /* 0x0001000000007812 */ /* 0x000fe200078efcff */
[----:B------:R-:W-:Y:S06]  /*9740*/  @P1 BRA `(.L_x_736) ;  /* 0x0000000000081947 */ /* 0x000fec0003800000 */
[----:B------:R-:W0:Y:S02]  /*9750*/  SYNCS.PHASECHK.TRANS64.TRYWAIT P1, [R14+URZ+0x28c30], R15 ;  /* 0x028c300f0e0075a7 */ /* 0x000e24000802017f */
[----:B0-----:R-:W-:Y:S05]  /*9760*/  @!P1 BRA `(.L_x_737) ;  /* 0x00000118003c9947 */ /* 0x001fea0003800000 */
.L_x_736:
[----:B------:R-:W-:Y:S01]  /*9770*/  IMAD R10, R18, 0x200, R0 ;  /* 0x00000200120a7824 */ /* 0x000fe200078e0200 */
[----:B------:R-:W-:Y:S01]  /*9780*/  LOP3.LUT R4, R3, 0x10000, RZ, 0xfc, !PT ;  /* 0x0001000003047812 */ /* 0x000fe200078efcff */
[----:B------:R-:W-:Y:S01]  /*9790*/  IMAD.MOV.U32 R5, RZ, RZ, 0x40000040 ;  /* 0x40000040ff057424 */ /* 0x000fe200078e00ff */
[----:B------:R-:W2:Y:S01]  /*97a0*/  LDL R20, [R1+0x2c] ;  /* 0x00002c0001147983 */ /* 0x000ea20000100800 */
[----:B------:R-:W-:Y:S01]  /*97b0*/  IMAD.MOV.U32 R11, RZ, RZ, 0x40000040 ;  /* 0x40000040ff0b7424 */ /* 0x000fe200078e00ff */
[----:B------:R-:W-:Y:S05]  /*97c0*/  WARPSYNC.ALL ;  /* 0x0000000000007948 */ /* 0x000fea0003800000 */
[C---:B------:R-:W-:Y:S01]  /*97d0*/  R2UR UR4, R4.reuse ;  /* 0x00000000040472ca */ /* 0x040fe200000e0000 */
[----:B---3--:R-:W-:Y:S01]  /*97e0*/  WARPGROUP.ARRIVE ;  /* 0x00000000000079c5 */ /* 0x008fe20000000000 */
[----:B------:R-:W-:Y:S01]  /*97f0*/  R2UR UR5, R5 ;  /* 0x00000000050572ca */ /* 0x000fe200000e0000 */
[----:B------:R-:W-:Y:S01]  /*9800*/  VIADD R8, R4, 0x2 ;  /* 0x0000000204087836 */ /* 0x000fe20000000000 */
[C---:B------:R-:W-:Y:S01]  /*9810*/  R2UR UR6, R10.reuse ;  /* 0x000000000a0672ca */ /* 0x040fe200000e0000 */
[----:B------:R-:W-:Y:S01]  /*9820*/  VIADD R6, R10, 0x2 ;  /* 0x000000020a067836 */ /* 0x000fe20000000000 */
[----:B------:R-:W-:Y:S01]  /*9830*/  R2UR UR7, R11 ;  /* 0x000000000b0772ca */ /* 0x000fe200000e0000 */
[----:B------:R-:W-:Y:S01]  /*9840*/  IMAD.MOV.U32 R9, RZ, RZ, 0x40000040 ;  /* 0x40000040ff097424 */ /* 0x000fe200078e00ff */
[----:B------:R-:W1:Y:S01]  /*9850*/  S2R R58, SR_TID.X ;  /* 0x00000000003a7919 */ /* 0x000e620000002100 */
[----:B------:R-:W-:-:S02]  /*9860*/  IMAD.MOV.U32 R7, RZ, RZ, 0x40000040 ;  /* 0x40000040ff077424 */ /* 0x000fc400078e00ff */
[C---:B------:R-:W-:Y:S02]  /*9870*/  VIADD R12, R10.reuse, 0x4 ;  /* 0x000000040a0c7836 */ /* 0x040fe40000000000 */
[----:B------:R-:W-:Y:S02]  /*9880*/  IMAD.MOV.U32 R13, RZ, RZ, 0x40000040 ;  /* 0x40000040ff0d7424 */ /* 0x000fe400078e00ff */
[----:B------:R-:W-:Y:S02]  /*9890*/  VIADD R10, R10, 0x6 ;  /* 0x000000060a0a7836 */ /* 0x000fe40000000000 */
[----:B------:R-:W-:Y:S02]  /*98a0*/  IMAD.MOV.U32 R5, RZ, RZ, 0x40000040 ;  /* 0x40000040ff057424 */ /* 0x000fe400078e00ff */
[----:B------:R-:W-:Y:S01]  /*98b0*/  HGMMA.64x64x16.F32 R24, gdesc[UR4], RZ, !UPT, gsb0 ;  /* 0x00e00000041879f0 */ /* 0x000fe2000c0008ff */
[----:B------:R-:W-:Y:S01]  /*98c0*/  R2UR UR4, R8 ;  /* 0x00000000080472ca */ /* 0x000fe200000e0000 */
[----:B------:R-:W-:Y:S01]  /*98d0*/  IMAD.MOV.U32 R11, RZ, RZ, 0x40000040 ;  /* 0x40000040ff0b7424 */ /* 0x000fe200078e00ff */
[----:B------:R-:W-:Y:S01]  /*98e0*/  R2UR UR5, R9 ;  /* 0x00000000090572ca */ /* 0x000fe200000e0000 */
[----:B------:R-:W-:Y:S01]  /*98f0*/  IMAD R152, R168, -0x40, R152 ;  /* 0xffffffc0a8987824 */ /* 0x000fe200078e0298 */
[----:B------:R-:W-:Y:S01]  /*9900*/  R2UR UR6, R6 ;  /* 0x00000000060672ca */ /* 0x000fe200000e0000 */
[----:B------:R-:W-:Y:S01]  /*9910*/  VIADD R6, R4, 0x4 ;  /* 0x0000000404067836 */ /* 0x000fe20000000000 */
[----:B------:R-:W-:Y:S01]  /*9920*/  R2UR UR7, R7 ;  /* 0x00000000070772ca */ /* 0x000fe200000e0000 */
[----:B------:R-:W-:-:S02]  /*9930*/  IMAD.MOV.U32 R7, RZ, RZ, 0x40000040 ;  /* 0x40000040ff077424 */ /* 0x000fc400078e00ff */
[----:B------:R-:W-:Y:S01]  /*9940*/  VIADD R4, R4, 0x6 ;  /* 0x0000000604047836 */ /* 0x000fe20000000000 */
[----:B-1----:R-:W-:Y:S01]  /*9950*/  LOP3.LUT R58, R58, 0x7f, RZ, 0xc0, !PT ;  /* 0x0000007f3a3a7812 */ /* 0x002fe200078ec0ff */
[----:B------:R-:W-:Y:S02]  /*9960*/  WARPGROUP.DEPBAR.LE gsb0, 0x0 ;  /* 0x00008000000079c5 */ /* 0x000fe40000010000 */
[----:B------:R-:W-:-:S06]  /*9970*/  WARPGROUP.ARRIVE ;  /* 0x00000000000079c5 */ /* 0x000fcc0000000000 */
[----:B------:R-:W-:Y:S01]  /*9980*/  HGMMA.64x64x16.F32 R24, gdesc[UR4], R24, gsb0 ;  /* 0x00e00000041879f0 */ /* 0x000fe20008000818 */
[----:B------:R-:W-:Y:S02]  /*9990*/  R2UR UR4, R6 ;  /* 0x00000000060472ca */ /* 0x000fe400000e0000 */
[----:B------:R-:W-:Y:S02]  /*99a0*/  R2UR UR5, R7 ;  /* 0x00000000070572ca */ /* 0x000fe400000e0000 */
[----:B------:R-:W-:Y:S02]  /*99b0*/  R2UR UR6, R12 ;  /* 0x000000000c0672ca */ /* 0x000fe400000e0000 */
[----:B------:R-:W-:Y:S01]  /*99c0*/  R2UR UR7, R13 ;  /* 0x000000000d0772ca */ /* 0x000fe200000e0000 */
[----:B------:R-:W-:Y:S02]  /*99d0*/  WARPGROUP.DEPBAR.LE gsb0, 0x0 ;  /* 0x00008000000079c5 */ /* 0x000fe40000010000 */
[----:B------:R-:W-:-:S10]  /*99e0*/  WARPGROUP.ARRIVE ;  /* 0x00000000000079c5 */ /* 0x000fd40000000000 */
        /* <DEDUP_REMOVED lines=8> */
[----:B------:R-:W-:Y:S01]  /*9a70*/  ULDC UR4, c[0x0][0x988] ;  /* 0x0002620000047ab9 */ /* 0x000fe20000000800 */
[----:B--2---:R-:W-:-:S04]  /*9a80*/  IADD3 R152, -R20, 0x40, R152 ;  /* 0x0000004014987810 */ /* 0x004fc80007ffe198 */
[C---:B------:R-:W-:Y:S02]  /*9a90*/  ISETP.GT.AND P5, PT, R152.reuse, RZ, PT ;  /* 0x000000ff9800720c */ /* 0x040fe40003fa4270 */
[C---:B------:R-:W-:Y:S02]  /*9aa0*/  ISETP.GT.AND P4, PT, R152.reuse, 0x1, PT ;  /* 0x000000019800780c */ /* 0x040fe40003f84270 */
[C---:B------:R-:W-:Y:S02]  /*9ab0*/  ISETP.GT.AND P3, PT, R152.reuse, 0x8, PT ;  /* 0x000000089800780c */ /* 0x040fe40003f64270 */
[C---:B------:R-:W-:Y:S02]  /*9ac0*/  ISETP.GT.AND P2, PT, R152.reuse, 0x9, PT ;  /* 0x000000099800780c */ /* 0x040fe40003f44270 */
[C---:B------:R-:W-:Y:S02]  /*9ad0*/  ISETP.GT.AND P1, PT, R152.reuse, 0x10, PT ;  /* 0x000000109800780c */ /* 0x040fe40003f24270 */
[----:B------:R-:W-:Y:S01]  /*9ae0*/  ISETP.GT.AND P6, PT, R152, 0x11, PT ;  /* 0x000000119800780c */ /* 0x000fe20003fc4270 */
[----:B------:R-:W-:-:S02]  /*9af0*/  WARPGROUP.DEPBAR.LE gsb0, 0x0 ;  /* 0x00008000000079c5 */ /* 0x000fc40000010000 */
[----:B------:R-:W-:Y:S02]  /*9b00*/  FSEL R57, R24, -INF , P5 ;  /* 0xff80000018397808 */ /* 0x000fe40002800000 */
[----:B------:R-:W-:Y:S02]  /*9b10*/  FSEL R12, R25, -INF , P4 ;  /* 0xff800000190c7808 */ /* 0x000fe40002000000 */
[----:B------:R-:W-:Y:S02]  /*9b20*/  FSEL R59, R28, -INF , P3 ;  /* 0xff8000001c3b7808 */ /* 0x000fe40001800000 */
[----:B------:R-:W-:Y:S02]  /*9b30*/  FMNMX.FTZ R10, R57, R12, !PT ;  /* 0x0000000c390a7209 */ /* 0x000fe40007810000 */
        /* <DEDUP_REMOVED lines=20> */
[----:B----4-:R-:W-:Y:S02]  /*9c80*/  FSEL R21, R34, -INF , P1 ;  /* 0xff80000022157808 */ /* 0x010fe40000800000 */
[C---:B------:R-:W-:Y:S02]  /*9c90*/  ISETP.GT.AND P1, PT, R152.reuse, 0x28, PT ;  /* 0x000000289800780c */ /* 0x040fe40003f24270 */
        /* <DEDUP_REMOVED lines=23> */
[----:B------:R-:W-:Y:S02]  /*9e10*/  FMNMX.FTZ R10, R77, R10, !PT ;  /* 0x0000000a4d0a7209 */ /* 0x000fe40007810000 */
[----:B------:R-:W-:Y:S02]  /*9e20*/  FSEL R45, R46, -INF , P1 ;  /* 0xff8000002e2d7808 */ /* 0x000fe40000800000 */
[----:B------:R-:W-:Y:S02]  /*9e30*/  FMNMX.FTZ R24, R79, R10, !PT ;  /* 0x0000000a4f187209 */ /* 0x000fe40007810000 */
[----:B------:R-:W-:Y:S02]  /*9e40*/  FMNMX.FTZ R10, R3, R27, !PT ;  /* 0x0000001b030a7209 */ /* 0x000fe40007810000 */
[----:B------:R-:W-:Y:S01]  /*9e50*/  FSEL R47, R47, -INF , P6 ;  /* 0xff8000002f2f7808 */ /* 0x000fe20003000000 */
[----:B------:R-:W1:Y:S01]  /*9e60*/  SHFL.BFLY PT, R11, R24, 0x2, 0x1f ;  /* 0x0c401f00180b7f89 */ /* 0x000e6200000e0000 */
[----:B------:R-:W-:-:S02]  /*9e70*/  FMNMX.FTZ R10, R13, R10, !PT ;  /* 0x0000000a0d0a7209 */ /* 0x000fc40007810000 */
[----:B------:R-:W-:Y:S02]  /*9e80*/  FSEL R49, R50, -INF , P5 ;  /* 0xff80000032317808 */ /* 0x000fe40002800000 */
[----:B------:R-:W-:Y:S02]  /*9e90*/  FMNMX.FTZ R10, R31, R10, !PT ;  /* 0x0000000a1f0a7209 */ /* 0x000fe40007810000 */
[----:B------:R-:W-:Y:S02]  /*9ea0*/  FSEL R51, R51, -INF , P4 ;  /* 0xff80000033337808 */ /* 0x000fe40002000000 */
[----:B------:R-:W-:Y:S02]  /*9eb0*/  FMNMX.FTZ R10, R21, R10, !PT ;  /* 0x0000000a150a7209 */ /* 0x000fe40007810000 */
[----:B------:R-:W-:Y:S02]  /*9ec0*/  FSEL R53, R54, -INF , P3 ;  /* 0xff80000036357808 */ /* 0x000fe40001800000 */
[----:B------:R-:W-:-:S02]  /*9ed0*/  FMNMX.FTZ R10, R35, R10, !PT ;  /* 0x0000000a230a7209 */ /* 0x000fc40007810000 */
[----:B------:R-:W-:Y:S02]  /*9ee0*/  FSEL R55, R55, -INF , P2 ;  /* 0xff80000037377808 */ /* 0x000fe40001000000 */
[----:B------:R-:W-:Y:S01]  /*9ef0*/  FMNMX.FTZ R20, R25, R10, !PT ;  /* 0x0000000a19147209 */ /* 0x000fe20007810000 */
[----:B------:R-:W-:-:S03]  /*9f00*/  IMAD.U32 R10, RZ, RZ, UR4 ;  /* 0x00000004ff0a7e24 */ /* 0x000fc6000f8e00ff */
[----:B------:R-:W-:Y:S02]  /*9f10*/  FMNMX.FTZ R20, R39, R20, !PT ;  /* 0x0000001427147209 */ /* 0x000fe40007810000 */
[----:B-1----:R-:W-:Y:S02]  /*9f20*/  FMNMX.FTZ R26, R24, R11, !PT ;  /* 0x0000000b181a7209 */ /* 0x002fe40007810000 */
        /* <DEDUP_REMOVED lines=15> */
[----:B------:R-:W1:Y:S01]  /*a020*/  SHFL.BFLY PT, R57, R20, 0x2, 0x1f ;  /* 0x0c401f0014397f89 */ /* 0x000e6200000e0000 */
        /* <DEDUP_REMOVED lines=10> */
[----:B------:R-:W3:Y:S01]  /*a0d0*/  MUFU.EX2 R152, R152 ;  /* 0x0000009800987308 */ /* 0x000ee20000000800 */
[----:B--2---:R-:W-:-:S07]  /*a0e0*/  FFMA.FTZ R12, R71, R10, -R26 ;  /* 0x0000000a470c7223 */ /* 0x004fce000001081a */
[----:B------:R-:W2:Y:S01]  /*a0f0*/  MUFU.EX2 R59, R59 ;  /* 0x0000003b003b7308 */ /* 0x000ea20000000800 */
[----:B-1----:R-:W-:Y:S01]  /*a100*/  FMNMX.FTZ R57, R20, R57, !PT ;  /* 0x0000003914397209 */ /* 0x002fe20007810000 */
[----:B------:R-:W-:-:S06]  /*a110*/  FFMA.FTZ R20, R73, R10, -R26 ;  /* 0x0000000a49147223 */ /* 0x000fcc000001081a */
[----:B-----5:R-:W1:Y:S01]  /*a120*/  MUFU.EX2 R154, R61 ;  /* 0x0000003d009a7308 */ /* 0x020e620000000800 */
[----:B---3--:R-:W-:Y:S01]  /*a130*/  FADD.FTZ R40, R152, R81 ;  /* 0x0000005198287221 */ /* 0x008fe20000010000 */
[----:B------:R-:W3:Y:S01]  /*a140*/  SHFL.BFLY PT, R24, R57, 0x1, 0x1f ;  /* 0x0c201f0039187f89 */ /* 0x000ee200000e0000 */
[----:B------:R-:W-:-:S05]  /*a150*/  F2FP.F16.F32.PACK_AB R152, R81, R152 ;  /* 0x000000985198723e */ /* 0x000fca00000000ff */
[----:B------:R-:W-:Y:S08]  /*a160*/  MUFU.EX2 R63, R63 ;  /* 0x0000003f003f7308 */ /* 0x000ff00000000800 */
[----:B------:R4:W-:Y:S08]  /*a170*/  MUFU.EX2 R156, R33 ;  /* 0x00000021009c7308 */ /* 0x0009f00000000800 */
[----:B------:R-:W-:Y:S01]  /*a180*/  MUFU.EX2 R158, R37 ;  /* 0x00000025009e7308 */ /* 0x000fe20000000800 */
[--C-:B----4-:R-:W-:Y:S01]  /*a190*/  FFMA.FTZ R33, R75, R10, -R26.reuse ;  /* 0x0000000a4b217223 */ /* 0x110fe2000001081a */
[----:B---3--:R-:W-:Y:S01]  /*a1a0*/  FMNMX.FTZ R169, R57, R24, !PT ;  /* 0x0000001839a97209 */ /* 0x008fe20007810000 */
[-CC-:B------:R-:W-:Y:S01]  /*a1b0*/  FFMA.FTZ R24, R77, R10.reuse, -R26.reuse ;  /* 0x0000000a4d187223 */ /* 0x180fe2000001081a */
[----:B------:R-:W-:-:S02]  /*a1c0*/  FFMA.FTZ R26, R79, R10, -R26 ;  /* 0x0000000a4f1a7223 */ /* 0x000fc4000001081a */
[C---:B------:R-:W-:Y:S01]  /*a1d0*/  FSETP.NEU.FTZ.AND P1, PT, R169.reuse, -INF , PT ;  /* 0xff800000a900780b */ /* 0x040fe20003f3d000 */
[-C--:B------:R-:W-:Y:S01]  /*a1e0*/  FMUL.FTZ R28, R169, R10.reuse ;  /* 0x0000000aa91c7220 */ /* 0x080fe20000410000 */
[----:B------:R-:W-:Y:S04]  /*a1f0*/  MUFU.EX2 R37, R26 ;  /* 0x0000001a00257308 */ /* 0x000fe80000000800 */
[----:B------:R-:W-:Y:S02]  /*a200*/  FSEL R28, R28, RZ, P1 ;  /* 0x000000ff1c1c7208 */ /* 0x000fe40000800000 */
[----:B------:R-:W-:Y:S02]  /*a210*/  ISETP.NE.AND P1, PT, R58, RZ, PT ;  /* 0x000000ff3a00720c */ /* 0x000fe40003f25270 */
[----:B------:R-:W-:Y:S01]  /*a220*/  MUFU.EX2 R65, R65 ;  /* 0x0000004100417308 */ /* 0x000fe20000000800 */
[-CC-:B------:R-:W-:Y:S01]  /*a230*/  FFMA.FTZ R3, R3, R10.reuse, -R28.reuse ;  /* 0x0000000a03037223 */ /* 0x180fe2000001081c */
[-CC-:B------:R-:W-:Y:S01]  /*a240*/  FFMA.FTZ R27, R27, R10.reuse, -R28.reuse ;  /* 0x0000000a1b1b7223 */ /* 0x180fe2000001081c */
[-CC-:B------:R-:W-:Y:S01]  /*a250*/  FFMA.FTZ R13, R13, R10.reuse, -R28.reuse ;  /* 0x0000000a0d0d7223 */ /* 0x180fe2000001081c */
        /* <DEDUP_REMOVED lines=11> */
[----:B------:R-:W-:Y:S01]  /*a310*/  FFMA.FTZ R51, R51, R10, -R28 ;  /* 0x0000000a33337223 */ /* 0x000fe2000001081c */
[----:B------:R2:W4:Y:S01]  /*a320*/  MUFU.EX2 R30, R27 ;  /* 0x0000001b001e7308 */ /* 0x0005220000000800 */
[----:B---3--:R-:W-:-:S02]  /*a330*/  @!P1 VIADD R3, R14, 0x28c40 ;  /* 0x00028c400e039836 */ /* 0x008fc40000000000 */
[-CC-:B------:R-:W-:Y:S01]  /*a340*/  FFMA.FTZ R53, R53, R10.reuse, -R28.reuse ;  /* 0x0000000a35357223 */ /* 0x180fe2000001081c */
[----:B------:R-:W-:Y:S02]  /*a350*/  FFMA.FTZ R28, R55, R10, -R28 ;  /* 0x0000000a371c7223 */ /* 0x000fe4000001081c */
[----:B------:R-:W-:Y:S02]  /*a360*/  @!P1 PRMT R3, RZ, 0x654, R3 ;  /* 0x00000654ff039816 */ /* 0x000fe40000000003 */
[----:B------:R-:W3:Y:S01]  /*a370*/  MUFU.EX2 R13, R13 ;  /* 0x0000000d000d7308 */ /* 0x000ee20000000800 */
[----:B--2---:R-:W-:Y:S01]  /*a380*/  FADD.FTZ R27, R59, R40 ;  /* 0x000000283b1b7221 */ /* 0x004fe20000010000 */
[----:B------:R2:W-:Y:S03]  /*a390*/  @!P1 SYNCS.ARRIVE.TRANS64.RED.A1T0 RZ, [R3+URZ], RZ ;  /* 0x000000ff03ff99a7 */ /* 0x0005e6000810043f */
[C---:B-1----:R-:W-:Y:S01]  /*a3a0*/  FADD.FTZ R42, R154.reuse, R27 ;  /* 0x0000001b9a2a7221 */ /* 0x042fe20000010000 */
[----:B------:R-:W-:-:S02]  /*a3b0*/  F2FP.F16.F32.PACK_AB R154, R154, R59 ;  /* 0x0000003b9a9a723e */ /* 0x000fc400000000ff */
[----:B------:R1:W0:Y:S01]  /*a3c0*/  MUFU.EX2 R32, R31 ;  /* 0x0000001f00207308 */ /* 0x0002220000000800 */
[----:B----4-:R-:W-:Y:S01]  /*a3d0*/  FADD.FTZ R40, R153, R30 ;  /* 0x0000001e99287221 */ /* 0x010fe20000010000 */
[----:B------:R-:W-:-:S06]  /*a3e0*/  F2FP.F16.F32.PACK_AB R153, R30, R153 ;  /* 0x000000991e99723e */ /* 0x000fcc00000000ff */
[----:B------:R-:W2:Y:S01]  /*a3f0*/  MUFU.EX2 R21, R21 ;  /* 0x0000001500157308 */ /* 0x000ea20000000800 */
[----:B---3--:R-:W-:Y:S01]  /*a400*/  FADD.FTZ R27, R13, R40 ;  /* 0x000000280d1b7221 */ /* 0x008fe20000010000 */
[----:B-1----:R-:W-:-:S04]  /*a410*/  FADD.FTZ R31, R63, R42 ;  /* 0x0000002a3f1f7221 */ /* 0x002fc80000010000 */
[C---:B------:R-:W-:Y:S01]  /*a420*/  FADD.FTZ R44, R156.reuse, R31 ;  /* 0x0000001f9c2c7221 */ /* 0x040fe20000010000 */
[----:B------:R-:W-:Y:S01]  /*a430*/  F2FP.F16.F32.PACK_AB R156, R156, R63 ;  /* 0x0000003f9c9c723e */ /* 0x000fe200000000ff */
[----:B------:R-:W1:Y:S01]  /*a440*/  MUFU.EX2 R26, R35 ;  /* 0x00000023001a7308 */ /* 0x000e620000000800 */
[C---:B0-----:R-:W-:Y:S01]  /*a450*/  FADD.FTZ R42, R32.reuse, R27 ;  /* 0x0000001b202a7221 */ /* 0x041fe20000010000 */
[----:B------:R-:W-:Y:S01]  /*a460*/  FADD.FTZ R27, R65, R44 ;  /* 0x0000002c411b7221 */ /* 0x000fe20000010000 */
[----:B------:R-:W-:Y:S01]  /*a470*/  F2FP.F16.F32.PACK_AB R155, R32, R13 ;  /* 0x0000000d209b723e */ /* 0x000fe200000000ff */
[----:B------:R-:W-:Y:S02]  /*a480*/  BAR.SYNC.DEFER_BLOCKING 0xf, 0x100 ;  /* 0x03c4000000007b1d */ /* 0x000fe40000010000 */
[C---:B------:R-:W-:Y:S01]  /*a490*/  FADD.FTZ R44, R158.reuse, R27 ;  /* 0x0000001b9e2c7221 */ /* 0x040fe20000010000 */
[----:B------:R-:W-:Y:S01]  /*a4a0*/  F2FP.F16.F32.PACK_AB R158, R158, R65 ;  /* 0x000000419e9e723e */ /* 0x000fe200000000ff */
[----:B--2---:R-:W-:-:S02]  /*a4b0*/  FADD.FTZ R3, R21, R42 ;  /* 0x0000002a15037221 */ /* 0x004fc40000010000 */
[----:B------:R-:W0:Y:S02]  /*a4c0*/  MUFU.EX2 R25, R25 ;  /* 0x0000001900197308 */ /* 0x000e240000000800 */
[----:B-1----:R-:W-:-:S06]  /*a4d0*/  FADD.FTZ R42, R26, R3 ;  /* 0x000000031a2a7221 */ /* 0x002fcc0000010000 */
[----:B------:R-:W1:Y:S01]  /*a4e0*/  MUFU.EX2 R34, R39 ;  /* 0x0000002700227308 */ /* 0x000e620000000800 */
[----:B------:R-:W-:-:S07]  /*a4f0*/  F2FP.F16.F32.PACK_AB R157, R26, R21 ;  /* 0x000000151a9d723e */ /* 0x000fce00000000ff */
[----:B------:R-:W2:Y:S01]  /*a500*/  MUFU.EX2 R67, R67 ;  /* 0x0000004300437308 */ /* 0x000ea20000000800 */
[----:B0-----:R-:W-:Y:S01]  /*a510*/  FADD.FTZ R3, R25, R42 ;  /* 0x0000002a19037221 */ /* 0x001fe20000010000 */
[----:B------:R0:W-:Y:S06]  /*a520*/  STSM.16.M88.4 [R194+0x26800], R152 ;  /* 0x02680098c2007844 */ /* 0x0001ec0000000200 */
[----:B------:R-:W3:Y:S01]  /*a530*/  MUFU.EX2 R29, R29 ;  /* 0x0000001d001d7308 */ /* 0x000ee20000000800 */
[C---:B-1----:R-:W-:Y:S01]  /*a540*/  FADD.FTZ R42, R34.reuse, R3 ;  /* 0x00000003222a7221 */ /* 0x042fe20000010000 */
[----:B------:R-:W-:-:S05]  /*a550*/  F2FP.F16.F32.PACK_AB R159, R34, R25 ;  /* 0x00000019229f723e */ /* 0x000fca00000000ff */
[----:B------:R0:W-:Y:S01]  /*a560*/  STSM.16.M88.4 [R195], R156 ;  /* 0x0000009cc3007844 */ /* 0x0001e20000000200 */
[----:B------:R-:W1:Y:S01]  /*a570*/  MUFU.EX2 R160, R41 ;  /* 0x0000002900a07308 */ /* 0x000e620000000800 */
[----:B--2---:R-:W-:-:S07]  /*a580*/  FADD.FTZ R27, R67, R44 ;  /* 0x0000002c431b7221 */ /* 0x004fce0000010000 */
[----:B------:R-:W2:Y:S01]  /*a590*/  MUFU.EX2 R36, R43 ;  /* 0x0000002b00247308 */ /* 0x000ea20000000800 */
[----:B---3--:R-:W-:-:S07]  /*a5a0*/  FADD.FTZ R3, R29, R42 ;  /* 0x0000002a1d037221 */ /* 0x008fce0000010000 */
[----:B------:R-:W3:Y:S01]  /*a5b0*/  MUFU.EX2 R69, R69 ;  /* 0x0000004500457308 */ /* 0x000ee20000000800 */
[C---:B-1----:R-:W-:Y:S01]  /*a5c0*/  FADD.FTZ R44, R160.reuse, R27 ;  /* 0x0000001ba02c7221 */ /* 0x042fe20000010000 */
[----:B------:R-:W-:-:S06]  /*a5d0*/  F2FP.F16.F32.PACK_AB R160, R160, R67 ;  /* 0x00000043a0a0723e */ /* 0x000fcc00000000ff */
[----:B------:R-:W1:Y:S01]  /*a5e0*/  MUFU.EX2 R45, R45 ;  /* 0x0000002d002d7308 */ /* 0x000e620000000800 */
[C---:B--2---:R-:W-:Y:S01]  /*a5f0*/  FADD.FTZ R26, R36.reuse, R3 ;  /* 0x00000003241a7221 */ /* 0x044fe20000010000 */
[----:B------:R-:W-:-:S06]  /*a600*/  F2FP.F16.F32.PACK_AB R161, R36, R29 ;  /* 0x0000001d24a1723e */ /* 0x000fcc00000000ff */
[----:B------:R-:W2:Y:S01]  /*a610*/  MUFU.EX2 R38, R47 ;  /* 0x0000002f00267308 */ /* 0x000ea20000000800 */
[----:B---3--:R-:W-:-:S07]  /*a620*/  FADD.FTZ R3, R69, R44 ;  /* 0x0000002c45037221 */ /* 0x008fce0000010000 */
[----:B------:R-:W3:Y:S01]  /*a630*/  MUFU.EX2 R12, R12 ;  /* 0x0000000c000c7308 */ /* 0x000ee20000000800 */
[----:B-1----:R-:W-:-:S07]  /*a640*/  FADD.FTZ R13, R45, R26 ;  /* 0x0000001a2d0d7221 */ /* 0x002fce0000010000 */
[----:B------:R-:W-:Y:S01]  /*a650*/  MUFU.EX2 R20, R20 ;  /* 0x0000001400147308 */ /* 0x000fe20000000800 */
[C---:B--2---:R-:W-:Y:S01]  /*a660*/  F2FP.F16.F32.PACK_AB R163, R38.reuse, R45 ;  /* 0x0000002d26a3723e */ /* 0x044fe200000000ff */
[----:B------:R-:W-:-:S06]  /*a670*/  FADD.FTZ R38, R38, R13 ;  /* 0x0000000d26267221 */ /* 0x000fcc0000010000 */
[----:B------:R-:W1:Y:S01]  /*a680*/  MUFU.EX2 R33, R33 ;  /* 0x0000002100217308 */ /* 0x000e620000000800 */
[C---:B---3--:R-:W-:Y:S01]  /*a690*/  FADD.FTZ R3, R12.reuse, R3 ;  /* 0x000000030c037221 */ /* 0x048fe20000010000 */
[----:B------:R-:W-:-:S05]  /*a6a0*/  F2FP.F16.F32.PACK_AB R162, R12, R69 ;  /* 0x000000450ca2723e */ /* 0x000fca00000000ff */
[----:B------:R0:W-:Y:S01]  /*a6b0*/  STSM.16.M88.4 [R197], R160 ;  /* 0x000000a0c5007844 */ /* 0x0001e20000000200 */
[----:B------:R-:W-:Y:S08]  /*a6c0*/  MUFU.EX2 R49, R49 ;  /* 0x0000003100317308 */ /* 0x000ff00000000800 */
[----:B------:R-:W2:Y:S01]  /*a6d0*/  MUFU.EX2 R40, R51 ;  /* 0x0000003300287308 */ /* 0x000ea20000000800 */
[----:B-1----:R-:W-:Y:S01]  /*a6e0*/  F2FP.F16.F32.PACK_AB R164, R33, R20 ;  /* 0x0000001421a4723e */ /* 0x002fe200000000ff */
[----:B------:R-:W-:-:S04]  /*a6f0*/  FADD.FTZ R20, R20, R3 ;  /* 0x0000000314147221 */ /* 0x000fc80000010000 */
[----:B------:R-:W-:Y:S02]  /*a700*/  FADD.FTZ R33, R33, R20 ;  /* 0x0000001421217221 */ /* 0x000fe40000010000 */
[----:B------:R-:W1:Y:S08]  /*a710*/  MUFU.EX2 R24, R24 ;  /* 0x0000001800187308 */ /* 0x000e700000000800 */
[----:B------:R-:W-:Y:S01]  /*a720*/  MUFU.EX2 R53, R53 ;  /* 0x0000003500357308 */ /* 0x000fe20000000800 */
[----:B--2---:R-:W-:Y:S01]  /*a730*/  F2FP.F16.F32.PACK_AB R165, R40, R49 ;  /* 0x0000003128a5723e */ /* 0x004fe200000000ff */
[----:B------:R-:W-:-:S04]  /*a740*/  FADD.FTZ R49, R49, R38 ;  /* 0x0000002631317221 */ /* 0x000fc80000010000 */
[----:B------:R-:W-:Y:S02]  /*a750*/  FADD.FTZ R40, R40, R49 ;  /* 0x0000003128287221 */ /* 0x000fe40000010000 */
[----:B------:R-:W2:Y:S01]  /*a760*/  MUFU.EX2 R28, R28 ;  /* 0x0000001c001c7308 */ /* 0x000ea20000000800 */
[----:B-1----:R-:W-:Y:S01]  /*a770*/  F2FP.F16.F32.PACK_AB R166, R37, R24 ;  /* 0x0000001825a6723e */ /* 0x002fe200000000ff */
[----:B------:R-:W-:-:S04]  /*a780*/  FADD.FTZ R24, R24, R33 ;  /* 0x0000002118187221 */ /* 0x000fc80000010000 */
[----:B------:R-:W-:Y:S01]  /*a790*/  FADD.FTZ R3, R37, R24 ;  /* 0x0000001825037221 */ /* 0x000fe20000010000 */
[----:B--2---:R-:W-:Y:S01]  /*a7a0*/  F2FP.F16.F32.PACK_AB R167, R28, R53 ;  /* 0x000000351ca7723e */ /* 0x004fe200000000ff */
[----:B------:R-:W-:-:S04]  /*a7b0*/  FADD.FTZ R53, R53, R40 ;  /* 0x0000002835357221 */ /* 0x000fc80000010000 */
[----:B------:R0:W-:Y:S01]  /*a7c0*/  STSM.16.M88.4 [R196], R164 ;  /* 0x000000a4c4007844 */ /* 0x0001e20000000200 */
[----:B------:R-:W-:Y:S01]  /*a7d0*/  FADD.FTZ R12, R28, R53 ;  /* 0x000000351c0c7221 */ /* 0x000fe20000010000 */
[----:B------:R-:W-:Y:S06]  /*a7e0*/  @!P0 BRA `(.L_x_738) ;  /* 0x0000000000048947 */ /* 0x000fec0003800000 */
[----:B------:R-:W-:Y:S01]  /*a7f0*/  BPT.TRAP 0x1 ;  /* 0x000000040000795c */ /* 0x000fe20000300000 */
.L_x_738:
[----:B------:R1:W2:Y:S01]  /*a800*/  SYNCS.PHASECHK.TRANS64.TRYWAIT P2, [R14+URZ+0x28c50], R15 ;  /* 0x028c500f0e0075a7 */ /* 0x0002a2000804017f */
[----:B------:R-:W-:Y:S05]  /*a810*/  @!P0 BRA `(.L_x_739) ;  /* 0x0000000000048947 */ /* 0x000fea0003800000 */
[----:B------:R-:W-:Y:S01]  /*a820*/  BPT.TRAP 0x1 ;  /* 0x000000040000795c */ /* 0x000fe20000300000 */
.L_x_739:
[----:B------:R-:W-:Y:S01]  /*a830*/  LOP3.LUT R13, R56, 0x2000000, RZ, 0xfc, !PT ;  /* 0x02000000380d7812 */ /* 0x000fe200078efcff */
[----:B------:R-:W-:Y:S01]  /*a840*/  ULDC UR39, c[0x0][0x988] ;  /* 0x0002620000277ab9 */ /* 0x000fe20000000800 */
[----:B------:R-:W-:Y:S01]  /*a850*/  BSSY B0, `(.L_x_740) ;  /* 0x0000006000007945 */ /* 0x000fe20003800000 */
[----:B------:R-:W-:Y:S02]  /*a860*/  IMAD.MOV.U32 R27, RZ, RZ, 0x40000040 ;  /* 0x40000040ff1b7424 */ /* 0x000fe400078e00ff */
[----:B------:R-:W-:Y:S01]  /*a870*/  IMAD R26, R18, 0x1000, R13 ;  /* 0x00001000121a7824 */ /* 0x000fe200078e020d */
[----:B--2---:R-:W-:Y:S06]  /*a880*/  @P2 BRA `(.L_x_741) ;  /* 0x0000000000082947 */ /* 0x004fec0003800000 */
[----:B------:R-:W2:Y:S02]  /*a890*/  SYNCS.PHASECHK.TRANS64.TRYWAIT P2, [R14+URZ+0x28c50], R15 ;  /* 0x028c500f0e0075a7 */ /* 0x000ea4000804017f */
[----:B--2---:R-:W-:Y:S05]  /*a8a0*/  @!P2 BRA `(.L_x_742) ;  /* 0x000001080000a947 */ /* 0x004fea0003800000 */
.L_x_741:
[----:B------:R-:W-:Y:S05]  /*a8b0*/  BSYNC B0 ;  /* 0x0000000000007941 */ /* 0x000fea0003800000 */
.L_x_740:
[C---:B------:R-:W-:Y:S01]  /*a8c0*/  R2UR UR6, R26.reuse ;  /* 0x000000001a0672ca */ /* 0x040fe200000e0000 */
[C---:B------:R-:W-:Y:S01]  /*a8d0*/  VIADD R24, R26.reuse, 0x80 ;  /* 0x000000801a187836 */ /* 0x040fe20000000000 */
[----:B------:R-:W-:Y:S01]  /*a8e0*/  R2UR UR7, R27 ;  /* 0x000000001b0772ca */ /* 0x000fe200000e0000 */
[C---:B------:R-:W-:Y:S01]  /*a8f0*/  VIADD R20, R26.reuse, 0x100 ;  /* 0x000001001a147836 */ /* 0x040fe20000000000 */
[----:B------:R-:W-:Y:S01]  /*a900*/  BSSY B0, `(.L_x_743) ;  /* 0x00001ce000007945 */ /* 0x000fe20003800000 */
[----:B------:R-:W-:Y:S01]  /*a910*/  VIADD R26, R26, 0x180 ;  /* 0x000001801a1a7836 */ /* 0x000fe20000000000 */
[----:B------:R-:W-:Y:S01]  /*a920*/  R2UR UR10, R24 ;  /* 0x00000000180a72ca */ /* 0x000fe200000e0000 */
[----:B------:R-:W-:Y:S01]  /*a930*/  IMAD.MOV.U32 R25, RZ, RZ, 0x40000040 ;  /* 0x40000040ff197424 */ /* 0x000fe200078e00ff */
[----:B------:R-:W-:Y:S01]  /*a940*/  R2UR UR14, R20 ;  /* 0x00000000140e72ca */ /* 0x000fe200000e0000 */
[----:B------:R-:W-:Y:S01]  /*a950*/  IMAD.MOV.U32 R27, RZ, RZ, 0x40000040 ;  /* 0x40000040ff1b7424 */ /* 0x000fe200078e00ff */
[----:B------:R-:W-:Y:S01]  /*a960*/  R2UR UR18, R26 ;  /* 0x000000001a1272ca */ /* 0x000fe200000e0000 */
[----:B------:R-:W-:Y:S01]  /*a970*/  IMAD.MOV.U32 R21, RZ, RZ, 0x40000040 ;  /* 0x40000040ff157424 */ /* 0x000fe200078e00ff */
[----:B------:R-:W-:Y:S01]  /*a980*/  R2UR UR11, R25 ;  /* 0x00000000190b72ca */ /* 0x000fe200000e0000 */
[----:B------:R-:W-:Y:S01]  /*a990*/  VIADD R168, R168, 0xfffffffe ;  /* 0xfffffffea8a87836 */ /* 0x000fe20000000000 */
[----:B------:R-:W-:Y:S01]  /*a9a0*/  R2UR UR19, R27 ;  /* 0x000000001b1372ca */ /* 0x000fe200000e0000 */
[----:B-12---:R-:W-:Y:S01]  /*a9b0*/  @!P1 VIADD R14, R14, 0x28c60 ;  /* 0x00028c600e0e9836 */ /* 0x006fe20000000000 */
[----:B------:R-:W-:Y:S01]  /*a9c0*/  WARPGROUP.ARRIVE ;  /* 0x00000000000079c5 */ /* 0x000fe20000000000 */
[----:B------:R-:W-:-:S02]  /*a9d0*/  R2UR UR15, R21 ;  /* 0x00000000150f72ca */ /* 0x000fc400000e0000 */
[----:B------:R-:W-:Y:S02]  /*a9e0*/  ISETP.GE.AND P2, PT, R168, R191, PT ;  /* 0x000000bfa800720c */ /* 0x000fe40003f46270 */
[----:B------:R-:W-:Y:S01]  /*a9f0*/  @!P1 PRMT R14, RZ, 0x654, R14 ;  /* 0x00000654ff0e9816 */ /* 0x000fe2000000000e */
[----:B------:R-:W-:Y:S03]  /*aa00*/  HGMMA.64x256x16.F32 R24, R152, gdesc[UR4].tnspB, RZ, !UPT, gsb0 ;  /* 0x43e0000498187df0 */ /* 0x000fe6000c0008ff */
[----:B------:R-:W-:Y:S02]  /*aa10*/  WARPGROUP.DEPBAR.LE gsb0, 0x0 ;  /* 0x00008000000079c5 */ /* 0x000fe40000010000 */
[----:B------:R-:W-:-:S15]  /*aa20*/  WARPGROUP.ARRIVE ;  /* 0x00000000000079c5 */ /* 0x000fde0000000000 */
[----:B------:R-:W-:-:S08]  /*aa30*/  NOP ;  /* 0x0000000000007918 */ /* 0x000fd00000000000 */
[----:B------:R-:W-:Y:S03]  /*aa40*/  HGMMA.64x256x16.F32 R24, R156, gdesc[UR8].tnspB, R24, gsb0 ;  /* 0x43e000089c187df0 */ /* 0x000fe60008000818 */
        /* <DEDUP_REMOVED lines=19> */
[----:B------:R-:W-:Y:S02]  /*ab80*/  IMAD.MOV.U32 R216, RZ, RZ, R168 ;  /* 0x000000ffffd87224 */ /* 0x000fe400078e00a8 */
[----:B------:R-:W-:Y:S02]  /*ab90*/  IMAD.MOV.U32 R15, RZ, RZ, R169 ;  /* 0x000000ffff0f7224 */ /* 0x000fe400078e00a9 */
[----:B------:R-:W-:Y:S02]  /*aba0*/  IMAD.MOV.U32 R227, RZ, RZ, R11 ;  /* 0x000000ffffe37224 */ /* 0x000fe400078e000b */
[----:B------:R-:W-:-:S07]  /*abb0*/  IMAD.MOV.U32 R226, RZ, RZ, R18 ;  /* 0x000000ffffe27224 */ /* 0x000fce00078e0012 */
.L_x_755:
[----:B------:R-:W-:Y:S02]  /*abc0*/  VIADD R18, R226, 0x1 ;  /* 0x00000001e2127836 */ /* 0x000fe40000000000 */
[----:B------:R-:W-:Y:S02]  /*abd0*/  IMAD.MOV.U32 R10, RZ, RZ, R216 ;  /* 0x000000ffff0a7224 */ /* 0x000fe400078e00d8 */
[----:B------:R-:W-:Y:S01]  /*abe0*/  VIADD R216, R216, 0xffffffff ;  /* 0xffffffffd8d87836 */ /* 0x000fe20000000000 */
[----:B------:R-:W-:Y:S02]  /*abf0*/  ISETP.NE.AND P3, PT, R18, 0x2, PT ;  /* 0x000000021200780c */ /* 0x000fe40003f65270 */
[----:B------:R-:W-:Y:S02]  /*ac00*/  ISETP.GT.AND P2, PT, R10, R191, PT ;  /* 0x000000bf0a00720c */ /* 0x000fe40003f44270 */
[----:B------:R-:W-:Y:S02]  /*ac10*/  SEL R10, RZ, 0x1, P3 ;  /* 0x00000001ff0a7807 */ /* 0x000fe40001800000 */
[----:B------:R-:W-:-:S02]  /*ac20*/  SEL R18, R18, RZ, P3 ;  /* 0x000000ff12127207 */ /* 0x000fc40001800000 */
[----:B------:R-:W-:Y:S01]  /*ac30*/  LOP3.LUT R23, R23, R10, RZ, 0x3c, !PT ;  /* 0x0000000a17177212 */ /* 0x000fe200078e3cff */
[----:B--23--:R-:W-:Y:S06]  /*ac40*/  @!P0 BRA `(.L_x_745) ;  /* 0x0000000000048947 */ /* 0x00cfec0003800000 */
[----:B------:R-:W-:Y:S01]  /*ac50*/  BPT.TRAP 0x1 ;  /* 0x000000040000795c */ /* 0x000fe20000300000 */
.L_x_745:
[----:B------:R-:W-:Y:S01]  /*ac60*/  IMAD R217, R18, 0x8, R2 ;  /* 0x0000000812d97824 */ /* 0x000fe200078e0202 */
[----:B-1----:R-:W-:-:S04]  /*ac70*/  SHF.L.U32 R14, R23, 0x1f, RZ ;  /* 0x0000001f170e7819 */ /* 0x002fc800000006ff */
[----:B------:R1:W2:Y:S01]  /*ac80*/  SYNCS.PHASECHK.TRANS64.TRYWAIT P3, [R217+URZ+0x28c30], R14 ;  /* 0x028c300ed90075a7 */ /* 0x0002a2000806017f */
[----:B------:R-:W-:Y:S05]  /*ac90*/  @!P0 BRA `(.L_x_746) ;  /* 0x0000000000048947 */ /* 0x000fea0003800000 */
[----:B------:R-:W-:Y:S01]  /*aca0*/  BPT.TRAP 0x1 ;  /* 0x000000040000795c */ /* 0x000fe20000300000 */
.L_x_746:
[----:B------:R-:W-:Y:S01]  /*acb0*/  VIADD R10, R2, 0x20400 ;  /* 0x00020400020a7836 */ /* 0x000fe20000000000 */
[----:B------:R-:W-:Y:S01]  /*acc0*/  BSSY B1, `(.L_x_747) ;  /* 0x0000009000017945 */ /* 0x000fe20003800000 */
[----:B0-----:R-:W-:Y:S02]  /*acd0*/  IMAD R152, R18, 0x200, R0 ;  /* 0x0000020012987824 */ /* 0x001fe400078e0200 */
[----:B------:R-:W-:Y:S01]  /*ace0*/  IMAD.MOV.U32 R153, RZ, RZ, 0x40000040 ;  /* 0x40000040ff997424 */ /* 0x000fe200078e00ff */
[----:B------:R-:W-:-:S04]  /*acf0*/  SHF.R.U32.HI R10, RZ, 0x4, R10 ;  /* 0x00000004ff0a7819 */ /* 0x000fc8000001160a */
[----:B------:R-:W-:-:S04]  /*ad00*/  LOP3.LUT R10, R10, 0x3fff, RZ, 0xc0, !PT ;  /* 0x00003fff0a0a7812 */ /* 0x000fc800078ec0ff */
[----:B------:R-:W-:Y:S01]  /*ad10*/  LOP3.LUT R10, R10, 0x10000, RZ, 0xfc, !PT ;  /* 0x000100000a0a7812 */ /* 0x000fe200078efcff */
[----:B--2---:R-:W-:Y:S06]  /*ad20*/  @P3 BRA `(.L_x_748) ;  /* 0x0000000000083947 */ /* 0x004fec0003800000 */
[----:B------:R-:W0:Y:S02]  /*ad30*/  SYNCS.PHASECHK.TRANS64.TRYWAIT P3, [R217+URZ+0x28c30], R14 ;  /* 0x028c300ed90075a7 */ /* 0x000e24000806017f */
[----:B0-----:R-:W-:Y:S05]  /*ad40*/  @!P3 BRA `(.L_x_749) ;  /* 0x0000010000ecb947 */ /* 0x001fea0003800000 */
.L_x_748:
[----:B------:R-:W-:Y:S05]  /*ad50*/  BSYNC B1 ;  /* 0x0000000000017941 */ /* 0x000fea0003800000 */
.L_x_747:
[----:B------:R-:W-:Y:S01]  /*ad60*/  IMAD.MOV.U32 R11, RZ, RZ, 0x40000040 ;  /* 0x40000040ff0b7424 */ /* 0x000fe200078e00ff */
[----:B------:R-:W-:Y:S01]  /*ad70*/  R2UR UR4, R10 ;  /* 0x000000000a0472ca */ /* 0x000fe200000e0000 */
[C---:B------:R-:W-:Y:S01]  /*ad80*/  VIADD R20, R152.reuse, 0x2 ;  /* 0x0000000298147836 */ /* 0x040fe20000000000 */
[C---:B------:R-:W-:Y:S01]  /*ad90*/  R2UR UR6, R152.reuse ;  /* 0x00000000980672ca */ /* 0x040fe200000e0000 */
[C---:B------:R-:W-:Y:S01]  /*ada0*/  VIADD R10, R152.reuse, 0x4 ;  /* 0x00000004980a7836 */ /* 0x040fe20000000000 */
[----:B------:R-:W-:Y:S01]  /*adb0*/  R2UR UR7, R153 ;  /* 0x00000000990772ca */ /* 0x000fe200000e0000 */
[----:B------:R-:W-:Y:S01]  /*adc0*/  VIADD R152, R152, 0x6 ;  /* 0x0000000698987836 */ /* 0x000fe20000000000 */
[----:B------:R-:W-:Y:S01]  /*add0*/  R2UR UR5, R11 ;  /* 0x000000000b0572ca */ /* 0x000fe200000e0000 */
[----:B------:R-:W-:Y:S01]  /*ade0*/  IMAD.MOV.U32 R153, RZ, RZ, 0x40000040 ;  /* 0x40000040ff997424 */ /* 0x000fe200078e00ff */
[----:B------:R-:W-:Y:S01]  /*adf0*/  R2UR UR10, R20 ;  /* 0x00000000140a72ca */ /* 0x000fe200000e0000 */
[----:B------:R-:W-:Y:S01]  /*ae00*/  IMAD.MOV.U32 R21, RZ, RZ, 0x40000040 ;  /* 0x40000040ff157424 */ /* 0x000fe200078e00ff */
[----:B------:R-:W-:-:S02]  /*ae10*/  R2UR UR18, R152 ;  /* 0x00000000981272ca */ /* 0x000fc400000e0000 */
[----:B------:R-:W-:Y:S02]  /*ae20*/  R2UR UR19, R153 ;  /* 0x00000000991372ca */ /* 0x000fe400000e0000 */
[----:B------:R-:W-:Y:S01]  /*ae30*/  WARPGROUP.ARRIVE ;  /* 0x00000000000079c5 */ /* 0x000fe20000000000 */
[----:B------:R-:W-:Y:S02]  /*ae40*/  R2UR UR11, R21 ;  /* 0x00000000150b72ca */ /* 0x000fe400000e0000 */
[----:B------:R-:W-:Y:S02]  /*ae50*/  R2UR UR8, R8 ;  /* 0x00000000080872ca */ /* 0x000fe400000e0000 */
[----:B------:R-:W-:Y:S01]  /*ae60*/  R2UR UR9, R9 ;  /* 0x00000000090972ca */ /* 0x000fe200000e0000 */
[----:B------:R-:W-:Y:S01]  /*ae70*/  HGMMA.64x64x16.F32 R152, gdesc[UR4], RZ, !UPT, gsb0 ;  /* 0x00e00000049879f0 */ /* 0x000fe2000c0008ff */
[----:B------:R-:W-:Y:S02]  /*ae80*/  R2UR UR14, R10 ;  /* 0x000000000a0e72ca */ /* 0x000fe400000e0000 */
[----:B------:R-:W-:-:S02]  /*ae90*/  R2UR UR15, R11 ;  /* 0x000000000b0f72ca */ /* 0x000fc400000e0000 */
[----:B------:R-:W-:Y:S02]  /*aea0*/  R2UR UR12, R6 ;  /* 0x00000000060c72ca */ /* 0x000fe400000e0000 */
[----:B------:R-:W-:Y:S02]  /*aeb0*/  R2UR UR13, R7 ;  /* 0x00000000070d72ca */ /* 0x000fe400000e0000 */
[----:B------:R-:W-:Y:S02]  /*aec0*/  R2UR UR16, R4 ;  /* 0x00000000041072ca */ /* 0x000fe400000e0000 */
[----:B------:R-:W-:Y:S02]  /*aed0*/  R2UR UR17, R5 ;  /* 0x00000000051172ca */ /* 0x000fe400000e0000 */
[----:B------:R-:W-:Y:S01]  /*aee0*/  ISETP.NE.AND P3, PT, R192, RZ, PT ;  /* 0x000000ffc000720c */ /* 0x000fe20003f65270 */
        /* <DEDUP_REMOVED lines=26> */
[----:B------:R-:W2:Y:S02]  /*b090*/  SHFL.BFLY PT, R11, R10, 0x2, 0x1f ;  /* 0x0c401f000a0b7f89 */ /* 0x000ea400000e0000 */
[----:B--2---:R-:W-:-:S05]  /*b0a0*/  FMNMX.FTZ R11, R10, R11, !PT ;  /* 0x0000000b0a0b7209 */ /* 0x004fca0007810000 */
[----:B------:R-:W2:Y:S02]  /*b0b0*/  SHFL.BFLY PT, R10, R11, 0x1, 0x1f ;  /* 0x0c201f000b0a7f89 */ /* 0x000ea400000e0000 */
[----:B--2---:R-:W-:Y:S01]  /*b0c0*/  FMNMX.FTZ R11, R11, R10, !PT ;  /* 0x0000000a0b0b7209 */ /* 0x004fe20007810000 */
[----:B------:R-:W-:-:S04]  /*b0d0*/  IMAD.U32 R10, RZ, RZ, UR39 ;  /* 0x00000027ff0a7e24 */ /* 0x000fc8000f8e00ff */
[C---:B------:R-:W-:Y:S01]  /*b0e0*/  FMUL.FTZ R20, R11.reuse, R10 ;  /* 0x0000000a0b147220 */ /* 0x040fe20000410000 */
[----:B------:R-:W-:-:S03]  /*b0f0*/  FADD.FTZ R21, -R11, R227 ;  /* 0x000000e30b157221 */ /* 0x000fc60000010100 */
[-CC-:B------:R-:W-:Y:S01]  /*b100*/  FFMA.FTZ R152, R152, R10.reuse, -R20.reuse ;  /* 0x0000000a98987223 */ /* 0x180fe20000010814 */
[-C--:B------:R-:W-:Y:S01]  /*b110*/  FMUL.FTZ R21, R21, R10.reuse ;  /* 0x0000000a15157220 */ /* 0x080fe20000410000 */
[-CC-:B------:R-:W-:Y:S01]  /*b120*/  FFMA.FTZ R153, R153, R10.reuse, -R20.reuse ;  /* 0x0000000a99997223 */ /* 0x180fe20000010814 */
[-CC-:B------:R-:W-:Y:S01]  /*b130*/  FFMA.FTZ R156, R156, R10.reuse, -R20.reuse ;  /* 0x0000000a9c9c7223 */ /* 0x180fe20000010814 */
[-CC-:B------:R-:W-:Y:S01]  /*b140*/  FFMA.FTZ R157, R157, R10.reuse, -R20.reuse ;  /* 0x0000000a9d9d7223 */ /* 0x180fe20000010814 */
[----:B------:R2:W3:Y:S01]  /*b150*/  MUFU.EX2 R227, R21 ;  /* 0x0000001500e37308 */ /* 0x0004e20000000800 */
[-CC-:B------:R-:W-:Y:S01]  /*b160*/  FFMA.FTZ R160, R160, R10.reuse, -R20.reuse ;  /* 0x0000000aa0a07223 */ /* 0x180fe20000010814 */
[-CC-:B------:R-:W-:Y:S01]  /*b170*/  FFMA.FTZ R161, R161, R10.reuse, -R20.reuse ;  /* 0x0000000aa1a17223 */ /* 0x180fe20000010814 */
[-CC-:B------:R-:W-:Y:S01]  /*b180*/  FFMA.FTZ R164, R164, R10.reuse, -R20.reuse ;  /* 0x0000000aa4a47223 */ /* 0x180fe20000010814 */
[-CC-:B------:R-:W-:Y:S01]  /*b190*/  FFMA.FTZ R165, R165, R10.reuse, -R20.reuse ;  /* 0x0000000aa5a57223 */ /* 0x180fe20000010814 */
[-CC-:B------:R-:W-:Y:S01]  /*b1a0*/  FFMA.FTZ R168, R168, R10.reuse, -R20.reuse ;  /* 0x0000000aa8a87223 */ /* 0x180fe20000010814 */
[-CC-:B------:R-:W-:Y:S01]  /*b1b0*/  FFMA.FTZ R172, R172, R10.reuse, -R20.reuse ;  /* 0x0000000aacac7223 */ /* 0x180fe20000010814 */
[-CC-:B------:R-:W-:Y:S01]  /*b1c0*/  FFMA.FTZ R173, R173, R10.reuse, -R20.reuse ;  /* 0x0000000aadad7223 */ /* 0x180fe20000010814 */
[----:B------:R-:W4:Y:S01]  /*b1d0*/  MUFU.EX2 R152, R152 ;  /* 0x0000009800987308 */ /* 0x000f220000000800 */
[----:B--2---:R-:W-:Y:S01]  /*b1e0*/  FFMA.FTZ R21, R169, R10, -R20 ;  /* 0x0000000aa9157223 */ /* 0x004fe20000010814 */
[----:B------:R-:W-:-:S02]  /*b1f0*/  @!P3 IMAD R169, R226, 0x40, R190 ;  /* 0x00000040e2a9b824 */ /* 0x000fc400078e02be */
[-CC-:B------:R-:W-:Y:S01]  /*b200*/  FFMA.FTZ R176, R176, R10.reuse, -R20.reuse ;  /* 0x0000000ab0b07223 */ /* 0x180fe20000010814 */
[-CC-:B------:R-:W-:Y:S01]  /*b210*/  FFMA.FTZ R177, R177, R10.reuse, -R20.reuse ;  /* 0x0000000ab1b17223 */ /* 0x180fe20000010814 */
[-CC-:B------:R-:W-:Y:S01]  /*b220*/  FFMA.FTZ R180, R180, R10.reuse, -R20.reuse ;  /* 0x0000000ab4b47223 */ /* 0x180fe20000010814 */
[----:B------:R-:W-:Y:S01]  /*b230*/  FFMA.FTZ R20, R181, R10, -R20 ;  /* 0x0000000ab5147223 */ /* 0x000fe20000010814 */
[----:B------:R-:W2:Y:S01]  /*b240*/  MUFU.EX2 R153, R153 ;  /* 0x0000009900997308 */ /* 0x000ea20000000800 */
[-C--:B---3--:R-:W-:Y:S01]  /*b250*/  FMUL.FTZ R24, R24, R227.reuse ;  /* 0x000000e318187220 */ /* 0x088fe20000410000 */
[-C--:B------:R-:W-:Y:S01]  /*b260*/  FMUL.FTZ R25, R25, R227.reuse ;  /* 0x000000e319197220 */ /* 0x080fe20000410000 */
[-C--:B------:R-:W-:Y:S01]  /*b270*/  FMUL.FTZ R28, R28, R227.reuse ;  /* 0x000000e31c1c7220 */ /* 0x080fe20000410000 */
[-C--:B------:R-:W-:Y:S01]  /*b280*/  FMUL.FTZ R29, R29, R227.reuse ;  /* 0x000000e31d1d7220 */ /* 0x080fe20000410000 */
[-C--:B------:R-:W-:Y:S01]  /*b290*/  FMUL.FTZ R32, R32, R227.reuse ;  /* 0x000000e320207220 */ /* 0x080fe20000410000 */
[-C--:B------:R-:W-:Y:S01]  /*b2a0*/  FMUL.FTZ R33, R33, R227.reuse ;  /* 0x000000e321217220 */ /* 0x080fe20000410000 */
[----:B------:R-:W-:Y:S01]  /*b2b0*/  FMUL.FTZ R36, R36, R227 ;  /* 0x000000e324247220 */ /* 0x000fe20000410000 */
[----:B------:R-:W3:Y:S01]  /*b2c0*/  MUFU.EX2 R156, R156 ;  /* 0x0000009c009c7308 */ /* 0x000ee20000000800 */
[----:B----4-:R-:W-:Y:S01]  /*b2d0*/  FFMA.FTZ R3, R227, R3, R152 ;  /* 0x00000003e3037223 */ /* 0x010fe20000010098 */
[-C--:B------:R-:W-:Y:S01]  /*b2e0*/  FMUL.FTZ R37, R37, R227.reuse ;  /* 0x000000e325257220 */ /* 0x080fe20000410000 */
[-C--:B------:R-:W-:Y:S01]  /*b2f0*/  FMUL.FTZ R40, R40, R227.reuse ;  /* 0x000000e328287220 */ /* 0x080fe20000410000 */
[-C--:B------:R-:W-:Y:S01]  /*b300*/  FMUL.FTZ R41, R41, R227.reuse ;  /* 0x000000e329297220 */ /* 0x080fe20000410000 */
[-C--:B------:R-:W-:Y:S01]  /*b310*/  FMUL.FTZ R44, R44, R227.reuse ;  /* 0x000000e32c2c7220 */ /* 0x080fe20000410000 */
[-C--:B------:R-:W-:Y:S01]  /*b320*/  FMUL.FTZ R45, R45, R227.reuse ;  /* 0x000000e32d2d7220 */ /* 0x080fe20000410000 */
[----:B------:R-:W-:Y:S01]  /*b330*/  FMUL.FTZ R48, R48, R227 ;  /* 0x000000e330307220 */ /* 0x000fe20000410000 */
[----:B------:R-:W4:Y:S01]  /*b340*/  MUFU.EX2 R157, R157 ;  /* 0x0000009d009d7308 */ /* 0x000f220000000800 */
[C---:B--2---:R-:W-:Y:S01]  /*b350*/  FADD.FTZ R3, R153.reuse, R3 ;  /* 0x0000000399037221 */ /* 0x044fe20000010000 */
[----:B------:R-:W-:Y:S01]  /*b360*/  F2FP.F16.F32.PACK_AB R152, R153, R152 ;  /* 0x000000989998723e */ /* 0x000fe200000000ff */
[----:B------:R-:W-:-:S02]  /*b370*/  @!P1 VIADD R153, R217, 0x28c40 ;  /* 0x00028c40d9999836 */ /* 0x000fc40000000000 */
[-C--:B------:R-:W-:Y:S01]  /*b380*/  FMUL.FTZ R49, R49, R227.reuse ;  /* 0x000000e331317220 */ /* 0x080fe20000410000 */
[-C--:B------:R-:W-:Y:S01]  /*b390*/  FMUL.FTZ R52, R52, R227.reuse ;  /* 0x000000e334347220 */ /* 0x080fe20000410000 */
[-C--:B------:R-:W-:Y:S01]  /*b3a0*/  FMUL.FTZ R53, R53, R227.reuse ;  /* 0x000000e335357220 */ /* 0x080fe20000410000 */
[-C--:B------:R-:W-:Y:S01]  /*b3b0*/  FMUL.FTZ R56, R56, R227.reuse ;  /* 0x000000e338387220 */ /* 0x080fe20000410000 */
[----:B------:R-:W-:Y:S01]  /*b3c0*/  @!P1 PRMT R153, RZ, 0x654, R153 ;  /* 0x00000654ff999816 */ /* 0x000fe20000000099 */
[----:B------:R-:W2:Y:S01]  /*b3d0*/  MUFU.EX2 R160, R160 ;  /* 0x000000a000a07308 */ /* 0x000ea20000000800 */
[----:B---3--:R-:W-:Y:S01]  /*b3e0*/  FADD.FTZ R3, R156, R3 ;  /* 0x000000039c037221 */ /* 0x008fe20000010000 */
[-C--:B------:R-:W-:Y:S01]  /*b3f0*/  FMUL.FTZ R57, R57, R227.reuse ;  /* 0x000000e339397220 */ /* 0x080fe20000410000 */
[----:B------:R3:W-:Y:S01]  /*b400*/  @!P1 SYNCS.ARRIVE.TRANS64.RED.A1T0 RZ, [R153+URZ], RZ ;  /* 0x000000ff99ff99a7 */ /* 0x0007e2000810043f */
[-C--:B------:R-:W-:Y:S01]  /*b410*/  FMUL.FTZ R60, R60, R227.reuse ;  /* 0x000000e33c3c7220 */ /* 0x080fe20000410000 */
[-C--:B------:R-:W-:Y:S01]  /*b420*/  FMUL.FTZ R61, R61, R227.reuse ;  /* 0x000000e33d3d7220 */ /* 0x080fe20000410000 */
[-C--:B------:R-:W-:Y:S01]  /*b430*/  FMUL.FTZ R64, R64, R227.reuse ;  /* 0x000000e340407220 */ /* 0x080fe20000410000 */
[-C--:B------:R-:W-:Y:S01]  /*b440*/  FMUL.FTZ R65, R65, R227.reuse ;  /* 0x000000e341417220 */ /* 0x080fe20000410000 */
[----:B------:R-:W5:Y:S01]  /*b450*/  MUFU.EX2 R161, R161 ;  /* 0x000000a100a17308 */ /* 0x000f620000000800 */
[-C--:B------:R-:W-:Y:S01]  /*b460*/  FMUL.FTZ R68, R68, R227.reuse ;  /* 0x000000e344447220 */ /* 0x080fe20000410000 */
[----:B------:R-:W-:Y:S01]  /*b470*/  FMUL.FTZ R69, R69, R227 ;  /* 0x000000e345457220 */ /* 0x000fe20000410000 */
[----:B---3--:R-:W-:Y:S01]  /*b480*/  @!P3 IMAD R153, R169, 0x4, R2 ;  /* 0x00000004a999b824 */ /* 0x008fe200078e0202 */
[----:B------:R-:W-:Y:S01]  /*b490*/  FMNMX.FTZ R169, R154, R15, !PT ;  /* 0x0000000f9aa97209 */ /* 0x000fe20007810000 */
[-C--:B------:R-:W-:Y:S01]  /*b4a0*/  FMUL.FTZ R72, R72, R227.reuse ;  /* 0x000000e348487220 */ /* 0x080fe20000410000 */
[-C--:B------:R-:W-:Y:S01]  /*b4b0*/  FMUL.FTZ R73, R73, R227.reuse ;  /* 0x000000e349497220 */ /* 0x080fe20000410000 */
[----:B------:R-:W-:Y:S01]  /*b4c0*/  FMUL.FTZ R76, R76, R227 ;  /* 0x000000e34c4c7220 */ /* 0x000fe20000410000 */
[----:B------:R-:W-:Y:S01]  /*b4d0*/  FMNMX.FTZ R169, R155, R169, !PT ;  /* 0x000000a99ba97209 */ /* 0x000fe20007810000 */
[----:B------:R-:W-:Y:S01]  /*b4e0*/  @!P3 STS [R153+0x28800], R227 ;  /* 0x028800e39900b388 */ /* 0x000fe20000000800 */
[-C--:B------:R-:W-:Y:S01]  /*b4f0*/  FMUL.FTZ R77, R77, R227.reuse ;  /* 0x000000e34d4d7220 */ /* 0x080fe20000410000 */
[----:B------:R-:W-:Y:S01]  /*b500*/  FMUL.FTZ R80, R80, R227 ;  /* 0x000000e350507220 */ /* 0x000fe20000410000 */
[----:B------:R-:W-:Y:S01]  /*b510*/  FMNMX.FTZ R169, R158, R169, !PT ;  /* 0x000000a99ea97209 */ /* 0x000fe20007810000 */
[-C--:B------:R-:W-:Y:S01]  /*b520*/  FMUL.FTZ R81, R81, R227.reuse ;  /* 0x000000e351517220 */ /* 0x080fe20000410000 */
        /* <DEDUP_REMOVED lines=44> */
[----:B------:R-:W-:Y:S01]  /*b7f0*/  FMUL.FTZ R149, R149, R227 ;  /* 0x000000e395957220 */ /* 0x000fe20000410000 */
[----:B----4-:R-:W-:Y:S01]  /*b800*/  FADD.FTZ R3, R157, R3 ;  /* 0x000000039d037221 */ /* 0x010fe20000010000 */
[----:B------:R-:W-:Y:S01]  /*b810*/  FMNMX.FTZ R169, R182, R169, !PT ;  /* 0x000000a9b6a97209 */ /* 0x000fe20007810000 */
[----:B------:R-:W3:Y:S02]  /*b820*/  MUFU.EX2 R164, R164 ;  /* 0x000000a400a47308 */ /* 0x000ee40000000800 */
[----:B--2---:R-:W-:Y:S01]  /*b830*/  FADD.FTZ R3, R160, R3 ;  /* 0x00000003a0037221 */ /* 0x004fe20000010000 */
[----:B------:R-:W-:-:S03]  /*b840*/  FMNMX.FTZ R169, R183, R169, !PT ;  /* 0x000000a9b7a97209 */ /* 0x000fc60007810000 */
[----:B-----5:R-:W-:Y:S02]  /*b850*/  FADD.FTZ R3, R161, R3 ;  /* 0x00000003a1037221 */ /* 0x020fe40000010000 */
[----:B------:R-:W2:Y:S01]  /*b860*/  SHFL.BFLY PT, R181, R169, 0x2, 0x1f ;  /* 0x0c401f00a9b57f89 */ /* 0x000ea200000e0000 */
[----:B------:R-:W4:Y:S08]  /*b870*/  MUFU.EX2 R165, R165 ;  /* 0x000000a500a57308 */ /* 0x000f300000000800 */
[----:B------:R-:W5:Y:S01]  /*b880*/  MUFU.EX2 R168, R168 ;  /* 0x000000a800a87308 */ /* 0x000f620000000800 */
[----:B---3--:R-:W-:-:S07]  /*b890*/  FADD.FTZ R3, R164, R3 ;  /* 0x00000003a4037221 */ /* 0x008fce0000010000 */
[----:B------:R-:W3:Y:S01]  /*b8a0*/  MUFU.EX2 R21, R21 ;  /* 0x0000001500157308 */ /* 0x000ee20000000800 */
[----:B----4-:R-:W-:Y:S01]  /*b8b0*/  FADD.FTZ R3, R165, R3 ;  /* 0x00000003a5037221 */ /* 0x010fe20000010000 */
[----:B--2---:R-:W-:-:S06]  /*b8c0*/  FMNMX.FTZ R169, R169, R181, !PT ;  /* 0x000000b5a9a97209 */ /* 0x004fcc0007810000 */
[----:B------:R-:W2:Y:S01]  /*b8d0*/  MUFU.EX2 R172, R172 ;  /* 0x000000ac00ac7308 */ /* 0x000ea20000000800 */
[----:B-----5:R-:W-:Y:S01]  /*b8e0*/  FADD.FTZ R3, R168, R3 ;  /* 0x00000003a8037221 */ /* 0x020fe20000010000 */
[----:B------:R-:W4:Y:S06]  /*b8f0*/  SHFL.BFLY PT, R181, R169, 0x1, 0x1f ;  /* 0x0c201f00a9b57f89 */ /* 0x000f2c00000e0000 */
[----:B------:R-:W5:Y:S01]  /*b900*/  MUFU.EX2 R173, R173 ;  /* 0x000000ad00ad7308 */ /* 0x000f620000000800 */
[----:B---3--:R-:W-:-:S07]  /*b910*/  FADD.FTZ R3, R21, R3 ;  /* 0x0000000315037221 */ /* 0x008fce0000010000 */
[----:B------:R-:W3:Y:S01]  /*b920*/  MUFU.EX2 R176, R176 ;  /* 0x000000b000b07308 */ /* 0x000ee20000000800 */
[----:B--2---:R-:W-:-:S07]  /*b930*/  FADD.FTZ R3, R172, R3 ;  /* 0x00000003ac037221 */ /* 0x004fce0000010000 */
[----:B------:R-:W2:Y:S01]  /*b940*/  MUFU.EX2 R177, R177 ;  /* 0x000000b100b17308 */ /* 0x000ea20000000800 */
[----:B-----5:R-:W-:Y:S01]  /*b950*/  FADD.FTZ R3, R173, R3 ;  /* 0x00000003ad037221 */ /* 0x020fe20000010000 */
[----:B----4-:R-:W-:-:S06]  /*b960*/  FMNMX.FTZ R169, R169, R181, !PT ;  /* 0x000000b5a9a97209 */ /* 0x010fcc0007810000 */
[----:B------:R-:W4:Y:S01]  /*b970*/  MUFU.EX2 R180, R180 ;  /* 0x000000b400b47308 */ /* 0x000f220000000800 */
[----:B------:R-:W-:Y:S01]  /*b980*/  FADD.FTZ R15, -R169, R15 ;  /* 0x0000000fa90f7221 */ /* 0x000fe20000010100 */
[----:B---3--:R-:W-:-:S03]  /*b990*/  FADD.FTZ R3, R176, R3 ;  /* 0x00000003b0037221 */ /* 0x008fc60000010000 */
[----:B------:R-:W-:-:S03]  /*b9a0*/  FMUL.FTZ R15, R15, R10 ;  /* 0x0000000a0f0f7220 */ /* 0x000fc60000410000 */
[----:B------:R-:W3:Y:S01]  /*b9b0*/  MUFU.EX2 R20, R20 ;  /* 0x0000001400147308 */ /* 0x000ee20000000800 */
[----:B--2---:R-:W-:-:S07]  /*b9c0*/  FADD.FTZ R3, R177, R3 ;  /* 0x00000003b1037221 */ /* 0x004fce0000010000 */
[----:B------:R-:W2:Y:S01]  /*b9d0*/  MUFU.EX2 R15, R15 ;  /* 0x0000000f000f7308 */ /* 0x000ea20000000800 */
[----:B----4-:R-:W-:-:S04]  /*b9e0*/  FADD.FTZ R3, R180, R3 ;  /* 0x00000003b4037221 */ /* 0x010fc80000010000 */
[----:B---3--:R-:W-:Y:S01]  /*b9f0*/  FADD.FTZ R3, R20, R3 ;  /* 0x0000000314037221 */ /* 0x008fe20000010000 */
[----:B--2---:R2:W-:Y:S01]  /*ba00*/  @!P3 STS [R153+0x28820], R15 ;  /* 0x0288200f9900b388 */ /* 0x0045e20000000800 */
        /* <DEDUP_REMOVED lines=9> */
[-C--:B--2---:R-:W-:Y:S01]  /*baa0*/  FMUL.FTZ R153, R169, R10.reuse ;  /* 0x0000000aa9997220 */ /* 0x084fe20000410000 */
[-C--:B------:R-:W-:Y:S01]  /*bab0*/  FMUL.FTZ R43, R43, R15.reuse ;  /* 0x0000000f2b2b7220 */ /* 0x080fe20000410000 */
[-C--:B------:R-:W-:Y:S01]  /*bac0*/  FMUL.FTZ R46, R46, R15.reuse ;  /* 0x0000000f2e2e7220 */ /* 0x080fe20000410000 */
[-C--:B------:R-:W-:Y:S01]  /*bad0*/  FMUL.FTZ R47, R47, R15.reuse ;  /* 0x0000000f2f2f7220 */ /* 0x080fe20000410000 */
[-CC-:B------:R-:W-:Y:S01]  /*bae0*/  FFMA.FTZ R154, R154, R10.reuse, -R153.reuse ;  /* 0x0000000a9a9a7223 */ /* 0x180fe20000010899 */
        /* <DEDUP_REMOVED lines=14> */
[----:B------:R-:W-:Y:S01]  /*bbd0*/  FFMA.FTZ R183, R183, R10, -R153 ;  /* 0x0000000ab7b77223 */ /* 0x000fe20000010899 */
        /* <DEDUP_REMOVED lines=8> */
[----:B------:R2:W3:Y:S01]  /*bc60*/  MUFU.EX2 R153, R154 ;  /* 0x0000009a00997308 */ /* 0x0004e20000000800 */
[-C--:B------:R-:W-:Y:S01]  /*bc70*/  FMUL.FTZ R63, R63, R15.reuse ;  /* 0x0000000f3f3f7220 */ /* 0x080fe20000410000 */
[-C--:B------:R-:W-:Y:S01]  /*bc80*/  FMUL.FTZ R66, R66, R15.reuse ;  /* 0x0000000f42427220 */ /* 0x080fe20000410000 */
[-C--:B------:R-:W-:Y:S01]  /*bc90*/  FMUL.FTZ R67, R67, R15.reuse ;  /* 0x0000000f43437220 */ /* 0x080fe20000410000 */
[-C--:B------:R-:W-:Y:S01]  /*bca0*/  FMUL.FTZ R70, R70, R15.reuse ;  /* 0x0000000f46467220 */ /* 0x080fe20000410000 */
[-C--:B------:R-:W-:Y:S01]  /*bcb0*/  FMUL.FTZ R71, R71, R15.reuse ;  /* 0x0000000f47477220 */ /* 0x080fe20000410000 */
[-C--:B------:R-:W-:Y:S01]  /*bcc0*/  FMUL.FTZ R74, R74, R15.reuse ;  /* 0x0000000f4a4a7220 */ /* 0x080fe20000410000 */
[-C--:B------:R-:W-:Y:S01]  /*bcd0*/  FMUL.FTZ R75, R75, R15.reuse ;  /* 0x0000000f4b4b7220 */ /* 0x080fe20000410000 */
[----:B------:R4:W5:Y:S01]  /*bce0*/  MUFU.EX2 R181, R158 ;  /* 0x0000009e00b57308 */ /* 0x0009620000000800 */
[----:B--2---:R-:W-:Y:S01]  /*bcf0*/  F2FP.F16.F32.PACK_AB R154, R157, R156 ;  /* 0x0000009c9d9a723e */ /* 0x004fe200000000ff */
[-C--:B------:R-:W-:Y:S01]  /*bd00*/  FMUL.FTZ R78, R78, R15.reuse ;  /* 0x0000000f4e4e7220 */ /* 0x080fe20000410000 */
[----:B------:R-:W-:Y:S01]  /*bd10*/  F2FP.F16.F32.PACK_AB R156, R161, R160 ;  /* 0x000000a0a19c723e */ /* 0x000fe200000000ff */
[-C--:B------:R-:W-:Y:S01]  /*bd20*/  FMUL.FTZ R79, R79, R15.reuse ;  /* 0x0000000f4f4f7220 */ /* 0x080fe20000410000 */
[----:B------:R-:W-:Y:S01]  /*bd30*/  F2FP.F16.F32.PACK_AB R160, R21, R168 ;  /* 0x000000a815a0723e */ /* 0x000fe200000000ff */
[-C--:B------:R-:W-:Y:S01]  /*bd40*/  FMUL.FTZ R82, R82, R15.reuse ;  /* 0x0000000f52527220 */ /* 0x080fe20000410000 */
[-C--:B------:R-:W-:Y:S01]  /*bd50*/  FMUL.FTZ R83, R83, R15.reuse ;  /* 0x0000000f53537220 */ /* 0x080fe20000410000 */
[----:B------:R-:W2:Y:S01]  /*bd60*/  MUFU.EX2 R159, R159 ;  /* 0x0000009f009f7308 */ /* 0x000ea20000000800 */
[----:B---3--:R-:W-:Y:S01]  /*bd70*/  FFMA.FTZ R12, R15, R12, R153 ;  /* 0x0000000c0f0c7223 */ /* 0x008fe20000010099 */
[----:B----4-:R-:W-:Y:S01]  /*bd80*/  F2FP.F16.F32.PACK_AB R158, R165, R164 ;  /* 0x000000a4a59e723e */ /* 0x010fe200000000ff */
[----:B------:R-:W-:Y:S01]  /*bd90*/  FMUL.FTZ R86, R86, R15 ;  /* 0x0000000f56567220 */ /* 0x000fe20000410000 */
[C---:B------:R-:W-:Y:S01]  /*bda0*/  F2FP.F16.F32.PACK_AB R153, R155.reuse, R153 ;  /* 0x000000999b99723e */ /* 0x040fe200000000ff */
[----:B------:R-:W-:Y:S01]  /*bdb0*/  FADD.FTZ R12, R155, R12 ;  /* 0x0000000c9b0c7221 */ /* 0x000fe20000010000 */
[----:B------:R-:W-:Y:S01]  /*bdc0*/  F2FP.F16.F32.PACK_AB R164, R177, R176 ;  /* 0x000000b0b1a4723e */ /* 0x000fe200000000ff */
[-C--:B------:R-:W-:Y:S01]  /*bdd0*/  FMUL.FTZ R87, R87, R15.reuse ;  /* 0x0000000f57577220 */ /* 0x080fe20000410000 */
[----:B------:R3:W4:Y:S01]  /*bde0*/  MUFU.EX2 R226, R162 ;  /* 0x000000a200e27308 */ /* 0x0007220000000800 */
[----:B-----5:R-:W-:Y:S01]  /*bdf0*/  FADD.FTZ R12, R181, R12 ;  /* 0x0000000cb50c7221 */ /* 0x020fe20000010000 */
[-C--:B------:R-:W-:Y:S01]  /*be00*/  FMUL.FTZ R90, R90, R15.reuse ;  /* 0x0000000f5a5a7220 */ /* 0x080fe20000410000 */
[-C--:B------:R-:W-:Y:S01]  /*be10*/  FMUL.FTZ R91, R91, R15.reuse ;  /* 0x0000000f5b5b7220 */ /* 0x080fe20000410000 */
[-C--:B------:R-:W-:Y:S01]  /*be20*/  FMUL.FTZ R94, R94, R15.reuse ;  /* 0x0000000f5e5e7220 */ /* 0x080fe20000410000 */
[-C--:B------:R-:W-:Y:S01]  /*be30*/  FMUL.FTZ R95, R95, R15.reuse ;  /* 0x0000000f5f5f7220 */ /* 0x080fe20000410000 */
[-C--:B------:R-:W-:Y:S01]  /*be40*/  FMUL.FTZ R98, R98, R15.reuse ;  /* 0x0000000f62627220 */ /* 0x080fe20000410000 */
[----:B------:R-:W-:Y:S01]  /*be50*/  FMUL.FTZ R99, R99, R15 ;  /* 0x0000000f63637220 */ /* 0x000fe20000410000 */
[----:B------:R-:W5:Y:S01]  /*be60*/  MUFU.EX2 R163, R163 ;  /* 0x000000a300a37308 */ /* 0x000f620000000800 */
[C---:B--2---:R-:W-:Y:S01]  /*be70*/  FADD.FTZ R12, R159.reuse, R12 ;  /* 0x0000000c9f0c7221 */ /* 0x044fe20000010000 */
[----:B------:R-:W-:Y:S01]  /*be80*/  F2FP.F16.F32.PACK_AB R155, R159, R181 ;  /* 0x000000b59f9b723e */ /* 0x000fe200000000ff */
[----:B------:R-:W-:Y:S01]  /*be90*/  BAR.SYNC.DEFER_BLOCKING 0xf, 0x100 ;  /* 0x03c4000000007b1d */ /* 0x000fe20000010000 */
[----:B---3--:R-:W-:Y:S01]  /*bea0*/  F2FP.F16.F32.PACK_AB R162, R173, R172 ;  /* 0x000000acada2723e */ /* 0x008fe200000000ff */
[-C--:B------:R-:W-:Y:S01]  /*beb0*/  FMUL.FTZ R102, R102, R15.reuse ;  /* 0x0000000f66667220 */ /* 0x080fe20000410000 */
[-C--:B------:R-:W-:Y:S01]  /*bec0*/  FMUL.FTZ R103, R103, R15.reuse ;  /* 0x0000000f67677220 */ /* 0x080fe20000410000 */
[-C--:B------:R-:W-:Y:S01]  /*bed0*/  FMUL.FTZ R106, R106, R15.reuse ;  /* 0x0000000f6a6a7220 */ /* 0x080fe20000410000 */
[-C--:B------:R-:W-:Y:S01]  /*bee0*/  FMUL.FTZ R107, R107, R15.reuse ;  /* 0x0000000f6b6b7220 */ /* 0x080fe20000410000 */
[----:B------:R2:W3:Y:S01]  /*bef0*/  MUFU.EX2 R227, R166 ;  /* 0x000000a600e37308 */ /* 0x0004e20000000800 */
[----:B----4-:R-:W-:Y:S01]  /*bf00*/  FADD.FTZ R12, R226, R12 ;  /* 0x0000000ce20c7221 */ /* 0x010fe20000010000 */
[-C--:B------:R-:W-:Y:S01]  /*bf10*/  FMUL.FTZ R110, R110, R15.reuse ;  /* 0x0000000f6e6e7220 */ /* 0x080fe20000410000 */
[-C--:B------:R-:W-:Y:S01]  /*bf20*/  FMUL.FTZ R111, R111, R15.reuse ;  /* 0x0000000f6f6f7220 */ /* 0x080fe20000410000 */
[-C--:B------:R-:W-:Y:S01]  /*bf30*/  FMUL.FTZ R114, R114, R15.reuse ;  /* 0x0000000f72727220 */ /* 0x080fe20000410000 */
[-C--:B------:R-:W-:Y:S01]  /*bf40*/  FMUL.FTZ R115, R115, R15.reuse ;  /* 0x0000000f73737220 */ /* 0x080fe20000410000 */
[-C--:B------:R-:W-:Y:S01]  /*bf50*/  FMUL.FTZ R118, R118, R15.reuse ;  /* 0x0000000f76767220 */ /* 0x080fe20000410000 */
[-C--:B------:R-:W-:Y:S01]  /*bf60*/  FMUL.FTZ R119, R119, R15.reuse ;  /* 0x0000000f77777220 */ /* 0x080fe20000410000 */
[----:B------:R-:W4:Y:S01]  /*bf70*/  MUFU.EX2 R167, R167 ;  /* 0x000000a700a77308 */ /* 0x000f220000000800 */
[C---:B-----5:R-:W-:Y:S01]  /*bf80*/  FADD.FTZ R12, R163.reuse, R12 ;  /* 0x0000000ca30c7221 */ /* 0x060fe20000010000 */
[----:B------:R-:W-:Y:S01]  /*bf90*/  F2FP.F16.F32.PACK_AB R157, R163, R226 ;  /* 0x000000e2a39d723e */ /* 0x000fe200000000ff */
[-C--:B------:R-:W-:Y:S01]  /*bfa0*/  FMUL.FTZ R122, R122, R15.reuse ;  /* 0x0000000f7a7a7220 */ /* 0x080fe20000410000 */
[----:B--2---:R-:W-:Y:S01]  /*bfb0*/  F2FP.F16.F32.PACK_AB R166, R20, R180 ;  /* 0x000000b414a6723e */ /* 0x004fe200000000ff */
[-C--:B------:R-:W-:Y:S01]  /*bfc0*/  FMUL.FTZ R123, R123, R15.reuse ;  /* 0x0000000f7b7b7220 */ /* 0x080fe20000410000 */
[-C--:B------:R-:W-:Y:S01]  /*bfd0*/  FMUL.FTZ R126, R126, R15.reuse ;  /* 0x0000000f7e7e7220 */ /* 0x080fe20000410000 */
[-C--:B------:R-:W-:Y:S01]  /*bfe0*/  FMUL.FTZ R127, R127, R15.reuse ;  /* 0x0000000f7f7f7220 */ /* 0x080fe20000410000 */
[----:B------:R-:W2:Y:S01]  /*bff0*/  MUFU.EX2 R161, R170 ;  /* 0x000000aa00a17308 */ /* 0x000ea20000000800 */
[----:B---3--:R-:W-:Y:S01]  /*c000*/  FADD.FTZ R12, R227, R12 ;  /* 0x0000000ce30c7221 */ /* 0x008fe20000010000 */
[----:B------:R3:W-:Y:S01]  /*c010*/  STSM.16.M88.4 [R194+0x26800], R152 ;  /* 0x02680098c2007844 */ /* 0x0007e20000000200 */
[-C--:B------:R-:W-:Y:S01]  /*c020*/  FMUL.FTZ R130, R130, R15.reuse ;  /* 0x0000000f82827220 */ /* 0x080fe20000410000 */
[-C--:B------:R-:W-:Y:S01]  /*c030*/  FMUL.FTZ R131, R131, R15.reuse ;  /* 0x0000000f83837220 */ /* 0x080fe20000410000 */
[-C--:B------:R-:W-:Y:S01]  /*c040*/  FMUL.FTZ R134, R134, R15.reuse ;  /* 0x0000000f86867220 */ /* 0x080fe20000410000 */
[-C--:B------:R-:W-:Y:S01]  /*c050*/  FMUL.FTZ R135, R135, R15.reuse ;  /* 0x0000000f87877220 */ /* 0x080fe20000410000 */
[----:B------:R-:W-:Y:S01]  /*c060*/  FMUL.FTZ R138, R138, R15 ;  /* 0x0000000f8a8a7220 */ /* 0x000fe20000410000 */
[----:B------:R-:W5:Y:S01]  /*c070*/  MUFU.EX2 R171, R171 ;  /* 0x000000ab00ab7308 */ /* 0x000f620000000800 */
[C---:B----4-:R-:W-:Y:S01]  /*c080*/  FADD.FTZ R12, R167.reuse, R12 ;  /* 0x0000000ca70c7221 */ /* 0x050fe20000010000 */
[----:B------:R-:W-:Y:S01]  /*c090*/  F2FP.F16.F32.PACK_AB R159, R167, R227 ;  /* 0x000000e3a79f723e */ /* 0x000fe200000000ff */
[-C--:B------:R-:W-:Y:S01]  /*c0a0*/  FMUL.FTZ R139, R139, R15.reuse ;  /* 0x0000000f8b8b7220 */ /* 0x080fe20000410000 */
[-C--:B------:R-:W-:Y:S01]  /*c0b0*/  FMUL.FTZ R142, R142, R15.reuse ;  /* 0x0000000f8e8e7220 */ /* 0x080fe20000410000 */
[-C--:B------:R-:W-:Y:S01]  /*c0c0*/  FMUL.FTZ R143, R143, R15.reuse ;  /* 0x0000000f8f8f7220 */ /* 0x080fe20000410000 */
[-C--:B------:R-:W-:Y:S01]  /*c0d0*/  FMUL.FTZ R146, R146, R15.reuse ;  /* 0x0000000f92927220 */ /* 0x080fe20000410000 */
[----:B------:R3:W-:Y:S01]  /*c0e0*/  STSM.16.M88.4 [R195], R156 ;  /* 0x0000009cc3007844 */ /* 0x0007e20000000200 */
[----:B------:R-:W4:Y:S01]  /*c0f0*/  MUFU.EX2 R174, R174 ;  /* 0x000000ae00ae7308 */ /* 0x000f220000000800 */
[----:B--2---:R-:W-:Y:S01]  /*c100*/  FADD.FTZ R12, R161, R12 ;  /* 0x0000000ca10c7221 */ /* 0x004fe20000010000 */
[-C--:B------:R-:W-:Y:S01]  /*c110*/  FMUL.FTZ R147, R147, R15.reuse ;  /* 0x0000000f93937220 */ /* 0x080fe20000410000 */
[-C--:B------:R-:W-:Y:S01]  /*c120*/  FMUL.FTZ R150, R150, R15.reuse ;  /* 0x0000000f96967220 */ /* 0x080fe20000410000 */
[----:B------:R-:W-:-:S04]  /*c130*/  FMUL.FTZ R151, R151, R15 ;  /* 0x0000000f97977220 */ /* 0x000fc80000410000 */
[----:B------:R-:W2:Y:S01]  /*c140*/  MUFU.EX2 R175, R175 ;  /* 0x000000af00af7308 */ /* 0x000ea20000000800 */
[C---:B-----5:R-:W-:Y:S01]  /*c150*/  FADD.FTZ R12, R171.reuse, R12 ;  /* 0x0000000cab0c7221 */ /* 0x060fe20000010000 */
[----:B------:R-:W-:-:S06]  /*c160*/  F2FP.F16.F32.PACK_AB R161, R171, R161 ;  /* 0x000000a1aba1723e */ /* 0x000fcc00000000ff */
[----:B------:R-:W5:Y:S01]  /*c170*/  MUFU.EX2 R165, R178 ;  /* 0x000000b200a57308 */ /* 0x000f620000000800 */
[----:B----4-:R-:W-:-:S07]  /*c180*/  FADD.FTZ R12, R174, R12 ;  /* 0x0000000cae0c7221 */ /* 0x010fce0000010000 */
[----:B------:R-:W4:Y:S01]  /*c190*/  MUFU.EX2 R179, R179 ;  /* 0x000000b300b37308 */ /* 0x000f220000000800 */
[C---:B--2---:R-:W-:Y:S01]  /*c1a0*/  FADD.FTZ R12, R175.reuse, R12 ;  /* 0x0000000caf0c7221 */ /* 0x044fe20000010000 */
[----:B------:R-:W-:-:S05]  /*c1b0*/  F2FP.F16.F32.PACK_AB R163, R175, R174 ;  /* 0x000000aeafa3723e */ /* 0x000fca00000000ff */
[----:B------:R3:W-:Y:S01]  /*c1c0*/  STSM.16.M88.4 [R197], R160 ;  /* 0x000000a0c5007844 */ /* 0x0007e20000000200 */
[----:B------:R-:W2:Y:S01]  /*c1d0*/  MUFU.EX2 R182, R182 ;  /* 0x000000b600b67308 */ /* 0x000ea20000000800 */
[----:B-----5:R-:W-:-:S07]  /*c1e0*/  FADD.FTZ R12, R165, R12 ;  /* 0x0000000ca50c7221 */ /* 0x020fce0000010000 */
[----:B------:R-:W5:Y:S01]  /*c1f0*/  MUFU.EX2 R183, R183 ;  /* 0x000000b700b77308 */ /* 0x000f620000000800 */
[C---:B----4-:R-:W-:Y:S01]  /*c200*/  FADD.FTZ R12, R179.reuse, R12 ;  /* 0x0000000cb30c7221 */ /* 0x050fe20000010000 */
[----:B------:R-:W-:-:S03]  /*c210*/  F2FP.F16.F32.PACK_AB R165, R179, R165 ;  /* 0x000000a5b3a5723e */ /* 0x000fc600000000ff */
[----:B--2---:R-:W-:Y:S01]  /*c220*/  FADD.FTZ R12, R182, R12 ;  /* 0x0000000cb60c7221 */ /* 0x004fe20000010000 */
[----:B-----5:R-:W-:-:S03]  /*c230*/  F2FP.F16.F32.PACK_AB R167, R183, R182 ;  /* 0x000000b6b7a7723e */ /* 0x020fc600000000ff */
[----:B------:R-:W-:Y:S02]  /*c240*/  FADD.FTZ R12, R183, R12 ;  /* 0x0000000cb70c7221 */ /* 0x000fe40000010000 */
[----:B------:R3:W-:Y:S01]  /*c250*/  STSM.16.M88.4 [R196], R164 ;  /* 0x000000a4c4007844 */ /* 0x0007e20000000200 */
[----:B------:R-:W-:Y:S05]  /*c260*/  @!P0 BRA `(.L_x_750) ;  /* 0x0000000000048947 */ /* 0x000fea0003800000 */
[----:B------:R-:W-:Y:S01]  /*c270*/  BPT.TRAP 0x1 ;  /* 0x000000040000795c */ /* 0x000fe20000300000 */
.L_x_750:
[----:B------:R2:W4:Y:S01]  /*c280*/  SYNCS.PHASECHK.TRANS64.TRYWAIT P3, [R217+URZ+0x28c50], R14 ;  /* 0x028c500ed90075a7 */ /* 0x000522000806017f */
[----:B------:R-:W-:Y:S05]  /*c290*/  @!P0 BRA `(.L_x_751) ;  /* 0x0000000000048947 */ /* 0x000fea0003800000 */
[----:B------:R-:W-:Y:S01]  /*c2a0*/  BPT.TRAP 0x1 ;  /* 0x000000040000795c */ /* 0x000fe20000300000 */
.L_x_751:
[----:B------:R-:W-:Y:S04]  /*c2b0*/  BSSY B1, `(.L_x_752) ;  /* 0x0000004000017945 */ /* 0x000fe80003800000 */
[----:B----4-:R-:W-:Y:S05]  /*c2c0*/  @P3 BRA `(.L_x_753) ;  /* 0x0000000000083947 */ /* 0x010fea0003800000 */
[----:B------:R-:W4:Y:S02]  /*c2d0*/  SYNCS.PHASECHK.TRANS64.TRYWAIT P3, [R217+URZ+0x28c50], R14 ;  /* 0x028c500ed90075a7 */ /* 0x000f24000806017f */
[----:B----4-:R-:W-:Y:S05]  /*c2e0*/  @!P3 BRA `(.L_x_754) ;  /* 0x000000ec0098b947 */ /* 0x010fea0003800000 */
.L_x_753:
[----:B------:R-:W-:Y:S05]  /*c2f0*/  BSYNC B1 ;  /* 0x0000000000017941 */ /* 0x000fea0003800000 */
.L_x_752:
[----:B012-4-:R-:W-:Y:S01]  /*c300*/  IMAD R14, R18, 0x1000, R13 ;  /* 0x00001000120e7824 */ /* 0x017fe200078e020d */
[----:B------:R-:W-:Y:S01]  /*c310*/  WARPGROUP.ARRIVE ;  /* 0x00000000000079c5 */ /* 0x000fe20000000000 */
[----:B------:R-:W-:Y:S02]  /*c320*/  IMAD.MOV.U32 R15, RZ, RZ, 0x40000040 ;  /* 0x40000040ff0f7424 */ /* 0x000fe400078e00ff */
[C---:B------:R-:W-:Y:S01]  /*c330*/  VIADD R20, R14.reuse, 0x80 ;  /* 0x000000800e147836 */ /* 0x040fe20000000000 */
[----:B------:R-:W-:Y:S01]  /*c340*/  R2UR UR6, R14 ;  /* 0x000000000e0672ca */ /* 0x000fe200000e0000 */
[----:B------:R-:W-:Y:S01]  /*c350*/  IMAD.MOV.U32 R21, RZ, RZ, 0x40000040 ;  /* 0x40000040ff157424 */ /* 0x000fe200078e00ff */
[----:B------:R-:W-:Y:S01]  /*c360*/  R2UR UR7, R15 ;  /* 0x000000000f0772ca */ /* 0x000fe200000e0000 */
[----:B------:R-:W-:Y:S02]  /*c370*/  IMAD.MOV.U32 R15, RZ, RZ, 0x40000040 ;  /* 0x40000040ff0f7424 */ /* 0x000fe400078e00ff */
[----:B------:R-:W-:-:S02]  /*c380*/  @!P1 VIADD R217, R217, 0x28c60 ;  /* 0x00028c60d9d99836 */ /* 0x000fc40000000000 */
[----:B------:R-:W-:Y:S02]  /*c390*/  IMAD.MOV.U32 R227, RZ, RZ, R11 ;  /* 0x000000ffffe37224 */ /* 0x000fe400078e000b */
[----:B------:R-:W-:Y:S01]  /*c3a0*/  IMAD.MOV.U32 R226, RZ, RZ, R18 ;  /* 0x000000ffffe27224 */ /* 0x000fe200078e0012 */
[----:B------:R-:W-:-:S05]  /*c3b0*/  @!P1 PRMT R217, RZ, 0x654, R217 ;  /* 0x00000654ffd99816 */ /* 0x000fca00000000d9 */
[----:B------:R-:W-:Y:S01]  /*c3c0*/  HGMMA.64x256x16.F32 R24, R152, gdesc[UR4].tnspB, R24, gsb0 ;  /* 0x43e0000498187df0 */ /* 0x000fe20008000818 */
[----:B------:R-:W-:Y:S01]  /*c3d0*/  R2UR UR6, R20 ;  /* 0x00000000140672ca */ /* 0x000fe200000e0000 */
[C---:B------:R-:W-:Y:S01]  /*c3e0*/  VIADD R20, R14.reuse, 0x100 ;  /* 0x000001000e147836 */ /* 0x040fe20000000000 */
[----:B------:R-:W-:Y:S01]  /*c3f0*/  R2UR UR7, R21 ;  /* 0x00000000150772ca */ /* 0x000fe200000e0000 */
[----:B------:R-:W-:Y:S02]  /*c400*/  IMAD.MOV.U32 R21, RZ, RZ, 0x40000040 ;  /* 0x40000040ff157424 */ /* 0x000fe400078e00ff */
[----:B------:R-:W-:Y:S01]  /*c410*/  VIADD R14, R14, 0x180 ;  /* 0x000001800e0e7836 */ /* 0x000fe20000000000 */
[----:B------:R-:W-:Y:S02]  /*c420*/  WARPGROUP.DEPBAR.LE gsb0, 0x0 ;  /* 0x00008000000079c5 */ /* 0x000fe40000010000 */
[----:B------:R-:W-:-:S15]  /*c430*/  WARPGROUP.ARRIVE ;  /* 0x00000000000079c5 */ /* 0x000fde0000000000 */
[----:B------:R-:W-:-:S04]  /*c440*/  NOP ;  /* 0x0000000000007918 */ /* 0x000fc80000000000 */
[----:B------:R-:W-:Y:S01]  /*c450*/  HGMMA.64x256x16.F32 R24, R156, gdesc[UR4].tnspB, R24, gsb0 ;  /* 0x43e000049c187df0 */ /* 0x000fe20008000818 */
[----:B------:R-:W-:Y:S02]  /*c460*/  R2UR UR6, R20 ;  /* 0x00000000140672ca */ /* 0x000fe400000e0000 */
[----:B------:R-:W-:Y:S01]  /*c470*/  R2UR UR7, R21 ;  /* 0x00000000150772ca */ /* 0x000fe200000e0000 */
[----:B------:R-:W-:Y:S02]  /*c480*/  WARPGROUP.DEPBAR.LE gsb0, 0x0 ;  /* 0x00008000000079c5 */ /* 0x000fe40000010000 */
[----:B------:R-:W-:-:S15]  /*c490*/  WARPGROUP.ARRIVE ;  /* 0x00000000000079c5 */ /* 0x000fde0000000000 */
[----:B------:R-:W-:-:S07]  /*c4a0*/  NOP ;  /* 0x0000000000007918 */ /* 0x000fce0000000000 */
[----:B------:R-:W-:Y:S01]  /*c4b0*/  HGMMA.64x256x16.F32 R24, R160, gdesc[UR4].tnspB, R24, gsb0 ;  /* 0x43e00004a0187df0 */ /* 0x000fe20008000818 */
[----:B------:R-:W-:Y:S02]  /*c4c0*/  R2UR UR6, R14 ;  /* 0x000000000e0672ca */ /* 0x000fe400000e0000 */
[----:B------:R-:W-:Y:S01]  /*c4d0*/  R2UR UR7, R15 ;  /* 0x000000000f0772ca */ /* 0x000fe200000e0000 */
[----:B------:R-:W-:Y:S01]  /*c4e0*/  IMAD.MOV.U32 R15, RZ, RZ, R169 ;  /* 0x000000ffff0f7224 */ /* 0x000fe200078e00a9 */
[----:B------:R-:W-:Y:S02]  /*c4f0*/  WARPGROUP.DEPBAR.LE gsb0, 0x0 ;  /* 0x00008000000079c5 */ /* 0x000fe40000010000 */
[----:B------:R-:W-:-:S15]  /*c500*/  WARPGROUP.ARRIVE ;  /* 0x00000000000079c5 */ /* 0x000fde0000000000 */
[----:B------:R-:W-:-:S06]  /*c510*/  NOP ;  /* 0x0000000000007918 */ /* 0x000fcc0000000000 */
        /* <DEDUP_REMOVED lines=11> */
[----:B------:R-:W-:Y:S05]  /*c5d0*/  @P2 BRA `(.L_x_755) ;  /* 0xffffffe400782947 */ /* 0x000fea000383ffff */
.L_x_744:
[----:B------:R-:W-:Y:S05]  /*c5e0*/  BSYNC B0 ;  /* 0x0000000000007941 */ /* 0x000fea0003800000 */
.L_x_743:
[----:B------:R-:W4:Y:S01]  /*c5f0*/  SHFL.BFLY PT, R0, R3, 0x2, 0x1f ;  /* 0x0c401f0003007f89 */ /* 0x000f2200000e0000 */
[----:B------:R-:W-:Y:S02]  /*c600*/  IMAD.MOV.U32 R4, RZ, RZ, RZ ;  /* 0x000000ffff047224 */ /* 0x000fe400078e00ff */
[----:B------:R-:W-:Y:S01]  /*c610*/  IMAD.MOV.U32 R20, RZ, RZ, -0x800000 ;  /* 0xff800000ff147424 */ /* 0x000fe200078e00ff */
[----:B------:R-:W-:Y:S06]  /*c620*/  BAR.ARV 0x8, 0x100 ;  /* 0x0204000000007b1d */ /* 0x000fec0000002000 */
[----:B------:R-:W-:-:S02]  /*c630*/  VIADD R209, R209, 0x1 ;  /* 0x00000001d1d17836 */ /* 0x000fc40000000000 */
[----:B------:R-:W-:Y:S01]  /*c640*/  BAR.SYNC.DEFER_BLOCKING 0xf, 0x100 ;  /* 0x03c4000000007b1d */ /* 0x000fe20000010000 */
[----:B----4-:R-:W-:-:S05]  /*c650*/  FADD.FTZ R0, R0, R3 ;  /* 0x0000000300007221 */ /* 0x010fca0000010000 */
[----:B------:R-:W4:Y:S02]  /*c660*/  SHFL.BFLY PT, R3, R0, 0x1, 0x1f ;  /* 0x0c201f0000037f89 */ /* 0x000f2400000e0000 */
[----:B----4-:R-:W-:-:S05]  /*c670*/  FADD.FTZ R3, R0, R3 ;  /* 0x0000000300037221 */ /* 0x010fca0000010000 */
[----:B------:R-:W-:-:S13]  /*c680*/  FSETP.NE.FTZ.AND P0, PT, R3, RZ, PT ;  /* 0x000000ff0300720b */ /* 0x000fda0003f15000 */
[----:B------:R-:W4:Y:S01]  /*c690*/  @P0 MUFU.LG2 R0, R3 ;  /* 0x0000000300000308 */ /* 0x000f220000000c00 */
[----:B------:R-:W-:-:S07]  /*c6a0*/  @P0 FMUL.FTZ R5, R10, 0.69314718246459960938 ;  /* 0x3f3172180a050820 */ /* 0x000fce0000410000 */
[----:B------:R5:W0:Y:S01]  /*c6b0*/  @P0 MUFU.RCP R4, R3 ;  /* 0x0000000300040308 */ /* 0x000a220000001000 */
[----:B----4-:R-:W-:Y:S01]  /*c6c0*/  @P0 FMUL.FTZ R0, R0, 0.69314718246459960938 ;  /* 0x3f31721800000820 */ /* 0x010fe20000410000 */
[----:B-----5:R-:W-:-:S03]  /*c6d0*/  IMAD.MOV.U32 R3, RZ, RZ, -0x800000 ;  /* 0xff800000ff037424 */ /* 0x020fc600078e00ff */
[----:B------:R-:W-:Y:S02]  /*c6e0*/  @P0 FFMA.FTZ R3, R5, R11, R0 ;  /* 0x0000000b05030223 */ /* 0x000fe40000010000 */
[----:B------:R-:W4:Y:S01]  /*c6f0*/  SHFL.BFLY PT, R0, R12, 0x2, 0x1f ;  /* 0x0c401f000c007f89 */ /* 0x000f2200000e0000 */
        /* <DEDUP_REMOVED lines=22> */
[----:B----4-:R-:W-:Y:S01]  /*c860*/  FADD.FTZ R0, R0, R12 ;  /* 0x0000000c00007221 */ /* 0x010fe20000010000 */
[-C--:B------:R-:W-:Y:S01]  /*c870*/  FMUL.FTZ R68, R68, R4.reuse ;  /* 0x0000000444447220 */ /* 0x080fe20000410000 */
[-C--:B------:R-:W-:Y:S01]  /*c880*/  FMUL.FTZ R69, R69, R4.reuse ;  /* 0x0000000445457220 */ /* 0x080fe20000410000 */
[-C--:B------:R-:W-:Y:S01]  /*c890*/  FMUL.FTZ R72, R72, R4.reuse ;  /* 0x0000000448487220 */ /* 0x080fe20000410000 */
[-C--:B------:R-:W-:Y:S01]  /*c8a0*/  FMUL.FTZ R73, R73, R4.reuse ;  /* 0x0000000449497220 */ /* 0x080fe20000410000 */
[----:B------:R-:W0:Y:S01]  /*c8b0*/  SHFL.BFLY PT, R5, R0, 0x1, 0x1f ;  /* 0x0c201f0000057f89 */ /* 0x000e2200000e0000 */
        /* <DEDUP_REMOVED lines=23> */
[----:B0-----:R-:W-:Y:S01]  /*ca30*/  FADD.FTZ R5, R0, R5 ;  /* 0x0000000500057221 */ /* 0x001fe20000010000 */
[----:B------:R-:W-:-:S02]  /*ca40*/  IMAD.MOV.U32 R0, RZ, RZ, RZ ;  /* 0x000000ffff007224 */ /* 0x000fc400078e00ff */
[-C--:B------:R-:W-:Y:S01]  /*ca50*/  FMUL.FTZ R121, R121, R4.reuse ;  /* 0x0000000479797220 */ /* 0x080fe20000410000 */
[-C--:B------:R-:W-:Y:S01]  /*ca60*/  FMUL.FTZ R124, R124, R4.reuse ;  /* 0x000000047c7c7220 */ /* 0x080fe20000410000 */
[-C--:B------:R-:W-:Y:S01]  /*ca70*/  FMUL.FTZ R125, R125, R4.reuse ;  /* 0x000000047d7d7220 */ /* 0x080fe20000410000 */
[----:B------:R-:W-:Y:S01]  /*ca80*/  FSETP.NE.FTZ.AND P0, PT, R5, RZ, PT ;  /* 0x000000ff0500720b */ /* 0x000fe20003f15000 */
        /* <DEDUP_REMOVED lines=12> */
[----:B------:R-:W0:Y:S01]  /*cb50*/  @P0 MUFU.RCP R0, R5 ;  /* 0x0000000500000308 */ /* 0x000e220000001000 */
[----:B------:R-:W-:-:S07]  /*cb60*/  @P0 FMUL.FTZ R10, R10, 0.69314718246459960938 ;  /* 0x3f3172180a0a0820 */ /* 0x000fce0000410000 */
[----:B------:R-:W4:Y:S01]  /*cb70*/  @P0 MUFU.LG2 R5, R5 ;  /* 0x0000000500050308 */ /* 0x000f220000000c00 */
        /* <DEDUP_REMOVED lines=8> */
[----:B----4-:R-:W-:Y:S01]  /*cc00*/  @P0 FMUL.FTZ R5, R5, 0.69314718246459960938 ;  /* 0x3f31721805050820 */ /* 0x010fe20000410000 */
[-C--:B------:R-:W-:Y:S01]  /*cc10*/  FMUL.FTZ R42, R42, R0.reuse ;  /* 0x000000002a2a7220 */ /* 0x080fe20000410000 */
[-C--:B------:R-:W-:Y:S01]  /*cc20*/  FMUL.FTZ R43, R43, R0.reuse ;  /* 0x000000002b2b7220 */ /* 0x080fe20000410000 */
[-C--:B------:R-:W-:Y:S01]  /*cc30*/  FMUL.FTZ R46, R46, R0.reuse ;  /* 0x000000002e2e7220 */ /* 0x080fe20000410000 */
[----:B------:R-:W-:Y:S01]  /*cc40*/  @P0 FFMA.FTZ R20, R10, R169, R5 ;  /* 0x000000a90a140223 */ /* 0x000fe20000010005 */
[----:B------:R-:W-:Y:S01]  /*cc50*/  ISETP.NE.AND P0, PT, R192, RZ, PT ;  /* 0x000000ffc000720c */ /* 0x000fe20003f05270 */
        /* <DEDUP_REMOVED lines=12> */
[----:B------:R-:W-:-:S02]  /*cd20*/  @!P0 IMAD R5, R18, 0x40, R190 ;  /* 0x0000004012058824 */ /* 0x000fc400078e02be */
[-C--:B------:R-:W-:Y:S01]  /*cd30*/  FMUL.FTZ R71, R71, R0.reuse ;  /* 0x0000000047477220 */ /* 0x080fe20000410000 */
[----:B------:R-:W-:Y:S02]  /*cd40*/  VIADD R18, R18, 0x1 ;  /* 0x0000000112127836 */ /* 0x000fe40000000000 */
[-C--:B------:R-:W-:Y:S01]  /*cd50*/  FMUL.FTZ R74, R74, R0.reuse ;  /* 0x000000004a4a7220 */ /* 0x080fe20000410000 */
[----:B------:R-:W-:Y:S02]  /*cd60*/  @!P0 IMAD R5, R5, 0x4, R2 ;  /* 0x0000000405058824 */ /* 0x000fe400078e0202 */
[-C--:B------:R-:W-:Y:S01]  /*cd70*/  FMUL.FTZ R75, R75, R0.reuse ;  /* 0x000000004b4b7220 */ /* 0x080fe20000410000 */
[-C--:B------:R-:W-:Y:S01]  /*cd80*/  FMUL.FTZ R78, R78, R0.reuse ;  /* 0x000000004e4e7220 */ /* 0x080fe20000410000 */
[----:B------:R-:W-:Y:S01]  /*cd90*/  ISETP.NE.AND P1, PT, R18, 0x2, PT ;  /* 0x000000021200780c */ /* 0x000fe20003f25270 */
[-C--:B------:R-:W-:Y:S01]  /*cda0*/  FMUL.FTZ R79, R79, R0.reuse ;  /* 0x000000004f4f7220 */ /* 0x080fe20000410000 */
[----:B------:R-:W-:Y:S01]  /*cdb0*/  @!P0 STS [R5+0x28800], R4 ;  /* 0x0288000405008388 */ /* 0x000fe20000000800 */
[-C--:B------:R-:W-:Y:S01]  /*cdc0*/  FMUL.FTZ R82, R82, R0.reuse ;  /* 0x0000000052527220 */ /* 0x080fe20000410000 */
[-C--:B------:R-:W-:Y:S01]  /*cdd0*/  FMUL.FTZ R83, R83, R0.reuse ;  /* 0x0000000053537220 */ /* 0x080fe20000410000 */
[-C--:B------:R-:W-:Y:S01]  /*cde0*/  FMUL.FTZ R86, R86, R0.reuse ;  /* 0x0000000056567220 */ /* 0x080fe20000410000 */
[----:B------:R0:W-:Y:S01]  /*cdf0*/  @!P0 STS [R5+0x28820], R0 ;  /* 0x0288200005008388 */ /* 0x0001e20000000800 */
        /* <DEDUP_REMOVED lines=33> */
[----:B0-----:R-:W-:Y:S01]  /*d010*/  SEL R0, RZ, 0x1, P1 ;  /* 0x00000001ff007807 */ /* 0x001fe20000800000 */
[----:B------:R-:W-:Y:S06]  /*d020*/  BAR.ARV 0xe, 0x100 ;  /* 0x0384000000007b1d */ /* 0x000fec0000002000 */
[----:B------:R-:W-:-:S02]  /*d030*/  PLOP3.LUT P0, PT, PT, PT, PT, 0x8, 0x0 ;  /* 0x000000000000781c */ /* 0x000fc40003f0e170 */
[----:B------:R-:W-:Y:S02]  /*d040*/  LOP3.LUT R23, R23, R0, RZ, 0x3c, !PT ;  /* 0x0000000017177212 */ /* 0x000fe400078e3cff */
[----:B------:R-:W-:-:S09]  /*d050*/  SEL R18, R18, RZ, P1 ;  /* 0x000000ff12127207 */ /* 0x000fd20000800000 */
.L_x_690:
[----:B------:R-:W-:Y:S05]  /*d060*/  BSYNC B7 ;  /* 0x0000000000077941 */ /* 0x000fea0003800000 */
.L_x_686:
[----:B------:R-:W4:Y:S08]  /*d070*/  S2UR UR5, SR_CgaCtaId ;  /* 0x00000000000579c3 */ /* 0x000f300000008800 */
[----:B------:R-:W-:Y:S06]  /*d080*/  BAR.SYNC.DEFER_BLOCKING 0x5, 0x180 ;  /* 0x0146000000007b1d */ /* 0x000fec0000010000 */
[----:B------:R-:W-:Y:S01]  /*d090*/  UMOV UR4, 0x400 ;  /* 0x0000040000047882 */ /* 0x000fe20000000000 */
[----:B------:R-:W-:Y:S01]  /*d0a0*/  BSSY B0, `(.L_x_756) ;  /* 0x000048b000007945 */ /* 0x000fe20003800000 */
[----:B----4-:R-:W-:-:S06]  /*d0b0*/  ULEA UR4, UR5, UR4, 0x18 ;  /* 0x0000000405047291 */ /* 0x010fcc000f8ec03f */
[----:B------:R-:W-:-:S05]  /*d0c0*/  IMAD.U32 R2, RZ, RZ, UR4 ;  /* 0x00000004ff027e24 */ /* 0x000fca000f8e00ff */
[----:B---3-5:R3:W4:Y:S01]  /*d0d0*/  LDS.128 R152, [R2+0x28cd0] ;  /* 0x028cd00002987984 */ /* 0x0287220000000c00 */
[----:B------:R-:W-:Y:S06]  /*d0e0*/  BAR.ARV 0x4, 0x180 ;  /* 0x0106000000007b1d */ /* 0x000fec0000002000 */
[----:B------:R-:W-:Y:S05]  /*d0f0*/  @P0 BRA `(.L_x_757) ;  /* 0x0000003800500947 */ /* 0x000fea0003800000 */
[----:B0-----:R-:W2:Y:S01]  /*d100*/  LDL R4, [R1+0x70] ;  /* 0x0000700001047983 */ /* 0x001ea20000100800 */
[----:B-1----:R-:W-:Y:S01]  /*d110*/  F2FP.F16.F32.PACK_AB R6, R29, R28 ;  /* 0x0000001c1d06723e */ /* 0x002fe200000000ff */
[----:B------:R-:W-:Y:S01]  /*d120*/  ULDC.64 UR6, c[0x0][0xc00] ;  /* 0x0003000000067ab9 */ /* 0x000fe20000000a00 */
[----:B------:R-:W-:Y:S01]  /*d130*/  F2FP.F16.F32.PACK_AB R7, R31, R30 ;  /* 0x0000001e1f07723e */ /* 0x000fe200000000ff */
[----:B------:R-:W0:Y:S01]  /*d140*/  S2R R0, SR_SWINHI ;  /* 0x0000000000007919 */ /* 0x000e220000002f00 */
[----:B------:R-:W-:Y:S01]  /*d150*/  F2FP.F16.F32.PACK_AB R8, R33, R32 ;  /* 0x000000202108723e */ /* 0x000fe200000000ff */
[----:B------:R-:W-:Y:S01]  /*d160*/  ULDC.64 UR4, c[0x0][0xc08] ;  /* 0x0003020000047ab9 */ /* 0x000fe20000000a00 */
[----:B------:R-:W-:Y:S02]  /*d170*/  F2FP.F16.F32.PACK_AB R9, R35, R34 ;  /* 0x000000222309723e */ /* 0x000fe400000000ff */
[----:B------:R-:W-:Y:S02]  /*d180*/  F2FP.F16.F32.PACK_AB R10, R37, R36 ;  /* 0x00000024250a723e */ /* 0x000fe400000000ff */
[----:B------:R-:W-:-:S02]  /*d190*/  F2FP.F16.F32.PACK_AB R11, R39, R38 ;  /* 0x00000026270b723e */ /* 0x000fc400000000ff */
[----:B------:R-:W-:Y:S02]  /*d1a0*/  MOV R12, R2 ;  /* 0x00000002000c7202 */ /* 0x000fe40000000f00 */
[----:B0-----:R-:W-:Y:S01]  /*d1b0*/  MOV R13, R0 ;  /* 0x00000000000d7202 */ /* 0x001fe20000000f00 */
[----:B------:R-:W-:Y:S02]  /*d1c0*/  BAR.SYNC.DEFER_BLOCKING 0x1, 0x100 ;  /* 0x0044000000007b1d */ /* 0x000fe40000010000 */
[----:B--2---:R-:W-:-:S04]  /*d1d0*/  IMAD.WIDE R14, R4, 0x2, R12 ;  /* 0x00000002040e7825 */ /* 0x004fc800078e020c */
[----:B------:R-:W-:Y:S01]  /*d1e0*/  IMAD.MOV.U32 R5, RZ, RZ, R15 ;  /* 0x000000ffff057224 */ /* 0x000fe200078e000f */
[----:B------:R-:W-:-:S04]  /*d1f0*/  LOP3.LUT R0, R14, 0x380, RZ, 0xc0, !PT ;  /* 0x000003800e007812 */ /* 0x000fc800078ec0ff */
[----:B------:R-:W-:-:S04]  /*d200*/  SHF.R.U64 R0, R0, 0x3, RZ ;  /* 0x0000000300007819 */ /* 0x000fc800000012ff */
[----:B------:R-:W-:-:S04]  /*d210*/  LOP3.LUT R4, R0, R14, RZ, 0x3c, !PT ;  /* 0x0000000e00047212 */ /* 0x000fc800078e3cff */
[----:B------:R-:W-:Y:S02]  /*d220*/  MOV R0, R4 ;  /* 0x0000000400007202 */ /* 0x000fe40000000f00 */
[----:B------:R-:W-:Y:S02]  /*d230*/  F2FP.F16.F32.PACK_AB R4, R25, R24 ;  /* 0x000000181904723e */ /* 0x000fe400000000ff */
[----:B------:R-:W-:-:S05]  /*d240*/  F2FP.F16.F32.PACK_AB R5, R27, R26 ;  /* 0x0000001a1b05723e */ /* 0x000fca00000000ff */
[----:B------:R0:W-:Y:S02]  /*d250*/  STSM.16.M88.4 [R0], R4 ;  /* 0x0000000400007844 */ /* 0x0001e40000000200 */
[----:B0-----:R-:W-:Y:S02]  /*d260*/  IADD3 R4, P0, R14, 0x20, RZ ;  /* 0x000000200e047810 */ /* 0x001fe40007f1e0ff */
[----:B------:R-:W-:Y:S02]  /*d270*/  F2FP.F16.F32.PACK_AB R6, R45, R44 ;  /* 0x0000002c2d06723e */ /* 0x000fe400000000ff */
[----:B------:R-:W-:Y:S01]  /*d280*/  LOP3.LUT R0, R4, 0x380, RZ, 0xc0, !PT ;  /* 0x0000038004007812 */ /* 0x000fe200078ec0ff */
[----:B------:R-:W-:Y:S01]  /*d290*/  IMAD.X R5, RZ, RZ, R15, P0 ;  /* 0x000000ffff057224 */ /* 0x000fe200000e060f */
[----:B------:R-:W-:Y:S02]  /*d2a0*/  F2FP.F16.F32.PACK_AB R7, R47, R46 ;  /* 0x0000002e2f07723e */ /* 0x000fe400000000ff */
[----:B------:R-:W-:-:S04]  /*d2b0*/  SHF.R.U64 R0, R0, 0x3, RZ ;  /* 0x0000000300007819 */ /* 0x000fc800000012ff */
[----:B------:R-:W-:-:S04]  /*d2c0*/  LOP3.LUT R4, R0, R4, RZ, 0x3c, !PT ;  /* 0x0000000400047212 */ /* 0x000fc800078e3cff */
[----:B------:R-:W-:-:S05]  /*d2d0*/  MOV R4, R4 ;  /* 0x0000000400047202 */ /* 0x000fca0000000f00 */
[----:B------:R0:W-:Y:S02]  /*d2e0*/  STSM.16.M88.4 [R4], R8 ;  /* 0x0000000804007844 */ /* 0x0001e40000000200 */
[----:B0-----:R-:W-:Y:S02]  /*d2f0*/  IADD3 R4, P0, R14, 0x40, RZ ;  /* 0x000000400e047810 */ /* 0x001fe40007f1e0ff */
[----:B------:R-:W-:Y:S02]  /*d300*/  F2FP.F16.F32.PACK_AB R8, R49, R48 ;  /* 0x000000303108723e */ /* 0x000fe400000000ff */
[----:B------:R-:W-:Y:S01]  /*d310*/  LOP3.LUT R0, R4, 0x380, RZ, 0xc0, !PT ;  /* 0x0000038004007812 */ /* 0x000fe200078ec0ff */
[----:B------:R-:W-:Y:S01]  /*d320*/  IMAD.X R5, RZ, RZ, R15, P0 ;  /* 0x000000ffff057224 */ /* 0x000fe200000e060f */
[----:B------:R-:W-:Y:S02]  /*d330*/  F2FP.F16.F32.PACK_AB R9, R51, R50 ;  /* 0x000000323309723e */ /* 0x000fe400000000ff */
[----:B------:R-:W-:-:S02]  /*d340*/  SHF.R.U64 R0, R0, 0x3, RZ ;  /* 0x0000000300007819 */ /* 0x000fc400000012ff */
[----:B------:R-:W-:Y:S02]  /*d350*/  F2FP.F16.F32.PACK_AB R10, R53, R52 ;  /* 0x00000034350a723e */ /* 0x000fe400000000ff */
[----:B------:R-:W-:Y:S02]  /*d360*/  LOP3.LUT R4, R0, R4, RZ, 0x3c, !PT ;  /* 0x0000000400047212 */ /* 0x000fe400078e3cff */
[----:B------:R-:W-:Y:S02]  /*d370*/  F2FP.F16.F32.PACK_AB R11, R55, R54 ;  /* 0x00000036370b723e */ /* 0x000fe400000000ff */
        /* <DEDUP_REMOVED lines=131> */
[----:B------:R-:W-:Y:S02]  /*dbb0*/  IADD3 R0, P0, R14, 0x6060, RZ ;  /* 0x000060600e007810 */ /* 0x000fe40007f1e0ff */
[----:B------:R-:W-:Y:S02]  /*dbc0*/  MOV R8, R4 ;  /* 0x0000000400087202 */ /* 0x000fe40000000f00 */
[----:B------:R-:W-:Y:S01]  /*dbd0*/  F2FP.F16.F32.PACK_AB R4, R137, R136 ;  /* 0x000000888904723e */ /* 0x000fe200000000ff */
[----:B------:R-:W-:Y:S01]  /*dbe0*/  IMAD.X R15, RZ, RZ, R15, P0 ;  /* 0x000000ffff0f7224 */ /* 0x000fe200000e060f */
[----:B------:R-:W-:-:S02]  /*dbf0*/  F2FP.F16.F32.PACK_AB R5, R139, R138 ;  /* 0x0000008a8b05723e */ /* 0x000fc400000000ff */
[----:B------:R-:W-:-:S03]  /*dc00*/  ISETP.NE.U32.AND P1, PT, RZ, UR6, PT ;  /* 0x00000006ff007c0c */ /* 0x000fc6000bf25070 */
[----:B------:R0:W-:Y:S01]  /*dc10*/  STSM.16.M88.4 [R8], R4 ;  /* 0x0000000408007844 */ /* 0x0001e20000000200 */
[----:B------:R-:W-:Y:S02]  /*dc20*/  ISETP.NE.AND.EX P1, PT, RZ, UR7, PT, P1 ;  /* 0x00000007ff007c0c */ /* 0x000fe4000bf25310 */
[----:B0-----:R-:W-:Y:S02]  /*dc30*/  LOP3.LUT R4, R0, 0x380, RZ, 0xc0, !PT ;  /* 0x0000038000047812 */ /* 0x001fe400078ec0ff */
[----:B------:R-:W-:Y:S02]  /*dc40*/  IADD3 R6, P0, R202, UR6, RZ ;  /* 0x00000006ca067c10 */ /* 0x000fe4000ff1e0ff */
[----:B------:R-:W-:Y:S02]  /*dc50*/  SHF.R.U64 R4, R4, 0x3, RZ ;  /* 0x0000000304047819 */ /* 0x000fe400000012ff */
[----:B------:R-:W-:Y:S02]  /*dc60*/  F2FP.F16.F32.PACK_AB R8, R145, R144 ;  /* 0x000000909108723e */ /* 0x000fe400000000ff */
[----:B------:R-:W-:Y:S01]  /*dc70*/  LOP3.LUT R14, R4, R0, RZ, 0x3c, !PT ;  /* 0x00000000040e7212 */ /* 0x000fe200078e3cff */
[----:B------:R-:W-:Y:S01]  /*dc80*/  IMAD.MOV.U32 R0, RZ, RZ, RZ ;  /* 0x000000ffff007224 */ /* 0x000fe200078e00ff */
[----:B------:R-:W-:-:S02]  /*dc90*/  IADD3.X R7, R203, UR7, RZ, P0, !PT ;  /* 0x00000007cb077c10 */ /* 0x000fc400087fe4ff */
[----:B------:R-:W-:Y:S02]  /*dca0*/  MOV R14, R14 ;  /* 0x0000000e000e7202 */ /* 0x000fe40000000f00 */
[----:B------:R-:W-:-:S03]  /*dcb0*/  ISETP.NE.U32.AND P0, PT, RZ, UR4, PT ;  /* 0x00000004ff007c0c */ /* 0x000fc6000bf05070 */
[----:B------:R0:W-:Y:S01]  /*dcc0*/  STSM.16.M88.4 [R14], R8 ;  /* 0x000000080e007844 */ /* 0x0001e20000000200 */
[----:B------:R-:W-:Y:S01]  /*dcd0*/  BAR.SYNC.DEFER_BLOCKING 0x1, 0x100 ;  /* 0x0044000000007b1d */ /* 0x000fe20000010000 */
[----:B------:R-:W-:-:S13]  /*dce0*/  ISETP.NE.AND.EX P0, PT, RZ, UR5, PT, P0 ;  /* 0x00000005ff007c0c */ /* 0x000fda000bf05300 */
[----:B------:R-:W-:Y:S01]  /*dcf0*/  @P0 IADD3 R202, P2, R202, UR4, RZ ;  /* 0x00000004caca0c10 */ /* 0x000fe2000ff5e0ff */
[----:B------:R-:W-:Y:S02]  /*dd00*/  ULDC UR4, c[0x0][0xa88] ;  /* 0x0002a20000047ab9 */ /* 0x000fe40000000800 */
[----:B------:R-:W-:Y:S01]  /*dd10*/  IMAD.U32 R4, RZ, RZ, UR4 ;  /* 0x00000004ff047e24 */ /* 0x000fe2000f8e00ff */
[----:B------:R-:W-:Y:S01]  /*dd20*/  @P0 IADD3.X R203, R203, UR5, RZ, P2, !PT ;  /* 0x00000005cbcb0c10 */ /* 0x000fe200097fe4ff */
[----:B------:R0:W5:Y:S04]  /*dd30*/  @P1 LDG.E R0, desc[UR42][R6.64] ;  /* 0x0000002a06001981 */ /* 0x000168000c1e1900 */
[----:B------:R0:W5:Y:S01]  /*dd40*/  @P0 LDG.E R4, desc[UR42][R202.64] ;  /* 0x0000002aca040981 */ /* 0x000162000c1e1900 */
[----:B------:R-:W-:Y:S05]  /*dd50*/  @P0 BRA `(.L_x_758) ;  /* 0x0000000000100947 */ /* 0x000fea0003800000 */
[----:B------:R-:W-:Y:S05]  /*dd60*/  @!P1 BRA `(.L_x_758) ;  /* 0x00000000000c9947 */ /* 0x000fea0003800000 */
[----:B-----5:R-:W2:Y:S04]  /*dd70*/  LDG.E R4, desc[UR42][R6.64] ;  /* 0x0000002a06047981 */ /* 0x020ea8000c1e1900 */
[----:B0-----:R-:W2:Y:S02]  /*dd80*/  LDG.E R6, desc[UR42][R6.64+0x4] ;  /* 0x0000042a06067981 */ /* 0x001ea4000c1e1900 */
[----:B--2---:R-:W-:-:S07]  /*dd90*/  IMAD.IADD R4, R6, 0x1, -R4 ;  /* 0x0000000106047824 */ /* 0x004fce00078e0a04 */
.L_x_758:
[----:B------:R-:W2:Y:S01]  /*dda0*/  LDL R5, [R1+0x24] ;  /* 0x0000240001057983 */ /* 0x000ea20000100800 */
[----:B------:R-:W-:Y:S01]  /*ddb0*/  ISETP.NE.AND P1, PT, R200, RZ, PT ;  /* 0x000000ffc800720c */ /* 0x000fe20003f25270 */
[----:B------:R-:W-:-:S03]  /*ddc0*/  ULDC UR4, c[0x0][0xad4] ;  /* 0x0002b50000047ab9 */ /* 0x000fc60000000800 */
[----:B------:R-:W-:Y:S01]  /*ddd0*/  SEL R200, R200, UR4, P1 ;  /* 0x00000004c8c87c07 */ /* 0x000fe20008800000 */
[----:B--2---:R-:W1:Y:S02]  /*dde0*/  SHFL.IDX PT, R5, R5, RZ, 0x1f ;  /* 0x00001fff05057589 */ /* 0x004e6400000e0000 */
[----:B-1----:R-:W-:Y:S02]  /*ddf0*/  ISETP.NE.AND P0, PT, R5, RZ, PT ;  /* 0x000000ff0500720c */ /* 0x002fe40003f05270 */
[----:B-----5:R-:W-:-:S11]  /*de00*/  SHF.R.S32.HI R5, RZ, 0x1f, R0 ;  /* 0x0000001fff057819 */ /* 0x020fd60000011400 */
[----:B------:R-:W-:Y:S05]  /*de10*/  @P0 BRA `(.L_x_759) ;  /* 0x0000000400000947 */ /* 0x000fea0003800000 */
[----:B0-----:R-:W2:Y:S01]  /*de20*/  LDL.LU R11, [R1+0x20] ;  /* 0x00002000010b7983 */ /* 0x001ea20000300800 */
[----:B------:R-:W-:Y:S01]  /*de30*/  IMAD.MOV.U32 R10, RZ, RZ, 0x9b8 ;  /* 0x000009b8ff0a7424 */ /* 0x000fe200078e00ff */
[----:B------:R-:W-:Y:S01]  /*de40*/  ISETP.GT.AND P1, PT, R200, 0x1, PT ;  /* 0x00000001c800780c */ /* 0x000fe20003f24270 */
[----:B------:R-:W0:Y:S01]  /*de50*/  LDC R156, c[0x0][0xbe8] ;  /* 0x0002fa00ff9c7b82 */ /* 0x000e220000000800 */
[----:B------:R-:W5:Y:S01]  /*de60*/  LDL R21, [R1+0x68] ;  /* 0x0000680001157983 */ /* 0x000f620000100800 */
[----:B------:R-:W-:Y:S02]  /*de70*/  ISETP.NE.U32.AND P0, PT, RZ, UR6, PT ;  /* 0x00000006ff007c0c */ /* 0x000fe4000bf05070 */
[----:B------:R-:W-:Y:S01]  /*de80*/  SEL R10, R10, 0x978, P1 ;  /* 0x000009780a0a7807 */ /* 0x000fe20000800000 */
[----:B------:R-:W3:Y:S01]  /*de90*/  LDL R158, [R1+0x6c] ;  /* 0x00006c00019e7983 */ /* 0x000ee20000100800 */
[----:B------:R-:W-:Y:S02]  /*dea0*/  ISETP.NE.AND.EX P0, PT, RZ, UR7, PT, P0 ;  /* 0x00000007ff007c0c */ /* 0x000fe4000bf05300 */
[----:B------:R-:W1:Y:S01]  /*deb0*/  LDC.64 R8, c[0x0][R10+0x220] ;  /* 0x000088000a087b82 */ /* 0x000e620000000a00 */
[----:B------:R-:W3:Y:S01]  /*dec0*/  LDL R157, [R1+0x2c] ;  /* 0x00002c00019d7983 */ /* 0x000ee20000100800 */
[----:B------:R-:W-:-:S06]  /*ded0*/  SEL R14, R199, RZ, !P0 ;  /* 0x000000ffc70e7207 */ /* 0x000fcc0004000000 */
[----:B------:R-:W0:Y:S01]  /*dee0*/  LDC.64 R6, c[0x0][R10+0x218] ;  /* 0x000086000a067b82 */ /* 0x000e220000000a00 */
[----:B-1----:R-:W-:Y:S01]  /*def0*/  IMAD R9, R9, R14, RZ ;  /* 0x0000000e09097224 */ /* 0x002fe200078e02ff */
[----:B----4-:R-:W-:Y:S02]  /*df00*/  SEL R152, R210, RZ, P1 ;  /* 0x000000ffd2987207 */ /* 0x010fe40000800000 */
[----:B--2---:R-:W-:Y:S02]  /*df10*/  SEL R11, R11, RZ, !P0 ;  /* 0x000000ff0b0b7207 */ /* 0x004fe40004000000 */
[----:B0-----:R-:W-:-:S03]  /*df20*/  ISETP.NE.AND P0, PT, R156, 0x1, PT ;  /* 0x000000019c00780c */ /* 0x001fc60003f05270 */
[C---:B------:R-:W-:Y:S02]  /*df30*/  IMAD R11, R8.reuse, R11, R9 ;  /* 0x0000000b080b7224 */ /* 0x040fe400078e0209 */
[----:B------:R-:W-:-:S04]  /*df40*/  IMAD.WIDE.U32 R8, R8, R14, RZ ;  /* 0x0000000e08087225 */ /* 0x000fc800078e00ff */
[-C--:B------:R-:W-:Y:S02]  /*df50*/  IMAD R14, R7, R198.reuse, RZ ;  /* 0x000000c6070e7224 */ /* 0x080fe400078e02ff */
[----:B------:R-:W-:-:S04]  /*df60*/  IMAD.WIDE.U32 R6, R6, R198, RZ ;  /* 0x000000c606067225 */ /* 0x000fc800078e00ff */
[----:B------:R-:W-:Y:S02]  /*df70*/  IMAD.IADD R14, R7, 0x1, R14 ;  /* 0x00000001070e7824 */ /* 0x000fe400078e020e */
[----:B------:R-:W0:Y:S01]  /*df80*/  @P0 LDC R7, c[0x0][0xbec] ;  /* 0x0002fb00ff070b82 */ /* 0x000e220000000800 */
[----:B------:R-:W-:-:S07]  /*df90*/  IADD3 R15, P2, P3, R8, R6, R0 ;  /* 0x00000006080f7210 */ /* 0x000fce0007b5e000 */
[----:B------:R-:W1:Y:S01]  /*dfa0*/  @P0 LDC R6, c[0x0][0xbf0] ;  /* 0x0002fc00ff060b82 */ /* 0x000e620000000800 */
[----:B-----5:R-:W-:Y:S02]  /*dfb0*/  IMAD R21, R201, 0x40, R21 ;  /* 0x00000040c9157824 */ /* 0x020fe400078e0215 */
[----:B------:R-:W-:-:S05]  /*dfc0*/  IMAD.IADD R11, R9, 0x1, R11 ;  /* 0x00000001090b7824 */ /* 0x000fca00078e020b */
[----:B------:R-:W-:Y:S01]  /*dfd0*/  IADD3.X R11, R11, R14, R5, P2, P3 ;  /* 0x0000000e0b0b7210 */ /* 0x000fe200017e6405 */
[----:B------:R-:W-:Y:S02]  /*dfe0*/  IMAD.MOV.U32 R14, RZ, RZ, R21 ;  /* 0x000000ffff0e7224 */ /* 0x000fe400078e0015 */
[----:B0-----:R-:W-:-:S05]  /*dff0*/  @P0 IMAD.HI.U32 R7, R21, R7, RZ ;  /* 0x0000000715070227 */ /* 0x001fca00078e00ff */
[----:B-1----:R-:W-:Y:S02]  /*e000*/  @P0 SHF.R.U32.HI R14, RZ, R6, R7 ;  /* 0x00000006ff0e0219 */ /* 0x002fe40000011607 */
[----:B------:R-:W0:Y:S02]  /*e010*/  LDC.64 R6, c[0x0][R10+0x228] ;  /* 0x00008a000a067b82 */ /* 0x000e240000000a00 */
[----:B0-----:R-:W-:-:S04]  /*e020*/  IMAD.WIDE.U32 R8, R6, R152, RZ ;  /* 0x0000009806087225 */ /* 0x001fc800078e00ff */
[----:B------:R-:W-:-:S04]  /*e030*/  IMAD R6, R7, R152, RZ ;  /* 0x0000009807067224 */ /* 0x000fc800078e02ff */
[----:B------:R-:W-:Y:S02]  /*e040*/  IMAD.IADD R9, R9, 0x1, R6 ;  /* 0x0000000109097824 */ /* 0x000fe400078e0206 */
[----:B------:R0:W1:Y:S01]  /*e050*/  LDC.64 R6, c[0x0][R10+0x210] ;  /* 0x000084000a067b82 */ /* 0x0000620000000a00 */
[----:B------:R-:W-:Y:S01]  /*e060*/  IADD3 R8, P0, P2, R14, R15, R8 ;  /* 0x0000000f0e087210 */ /* 0x000fe20007a1e008 */
[--C-:B------:R-:W-:Y:S01]  /*e070*/  IMAD.MOV R15, RZ, RZ, -R14.reuse ;  /* 0x000000ffff0f7224 */ /* 0x100fe200078e0a0e */
[----:B------:R-:W-:-:S03]  /*e080*/  SHF.R.S32.HI R14, RZ, 0x1f, R14 ;  /* 0x0000001fff0e7819 */ /* 0x000fc6000001140e */
[----:B------:R-:W-:Y:S01]  /*e090*/  IMAD R15, R156, R15, R21 ;  /* 0x0000000f9c0f7224 */ /* 0x000fe200078e0215 */
[----:B------:R-:W-:-:S04]  /*e0a0*/  IADD3.X R9, R14, R11, R9, P0, P2 ;  /* 0x0000000b0e097210 */ /* 0x000fc800007e4409 */
[----:B0-----:R-:W-:Y:S01]  /*e0b0*/  SHF.R.S32.HI R10, RZ, 0x1f, R15 ;  /* 0x0000001fff0a7819 */ /* 0x001fe2000001140f */
[-C--:B-1----:R-:W-:Y:S02]  /*e0c0*/  IMAD R7, R7, R15.reuse, RZ ;  /* 0x0000000f07077224 */ /* 0x082fe400078e02ff */
[----:B------:R-:W-:-:S04]  /*e0d0*/  IMAD.WIDE.U32 R8, R6, R15, R8 ;  /* 0x0000000f06087225 */ /* 0x000fc800078e0008 */
[----:B------:R-:W-:Y:S02]  /*e0e0*/  IMAD R10, R6, R10, R7 ;  /* 0x0000000a060a7224 */ /* 0x000fe400078e0207 */
[----:B------:R-:W0:Y:S08]  /*e0f0*/  LDC.64 R6, c[0x0][0xba8] ;  /* 0x0002ea00ff067b82 */ /* 0x000e300000000a00 */
[----:B0-----:R-:W0:Y:S08]  /*e100*/  @!P1 LDC R6, c[0x0][0xb50] ;  /* 0x0002d400ff069b82 */ /* 0x001e300000000800 */
[----:B------:R-:W1:Y:S01]  /*e110*/  @!P1 LDC R7, c[0x0][0xb54] ;  /* 0x0002d500ff079b82 */ /* 0x000e620000000800 */
[----:B------:R-:W-:-:S02]  /*e120*/  IMAD.IADD R10, R9, 0x1, R10 ;  /* 0x00000001090a7824 */ /* 0x000fc400078e020a */
[----:B------:R-:W-:Y:S01]  /*e130*/  IMAD R11, R201, 0x40, R190 ;  /* 0x00000040c90b7824 */ /* 0x000fe200078e02be */
[----:B0-----:R-:W-:Y:S01]  /*e140*/  LEA R9, P0, R8, R6, 0x2 ;  /* 0x0000000608097211 */ /* 0x001fe200078010ff */
[----:B---3--:R-:W-:-:S03]  /*e150*/  IMAD.MOV R6, RZ, RZ, -R158 ;  /* 0x000000ffff067224 */ /* 0x008fc600078e0a9e */
[----:B-1----:R-:W-:Y:S02]  /*e160*/  LEA.HI.X R10, R8, R7, R10, 0x2, P0 ;  /* 0x00000007080a7211 */ /* 0x002fe400000f140a */
[----:B------:R-:W-:Y:S01]  /*e170*/  ISETP.NE.AND P0, PT, R157, R6, PT ;  /* 0x000000069d00720c */ /* 0x000fe20003f05270 */
[----:B------:R-:W-:Y:S04]  /*e180*/  SHFL.IDX PT, R8, R9, 0x1, 0x1c1f ;  /* 0x003c1f0009087f89 */ /* 0x000fe800000e0000 */
[----:B------:R-:W-:Y:S04]  /*e190*/  SHFL.IDX PT, R6, R9, RZ, 0x1c1f ;  /* 0x001c1fff09067589 */ /* 0x000fe800000e0000 */
[----:B------:R-:W0:Y:S04]  /*e1a0*/  SHFL.IDX PT, R7, R10, RZ, 0x1c1f ;  /* 0x001c1fff0a077589 */ /* 0x000e2800000e0000 */
[----:B------:R1:W2:Y:S02]  /*e1b0*/  SHFL.IDX PT, R9, R10, 0x1, 0x1c1f ;  /* 0x003c1f000a097f89 */ /* 0x0002a400000e0000 */
[----:B-1----:R-:W-:-:S05]  /*e1c0*/  IMAD R10, R4, R156, RZ ;  /* 0x0000009c040a7224 */ /* 0x002fca00078e02ff */
[C---:B------:R-:W-:Y:S01]  /*e1d0*/  ISETP.GE.OR P1, PT, R11.reuse, R10, P0 ;  /* 0x0000000a0b00720c */ /* 0x040fe20000726670 */
[----:B------:R-:W-:-:S05]  /*e1e0*/  VIADD R11, R11, 0x8 ;  /* 0x000000080b0b7836 */ /* 0x000fca0000000000 */
[----:B------:R-:W-:-:S07]  /*e1f0*/  ISETP.GE.OR P0, PT, R11, R10, P0 ;  /* 0x0000000a0b00720c */ /* 0x000fce0000706670 */
[----:B0-----:R1:W-:Y:S06]  /*e200*/  @!P1 ST.E desc[UR42][R6.64], R3 ;  /* 0x0000000306009985 */ /* 0x0013ec000c10192a */
[----:B--2---:R1:W-:Y:S02]  /*e210*/  @!P0 ST.E desc[UR42][R8.64], R20 ;  /* 0x0000001408008985 */ /* 0x0043e4000c10192a */
.L_x_759:
[----:B------:R-:W-:Y:S02]  /*e220*/  ISETP.GT.AND P1, PT, R200, 0x1, PT ;  /* 0x00000001c800780c */ /* 0x000fe40003f24270 */
[----:B------:R-:W-:-:S04]  /*e230*/  ISETP.NE.U32.AND P0, PT, RZ, UR6, PT ;  /* 0x00000006ff007c0c */ /* 0x000fc8000bf05070 */
[----:B------:R-:W-:-:S04]  /*e240*/  ISETP.NE.AND.EX P0, PT, RZ, UR7, PT, P0 ;  /* 0x00000007ff007c0c */ /* 0x000fc8000bf05300 */
[----:B------:R-:W-:-:S03]  /*e250*/  SEL R199, R199, RZ, !P0 ;  /* 0x000000ffc7c77207 */ /* 0x000fc60004000000 */
[----:B------:R-:W-:Y:S06]  /*e260*/  @P1 BRA `(.L_x_760) ;  /* 0x0000001000381947 */ /* 0x000fec0003800000 */
[----:B-1----:R-:W1:Y:S01]  /*e270*/  S2R R3, SR_TID.X ;  /* 0x0000000000037919 */ /* 0x002e620000002100 */
[----:B------:R-:W2:Y:S01]  /*e280*/  LDC R83, c[0x0][0xbe8] ;  /* 0x0002fa00ff537b82 */ /* 0x000ea20000000800 */
[----:B------:R-:W-:Y:S01]  /*e290*/  ULDC.64 UR4, c[0x0][0xaa0] ;  /* 0x0002a80000047ab9 */ /* 0x000fe20000000a00 */
[----:B-1----:R-:W-:-:S05]  /*e2a0*/  VIADD R3, R3, 0xffffff80 ;  /* 0xffffff8003037836 */ /* 0x002fca0000000000 */
[----:B0-----:R-:W-:-:S04]  /*e2b0*/  SHF.R.S32.HI R6, RZ, 0x1f, R3 ;  /* 0x0000001fff067819 */ /* 0x001fc80000011403 */
[----:B------:R-:W-:-:S04]  /*e2c0*/  LEA.HI R21, R6, R3, RZ, 0x3 ;  /* 0x0000000306157211 */ /* 0x000fc800078f18ff */
[----:B------:R-:W-:-:S05]  /*e2d0*/  SHF.R.S32.HI R20, RZ, 0x3, R21 ;  /* 0x00000003ff147819 */ /* 0x000fca0000011415 */
[----:B------:R-:W-:-:S04]  /*e2e0*/  IMAD R7, R20, 0x40, R187 ;  /* 0x0000004014077824 */ /* 0x000fc800078e02bb */
[----:B------:R-:W-:-:S03]  /*e2f0*/  IMAD.WIDE R6, R7, 0x2, R12 ;  /* 0x0000000207067825 */ /* 0x000fc600078e020c */
[C---:B------:R-:W-:Y:S02]  /*e300*/  IADD3 R13, P3, R6.reuse, 0x1000, RZ ;  /* 0x00001000060d7810 */ /* 0x040fe40007f7e0ff */
[C---:B------:R-:W-:Y:S02]  /*e310*/  IADD3 R25, P4, R6.reuse, 0x2000, RZ ;  /* 0x0000200006197810 */ /* 0x040fe40007f9e0ff */
[----:B------:R-:W-:Y:S02]  /*e320*/  LOP3.LUT R12, R13, 0x380, RZ, 0xc0, !PT ;  /* 0x000003800d0c7812 */ /* 0x000fe400078ec0ff */
[----:B------:R-:W-:Y:S02]  /*e330*/  IADD3 R29, P5, R6, 0x3000, RZ ;  /* 0x00003000061d7810 */ /* 0x000fe40007fbe0ff */
[----:B------:R-:W-:Y:S02]  /*e340*/  SHF.R.U64 R12, R12, 0x3, RZ ;  /* 0x000000030c0c7819 */ /* 0x000fe400000012ff */
[----:B------:R-:W-:-:S02]  /*e350*/  IADD3 R33, P6, R6, 0x4000, RZ ;  /* 0x0000400006217810 */ /* 0x000fc40007fde0ff */
[----:B------:R-:W-:Y:S01]  /*e360*/  LOP3.LUT R12, R12, R13, RZ, 0x3c, !PT ;  /* 0x0000000d0c0c7212 */ /* 0x000fe200078e3cff */
[----:B------:R-:W-:Y:S01]  /*e370*/  IMAD.X R13, RZ, RZ, R7, P3 ;  /* 0x000000ffff0d7224 */ /* 0x000fe200018e0607 */
[C---:B------:R-:W-:Y:S02]  /*e380*/  IADD3 R37, P0, R6.reuse, 0x5000, RZ ;  /* 0x0000500006257810 */ /* 0x040fe40007f1e0ff */
[C---:B------:R-:W-:Y:S02]  /*e390*/  IADD3 R41, P1, R6.reuse, 0x6000, RZ ;  /* 0x0000600006297810 */ /* 0x040fe40007f3e0ff */
[C---:B------:R-:W-:Y:S02]  /*e3a0*/  IADD3 R45, P2, R6.reuse, 0x7000, RZ ;  /* 0x00007000062d7810 */ /* 0x040fe40007f5e0ff */
[----:B------:R-:W-:Y:S02]  /*e3b0*/  IADD3 R49, P3, R6, 0x8000, RZ ;  /* 0x0000800006317810 */ /* 0x000fe40007f7e0ff */
[----:B------:R-:W-:-:S02]  /*e3c0*/  LOP3.LUT R24, R25, 0x380, RZ, 0xc0, !PT ;  /* 0x0000038019187812 */ /* 0x000fc400078ec0ff */
[----:B------:R-:W-:Y:S02]  /*e3d0*/  LOP3.LUT R28, R29, 0x380, RZ, 0xc0, !PT ;  /* 0x000003801d1c7812 */ /* 0x000fe400078ec0ff */
[----:B------:R-:W-:Y:S02]  /*e3e0*/  LOP3.LUT R32, R33, 0x380, RZ, 0xc0, !PT ;  /* 0x0000038021207812 */ /* 0x000fe400078ec0ff */
[----:B------:R-:W-:Y:S02]  /*e3f0*/  LOP3.LUT R36, R37, 0x380, RZ, 0xc0, !PT ;  /* 0x0000038025247812 */ /* 0x000fe400078ec0ff */
[----:B------:R-:W-:Y:S02]  /*e400*/  LOP3.LUT R40, R41, 0x380, RZ, 0xc0, !PT ;  /* 0x0000038029287812 */ /* 0x000fe400078ec0ff */
[----:B------:R-:W-:Y:S02]  /*e410*/  LOP3.LUT R44, R45, 0x380, RZ, 0xc0, !PT ;  /* 0x000003802d2c7812 */ /* 0x000fe400078ec0ff */
[----:B------:R-:W-:-:S02]  /*e420*/  LOP3.LUT R48, R49, 0x380, RZ, 0xc0, !PT ;  /* 0x0000038031307812 */ /* 0x000fc400078ec0ff */
[----:B------:R-:W-:Y:S02]  /*e430*/  SHF.R.U64 R24, R24, 0x3, RZ ;  /* 0x0000000318187819 */ /* 0x000fe400000012ff */
[----:B------:R-:W-:Y:S02]  /*e440*/  SHF.R.U64 R28, R28, 0x3, RZ ;  /* 0x000000031c1c7819 */ /* 0x000fe400000012ff */
[----:B------:R-:W-:Y:S02]  /*e450*/  SHF.R.U64 R32, R32, 0x3, RZ ;  /* 0x0000000320207819 */ /* 0x000fe400000012ff */
[----:B------:R-:W-:Y:S02]  /*e460*/  SHF.R.U64 R36, R36, 0x3, RZ ;  /* 0x0000000324247819 */ /* 0x000fe400000012ff */
[----:B------:R-:W-:Y:S02]  /*e470*/  SHF.R.U64 R40, R40, 0x3, RZ ;  /* 0x0000000328287819 */ /* 0x000fe400000012ff */
[----:B------:R-:W-:-:S02]  /*e480*/  SHF.R.U64 R44, R44, 0x3, RZ ;  /* 0x000000032c2c7819 */ /* 0x000fc400000012ff */
[----:B------:R-:W-:Y:S02]  /*e490*/  SHF.R.U64 R48, R48, 0x3, RZ ;  /* 0x0000000330307819 */ /* 0x000fe400000012ff */
[----:B------:R-:W-:Y:S01]  /*e4a0*/  LOP3.LUT R24, R24, R25, RZ, 0x3c, !PT ;  /* 0x0000001918187212 */ /* 0x000fe200078e3cff */
[--C-:B------:R-:W-:Y:S01]  /*e4b0*/  IMAD.X R25, RZ, RZ, R7.reuse, P4 ;  /* 0x000000ffff197224 */ /* 0x100fe200020e0607 */
        /* <DEDUP_REMOVED lines=11> */
[----:B------:R-:W-:Y:S01]  /*e570*/  IMAD.X R49, RZ, RZ, R7, P3 ;  /* 0x000000ffff317224 */ /* 0x000fe200018e0607 */
[C---:B------:R-:W-:Y:S01]  /*e580*/  IADD3 R53, P4, R6.reuse, 0x9000, RZ ;  /* 0x0000900006357810 */ /* 0x040fe20007f9e0ff */
[----:B------:R-:W-:Y:S01]  /*e590*/  IMAD R5, R5, UR4, RZ ;  /* 0x0000000405057c24 */ /* 0x000fe2000f8e02ff */
[----:B------:R-:W-:Y:S01]  /*e5a0*/  IADD3 R57, P5, R6, 0xa000, RZ ;  /* 0x0000a00006397810 */ /* 0x000fe20007fbe0ff */
[----:B--2---:R-:W-:Y:S01]  /*e5b0*/  IMAD R86, R4, R83, RZ ;  /* 0x0000005304567224 */ /* 0x004fe200078e02ff */
[C---:B------:R-:W-:Y:S01]  /*e5c0*/  IADD3 R61, P6, R6.reuse, 0xb000, RZ ;  /* 0x0000b000063d7810 */ /* 0x040fe20007fde0ff */
[----:B------:R-:W5:Y:S01]  /*e5d0*/  LD.E.128 R24, desc[UR42][R24.64] ;  /* 0x0000002a18187980 */ /* 0x000f62000c101d00 */
[----:B------:R-:W-:-:S02]  /*e5e0*/  IADD3 R65, P0, R6, 0xc000, RZ ;  /* 0x0000c00006417810 */ /* 0x000fc40007f1e0ff */
[C---:B------:R-:W-:Y:S01]  /*e5f0*/  IADD3 R69, P1, R6.reuse, 0xd000, RZ ;  /* 0x0000d00006457810 */ /* 0x040fe20007f3e0ff */
[----:B------:R-:W5:Y:S01]  /*e600*/  LD.E.128 R28, desc[UR42][R28.64] ;  /* 0x0000002a1c1c7980 */ /* 0x000f62000c101d00 */
[C---:B------:R-:W-:Y:S02]  /*e610*/  IADD3 R73, P2, R6.reuse, 0xe000, RZ ;  /* 0x0000e00006497810 */ /* 0x040fe40007f5e0ff */
[C---:B------:R-:W-:Y:S01]  /*e620*/  LOP3.LUT R15, R6.reuse, 0x380, RZ, 0xc0, !PT ;  /* 0x00000380060f7812 */ /* 0x040fe200078ec0ff */
[----:B------:R-:W5:Y:S01]  /*e630*/  LD.E.128 R32, desc[UR42][R32.64] ;  /* 0x0000002a20207980 */ /* 0x000f62000c101d00 */
[----:B------:R-:W-:Y:S02]  /*e640*/  IADD3 R11, P3, R6, 0xf000, RZ ;  /* 0x0000f000060b7810 */ /* 0x000fe40007f7e0ff */
[----:B------:R-:W-:Y:S01]  /*e650*/  LOP3.LUT R52, R53, 0x380, RZ, 0xc0, !PT ;  /* 0x0000038035347812 */ /* 0x000fe200078ec0ff */
[----:B------:R-:W5:Y:S01]  /*e660*/  LD.E.128 R36, desc[UR42][R36.64] ;  /* 0x0000002a24247980 */ /* 0x000f62000c101d00 */
[----:B------:R-:W-:Y:S01]  /*e670*/  LOP3.LUT R56, R57, 0x380, RZ, 0xc0, !PT ;  /* 0x0000038039387812 */ /* 0x000fe200078ec0ff */
[----:B------:R-:W-:Y:S01]  /*e680*/  IMAD.X R77, RZ, RZ, R7, P3 ;  /* 0x000000ffff4d7224 */ /* 0x000fe200018e0607 */
[----:B------:R-:W-:Y:S01]  /*e690*/  LOP3.LUT R60, R61, 0x380, RZ, 0xc0, !PT ;  /* 0x000003803d3c7812 */ /* 0x000fe200078ec0ff */
[----:B------:R-:W5:Y:S01]  /*e6a0*/  LD.E.128 R40, desc[UR42][R40.64] ;  /* 0x0000002a28287980 */ /* 0x000f62000c101d00 */
[----:B------:R-:W-:-:S02]  /*e6b0*/  LOP3.LUT R64, R65, 0x380, RZ, 0xc0, !PT ;  /* 0x0000038041407812 */ /* 0x000fc400078ec0ff */
[----:B------:R-:W-:Y:S01]  /*e6c0*/  LOP3.LUT R68, R69, 0x380, RZ, 0xc0, !PT ;  /* 0x0000038045447812 */ /* 0x000fe200078ec0ff */
[----:B------:R-:W5:Y:S01]  /*e6d0*/  LD.E.128 R44, desc[UR42][R44.64] ;  /* 0x0000002a2c2c7980 */ /* 0x000f62000c101d00 */
[----:B------:R-:W-:Y:S02]  /*e6e0*/  LOP3.LUT R72, R73, 0x380, RZ, 0xc0, !PT ;  /* 0x0000038049487812 */ /* 0x000fe400078ec0ff */
[----:B------:R-:W-:Y:S01]  /*e6f0*/  SHF.R.U64 R15, R15, 0x3, RZ ;  /* 0x000000030f0f7819 */ /* 0x000fe200000012ff */
[----:B------:R-:W5:Y:S01]  /*e700*/  LD.E.128 R48, desc[UR42][R48.64] ;  /* 0x0000002a30307980 */ /* 0x000f62000c101d00 */
[----:B------:R-:W-:Y:S02]  /*e710*/  LOP3.LUT R9, R11, 0x380, RZ, 0xc0, !PT ;  /* 0x000003800b097812 */ /* 0x000fe400078ec0ff */
[----:B------:R-:W-:Y:S02]  /*e720*/  SHF.R.U64 R52, R52, 0x3, RZ ;  /* 0x0000000334347819 */ /* 0x000fe400000012ff */
[----:B------:R-:W-:-:S02]  /*e730*/  SHF.R.U64 R56, R56, 0x3, RZ ;  /* 0x0000000338387819 */ /* 0x000fc400000012ff */
[----:B------:R-:W-:Y:S02]  /*e740*/  SHF.R.U64 R60, R60, 0x3, RZ ;  /* 0x000000033c3c7819 */ /* 0x000fe400000012ff */
[----:B------:R-:W-:Y:S02]  /*e750*/  SHF.R.U64 R64, R64, 0x3, RZ ;  /* 0x0000000340407819 */ /* 0x000fe400000012ff */
[----:B------:R-:W-:Y:S02]  /*e760*/  SHF.R.U64 R68, R68, 0x3, RZ ;  /* 0x0000000344447819 */ /* 0x000fe400000012ff */
[----:B------:R-:W-:Y:S02]  /*e770*/  SHF.R.U64 R72, R72, 0x3, RZ ;  /* 0x0000000348487819 */ /* 0x000fe400000012ff */
[----:B------:R-:W-:Y:S02]  /*e780*/  LOP3.LUT R8, R15, R6, RZ, 0x3c, !PT ;  /* 0x000000060f087212 */ /* 0x000fe400078e3cff */
[----:B------:R-:W-:Y:S01]  /*e790*/  SHF.R.U64 R6, R9, 0x3, RZ ;  /* 0x0000000309067819 */ /* 0x000fe200000012ff */
[--C-:B------:R-:W-:Y:S01]  /*e7a0*/  IMAD.MOV.U32 R9, RZ, RZ, R7.reuse ;  /* 0x000000ffff097224 */ /* 0x100fe200078e0007 */
        /* <DEDUP_REMOVED lines=12> */
[----:B------:R-:W-:Y:S01]  /*e870*/  LOP3.LUT R76, R6, R11, RZ, 0x3c, !PT ;  /* 0x0000000b064c7212 */ /* 0x000fe200078e3cff */
[C---:B------:R-:W-:Y:S01]  /*e880*/  IMAD R5, R0.reuse, UR5, R5 ;  /* 0x0000000500057c24 */ /* 0x040fe2000f8e0205 */
[----:B------:R-:W-:Y:S01]  /*e890*/  ISETP.NE.AND P3, PT, R83, 0x1, PT ;  /* 0x000000015300780c */ /* 0x000fe20003f65270 */
[----:B------:R-:W-:Y:S01]  /*e8a0*/  IMAD.WIDE.U32 R6, R0, UR4, RZ ;  /* 0x0000000400067c25 */ /* 0x000fe2000f8e00ff */
[----:B------:R-:W-:Y:S01]  /*e8b0*/  LOP3.LUT R80, R21, 0xfffffff8, RZ, 0xc0, !PT ;  /* 0xfffffff815507812 */ /* 0x000fe200078ec0ff */
[----:B------:R-:W0:Y:S01]  /*e8c0*/  LDC R0, c[0x0][0xac8] ;  /* 0x0002b200ff007b82 */ /* 0x000e220000000800 */
[----:B------:R-:W-:Y:S01]  /*e8d0*/  ULDC.64 UR4, c[0x0][0xae8] ;  /* 0x0002ba0000047ab9 */ /* 0x000fe20000000a00 */
[----:B------:R-:W-:Y:S01]  /*e8e0*/  IMAD.IADD R7, R7, 0x1, R5 ;  /* 0x0000000107077824 */ /* 0x000fe200078e0205 */
[----:B------:R-:W5:Y:S04]  /*e8f0*/  LD.E.128 R8, desc[UR42][R8.64] ;  /* 0x0000002a08087980 */ /* 0x000f68000c101d00 */
[----:B------:R-:W5:Y:S03]  /*e900*/  LD.E.128 R12, desc[UR42][R12.64] ;  /* 0x0000002a0c0c7980 */ /* 0x000f66000c101d00 */
[----:B------:R-:W1:Y:S01]  /*e910*/  @P3 LDC R85, c[0x0][0xbec] ;  /* 0x0002fb00ff553b82 */ /* 0x000e620000000800 */
[----:B------:R-:W-:Y:S01]  /*e920*/  IMAD.WIDE.U32 R6, R198, UR4, R6 ;  /* 0x00000004c6067c25 */ /* 0x000fe2000f8e0006 */
[----:B------:R-:W-:Y:S01]  /*e930*/  SHF.R.S32.HI R5, RZ, 0x1f, R199 ;  /* 0x0000001fff057819 */ /* 0x000fe200000114c7 */
[----:B------:R-:W5:Y:S04]  /*e940*/  LD.E.128 R52, desc[UR42][R52.64] ;  /* 0x0000002a34347980 */ /* 0x000f68000c101d00 */
[----:B------:R-:W5:Y:S01]  /*e950*/  LD.E.128 R56, desc[UR42][R56.64] ;  /* 0x0000002a38387980 */ /* 0x000f62000c101d00 */
[----:B------:R-:W2:Y:S01]  /*e960*/  @P3 LDC R87, c[0x0][0xbf0] ;  /* 0x0002fc00ff573b82 */ /* 0x000ea20000000800 */
[----:B------:R-:W-:-:S02]  /*e970*/  IMAD.IADD R3, R3, 0x1, -R80 ;  /* 0x0000000103037824 */ /* 0x000fc400078e0a50 */
[----:B------:R-:W-:Y:S01]  /*e980*/  IMAD R7, R198, UR5, R7 ;  /* 0x00000005c6077c24 */ /* 0x000fe2000f8e0207 */
[----:B------:R-:W-:Y:S01]  /*e990*/  ULDC.64 UR4, c[0x0][0xaf0] ;  /* 0x0002bc0000047ab9 */ /* 0x000fe20000000a00 */
[--C-:B------:R-:W-:Y:S01]  /*e9a0*/  IMAD R80, R3, 0x20, R20.reuse ;  /* 0x0000002003507824 */ /* 0x100fe200078e0214 */
[-C--:B0-----:R-:W-:Y:S01]  /*e9b0*/  ISETP.GE.AND P1, PT, R208, R0.reuse, PT ;  /* 0x00000000d000720c */ /* 0x081fe20003f26270 */
[----:B------:R-:W-:Y:S01]  /*e9c0*/  IMAD R3, R201, 0x40, R20 ;  /* 0x00000040c9037824 */ /* 0x000fe200078e0214 */
[-C--:B------:R-:W-:Y:S01]  /*e9d0*/  ISETP.GE.AND P0, PT, R207, R0.reuse, PT ;  /* 0x00000000cf00720c */ /* 0x080fe20003f06270 */
[----:B------:R-:W-:Y:S01]  /*e9e0*/  IMAD R20, R5, UR4, RZ ;  /* 0x0000000405147c24 */ /* 0x000fe2000f8e02ff */
[----:B------:R-:W-:Y:S01]  /*e9f0*/  SEL R5, RZ, 0xffffffff, P1 ;  /* 0xffffffffff057807 */ /* 0x000fe20000800000 */
[----:B------:R-:W-:Y:S01]  /*ea00*/  IMAD R82, R201, 0x40, R80 ;  /* 0x00000040c9527824 */ /* 0x000fe200078e0250 */
[----:B------:R-:W-:Y:S01]  /*ea10*/  ISETP.GE.AND P2, PT, R187, R0, PT ;  /* 0x00000000bb00720c */ /* 0x000fe20003f46270 */
[----:B------:R-:W5:Y:S01]  /*ea20*/  LD.E.128 R60, desc[UR42][R60.64] ;  /* 0x0000002a3c3c7980 */ /* 0x000f62000c101d00 */
[----:B------:R-:W-:Y:S01]  /*ea30*/  SEL R80, RZ, 0xffffffff, P0 ;  /* 0xffffffffff507807 */ /* 0x000fe20000000000 */
[----:B------:R-:W-:Y:S01]  /*ea40*/  IMAD.SHL.U32 R84, R5, 0x2, RZ ;  /* 0x0000000205547824 */ /* 0x000fe200078e00ff */
[----:B------:R-:W-:Y:S01]  /*ea50*/  SEL R21, RZ, 0x1, P2 ;  /* 0x00000001ff157807 */ /* 0x000fe20001000000 */
[----:B------:R-:W-:Y:S01]  /*ea60*/  IMAD R81, R199, UR5, R20 ;  /* 0x00000005c7517c24 */ /* 0x000fe2000f8e0214 */
[----:B------:R-:W5:Y:S01]  /*ea70*/  LD.E.128 R64, desc[UR42][R64.64] ;  /* 0x0000002a40407980 */ /* 0x000f62000c101d00 */
[----:B-1----:R-:W-:Y:S01]  /*ea80*/  @P3 IMAD.HI.U32 R20, R82, R85, RZ ;  /* 0x0000005552143227 */ /* 0x002fe200078e00ff */
[----:B------:R-:W-:-:S02]  /*ea90*/  LOP3.LUT R21, R84, 0x2, R21, 0xe2, !PT ;  /* 0x0000000254157812 */ /* 0x000fc400078ee215 */
[----:B------:R-:W5:Y:S01]  /*eaa0*/  LD.E.128 R68, desc[UR42][R68.64] ;  /* 0x0000002a44447980 */ /* 0x000f62000c101d00 */
[----:B------:R-:W-:Y:S01]  /*eab0*/  IMAD.SHL.U32 R80, R80, 0x4, RZ ;  /* 0x0000000450507824 */ /* 0x000fe200078e00ff */
[-C--:B------:R-:W-:Y:S01]  /*eac0*/  ISETP.GE.AND P0, PT, R206, R0.reuse, PT ;  /* 0x00000000ce00720c */ /* 0x080fe20003f06270 */
[----:B------:R-:W-:Y:S01]  /*ead0*/  IMAD.MOV.U32 R5, RZ, RZ, R82 ;  /* 0x000000ffff057224 */ /* 0x000fe200078e0052 */
[----:B--2---:R-:W-:Y:S01]  /*eae0*/  @P3 SHF.R.U32.HI R5, RZ, R87, R20 ;  /* 0x00000057ff053219 */ /* 0x004fe20000011614 */
[----:B------:R-:W-:Y:S01]  /*eaf0*/  IMAD.WIDE.U32 R6, R199, UR4, R6 ;  /* 0x00000004c7067c25 */ /* 0x000fe2000f8e0006 */
[----:B------:R-:W-:Y:S01]  /*eb00*/  LOP3.LUT R20, R80, 0x4, R21, 0xe2, !PT ;  /* 0x0000000450147812 */ /* 0x000fe200078ee215 */
[----:B------:R-:W-:Y:S01]  /*eb10*/  ULDC.64 UR4, c[0x0][0xae0] ;  /* 0x0002b80000047ab9 */ /* 0x000fe20000000a00 */
[----:B------:R-:W-:Y:S01]  /*eb20*/  SEL R21, RZ, 0xffffffff, P0 ;  /* 0xffffffffff157807 */ /* 0x000fe20000000000 */
[----:B------:R-:W5:Y:S01]  /*eb30*/  LD.E.128 R72, desc[UR42][R72.64] ;  /* 0x0000002a48487980 */ /* 0x000f62000c101d00 */
[-C--:B------:R-:W-:Y:S01]  /*eb40*/  ISETP.GE.AND P0, PT, R205, R0.reuse, PT ;  /* 0x00000000cd00720c */ /* 0x080fe20003f06270 */
[----:B------:R-:W-:Y:S01]  /*eb50*/  IMAD.IADD R7, R7, 0x1, R81 ;  /* 0x0000000107077824 */ /* 0x000fe200078e0251 */
[--C-:B------:R-:W-:Y:S01]  /*eb60*/  SHF.R.S32.HI R80, RZ, 0x1f, R5.reuse ;  /* 0x0000001fff507819 */ /* 0x100fe20000011405 */
[----:B------:R-:W-:Y:S01]  /*eb70*/  IMAD.MOV R81, RZ, RZ, -R5 ;  /* 0x000000ffff517224 */ /* 0x000fe200078e0a05 */
[----:B------:R-:W-:Y:S01]  /*eb80*/  SEL R4, RZ, 0xffffffff, P0 ;  /* 0xffffffffff047807 */ /* 0x000fe20000000000 */
[----:B------:R-:W-:Y:S01]  /*eb90*/  IMAD.SHL.U32 R85, R21, 0x8, RZ ;  /* 0x0000000815557824 */ /* 0x000fe200078e00ff */
[----:B------:R-:W-:Y:S01]  /*eba0*/  ISETP.GE.AND P0, PT, R204, R0, PT ;  /* 0x00000000cc00720c */ /* 0x000fe20003f06270 */
[----:B------:R-:W-:Y:S01]  /*ebb0*/  IMAD R80, R80, UR4, RZ ;  /* 0x0000000450507c24 */ /* 0x000fe2000f8e02ff */
[----:B------:R-:W5:Y:S01]  /*ebc0*/  LD.E.128 R76, desc[UR42][R76.64] ;  /* 0x0000002a4c4c7980 */ /* 0x000f62000c101d00 */
[----:B------:R-:W-:-:S02]  /*ebd0*/  IMAD R21, R83, R81, R82 ;  /* 0x0000005153157224 */ /* 0x000fc400078e0252 */
[----:B------:R-:W-:Y:S01]  /*ebe0*/  IMAD.SHL.U32 R83, R4, 0x10, RZ ;  /* 0x0000001004537824 */ /* 0x000fe200078e00ff */
[----:B------:R-:W-:Y:S01]  /*ebf0*/  SEL R4, RZ, 0xffffffff, P0 ;  /* 0xffffffffff047807 */ /* 0x000fe20000000000 */
[----:B------:R-:W-:Y:S01]  /*ec00*/  IMAD.WIDE.U32 R6, R5, UR4, R6 ;  /* 0x0000000405067c25 */ /* 0x000fe2000f8e0006 */
[----:B------:R-:W-:Y:S01]  /*ec10*/  @!PT LDS RZ, [RZ] ;  /* 0x00000000fffff984 */ /* 0x000fe20000000800 */
[----:B------:R-:W-:Y:S01]  /*ec20*/  @!PT LDS RZ, [RZ] ;  /* 0x00000000fffff984 */ /* 0x000fe20000000800 */
[----:B------:R-:W-:Y:S01]  /*ec30*/  @!PT LDS RZ, [RZ] ;  /* 0x00000000fffff984 */ /* 0x000fe20000000800 */
[----:B------:R-:W-:Y:S01]  /*ec40*/  @!PT LDS RZ, [RZ] ;  /* 0x00000000fffff984 */ /* 0x000fe20000000800 */
[----:B------:R0:W-:Y:S06]  /*ec50*/  MEMBAR.ALL.CTA ;  /* 0x0000000000007992 */ /* 0x0001ec0000008000 */
[----:B0-----:R-:W0:Y:S01]  /*ec60*/  FENCE.VIEW.ASYNC.S ;  /* 0x00000000000073c6 */ /* 0x001e220000000000 */
[----:B------:R-:W-:Y:S01]  /*ec70*/  LOP3.LUT R20, R85, 0x8, R20, 0xe2, !PT ;  /* 0x0000000855147812 */ /* 0x000fe200078ee214 */
[----:B------:R-:W-:Y:S01]  /*ec80*/  IMAD R81, R5, UR5, R80 ;  /* 0x0000000505517c24 */ /* 0x000fe2000f8e0250 */
[----:B------:R-:W-:Y:S01]  /*ec90*/  SHF.R.S32.HI R5, RZ, 0x1f, R21 ;  /* 0x0000001fff057819 */ /* 0x000fe20000011415 */
[----:B------:R-:W-:Y:S01]  /*eca0*/  VIADD R87, R187, 0x180 ;  /* 0x00000180bb577836 */ /* 0x000fe20000000000 */
[----:B------:R-:W-:Y:S01]  /*ecb0*/  ULDC.64 UR4, c[0x0][0xad8] ;  /* 0x0002b60000047ab9 */ /* 0x000fe20000000a00 */
[----:B------:R-:W-:Y:S01]  /*ecc0*/  IMAD.IADD R7, R7, 0x1, R81 ;  /* 0x0000000107077824 */ /* 0x000fe200078e0251 */
[----:B------:R-:W-:Y:S01]  /*ecd0*/  LOP3.LUT R20, R83, 0x10, R20, 0xe2, !PT ;  /* 0x0000001053147812 */ /* 0x000fe200078ee214 */
[----:B------:R-:W-:-:S02]  /*ece0*/  IMAD.SHL.U32 R81, R4, 0x20, RZ ;  /* 0x0000002004517824 */ /* 0x000fc400078e00ff */
[----:B------:R-:W-:Y:S01]  /*ecf0*/  IMAD R4, R5, UR4, RZ ;  /* 0x0000000405047c24 */ /* 0x000fe2000f8e02ff */
[----:B------:R-:W-:Y:S01]  /*ed00*/  ISETP.GE.AND P0, PT, R87, R0, PT ;  /* 0x000000005700720c */ /* 0x000fe20003f06270 */
[----:B------:R-:W-:Y:S01]  /*ed10*/  VIADD R89, R187, 0x1c0 ;  /* 0x000001c0bb597836 */ /* 0x000fe20000000000 */
[----:B------:R-:W-:Y:S01]  /*ed20*/  LOP3.LUT R20, R81, 0x20, R20, 0xe2, !PT ;  /* 0x0000002051147812 */ /* 0x000fe200078ee214 */
[C---:B------:R-:W-:Y:S02]  /*ed30*/  IMAD R81, R21.reuse, UR5, R4 ;  /* 0x0000000515517c24 */ /* 0x040fe4000f8e0204 */
[----:B------:R-:W-:Y:S01]  /*ed40*/  IMAD.WIDE.U32 R6, R21, UR4, R6 ;  /* 0x0000000415067c25 */ /* 0x000fe2000f8e0006 */
[----:B------:R-:W-:Y:S01]  /*ed50*/  ISETP.GE.AND P1, PT, R3, R86, PT ;  /* 0x000000560300720c */ /* 0x000fe20003f26270 */
[----:B------:R-:W-:Y:S01]  /*ed60*/  ULDC.64 UR4, c[0x0][0xa80] ;  /* 0x0002a00000047ab9 */ /* 0x000fe20000000a00 */
[----:B------:R-:W-:Y:S01]  /*ed70*/  SEL R5, RZ, 0x40, P0 ;  /* 0x00000040ff057807 */ /* 0x000fe20000000000 */
[----:B------:R-:W-:Y:S01]  /*ed80*/  VIADD R4, R2, 0x28c20 ;  /* 0x00028c2002047836 */ /* 0x000fe20000000000 */
[----:B------:R-:W-:Y:S01]  /*ed90*/  ISETP.GE.AND P0, PT, R89, R0, PT ;  /* 0x000000005900720c */ /* 0x000fe20003f06270 */
[----:B------:R-:W-:Y:S01]  /*eda0*/  IMAD.IADD R7, R7, 0x1, R81 ;  /* 0x0000000107077824 */ /* 0x000fe200078e0251 */
[----:B------:R-:W-:-:S02]  /*edb0*/  LEA R84, P2, R6, UR4, 0x1 ;  /* 0x0000000406547c11 */ /* 0x000fc4000f8408ff */
[----:B------:R-:W-:Y:S02]  /*edc0*/  LOP3.LUT R82, R20, R5, RZ, 0xfc, !PT ;  /* 0x0000000514527212 */ /* 0x000fe400078efcff */
[----:B------:R-:W-:Y:S02]  /*edd0*/  PRMT R4, RZ, 0x654, R4 ;  /* 0x00000654ff047816 */ /* 0x000fe40000000004 */
[----:B------:R-:W-:Y:S02]  /*ede0*/  SEL R5, RZ, 0x80, P0 ;  /* 0x00000080ff057807 */ /* 0x000fe40000000000 */
[----:B------:R-:W-:Y:S01]  /*edf0*/  LEA.HI.X R85, R6, UR5, R7, 0x1, P2 ;  /* 0x0000000506557c11 */ /* 0x000fe200090f0c07 */
[----:B0-----:R0:W-:Y:S01]  /*ee00*/  SYNCS.ARRIVE.TRANS64.RED.A1T0 RZ, [R4+URZ], RZ ;  /* 0x000000ff04ff79a7 */ /* 0x0011e2000810043f */
[----:B------:R-:W-:Y:S01]  /*ee10*/  LOP3.LUT R83, R82, R5, RZ, 0xfc, !PT ;  /* 0x0000000552537212 */ /* 0x000fe200078efcff */
[----:B------:R-:W-:Y:S02]  /*ee20*/  BSSY B1, `(.L_x_761) ;  /* 0x000002a000017945 */ /* 0x000fe40003800000 */
[----:B------:R1:W2:Y:S01]  /*ee30*/  SHFL.IDX PT, R5, R85, RZ, 0x181f ;  /* 0x00181fff55057589 */ /* 0x0002a200000e0000 */
[----:B----4-:R-:W-:-:S03]  /*ee40*/  SHF.R.S32.HI R152, RZ, 0x1f, R204 ;  /* 0x0000001fff987819 */ /* 0x010fc600000114cc */
[----:B0-----:R1:W0:Y:S01]  /*ee50*/  SHFL.IDX PT, R4, R84, RZ, 0x181f ;  /* 0x00181fff54047589 */ /* 0x00122200000e0000 */
[----:B------:R-:W-:Y:S02]  /*ee60*/  SHF.R.S32.HI R156, RZ, 0x1f, R205 ;  /* 0x0000001fff9c7819 */ /* 0x000fe400000114cd */
[----:B------:R-:W-:Y:S02]  /*ee70*/  SHF.R.S32.HI R157, RZ, 0x1f, R206 ;  /* 0x0000001fff9d7819 */ /* 0x000fe400000114ce */
[----:B------:R-:W-:Y:S02]  /*ee80*/  SHF.R.S32.HI R158, RZ, 0x1f, R207 ;  /* 0x0000001fff9e7819 */ /* 0x000fe400000114cf */
[----:B------:R-:W-:Y:S01]  /*ee90*/  SHF.R.S32.HI R159, RZ, 0x1f, R208 ;  /* 0x0000001fff9f7819 */ /* 0x000fe200000114d0 */
[----:B-1----:R-:W-:Y:S06]  /*eea0*/  @P1 BRA `(.L_x_762) ;  /* 0x0000000000841947 */ /* 0x002fec0003800000 */
[-C--:B------:R-:W-:Y:S02]  /*eeb0*/  ISETP.GE.AND P2, PT, R187, R0.reuse, PT ;  /* 0x00000000bb00720c */ /* 0x080fe40003f46270 */
[-C--:B------:R-:W-:Y:S02]  /*eec0*/  ISETP.GE.AND P4, PT, R208, R0.reuse, PT ;  /* 0x00000000d000720c */ /* 0x080fe40003f86270 */
[-C--:B------:R-:W-:Y:S02]  /*eed0*/  ISETP.GE.AND P6, PT, R207, R0.reuse, PT ;  /* 0x00000000cf00720c */ /* 0x080fe40003fc6270 */
[-C--:B------:R-:W-:Y:S02]  /*eee0*/  ISETP.GE.AND P0, PT, R206, R0.reuse, PT ;  /* 0x00000000ce00720c */ /* 0x080fe40003f06270 */
[----:B------:R-:W-:Y:S02]  /*eef0*/  ISETP.GE.AND P1, PT, R205, R0, PT ;  /* 0x00000000cd00720c */ /* 0x000fe40003f26270 */
[----:B------:R-:W-:-:S03]  /*ef00*/  SHF.R.S32.HI R88, RZ, 0x1f, R87 ;  /* 0x0000001fff587819 */ /* 0x000fc60000011457 */
[----:B0-2---:R-:W-:Y:S02]  /*ef10*/  @!P2 IMAD.WIDE R20, R187, 0x2, R4 ;  /* 0x00000002bb14a825 */ /* 0x005fe400078e0204 */
[CC--:B------:R-:W-:Y:S02]  /*ef20*/  @!P4 LEA R6, P3, R208.reuse, R4.reuse, 0x1 ;  /* 0x00000004d006c211 */ /* 0x0c0fe400078608ff */
[----:B------:R-:W-:Y:S01]  /*ef30*/  @!P6 LEA R80, P5, R207, R4, 0x1 ;  /* 0x00000004cf50e211 */ /* 0x000fe200078a08ff */
[----:B-----5:R0:W-:Y:S01]  /*ef40*/  @!P2 ST.E.128 desc[UR42][R20.64], R8 ;  /* 0x000000081400a985 */ /* 0x0201e2000c101d2a */
[----:B------:R-:W-:Y:S02]  /*ef50*/  @!P4 LEA.HI.X R7, R208, R5, R159, 0x1, P3 ;  /* 0x00000005d007c211 */ /* 0x000fe400018f0c9f */
[----:B------:R-:W-:Y:S02]  /*ef60*/  LOP3.LUT P2, RZ, R82, 0x40, RZ, 0xc0, !PT ;  /* 0x0000004052ff7812 */ /* 0x000fe4000784c0ff */
[----:B------:R-:W-:Y:S01]  /*ef70*/  LOP3.LUT P3, RZ, R83, 0x80, RZ, 0xc0, !PT ;  /* 0x0000008053ff7812 */ /* 0x000fe2000786c0ff */
[----:B------:R1:W-:Y:S01]  /*ef80*/  @!P4 ST.E.128 desc[UR42][R6.64], R24 ;  /* 0x000000180600c985 */ /* 0x0003e2000c101d2a */
[----:B------:R-:W-:-:S02]  /*ef90*/  ISETP.GE.AND P4, PT, R204, R0, PT ;  /* 0x00000000cc00720c */ /* 0x000fc40003f86270 */
[----:B------:R-:W-:-:S05]  /*efa0*/  @!P6 LEA.HI.X R81, R207, R5, R158, 0x1, P5 ;  /* 0x00000005cf51e211 */ /* 0x000fca00028f0c9e */
[----:B------:R4:W-:Y:S01]  /*efb0*/  @!P6 ST.E.128 desc[UR42][R80.64], R32 ;  /* 0x000000205000e985 */ /* 0x0009e2000c101d2a */
[CC--:B0-----:R-:W-:Y:S02]  /*efc0*/  @!P1 LEA R20, P6, R205.reuse, R4.reuse, 0x1 ;  /* 0x00000004cd149211 */ /* 0x0c1fe400078c08ff */
[----:B------:R-:W-:Y:S02]  /*efd0*/  SHF.R.S32.HI R9, RZ, 0x1f, R89 ;  /* 0x0000001fff097819 */ /* 0x000fe40000011459 */
[-C--:B------:R-:W-:Y:S02]  /*efe0*/  @!P1 LEA.HI.X R21, R205, R5.reuse, R156, 0x1, P6 ;  /* 0x00000005cd159211 */ /* 0x080fe400030f0c9c */
[CC--:B-1----:R-:W-:Y:S02]  /*eff0*/  @!P0 LEA R6, P5, R206.reuse, R4.reuse, 0x1 ;  /* 0x00000004ce068211 */ /* 0x0c2fe400078a08ff */
[----:B------:R-:W-:Y:S02]  /*f000*/  @P3 LEA R8, P6, R89, R4, 0x1 ;  /* 0x0000000459083211 */ /* 0x000fe400078c08ff */
[----:B------:R-:W-:-:S02]  /*f010*/  @!P0 LEA.HI.X R7, R206, R5, R157, 0x1, P5 ;  /* 0x00000005ce078211 */ /* 0x000fc400028f0c9d */
[-C--:B------:R-:W-:Y:S02]  /*f020*/  @P2 LEA R10, P5, R87, R4.reuse, 0x1 ;  /* 0x00000004570a2211 */ /* 0x080fe400078a08ff */
[-C--:B------:R-:W-:Y:S01]  /*f030*/  @P3 LEA.HI.X R9, R89, R5.reuse, R9, 0x1, P6 ;  /* 0x0000000559093211 */ /* 0x080fe200030f0c09 */
[----:B------:R4:W-:Y:S01]  /*f040*/  @!P0 ST.E.128 desc[UR42][R6.64], R40 ;  /* 0x0000002806008985 */ /* 0x0009e2000c101d2a */
[-C--:B------:R-:W-:Y:S02]  /*f050*/  @P2 LEA.HI.X R11, R87, R5.reuse, R88, 0x1, P5 ;  /* 0x00000005570b2211 */ /* 0x080fe400028f0c58 */
[C---:B------:R-:W-:Y:S01]  /*f060*/  @!P4 LEA R4, P5, R204.reuse, R4, 0x1 ;  /* 0x00000004cc04c211 */ /* 0x040fe200078a08ff */
[----:B------:R4:W-:Y:S03]  /*f070*/  @!P1 ST.E.128 desc[UR42][R20.64], R48 ;  /* 0x0000003014009985 */ /* 0x0009e6000c101d2a */
[----:B------:R-:W-:-:S05]  /*f080*/  @!P4 LEA.HI.X R5, R204, R5, R152, 0x1, P5 ;  /* 0x00000005cc05c211 */ /* 0x000fca00028f0c98 */
[----:B------:R4:W-:Y:S04]  /*f090*/  @!P4 ST.E.128 desc[UR42][R4.64], R56 ;  /* 0x000000380400c985 */ /* 0x0009e8000c101d2a */
[----:B------:R4:W-:Y:S04]  /*f0a0*/  @P2 ST.E.128 desc[UR42][R10.64], R64 ;  /* 0x000000400a002985 */ /* 0x0009e8000c101d2a */
[----:B------:R4:W-:Y:S02]  /*f0b0*/  @P3 ST.E.128 desc[UR42][R8.64], R72 ;  /* 0x0000004808003985 */ /* 0x0009e4000c101d2a */
.L_x_762:
[----:B------:R-:W-:Y:S05]  /*f0c0*/  BSYNC B1 ;  /* 0x0000000000017941 */ /* 0x000fea0003800000 */
.L_x_761:
[----:B------:R-:W-:Y:S01]  /*f0d0*/  VIADD R3, R3, 0x20 ;  /* 0x0000002003037836 */ /* 0x000fe20000000000 */
[----:B--2-4-:R1:W2:Y:S04]  /*f0e0*/  SHFL.IDX PT, R5, R85, 0x1, 0x181f ;  /* 0x00381f0055057f89 */ /* 0x0142a800000e0000 */
[----:B------:R-:W-:Y:S01]  /*f0f0*/  ISETP.GE.AND P0, PT, R3, R86, PT ;  /* 0x000000560300720c */ /* 0x000fe20003f06270 */
[----:B0-----:R1:W0:-:S12]  /*f100*/  SHFL.IDX PT, R4, R84, 0x1, 0x181f ;  /* 0x00381f0054047f89 */ /* 0x00121800000e0000 */
[----:B-1----:R-:W-:Y:S05]  /*f110*/  @P0 BRA `(.L_x_763) ;  /* 0x00000028000c0947 */ /* 0x002fea0003800000 */
[-C--:B------:R-:W-:Y:S02]  /*f120*/  ISETP.GE.AND P5, PT, R208, R0.reuse, PT ;  /* 0x00000000d000720c */ /* 0x080fe40003fa6270 */
[-C--:B------:R-:W-:Y:S02]  /*f130*/  ISETP.GE.AND P6, PT, R187, R0.reuse, PT ;  /* 0x00000000bb00720c */ /* 0x080fe40003fc6270 */
[-C--:B------:R-:W-:Y:S02]  /*f140*/  ISETP.GE.AND P4, PT, R207, R0.reuse, PT ;  /* 0x00000000cf00720c */ /* 0x080fe40003f86270 */
[-C--:B------:R-:W-:Y:S02]  /*f150*/  ISETP.GE.AND P2, PT, R205, R0.reuse, PT ;  /* 0x00000000cd00720c */ /* 0x080fe40003f46270 */
[----:B------:R-:W-:Y:S02]  /*f160*/  ISETP.GE.AND P3, PT, R206, R0, PT ;  /* 0x00000000ce00720c */ /* 0x000fe40003f66270 */
[----:B------:R-:W-:-:S03]  /*f170*/  LOP3.LUT P0, RZ, R82, 0x40, RZ, 0xc0, !PT ;  /* 0x0000004052ff7812 */ /* 0x000fc6000780c0ff */
[C---:B0----5:R-:W-:Y:S02]  /*f180*/  @!P5 LEA R8, P1, R208.reuse, R4, 0x1 ;  /* 0x00000004d008d211 */ /* 0x061fe400078208ff */
[----:B--2---:R-:W-:Y:S02]  /*f190*/  @!P6 IMAD.WIDE R6, R187, 0x2, R4 ;  /* 0x00000002bb06e825 */ /* 0x004fe400078e0204 */
[----:B------:R-:W-:Y:S02]  /*f1a0*/  @!P5 LEA.HI.X R9, R208, R5, R159, 0x1, P1 ;  /* 0x00000005d009d211 */ /* 0x000fe400008f0c9f */
[----:B------:R-:W-:Y:S01]  /*f1b0*/  ISETP.GE.AND P1, PT, R204, R0, PT ;  /* 0x00000000cc00720c */ /* 0x000fe20003f26270 */
[----:B------:R0:W-:Y:S01]  /*f1c0*/  @!P6 ST.E.128 desc[UR42][R6.64], R12 ;  /* 0x0000000c0600e985 */ /* 0x0001e2000c101d2a */
[----:B------:R-:W-:-:S03]  /*f1d0*/  SHF.R.S32.HI R0, RZ, 0x1f, R87 ;  /* 0x0000001fff007819 */ /* 0x000fc60000011457 */
[----:B------:R1:W-:Y:S01]  /*f1e0*/  @!P5 ST.E.128 desc[UR42][R8.64], R28 ;  /* 0x0000001c0800d985 */ /* 0x0003e2000c101d2a */
[----:B0-----:R-:W-:-:S04]  /*f1f0*/  @!P4 LEA R6, P6, R207, R4, 0x1 ;  /* 0x00000004cf06c211 */ /* 0x001fc800078c08ff */
[-C--:B------:R-:W-:Y:S02]  /*f200*/  @!P4 LEA.HI.X R7, R207, R5.reuse, R158, 0x1, P6 ;  /* 0x00000005cf07c211 */ /* 0x080fe400030f0c9e */
[CC--:B------:R-:W-:Y:S02]  /*f210*/  @!P2 LEA R10, P6, R205.reuse, R4.reuse, 0x1 ;  /* 0x00000004cd0aa211 */ /* 0x0c0fe400078c08ff */
[CC--:B-1----:R-:W-:Y:S01]  /*f220*/  @!P3 LEA R8, P5, R206.reuse, R4.reuse, 0x1 ;  /* 0x00000004ce08b211 */ /* 0x0c2fe200078a08ff */
[----:B------:R0:W-:Y:S01]  /*f230*/  @!P4 ST.E.128 desc[UR42][R6.64], R36 ;  /* 0x000000240600c985 */ /* 0x0001e2000c101d2a */
[-C--:B------:R-:W-:Y:S02]  /*f240*/  @!P2 LEA.HI.X R11, R205, R5.reuse, R156, 0x1, P6 ;  /* 0x00000005cd0ba211 */ /* 0x080fe400030f0c9c */
[----:B------:R-:W-:Y:S02]  /*f250*/  @!P3 LEA.HI.X R9, R206, R5, R157, 0x1, P5 ;  /* 0x00000005ce09b211 */ /* 0x000fe400028f0c9d */
[----:B------:R-:W-:-:S02]  /*f260*/  @!P1 LEA R14, P6, R204, R4, 0x1 ;  /* 0x00000004cc0e9211 */ /* 0x000fc400078c08ff */
[C---:B------:R-:W-:Y:S01]  /*f270*/  @P0 LEA R12, P5, R87.reuse, R4, 0x1 ;  /* 0x00000004570c0211 */ /* 0x040fe200078a08ff */
[----:B------:R0:W-:Y:S01]  /*f280*/  @!P3 ST.E.128 desc[UR42][R8.64], R44 ;  /* 0x0000002c0800b985 */ /* 0x0001e2000c101d2a */
[-C--:B------:R-:W-:Y:S02]  /*f290*/  @!P1 LEA.HI.X R15, R204, R5.reuse, R152, 0x1, P6 ;  /* 0x00000005cc0f9211 */ /* 0x080fe400030f0c98 */
[----:B------:R-:W-:Y:S01]  /*f2a0*/  @P0 LEA.HI.X R13, R87, R5, R0, 0x1, P5 ;  /* 0x00000005570d0211 */ /* 0x000fe200028f0c00 */
[----:B------:R0:W-:Y:S04]  /*f2b0*/  @!P2 ST.E.128 desc[UR42][R10.64], R52 ;  /* 0x000000340a00a985 */ /* 0x0001e8000c101d2a */
[----:B------:R0:W-:Y:S04]  /*f2c0*/  @!P1 ST.E.128 desc[UR42][R14.64], R60 ;  /* 0x0000003c0e009985 */ /* 0x0001e8000c101d2a */
[----:B------:R0:W-:Y:S01]  /*f2d0*/  @P0 ST.E.128 desc[UR42][R12.64], R68 ;  /* 0x000000440c000985 */ /* 0x0001e2000c101d2a */
[----:B------:R-:W-:-:S13]  /*f2e0*/  LOP3.LUT P0, RZ, R83, 0x80, RZ, 0xc0, !PT ;  /* 0x0000008053ff7812 */ /* 0x000fda000780c0ff */
[----:B------:R-:W-:Y:S05]  /*f2f0*/  @!P0 BRA `(.L_x_763) ;  /* 0x0000002400948947 */ /* 0x000fea0003800000 */
[----:B------:R-:W-:Y:S02]  /*f300*/  LEA R4, P0, R89, R4, 0x1 ;  /* 0x0000000459047211 */ /* 0x000fe400078008ff */
[----:B------:R-:W-:-:S04]  /*f310*/  SHF.R.S32.HI R0, RZ, 0x1f, R89 ;  /* 0x0000001fff007819 */ /* 0x000fc80000011459 */
[----:B------:R-:W-:-:S05]  /*f320*/  LEA.HI.X R5, R89, R5, R0, 0x1, P0 ;  /* 0x0000000559057211 */ /* 0x000fca00000f0c00 */
[----:B------:R1:W-:Y:S01]  /*f330*/  ST.E.128 desc[UR42][R4.64], R76 ;  /* 0x0000004c04007985 */ /* 0x0003e2000c101d2a */
[----:B------:R-:W-:Y:S05]  /*f340*/  BRA `(.L_x_763) ;  /* 0x0000002400807947 */ /* 0x000fea0003800000 */
.L_x_760:
[----:B01----:R-:W2:Y:S01]  /*f350*/  LDL R8, [R1+0x68] ;  /* 0x0000680001087983 */ /* 0x003ea20000100800 */
[----:B------:R-:W-:Y:S01]  /*f360*/  ULDC.64 UR4, c[0x0][0xb08] ;  /* 0x0002c20000047ab9 */ /* 0x000fe20000000a00 */
[----:B------:R-:W-:Y:S01]  /*f370*/  IMAD R11, R201, 0x40, R190 ;  /* 0x00000040c90b7824 */ /* 0x000fe200078e02be */
[----:B------:R-:W-:Y:S01]  /*f380*/  BSSY B1, `(.L_x_764) ;  /* 0x00000e3000017945 */ /* 0x000fe20003800000 */
[----:B------:R-:W-:Y:S01]  /*f390*/  IMAD R3, R5, UR4, RZ ;  /* 0x0000000405037c24 */ /* 0x000fe2000f8e02ff */
[----:B------:R-:W-:Y:S01]  /*f3a0*/  SHF.R.S32.HI R21, RZ, 0x1f, R211 ;  /* 0x0000001fff157819 */ /* 0x000fe200000114d3 */
[C---:B------:R-:W-:Y:S01]  /*f3b0*/  IMAD.WIDE.U32 R6, R0.reuse, UR4, RZ ;  /* 0x0000000400067c25 */ /* 0x040fe2000f8e00ff */
[----:B----4-:R-:W-:Y:S02]  /*f3c0*/  SHF.R.S32.HI R152, RZ, 0x1f, R212 ;  /* 0x0000001fff987819 */ /* 0x010fe400000114d4 */
[----:B------:R-:W-:Y:S01]  /*f3d0*/  SHF.R.S32.HI R156, RZ, 0x1f, R213 ;  /* 0x0000001fff9c7819 */ /* 0x000fe200000114d5 */
[----:B------:R-:W-:Y:S01]  /*f3e0*/  IMAD R3, R0, UR5, R3 ;  /* 0x0000000500037c24 */ /* 0x000fe2000f8e0203 */
[----:B------:R-:W-:Y:S01]  /*f3f0*/  ULDC.64 UR4, c[0x0][0xb38] ;  /* 0x0002ce0000047ab9 */ /* 0x000fe20000000a00 */
[----:B------:R-:W-:Y:S01]  /*f400*/  SHF.R.S32.HI R0, RZ, 0x1f, R199 ;  /* 0x0000001fff007819 */ /* 0x000fe200000114c7 */
[C---:B------:R-:W-:Y:S01]  /*f410*/  VIADD R178, R192.reuse, 0x40 ;  /* 0x00000040c0b27836 */ /* 0x040fe20000000000 */
[----:B------:R-:W-:Y:S01]  /*f420*/  SHF.R.S32.HI R157, RZ, 0x1f, R214 ;  /* 0x0000001fff9d7819 */ /* 0x000fe200000114d6 */
[----:B------:R-:W-:Y:S01]  /*f430*/  IMAD.IADD R7, R7, 0x1, R3 ;  /* 0x0000000107077824 */ /* 0x000fe200078e0203 */
[----:B------:R-:W-:Y:S01]  /*f440*/  SHF.R.S32.HI R158, RZ, 0x1f, R215 ;  /* 0x0000001fff9e7819 */ /* 0x000fe200000114d7 */
[----:B------:R-:W-:Y:S01]  /*f450*/  VIADD R180, R192, 0x38 ;  /* 0x00000038c0b47836 */ /* 0x000fe20000000000 */
[----:B------:R-:W-:Y:S01]  /*f460*/  SHF.R.S32.HI R159, RZ, 0x1f, R218 ;  /* 0x0000001fff9f7819 */ /* 0x000fe200000114da */
[----:B------:R-:W-:Y:S01]  /*f470*/  IMAD.WIDE.U32 R6, R198, UR4, R6 ;  /* 0x00000004c6067c25 */ /* 0x000fe2000f8e0006 */
[----:B------:R-:W-:-:S02]  /*f480*/  SHF.R.S32.HI R160, RZ, 0x1f, R219 ;  /* 0x0000001fffa07819 */ /* 0x000fc400000114db */
[----:B------:R-:W-:Y:S01]  /*f490*/  SHF.R.S32.HI R161, RZ, 0x1f, R220 ;  /* 0x0000001fffa17819 */ /* 0x000fe200000114dc */
[----:B------:R-:W-:Y:S01]  /*f4a0*/  IMAD R7, R198, UR5, R7 ;  /* 0x00000005c6077c24 */ /* 0x000fe2000f8e0207 */
[----:B------:R-:W-:Y:S01]  /*f4b0*/  ULDC.64 UR4, c[0x0][0xb40] ;  /* 0x0002d00000047ab9 */ /* 0x000fe20000000a00 */
[----:B------:R-:W-:Y:S01]  /*f4c0*/  VIADD R182, R192, 0x30 ;  /* 0x00000030c0b67836 */ /* 0x000fe20000000000 */
[----:B------:R-:W-:Y:S01]  /*f4d0*/  SHF.R.S32.HI R162, RZ, 0x1f, R221 ;  /* 0x0000001fffa27819 */ /* 0x000fe200000114dd */
[----:B------:R-:W-:Y:S01]  /*f4e0*/  IMAD R0, R0, UR4, RZ ;  /* 0x0000000400007c24 */ /* 0x000fe2000f8e02ff */
[----:B------:R-:W-:Y:S01]  /*f4f0*/  SHF.R.S32.HI R163, RZ, 0x1f, R222 ;  /* 0x0000001fffa37819 */ /* 0x000fe200000114de */
[C---:B------:R-:W-:Y:S01]  /*f500*/  IMAD.WIDE.U32 R6, R199.reuse, UR4, R6 ;  /* 0x00000004c7067c25 */ /* 0x040fe2000f8e0006 */
[----:B------:R-:W-:Y:S02]  /*f510*/  SHF.R.S32.HI R164, RZ, 0x1f, R223 ;  /* 0x0000001fffa47819 */ /* 0x000fe400000114df */
[----:B------:R-:W-:Y:S01]  /*f520*/  SHF.R.S32.HI R165, RZ, 0x1f, R224 ;  /* 0x0000001fffa57819 */ /* 0x000fe200000114e0 */
[----:B------:R-:W-:Y:S01]  /*f530*/  IMAD R0, R199, UR5, R0 ;  /* 0x00000005c7007c24 */ /* 0x000fe2000f8e0200 */
[----:B------:R-:W-:Y:S01]  /*f540*/  ULDC.64 UR4, c[0x0][0xb48] ;  /* 0x0002d20000047ab9 */ /* 0x000fe20000000a00 */
[C---:B------:R-:W-:Y:S01]  /*f550*/  VIADD R191, R192.reuse, 0x28 ;  /* 0x00000028c0bf7836 */ /* 0x040fe20000000000 */
[----:B------:R-:W-:Y:S01]  /*f560*/  SHF.R.S32.HI R166, RZ, 0x1f, R225 ;  /* 0x0000001fffa67819 */ /* 0x000fe200000114e1 */
[----:B------:R-:W-:Y:S01]  /*f570*/  IMAD.IADD R7, R7, 0x1, R0 ;  /* 0x0000000107077824 */ /* 0x000fe200078e0200 */
[----:B------:R-:W-:Y:S01]  /*f580*/  SHF.R.S32.HI R167, RZ, 0x1f, R228 ;  /* 0x0000001fffa77819 */ /* 0x000fe200000114e4 */
[----:B------:R-:W0:Y:S01]  /*f590*/  LDC R0, c[0x0][0xbe8] ;  /* 0x0002fa00ff007b82 */ /* 0x000e220000000800 */
[----:B------:R-:W-:Y:S01]  /*f5a0*/  VIADD R199, R192, 0x20 ;  /* 0x00000020c0c77836 */ /* 0x000fe20000000000 */
[----:B------:R-:W-:Y:S01]  /*f5b0*/  SHF.R.S32.HI R168, RZ, 0x1f, R229 ;  /* 0x0000001fffa87819 */ /* 0x000fe200000114e5 */
[----:B------:R-:W-:Y:S01]  /*f5c0*/  IMAD.WIDE.U32 R6, R210, UR4, R6 ;  /* 0x00000004d2067c25 */ /* 0x000fe2000f8e0006 */
[----:B------:R-:W-:-:S02]  /*f5d0*/  SHF.R.S32.HI R169, RZ, 0x1f, R230 ;  /* 0x0000001fffa97819 */ /* 0x000fc400000114e6 */
[----:B------:R-:W-:Y:S01]  /*f5e0*/  SHF.R.S32.HI R170, RZ, 0x1f, R231 ;  /* 0x0000001fffaa7819 */ /* 0x000fe200000114e7 */
[----:B------:R-:W-:Y:S01]  /*f5f0*/  IMAD R7, R210, UR5, R7 ;  /* 0x00000005d2077c24 */ /* 0x000fe2000f8e0207 */
[----:B------:R-:W-:Y:S01]  /*f600*/  ULDC.64 UR4, c[0x0][0xb30] ;  /* 0x0002cc0000047ab9 */ /* 0x000fe20000000a00 */
        /* <DEDUP_REMOVED lines=15> */
[----:B0-----:R-:W-:Y:S01]  /*f700*/  ISETP.NE.AND P0, PT, R0, 0x1, PT ;  /* 0x000000010000780c */ /* 0x001fe20003f05270 */
[C---:B------:R-:W-:Y:S01]  /*f710*/  VIADD R200, R192.reuse, 0x18 ;  /* 0x00000018c0c87836 */ /* 0x040fe20000000000 */
[----:B------:R-:W-:Y:S01]  /*f720*/  SHF.R.S32.HI R180, RZ, 0x1f, R180 ;  /* 0x0000001fffb47819 */ /* 0x000fe200000114b4 */
[C---:B------:R-:W-:Y:S01]  /*f730*/  VIADD R203, R192.reuse, 0x10 ;  /* 0x00000010c0cb7836 */ /* 0x040fe20000000000 */
[----:B------:R-:W-:Y:S01]  /*f740*/  SHF.R.S32.HI R182, RZ, 0x1f, R182 ;  /* 0x0000001fffb67819 */ /* 0x000fe200000114b6 */
[----:B------:R-:W-:Y:S01]  /*f750*/  VIADD R216, R192, 0x8 ;  /* 0x00000008c0d87836 */ /* 0x000fe20000000000 */
[----:B------:R-:W-:-:S02]  /*f760*/  SHF.R.S32.HI R191, RZ, 0x1f, R191 ;  /* 0x0000001fffbf7819 */ /* 0x000fc400000114bf */
[----:B------:R-:W-:Y:S02]  /*f770*/  SHF.R.S32.HI R199, RZ, 0x1f, R199 ;  /* 0x0000001fffc77819 */ /* 0x000fe400000114c7 */
[----:B------:R-:W-:Y:S02]  /*f780*/  SHF.R.S32.HI R202, RZ, 0x1f, R202 ;  /* 0x0000001fffca7819 */ /* 0x000fe400000114ca */
[----:B------:R-:W-:Y:S01]  /*f790*/  SHF.R.S32.HI R210, RZ, 0x1f, R210 ;  /* 0x0000001fffd27819 */ /* 0x000fe200000114d2 */
[----:B------:R-:W0:Y:S01]  /*f7a0*/  @P0 LDC R9, c[0x0][0xbec] ;  /* 0x0002fb00ff090b82 */ /* 0x000e220000000800 */
[----:B------:R-:W-:Y:S02]  /*f7b0*/  SHF.R.S32.HI R217, RZ, 0x1f, R217 ;  /* 0x0000001fffd97819 */ /* 0x000fe400000114d9 */
[----:B------:R-:W-:-:S05]  /*f7c0*/  SHF.R.S32.HI R226, RZ, 0x1f, R192 ;  /* 0x0000001fffe27819 */ /* 0x000fca00000114c0 */
[----:B------:R-:W1:Y:S01]  /*f7d0*/  @P0 LDC R3, c[0x0][0xbf0] ;  /* 0x0002fc00ff030b82 */ /* 0x000e620000000800 */
[----:B--2---:R-:W-:-:S04]  /*f7e0*/  IMAD R8, R201, 0x40, R8 ;  /* 0x00000040c9087824 */ /* 0x004fc800078e0208 */
[----:B0-----:R-:W-:-:S04]  /*f7f0*/  @P0 IMAD.HI.U32 R9, R8, R9, RZ ;  /* 0x0000000908090227 */ /* 0x001fc800078e00ff */
[----:B------:R-:W-:Y:S01]  /*f800*/  IMAD.MOV.U32 R5, RZ, RZ, R8 ;  /* 0x000000ffff057224 */ /* 0x000fe200078e0008 */
[----:B-1----:R-:W-:-:S05]  /*f810*/  @P0 SHF.R.U32.HI R5, RZ, R3, R9 ;  /* 0x00000003ff050219 */ /* 0x002fca0000011609 */
[----:B------:R-:W-:Y:S02]  /*f820*/  IMAD.MOV R3, RZ, RZ, -R5 ;  /* 0x000000ffff037224 */ /* 0x000fe400078e0a05 */
[----:B------:R-:W-:-:S04]  /*f830*/  IMAD.WIDE.U32 R6, R5, UR4, R6 ;  /* 0x0000000405067c25 */ /* 0x000fc8000f8e0006 */
[----:B------:R-:W-:Y:S02]  /*f840*/  IMAD R3, R0, R3, R8 ;  /* 0x0000000300037224 */ /* 0x000fe400078e0208 */
[----:B------:R-:W-:Y:S01]  /*f850*/  IMAD R0, R4, R0, RZ ;  /* 0x0000000004007224 */ /* 0x000fe200078e02ff */
[----:B------:R-:W-:-:S05]  /*f860*/  SHF.R.S32.HI R4, RZ, 0x1f, R5 ;  /* 0x0000001fff047819 */ /* 0x000fca0000011405 */
[----:B------:R-:W-:-:S04]  /*f870*/  IMAD R4, R4, UR4, RZ ;  /* 0x0000000404047c24 */ /* 0x000fc8000f8e02ff */
[----:B------:R-:W-:Y:S01]  /*f880*/  IMAD R4, R5, UR5, R4 ;  /* 0x0000000505047c24 */ /* 0x000fe2000f8e0204 */
[----:B------:R-:W-:-:S03]  /*f890*/  ULDC.64 UR4, c[0x0][0xb28] ;  /* 0x0002ca0000047ab9 */ /* 0x000fc60000000a00 */
[----:B------:R-:W-:Y:S01]  /*f8a0*/  IMAD.IADD R7, R7, 0x1, R4 ;  /* 0x0000000107077824 */ /* 0x000fe200078e0204 */
[----:B------:R-:W-:Y:S01]  /*f8b0*/  SHF.R.S32.HI R4, RZ, 0x1f, R3 ;  /* 0x0000001fff047819 */ /* 0x000fe20000011403 */
[----:B------:R-:W-:-:S04]  /*f8c0*/  IMAD.WIDE.U32 R6, R3, UR4, R6 ;  /* 0x0000000403067c25 */ /* 0x000fc8000f8e0006 */
[----:B------:R-:W-:-:S04]  /*f8d0*/  IMAD R4, R4, UR4, RZ ;  /* 0x0000000404047c24 */ /* 0x000fc8000f8e02ff */
[----:B------:R-:W-:Y:S01]  /*f8e0*/  IMAD R4, R3, UR5, R4 ;  /* 0x0000000503047c24 */ /* 0x000fe2000f8e0204 */
[----:B------:R-:W-:Y:S02]  /*f8f0*/  ULDC.64 UR4, c[0x0][0xb00] ;  /* 0x0002c00000047ab9 */ /* 0x000fe40000000a00 */
[----:B------:R-:W-:Y:S01]  /*f900*/  LEA R3, P0, R6, UR4, 0x2 ;  /* 0x0000000406037c11 */ /* 0x000fe2000f8010ff */
[----:B------:R-:W-:-:S04]  /*f910*/  IMAD.IADD R4, R7, 0x1, R4 ;  /* 0x0000000107047824 */ /* 0x000fc800078e0204 */
[----:B------:R0:W1:Y:S01]  /*f920*/  SHFL.IDX PT, R13, R3, RZ, 0x1c1f ;  /* 0x001c1fff030d7589 */ /* 0x00006200000e0000 */
[----:B------:R-:W-:Y:S01]  /*f930*/  LEA.HI.X R10, R6, UR5, R4, 0x2, P0 ;  /* 0x00000005060a7c11 */ /* 0x000fe200080f1404 */
[----:B------:R-:W-:Y:S01]  /*f940*/  VIADD R4, R2, 0x28c20 ;  /* 0x00028c2002047836 */ /* 0x000fe20000000000 */
[----:B------:R-:W-:-:S03]  /*f950*/  ISETP.GE.AND P0, PT, R11, R0, PT ;  /* 0x000000000b00720c */ /* 0x000fc60003f06270 */
[----:B------:R0:W2:Y:S01]  /*f960*/  SHFL.IDX PT, R12, R10, RZ, 0x1c1f ;  /* 0x001c1fff0a0c7589 */ /* 0x0000a200000e0000 */
[----:B------:R-:W-:-:S04]  /*f970*/  PRMT R4, RZ, 0x654, R4 ;  /* 0x00000654ff047816 */ /* 0x000fc80000000004 */
[----:B------:R0:W-:Y:S05]  /*f980*/  SYNCS.ARRIVE.TRANS64.RED.A1T0 RZ, [R4+URZ], RZ ;  /* 0x000000ff04ff79a7 */ /* 0x0001ea000810043f */
[----:B------:R-:W-:Y:S05]  /*f990*/  @P0 BRA `(.L_x_765) ;  /* 0x0000000800040947 */ /* 0x000fea0003800000 */
[----:B------:R-:W-:Y:S02]  /*f9a0*/  ULDC UR4, c[0x0][0xac8] ;  /* 0x0002b20000047ab9 */ /* 0x000fe40000000800 */
[----:B------:R-:W-:Y:S02]  /*f9b0*/  ISETP.GE.AND P0, PT, R192, UR4, PT ;  /* 0x00000004c0007c0c */ /* 0x000fe4000bf06270 */
[----:B------:R-:W-:Y:S02]  /*f9c0*/  ISETP.GE.AND P4, PT, R234, UR4, PT ;  /* 0x00000004ea007c0c */ /* 0x000fe4000bf86270 */
[----:B------:R-:W-:-:S09]  /*f9d0*/  ISETP.GE.AND P5, PT, R233, UR4, PT ;  /* 0x00000004e9007c0c */ /* 0x000fd2000bfa6270 */
[----:B01----:R-:W-:-:S04]  /*f9e0*/  @!P0 LEA R4, P1, R192, R13, 0x2 ;  /* 0x0000000dc0048211 */ /* 0x003fc800078210ff */
[----:B--2---:R-:W-:-:S05]  /*f9f0*/  @!P0 LEA.HI.X R5, R192, R12, R226, 0x2, P1 ;  /* 0x0000000cc0058211 */ /* 0x004fca00008f14e2 */
[----:B------:R0:W-:Y:S01]  /*fa00*/  @!P0 ST.E.64 desc[UR42][R4.64], R24 ;  /* 0x0000001804008985 */ /* 0x0001e2000c101b2a */
[----:B------:R-:W-:-:S13]  /*fa10*/  ISETP.GE.AND P0, PT, R216, UR4, PT ;  /* 0x00000004d8007c0c */ /* 0x000fda000bf06270 */
[----:B0-----:R-:W-:-:S04]  /*fa20*/  @!P0 LEA R4, P1, R216, R13, 0x2 ;  /* 0x0000000dd8048211 */ /* 0x001fc800078210ff */
[----:B------:R-:W-:Y:S02]  /*fa30*/  @!P0 LEA.HI.X R5, R216, R12, R217, 0x2, P1 ;  /* 0x0000000cd8058211 */ /* 0x000fe400008f14d9 */
[----:B------:R-:W-:-:S03]  /*fa40*/  ISETP.GE.AND P1, PT, R200, UR4, PT ;  /* 0x00000004c8007c0c */ /* 0x000fc6000bf26270 */
[----:B------:R0:W-:Y:S01]  /*fa50*/  @!P0 ST.E.64 desc[UR42][R4.64], R28 ;  /* 0x0000001c04008985 */ /* 0x0001e2000c101b2a */
[----:B------:R-:W-:-:S13]  /*fa60*/  ISETP.GE.AND P0, PT, R203, UR4, PT ;  /* 0x00000004cb007c0c */ /* 0x000fda000bf06270 */
[----:B0-----:R-:W-:-:S04]  /*fa70*/  @!P0 LEA R4, P2, R203, R13, 0x2 ;  /* 0x0000000dcb048211 */ /* 0x001fc800078410ff */
[----:B------:R-:W-:-:S05]  /*fa80*/  @!P0 LEA.HI.X R5, R203, R12, R210, 0x2, P2 ;  /* 0x0000000ccb058211 */ /* 0x000fca00010f14d2 */
[----:B------:R0:W-:Y:S01]  /*fa90*/  @!P0 ST.E.64 desc[UR42][R4.64], R32 ;  /* 0x0000002004008985 */ /* 0x0001e2000c101b2a */
[----:B------:R-:W-:Y:S02]  /*faa0*/  ISETP.GE.AND P0, PT, R198, UR4, PT ;  /* 0x00000004c6007c0c */ /* 0x000fe4000bf06270 */
        /* <DEDUP_REMOVED lines=13> */
[----:B------:R-:W-:Y:S02]  /*fb80*/  @!P0 LEA.HI.X R5, R181, R12, R182, 0x2, P2 ;  /* 0x0000000cb5058211 */ /* 0x000fe400010f14b6 */
[----:B------:R-:W-:-:S03]  /*fb90*/  ISETP.GE.AND P2, PT, R177, UR4, PT ;  /* 0x00000004b1007c0c */ /* 0x000fc6000bf46270 */
[----:B------:R0:W-:Y:S02]  /*fba0*/  @!P0 ST.E.64 desc[UR42][R4.64], R48 ;  /* 0x0000003004008985 */ /* 0x0001e4000c101b2a */
[----:B0-----:R-:W-:-:S04]  /*fbb0*/  @!P1 LEA R4, P0, R179, R13, 0x2 ;  /* 0x0000000db3049211 */ /* 0x001fc800078010ff */
[----:B------:R-:W-:Y:S02]  /*fbc0*/  @!P1 LEA.HI.X R5, R179, R12, R180, 0x2, P0 ;  /* 0x0000000cb3059211 */ /* 0x000fe400000f14b4 */
[----:B------:R-:W-:-:S03]  /*fbd0*/  ISETP.GE.AND P0, PT, R237, UR4, PT ;  /* 0x00000004ed007c0c */ /* 0x000fc6000bf06270 */
[----:B------:R0:W-:Y:S01]  /*fbe0*/  @!P1 ST.E.64 desc[UR42][R4.64], R52 ;  /* 0x0000003404009985 */ /* 0x0001e2000c101b2a */
[----:B------:R-:W-:Y:S02]  /*fbf0*/  ISETP.GE.AND P1, PT, R236, UR4, PT ;  /* 0x00000004ec007c0c */ /* 0x000fe4000bf26270 */
[----:B0-----:R-:W-:-:S11]  /*fc00*/  @!P2 LEA R4, P3, R177, R13, 0x2 ;  /* 0x0000000db104a211 */ /* 0x001fd600078610ff */
[CC--:B------:R-:W-:Y:S02]  /*fc10*/  @!P1 LEA R6, P6, R236.reuse, R13.reuse, 0x2 ;  /* 0x0000000dec069211 */ /* 0x0c0fe400078c10ff */
[-C--:B------:R-:W-:Y:S02]  /*fc20*/  @!P2 LEA.HI.X R5, R177, R12.reuse, R178, 0x2, P3 ;  /* 0x0000000cb105a211 */ /* 0x080fe400018f14b2 */
[----:B------:R-:W-:Y:S02]  /*fc30*/  ISETP.GE.AND P3, PT, R235, UR4, PT ;  /* 0x00000004eb007c0c */ /* 0x000fe4000bf66270 */
[----:B------:R-:W-:Y:S01]  /*fc40*/  @!P1 LEA.HI.X R7, R236, R12, R175, 0x2, P6 ;  /* 0x0000000cec079211 */ /* 0x000fe200030f14af */
[----:B------:R0:W-:Y:S02]  /*fc50*/  @!P2 ST.E.64 desc[UR42][R4.64], R56 ;  /* 0x000000380400a985 */ /* 0x0001e4000c101b2a */
[----:B0-----:R-:W-:-:S04]  /*fc60*/  @!P0 LEA R4, P2, R237, R13, 0x2 ;  /* 0x0000000ded048211 */ /* 0x001fc800078410ff */
[----:B------:R-:W-:-:S05]  /*fc70*/  @!P0 LEA.HI.X R5, R237, R12, R176, 0x2, P2 ;  /* 0x0000000ced058211 */ /* 0x000fca00010f14b0 */
[----:B------:R0:W-:Y:S01]  /*fc80*/  @!P0 ST.E.64 desc[UR42][R4.64], R60 ;  /* 0x0000003c04008985 */ /* 0x0001e2000c101b2a */
[----:B------:R-:W-:-:S03]  /*fc90*/  ISETP.GE.AND P0, PT, R232, UR4, PT ;  /* 0x00000004e8007c0c */ /* 0x000fc6000bf06270 */
[----:B------:R1:W-:Y:S01]  /*fca0*/  @!P1 ST.E.64 desc[UR42][R6.64], R64 ;  /* 0x0000004006009985 */ /* 0x0003e2000c101b2a */
[----:B------:R-:W-:Y:S02]  /*fcb0*/  ISETP.GE.AND P1, PT, R231, UR4, PT ;  /* 0x00000004e7007c0c */ /* 0x000fe4000bf26270 */
[CC--:B0-----:R-:W-:Y:S02]  /*fcc0*/  @!P3 LEA R4, P6, R235.reuse, R13.reuse, 0x2 ;  /* 0x0000000deb04b211 */ /* 0x0c1fe400078c10ff */
[CC--:B-1----:R-:W-:Y:S02]  /*fcd0*/  @!P4 LEA R6, P2, R234.reuse, R13.reuse, 0x2 ;  /* 0x0000000dea06c211 */ /* 0x0c2fe400078410ff */
[-C--:B------:R-:W-:Y:S02]  /*fce0*/  @!P3 LEA.HI.X R5, R235, R12.reuse, R174, 0x2, P6 ;  /* 0x0000000ceb05b211 */ /* 0x080fe400030f14ae */
[----:B------:R-:W-:Y:S02]  /*fcf0*/  @!P4 LEA.HI.X R7, R234, R12, R173, 0x2, P2 ;  /* 0x0000000cea07c211 */ /* 0x000fe400010f14ad */
[----:B------:R-:W-:Y:S01]  /*fd00*/  ISETP.GE.AND P2, PT, R230, UR4, PT ;  /* 0x00000004e6007c0c */ /* 0x000fe2000bf46270 */
[----:B------:R0:W-:Y:S01]  /*fd10*/  @!P3 ST.E.64 desc[UR42][R4.64], R68 ;  /* 0x000000440400b985 */ /* 0x0001e2000c101b2a */
[----:B------:R-:W-:-:S02]  /*fd20*/  @!P5 LEA R8, P6, R233, R13, 0x2 ;  /* 0x0000000de908d211 */ /* 0x000fc400078c10ff */
[----:B------:R-:W-:Y:S01]  /*fd30*/  ISETP.GE.AND P3, PT, R229, UR4, PT ;  /* 0x00000004e5007c0c */ /* 0x000fe2000bf66270 */
[----:B------:R1:W-:Y:S01]  /*fd40*/  @!P4 ST.E.64 desc[UR42][R6.64], R72 ;  /* 0x000000480600c985 */ /* 0x0003e2000c101b2a */
[----:B------:R-:W-:-:S05]  /*fd50*/  @!P5 LEA.HI.X R9, R233, R12, R172, 0x2, P6 ;  /* 0x0000000ce909d211 */ /* 0x000fca00030f14ac */
[----:B------:R2:W-:Y:S01]  /*fd60*/  @!P5 ST.E.64 desc[UR42][R8.64], R76 ;  /* 0x0000004c0800d985 */ /* 0x0005e2000c101b2a */
[----:B0-----:R-:W-:-:S04]  /*fd70*/  @!P0 LEA R4, P4, R232, R13, 0x2 ;  /* 0x0000000de8048211 */ /* 0x001fc800078810ff */
[-C--:B------:R-:W-:Y:S02]  /*fd80*/  @!P0 LEA.HI.X R5, R232, R12.reuse, R171, 0x2, P4 ;  /* 0x0000000ce8058211 */ /* 0x080fe400020f14ab */
[----:B------:R-:W-:Y:S02]  /*fd90*/  ISETP.GE.AND P4, PT, R228, UR4, PT ;  /* 0x00000004e4007c0c */ /* 0x000fe4000bf86270 */
[CC--:B-1----:R-:W-:Y:S01]  /*fda0*/  @!P1 LEA R6, P5, R231.reuse, R13.reuse, 0x2 ;  /* 0x0000000de7069211 */ /* 0x0c2fe200078a10ff */
[----:B------:R0:W-:Y:S01]  /*fdb0*/  @!P0 ST.E.64 desc[UR42][R4.64], R80 ;  /* 0x0000005004008985 */ /* 0x0001e2000c101b2a */
[----:B--2---:R-:W-:Y:S02]  /*fdc0*/  @!P2 LEA R8, P6, R230, R13, 0x2 ;  /* 0x0000000de608a211 */ /* 0x004fe400078c10ff */
[----:B------:R-:W-:Y:S02]  /*fdd0*/  @!P1 LEA.HI.X R7, R231, R12, R170, 0x2, P5 ;  /* 0x0000000ce7079211 */ /* 0x000fe400028f14aa */
[----:B------:R-:W-:-:S02]  /*fde0*/  ISETP.GE.AND P5, PT, R225, UR4, PT ;  /* 0x00000004e1007c0c */ /* 0x000fc4000bfa6270 */
[----:B------:R-:W-:Y:S01]  /*fdf0*/  @!P2 LEA.HI.X R9, R230, R12, R169, 0x2, P6 ;  /* 0x0000000ce609a211 */ /* 0x000fe200030f14a9 */
[----:B------:R1:W-:Y:S01]  /*fe00*/  @!P1 ST.E.64 desc[UR42][R6.64], R84 ;  /* 0x0000005406009985 */ /* 0x0003e2000c101b2a */
[----:B------:R-:W-:-:S03]  /*fe10*/  ISETP.GE.AND P1, PT, R223, UR4, PT ;  /* 0x00000004df007c0c */ /* 0x000fc6000bf26270 */
[----:B------:R2:W-:Y:S01]  /*fe20*/  @!P2 ST.E.64 desc[UR42][R8.64], R88 ;  /* 0x000000580800a985 */ /* 0x0005e2000c101b2a */
[----:B------:R-:W-:Y:S02]  /*fe30*/  ISETP.GE.AND P2, PT, R224, UR4, PT ;  /* 0x00000004e0007c0c */ /* 0x000fe4000bf46270 */
[----:B0-----:R-:W-:-:S04]  /*fe40*/  @!P3 LEA R4, P6, R229, R13, 0x2 ;  /* 0x0000000de504b211 */ /* 0x001fc800078c10ff */
[----:B------:R-:W-:Y:S02]  /*fe50*/  @!P3 LEA.HI.X R5, R229, R12, R168, 0x2, P6 ;  /* 0x0000000ce505b211 */ /* 0x000fe400030f14a8 */
[----:B-1----:R-:W-:-:S03]  /*fe60*/  @!P4 LEA R6, P0, R228, R13, 0x2 ;  /* 0x0000000de406c211 */ /* 0x002fc600078010ff */
[----:B------:R0:W-:Y:S01]  /*fe70*/  @!P3 ST.E.64 desc[UR42][R4.64], R92 ;  /* 0x0000005c0400b985 */ /* 0x0001e2000c101b2a */
[-C--:B------:R-:W-:Y:S02]  /*fe80*/  @!P4 LEA.HI.X R7, R228, R12.reuse, R167, 0x2, P0 ;  /* 0x0000000ce407c211 */ /* 0x080fe400000f14a7 */
[----:B------:R-:W-:Y:S02]  /*fe90*/  ISETP.GE.AND P0, PT, R222, UR4, PT ;  /* 0x00000004de007c0c */ /* 0x000fe4000bf06270 */
[CC--:B--2---:R-:W-:Y:S01]  /*fea0*/  @!P5 LEA R8, P6, R225.reuse, R13.reuse, 0x2 ;  /* 0x0000000de108d211 */ /* 0x0c4fe200078c10ff */
[----:B------:R1:W-:Y:S01]  /*feb0*/  @!P4 ST.E.64 desc[UR42][R6.64], R96 ;  /* 0x000000600600c985 */ /* 0x0003e2000c101b2a */
[----:B------:R-:W-:Y:S02]  /*fec0*/  ISETP.GE.AND P4, PT, R220, UR4, PT ;  /* 0x00000004dc007c0c */ /* 0x000fe4000bf86270 */
[----:B------:R-:W-:Y:S02]  /*fed0*/  @!P5 LEA.HI.X R9, R225, R12, R166, 0x2, P6 ;  /* 0x0000000ce109d211 */ /* 0x000fe400030f14a6 */
[----:B0-----:R-:W-:-:S03]  /*fee0*/  @!P2 LEA R4, P6, R224, R13, 0x2 ;  /* 0x0000000de004a211 */ /* 0x001fc600078c10ff */
[----:B------:R0:W-:Y:S01]  /*fef0*/  @!P5 ST.E.64 desc[UR42][R8.64], R100 ;  /* 0x000000640800d985 */ /* 0x0001e2000c101b2a */
[----:B------:R-:W-:Y:S02]  /*ff00*/  ISETP.GE.AND P5, PT, R221, UR4, PT ;  /* 0x00000004dd007c0c */ /* 0x000fe4000bfa6270 */
[----:B------:R-:W-:Y:S02]  /*ff10*/  @!P2 LEA.HI.X R5, R224, R12, R165, 0x2, P6 ;  /* 0x0000000ce005a211 */ /* 0x000fe400030f14a5 */
[----:B-1----:R-:W-:-:S03]  /*ff20*/  @!P1 LEA R6, P3, R223, R13, 0x2 ;  /* 0x0000000ddf069211 */ /* 0x002fc600078610ff */
[----:B------:R1:W-:Y:S01]  /*ff30*/  @!P2 ST.E.64 desc[UR42][R4.64], R104 ;  /* 0x000000680400a985 */ /* 0x0003e2000c101b2a */
[-C--:B------:R-:W-:Y:S02]  /*ff40*/  @!P1 LEA.HI.X R7, R223, R12.reuse, R164, 0x2, P3 ;  /* 0x0000000cdf079211 */ /* 0x080fe400018f14a4 */
[----:B------:R-:W-:Y:S02]  /*ff50*/  ISETP.GE.AND P3, PT, R219, UR4, PT ;  /* 0x00000004db007c0c */ /* 0x000fe4000bf66270 */
[CC--:B0-----:R-:W-:Y:S01]  /*ff60*/  @!P0 LEA R8, P6, R222.reuse, R13.reuse, 0x2 ;  /* 0x0000000dde088211 */ /* 0x0c1fe200078c10ff */
[----:B------:R0:W-:Y:S03]  /*ff70*/  @!P1 ST.E.64 desc[UR42][R6.64], R108 ;  /* 0x0000006c06009985 */ /* 0x0001e6000c101b2a */
[----:B------:R-:W-:Y:S02]  /*ff80*/  @!P0 LEA.HI.X R9, R222, R12, R163, 0x2, P6 ;  /* 0x0000000cde098211 */ /* 0x000fe400030f14a3 */
[----:B-1----:R-:W-:-:S03]  /*ff90*/  @!P5 LEA R4, P1, R221, R13, 0x2 ;  /* 0x0000000ddd04d211 */ /* 0x002fc600078210ff */
[----:B------:R1:W-:Y:S01]  /*ffa0*/  @!P0 ST.E.64 desc[UR42][R8.64], R112 ;  /* 0x0000007008008985 */ /* 0x0003e2000c101b2a */
[----:B------:R-:W-:Y:S02]  /*ffb0*/  ISETP.GE.AND P0, PT, R218, UR4, PT ;  /* 0x00000004da007c0c */ /* 0x000fe4000bf06270 */
[-C--:B------:R-:W-:Y:S02]  /*ffc0*/  @!P5 LEA.HI.X R5, R221, R12.reuse, R162, 0x2, P1 ;  /* 0x0000000cdd05d211 */ /* 0x080fe400008f14a2 */
[----:B------:R-:W-:Y:S02]  /*ffd0*/  ISETP.GE.AND P1, PT, R215, UR4, PT ;  /* 0x00000004d7007c0c */ /* 0x000fe4000bf26270 */
[C---:B0-----:R-:W-:Y:S01]  /*ffe0*/  @!P4 LEA R6, P2, R220.reuse, R13, 0x2 ;  /* 0x0000000ddc06c211 */ /* 0x041fe200078410ff */
[----:B------:R0:W-:Y:S03]  /*fff0*/  @!P5 ST.E.64 desc[UR42][R4.64], R116 ;  /* 0x000000740400d985 */ /* 0x0001e6000c101b2a */
[----:B------:R-:W-:-:S02]  /*10000*/  @!P4 LEA.HI.X R7, R220, R12, R161, 0x2, P2 ;  /* 0x0000000cdc07c211 */ /* 0x000fc400010f14a1 */
[----:B------:R-:W-:Y:S02]  /*10010*/  ISETP.GE.AND P2, PT, R212, UR4, PT ;  /* 0x00000004d4007c0c */ /* 0x000fe4000bf46270 */
[CC--:B-1----:R-:W-:Y:S01]  /*10020*/  @!P3 LEA R8, P6, R219.reuse, R13.reuse, 0x2 ;  /* 0x0000000ddb08b211 */ /* 0x0c2fe200078c10ff */
[----:B------:R1:W-:Y:S01]  /*10030*/  @!P4 ST.E.64 desc[UR42][R6.64], R120 ;  /* 0x000000780600c985 */ /* 0x0003e2000c101b2a */
[----:B------:R-:W-:Y:S02]  /*10040*/  ISETP.GE.AND P4, PT, R214, UR4, PT ;  /* 0x00000004d6007c0c */ /* 0x000fe4000bf86270 */
[----:B------:R-:W-:Y:S02]  /*10050*/  @!P3 LEA.HI.X R9, R219, R12, R160, 0x2, P6 ;  /* 0x0000000cdb09b211 */ /* 0x000fe400030f14a0 */
[----:B0-----:R-:W-:-:S03]  /*10060*/  @!P0 LEA R4, P5, R218, R13, 0x2 ;  /* 0x0000000dda048211 */ /* 0x001fc600078a10ff */
[----:B------:R0:W-:Y:S01]  /*10070*/  @!P3 ST.E.64 desc[UR42][R8.64], R124 ;  /* 0x0000007c0800b985 */ /* 0x0001e2000c101b2a */
[----:B------:R-:W-:Y:S02]  /*10080*/  ISETP.GE.AND P3, PT, R213, UR4, PT ;  /* 0x00000004d5007c0c */ /* 0x000fe4000bf66270 */
[-C--:B------:R-:W-:Y:S02]  /*10090*/  @!P0 LEA.HI.X R5, R218, R12.reuse, R159, 0x2, P5 ;  /* 0x0000000cda058211 */ /* 0x080fe400028f149f */
[----:B------:R-:W-:Y:S02]  /*100a0*/  ISETP.GE.AND P5, PT, R211, UR4, PT ;  /* 0x00000004d3007c0c */ /* 0x000fe4000bfa6270 */
[C---:B-1----:R-:W-:Y:S01]  /*100b0*/  @!P1 LEA R6, P6, R215.reuse, R13, 0x2 ;  /* 0x0000000dd7069211 */ /* 0x042fe200078c10ff */
[----:B------:R1:W-:Y:S03]  /*100c0*/  @!P0 ST.E.64 desc[UR42][R4.64], R128 ;  /* 0x0000008004008985 */ /* 0x0003e6000c101b2a */
[----:B------:R-:W-:-:S03]  /*100d0*/  @!P1 LEA.HI.X R7, R215, R12, R158, 0x2, P6 ;  /* 0x0000000cd7079211 */ /* 0x000fc600030f149e */
[CC--:B0-----:R-:W-:Y:S02]  /*100e0*/  @!P3 LEA R8, P6, R213.reuse, R13.reuse, 0x2 ;  /* 0x0000000dd508b211 */ /* 0x0c1fe400078c10ff */
[----:B------:R0:W-:Y:S02]  /*100f0*/  @!P1 ST.E.64 desc[UR42][R6.64], R132 ;  /* 0x0000008406009985 */ /* 0x0001e4000c101b2a */
[----:B------:R-:W-:Y:S02]  /*10100*/  @!P3 LEA.HI.X R9, R213, R12, R156, 0x2, P6 ;  /* 0x0000000cd509b211 */ /* 0x000fe400030f149c */
[----:B-1----:R-:W-:-:S04]  /*10110*/  @!P4 LEA R4, P0, R214, R13, 0x2 ;  /* 0x0000000dd604c211 */ /* 0x002fc800078010ff */
[-C--:B------:R-:W-:Y:S02]  /*10120*/  @!P4 LEA.HI.X R5, R214, R12.reuse, R157, 0x2, P0 ;  /* 0x0000000cd605c211 */ /* 0x080fe400000f149d */
[CC--:B------:R-:W-:Y:S02]  /*10130*/  @!P5 LEA R14, P0, R211.reuse, R13.reuse, 0x2 ;  /* 0x0000000dd30ed211 */ /* 0x0c0fe400078010ff */
[C---:B0-----:R-:W-:Y:S01]  /*10140*/  @!P2 LEA R6, P1, R212.reuse, R13, 0x2 ;  /* 0x0000000dd406a211 */ /* 0x041fe200078210ff */
[----:B------:R4:W-:Y:S01]  /*10150*/  @!P4 ST.E.64 desc[UR42][R4.64], R136 ;  /* 0x000000880400c985 */ /* 0x0009e2000c101b2a */
[-C--:B------:R-:W-:Y:S02]  /*10160*/  @!P5 LEA.HI.X R15, R211, R12.reuse, R21, 0x2, P0 ;  /* 0x0000000cd30fd211 */ /* 0x080fe400000f1415 */
[----:B------:R-:W-:Y:S01]  /*10170*/  @!P2 LEA.HI.X R7, R212, R12, R152, 0x2, P1 ;  /* 0x0000000cd407a211 */ /* 0x000fe200008f1498 */
[----:B------:R4:W-:Y:S04]  /*10180*/  @!P3 ST.E.64 desc[UR42][R8.64], R140 ;  /* 0x0000008c0800b985 */ /* 0x0009e8000c101b2a */
[----:B------:R4:W-:Y:S04]  /*10190*/  @!P2 ST.E.64 desc[UR42][R6.64], R144 ;  /* 0x000000900600a985 */ /* 0x0009e8000c101b2a */
[----:B------:R4:W-:Y:S02]  /*101a0*/  @!P5 ST.E.64 desc[UR42][R14.64], R148 ;  /* 0x000000940e00d985 */ /* 0x0009e4000c101b2a */
.L_x_765:
[----:B------:R-:W-:Y:S05]  /*101b0*/  BSYNC B1 ;  /* 0x0000000000017941 */ /* 0x000fea0003800000 */
.L_x_764:
[----:B------:R-:W-:Y:S01]  /*101c0*/  VIADD R11, R11, 0x8 ;  /* 0x000000080b0b7836 */ /* 0x000fe20000000000 */
[----:B------:R1:W1:Y:S04]  /*101d0*/  SHFL.IDX PT, R20, R10, 0x1, 0x1c1f ;  /* 0x003c1f000a147f89 */ /* 0x00026800000e0000 */
[----:B------:R-:W-:Y:S01]  /*101e0*/  ISETP.GE.AND P0, PT, R11, R0, PT ;  /* 0x000000000b00720c */ /* 0x000fe20003f06270 */
[----:B0-----:R-:W0:-:S12]  /*101f0*/  SHFL.IDX PT, R3, R3, 0x1, 0x1c1f ;  /* 0x003c1f0003037f89 */ /* 0x001e1800000e0000 */
[----:B------:R-:W-:Y:S05]  /*10200*/  @P0 BRA `(.L_x_763) ;  /* 0x0000001400d00947 */ /* 0x000fea0003800000 */
[----:B------:R-:W-:Y:S02]  /*10210*/  ULDC UR4, c[0x0][0xac8] ;  /* 0x0002b20000047ab9 */ /* 0x000fe40000000800 */
[----:B------:R-:W-:Y:S02]  /*10220*/  ISETP.GE.AND P4, PT, R192, UR4, PT ;  /* 0x00000004c0007c0c */ /* 0x000fe4000bf86270 */
[----:B------:R-:W-:Y:S02]  /*10230*/  ISETP.GE.AND P2, PT, R216, UR4, PT ;  /* 0x00000004d8007c0c */ /* 0x000fe4000bf46270 */
[----:B------:R-:W-:Y:S02]  /*10240*/  ISETP.GE.AND P1, PT, R203, UR4, PT ;  /* 0x00000004cb007c0c */ /* 0x000fe4000bf26270 */
[----:B------:R-:W-:-:S07]  /*10250*/  ISETP.GE.AND P0, PT, R200, UR4, PT ;  /* 0x00000004c8007c0c */ /* 0x000fce000bf06270 */
[----:B0---4-:R-:W-:-:S04]  /*10260*/  @!P4 LEA R4, P3, R192, R3, 0x2 ;  /* 0x00000003c004c211 */ /* 0x011fc800078610ff */
[-C--:B-1----:R-:W-:Y:S02]  /*10270*/  @!P4 LEA.HI.X R5, R192, R20.reuse, R226, 0x2, P3 ;  /* 0x00000014c005c211 */ /* 0x082fe400018f14e2 */
[----:B------:R-:W-:Y:S02]  /*10280*/  ISETP.GE.AND P3, PT, R198, UR4, PT ;  /* 0x00000004c6007c0c */ /* 0x000fe4000bf66270 */
[----:B------:R-:W-:Y:S01]  /*10290*/  @!P1 LEA R6, P5, R203, R3, 0x2 ;  /* 0x00000003cb069211 */ /* 0x000fe200078a10ff */
[----:B------:R0:W-:Y:S01]  /*102a0*/  @!P4 ST.E.64 desc[UR42][R4.64], R26 ;  /* 0x0000001a0400c985 */ /* 0x0001e2000c101b2a */
[----:B------:R-:W-:Y:S02]  /*102b0*/  ISETP.GE.AND P4, PT, R183, UR4, PT ;  /* 0x00000004b7007c0c */ /* 0x000fe4000bf86270 */
[----:B------:R-:W-:Y:S02]  /*102c0*/  @!P1 LEA.HI.X R7, R203, R20, R210, 0x2, P5 ;  /* 0x00000014cb079211 */ /* 0x000fe400028f14d2 */
[----:B------:R-:W-:-:S02]  /*102d0*/  ISETP.GE.AND P5, PT, R181, UR4, PT ;  /* 0x00000004b5007c0c */ /* 0x000fc4000bfa6270 */
[----:B0-----:R-:W-:-:S04]  /*102e0*/  @!P2 LEA R4, P6, R216, R3, 0x2 ;  /* 0x00000003d804a211 */ /* 0x001fc800078c10ff */
[----:B------:R-:W-:Y:S02]  /*102f0*/  @!P2 LEA.HI.X R5, R216, R20, R217, 0x2, P6 ;  /* 0x00000014d805a211 */ /* 0x000fe400030f14d9 */
[----:B------:R-:W-:-:S03]  /*10300*/  @!P0 LEA R8, P6, R200, R3, 0x2 ;  /* 0x00000003c8088211 */ /* 0x000fc600078c10ff */
[----:B------:R0:W-:Y:S01]  /*10310*/  @!P2 ST.E.64 desc[UR42][R4.64], R30 ;  /* 0x0000001e0400a985 */ /* 0x0001e2000c101b2a */
[----:B------:R-:W-:-:S03]  /*10320*/  @!P0 LEA.HI.X R9, R200, R20, R202, 0x2, P6 ;  /* 0x00000014c8098211 */ /* 0x000fc600030f14ca */
[----:B------:R1:W-:Y:S04]  /*10330*/  @!P1 ST.E.64 desc[UR42][R6.64], R34 ;  /* 0x0000002206009985 */ /* 0x0003e8000c101b2a */
[----:B------:R4:W-:Y:S01]  /*10340*/  @!P0 ST.E.64 desc[UR42][R8.64], R38 ;  /* 0x0000002608008985 */ /* 0x0009e2000c101b2a */
[----:B------:R-:W-:Y:S02]  /*10350*/  ISETP.GE.AND P0, PT, R179, UR4, PT ;  /* 0x00000004b3007c0c */ /* 0x000fe4000bf06270 */
[CC--:B0-----:R-:W-:Y:S02]  /*10360*/  @!P3 LEA R4, P1, R198.reuse, R3.reuse, 0x2 ;  /* 0x00000003c604b211 */ /* 0x0c1fe400078210ff */
[----:B-1----:R-:W-:Y:S02]  /*10370*/  @!P4 LEA R6, P2, R183, R3, 0x2 ;  /* 0x00000003b706c211 */ /* 0x002fe400078410ff */
[----:B------:R-:W-:-:S02]  /*10380*/  @!P3 LEA.HI.X R5, R198, R20, R199, 0x2, P1 ;  /* 0x00000014c605b211 */ /* 0x000fc400008f14c7 */
[----:B------:R-:W-:Y:S02]  /*10390*/  ISETP.GE.AND P1, PT, R177, UR4, PT ;  /* 0x00000004b1007c0c */ /* 0x000fe4000bf26270 */
[-C--:B------:R-:W-:Y:S01]  /*103a0*/  @!P4 LEA.HI.X R7, R183, R20.reuse, R191, 0x2, P2 ;  /* 0x00000014b707c211 */ /* 0x080fe200010f14bf */
[----:B------:R0:W-:Y:S01]  /*103b0*/  @!P3 ST.E.64 desc[UR42][R4.64], R42 ;  /* 0x0000002a0400b985 */ /* 0x0001e2000c101b2a */
[----:B------:R-:W-:Y:S02]  /*103c0*/  ISETP.GE.AND P2, PT, R237, UR4, PT ;  /* 0x00000004ed007c0c */ /* 0x000fe4000bf46270 */
[C---:B----4-:R-:W-:Y:S01]  /*103d0*/  @!P5 LEA R8, P6, R181.reuse, R3, 0x2 ;  /* 0x00000003b508d211 */ /* 0x050fe200078c10ff */
[----:B------:R1:W-:Y:S01]  /*103e0*/  @!P4 ST.E.64 desc[UR42][R6.64], R46 ;  /* 0x0000002e0600c985 */ /* 0x0003e2000c101b2a */
[----:B------:R-:W-:Y:S02]  /*103f0*/  ISETP.GE.AND P3, PT, R236, UR4, PT ;  /* 0x00000004ec007c0c */ /* 0x000fe4000bf66270 */
[----:B------:R-:W-:-:S02]  /*10400*/  @!P5 LEA.HI.X R9, R181, R20, R182, 0x2, P6 ;  /* 0x00000014b509d211 */ /* 0x000fc400030f14b6 */
[----:B------:R-:W-:-:S03]  /*10410*/  ISETP.GE.AND P4, PT, R235, UR4, PT ;  /* 0x00000004eb007c0c */ /* 0x000fc6000bf86270 */
[----:B------:R4:W-:Y:S01]  /*10420*/  @!P5 ST.E.64 desc[UR42][R8.64], R50 ;  /* 0x000000320800d985 */ /* 0x0009e2000c101b2a */
[-C--:B0-----:R-:W-:Y:S02]  /*10430*/  @!P0 LEA R4, P6, R179, R3.reuse, 0x2 ;  /* 0x00000003b3048211 */ /* 0x081fe400078c10ff */
[-C--:B-1----:R-:W-:Y:S02]  /*10440*/  @!P1 LEA R6, P5, R177, R3.reuse, 0x2 ;  /* 0x00000003b1069211 */ /* 0x082fe400078a10ff */
[-C--:B------:R-:W-:Y:S02]  /*10450*/  @!P0 LEA.HI.X R5, R179, R20.reuse, R180, 0x2, P6 ;  /* 0x00000014b3058211 */ /* 0x080fe400030f14b4 */
[----:B------:R-:W-:Y:S02]  /*10460*/  @!P1 LEA.HI.X R7, R177, R20, R178, 0x2, P5 ;  /* 0x00000014b1079211 */ /* 0x000fe400028f14b2 */
[----:B------:R-:W-:Y:S01]  /*10470*/  ISETP.GE.AND P5, PT, R234, UR4, PT ;  /* 0x00000004ea007c0c */ /* 0x000fe2000bfa6270 */
[----:B------:R0:W-:Y:S01]  /*10480*/  @!P0 ST.E.64 desc[UR42][R4.64], R54 ;  /* 0x0000003604008985 */ /* 0x0001e2000c101b2a */
[----:B----4-:R-:W-:-:S02]  /*10490*/  @!P2 LEA R8, P6, R237, R3, 0x2 ;  /* 0x00000003ed08a211 */ /* 0x010fc400078c10ff */
[----:B------:R-:W-:Y:S01]  /*104a0*/  ISETP.GE.AND P0, PT, R233, UR4, PT ;  /* 0x00000004e9007c0c */ /* 0x000fe2000bf06270 */
[----:B------:R1:W-:Y:S01]  /*104b0*/  @!P1 ST.E.64 desc[UR42][R6.64], R58 ;  /* 0x0000003a06009985 */ /* 0x0003e2000c101b2a */
[----:B------:R-:W-:Y:S02]  /*104c0*/  @!P2 LEA.HI.X R9, R237, R20, R176, 0x2, P6 ;  /* 0x00000014ed09a211 */ /* 0x000fe400030f14b0 */
[----:B------:R-:W-:-:S03]  /*104d0*/  ISETP.GE.AND P1, PT, R232, UR4, PT ;  /* 0x00000004e8007c0c */ /* 0x000fc6000bf26270 */
[----:B------:R4:W-:Y:S01]  /*104e0*/  @!P2 ST.E.64 desc[UR42][R8.64], R62 ;  /* 0x0000003e0800a985 */ /* 0x0009e2000c101b2a */
[CC--:B0-----:R-:W-:Y:S02]  /*104f0*/  @!P3 LEA R4, P6, R236.reuse, R3.reuse, 0x2 ;  /* 0x00000003ec04b211 */ /* 0x0c1fe400078c10ff */
[CC--:B-1----:R-:W-:Y:S02]  /*10500*/  @!P4 LEA R6, P2, R235.reuse, R3.reuse, 0x2 ;  /* 0x00000003eb06c211 */ /* 0x0c2fe400078410ff */
[-C--:B------:R-:W-:Y:S02]  /*10510*/  @!P3 LEA.HI.X R5, R236, R20.reuse, R175, 0x2, P6 ;  /* 0x00000014ec05b211 */ /* 0x080fe400030f14af */
[----:B------:R-:W-:Y:S02]  /*10520*/  @!P4 LEA.HI.X R7, R235, R20, R174, 0x2, P2 ;  /* 0x00000014eb07c211 */ /* 0x000fe400010f14ae */
[----:B------:R-:W-:Y:S01]  /*10530*/  ISETP.GE.AND P2, PT, R231, UR4, PT ;  /* 0x00000004e7007c0c */ /* 0x000fe2000bf46270 */
[----:B------:R0:W-:Y:S01]  /*10540*/  @!P3 ST.E.64 desc[UR42][R4.64], R66 ;  /* 0x000000420400b985 */ /* 0x0001e2000c101b2a */
[----:B----4-:R-:W-:-:S03]  /*10550*/  @!P5 LEA R8, P6, R234, R3, 0x2 ;  /* 0x00000003ea08d211 */ /* 0x010fc600078c10ff */
[----:B------:R1:W-:Y:S01]  /*10560*/  @!P4 ST.E.64 desc[UR42][R6.64], R70 ;  /* 0x000000460600c985 */ /* 0x0003e2000c101b2a */
[----:B------:R-:W-:-:S05]  /*10570*/  @!P5 LEA.HI.X R9, R234, R20, R173, 0x2, P6 ;  /* 0x00000014ea09d211 */ /* 0x000fca00030f14ad */
[----:B------:R4:W-:Y:S01]  /*10580*/  @!P5 ST.E.64 desc[UR42][R8.64], R74 ;  /* 0x0000004a0800d985 */ /* 0x0009e2000c101b2a */
[----:B------:R-:W-:Y:S02]  /*10590*/  ISETP.GE.AND P5, PT, R230, UR4, PT ;  /* 0x00000004e6007c0c */ /* 0x000fe4000bfa6270 */
[----:B0-----:R-:W-:-:S04]  /*105a0*/  @!P0 LEA R4, P4, R233, R3, 0x2 ;  /* 0x00000003e9048211 */ /* 0x001fc800078810ff */
[-C--:B------:R-:W-:Y:S02]  /*105b0*/  @!P0 LEA.HI.X R5, R233, R20.reuse, R172, 0x2, P4 ;  /* 0x00000014e9058211 */ /* 0x080fe400020f14ac */
[----:B------:R-:W-:Y:S02]  /*105c0*/  ISETP.GE.AND P4, PT, R229, UR4, PT ;  /* 0x00000004e5007c0c */ /* 0x000fe4000bf86270 */
[CC--:B-1----:R-:W-:Y:S01]  /*105d0*/  @!P1 LEA R6, P3, R232.reuse, R3.reuse, 0x2 ;  /* 0x00000003e8069211 */ /* 0x0c2fe200078610ff */
[----:B------:R0:W-:Y:S01]  /*105e0*/  @!P0 ST.E.64 desc[UR42][R4.64], R78 ;  /* 0x0000004e04008985 */ /* 0x0001e2000c101b2a */
[----:B----4-:R-:W-:Y:S02]  /*105f0*/  @!P2 LEA R8, P6, R231, R3, 0x2 ;  /* 0x00000003e708a211 */ /* 0x010fe400078c10ff */
        /* <DEDUP_REMOVED lines=11> */
[----:B------:R-:W-:Y:S02]  /*106b0*/  ISETP.GE.AND P5, PT, R222, UR4, PT ;  /* 0x00000004de007c0c */ /* 0x000fe4000bfa6270 */
[-C--:B------:R-:W-:Y:S02]  /*106c0*/  @!P4 LEA.HI.X R7, R229, R20.reuse, R168, 0x2, P0 ;  /* 0x00000014e507c211 */ /* 0x080fe400000f14a8 */
[----:B------:R-:W-:Y:S02]  /*106d0*/  ISETP.GE.AND P0, PT, R223, UR4, PT ;  /* 0x00000004df007c0c */ /* 0x000fe4000bf06270 */
[C---:B----4-:R-:W-:Y:S01]  /*106e0*/  @!P3 LEA R8, P6, R228.reuse, R3, 0x2 ;  /* 0x00000003e408b211 */ /* 0x050fe200078c10ff */
[----:B------:R1:W-:Y:S01]  /*106f0*/  @!P4 ST.E.64 desc[UR42][R6.64], R94 ;  /* 0x0000005e0600c985 */ /* 0x0003e2000c101b2a */
[----:B------:R-:W-:Y:S02]  /*10700*/  ISETP.GE.AND P4, PT, R221, UR4, PT ;  /* 0x00000004dd007c0c */ /* 0x000fe4000bf86270 */
[----:B------:R-:W-:-:S02]  /*10710*/  @!P3 LEA.HI.X R9, R228, R20, R167, 0x2, P6 ;  /* 0x00000014e409b211 */ /* 0x000fc400030f14a7 */
[----:B------:R-:W-:-:S03]  /*10720*/  @!P2 LEA R10, P6, R225, R3, 0x2 ;  /* 0x00000003e10aa211 */ /* 0x000fc600078c10ff */
[----:B------:R4:W-:Y:S01]  /*10730*/  @!P3 ST.E.64 desc[UR42][R8.64], R98 ;  /* 0x000000620800b985 */ /* 0x0009e2000c101b2a */
[CC--:B--2---:R-:W-:Y:S02]  /*10740*/  @!P1 LEA R12, P3, R224.reuse, R3.reuse, 0x2 ;  /* 0x00000003e00c9211 */ /* 0x0c4fe400078610ff */
[-C--:B------:R-:W-:Y:S02]  /*10750*/  @!P2 LEA.HI.X R11, R225, R20.reuse, R166, 0x2, P6 ;  /* 0x00000014e10ba211 */ /* 0x080fe400030f14a6 */
[CC--:B------:R-:W-:Y:S02]  /*10760*/  @!P0 LEA R14, P6, R223.reuse, R3.reuse, 0x2 ;  /* 0x00000003df0e8211 */ /* 0x0c0fe400078c10ff */
[-C--:B------:R-:W-:Y:S01]  /*10770*/  @!P1 LEA.HI.X R13, R224, R20.reuse, R165, 0x2, P3 ;  /* 0x00000014e00d9211 */ /* 0x080fe200018f14a5 */
[----:B------:R2:W-:Y:S01]  /*10780*/  @!P2 ST.E.64 desc[UR42][R10.64], R102 ;  /* 0x000000660a00a985 */ /* 0x0005e2000c101b2a */
[----:B------:R-:W-:Y:S02]  /*10790*/  ISETP.GE.AND P3, PT, R220, UR4, PT ;  /* 0x00000004dc007c0c */ /* 0x000fe4000bf66270 */
[----:B------:R-:W-:Y:S01]  /*107a0*/  @!P0 LEA.HI.X R15, R223, R20, R164, 0x2, P6 ;  /* 0x00000014df0f8211 */ /* 0x000fe200030f14a4 */
[----:B------:R5:W-:Y:S01]  /*107b0*/  @!P1 ST.E.64 desc[UR42][R12.64], R106 ;  /* 0x0000006a0c009985 */ /* 0x000be2000c101b2a */
[----:B0-----:R-:W-:-:S02]  /*107c0*/  @!P5 LEA R4, P1, R222, R3, 0x2 ;  /* 0x00000003de04d211 */ /* 0x001fc400078210ff */
[-C--:B-1----:R-:W-:Y:S01]  /*107d0*/  @!P4 LEA R6, P2, R221, R3.reuse, 0x2 ;  /* 0x00000003dd06c211 */ /* 0x082fe200078410ff */
[----:B------:R-:W-:Y:S01]  /*107e0*/  @!P0 ST.E.64 desc[UR42][R14.64], R110 ;  /* 0x0000006e0e008985 */ /* 0x000fe2000c101b2a */
[----:B------:R-:W-:Y:S02]  /*107f0*/  ISETP.GE.AND P0, PT, R219, UR4, PT ;  /* 0x00000004db007c0c */ /* 0x000fe4000bf06270 */
[-C--:B------:R-:W-:Y:S02]  /*10800*/  @!P5 LEA.HI.X R5, R222, R20.reuse, R163, 0x2, P1 ;  /* 0x00000014de05d211 */ /* 0x080fe400008f14a3 */
[----:B------:R-:W-:Y:S02]  /*10810*/  ISETP.GE.AND P1, PT, R218, UR4, PT ;  /* 0x00000004da007c0c */ /* 0x000fe4000bf26270 */
[----:B----4-:R-:W-:Y:S01]  /*10820*/  @!P3 LEA R8, P6, R220, R3, 0x2 ;  /* 0x00000003dc08b211 */ /* 0x010fe200078c10ff */
[----:B------:R0:W-:Y:S01]  /*10830*/  @!P5 ST.E.64 desc[UR42][R4.64], R114 ;  /* 0x000000720400d985 */ /* 0x0001e2000c101b2a */
[----:B------:R-:W-:-:S02]  /*10840*/  @!P4 LEA.HI.X R7, R221, R20, R162, 0x2, P2 ;  /* 0x00000014dd07c211 */ /* 0x000fc400010f14a2 */
[-C--:B------:R-:W-:Y:S02]  /*10850*/  @!P3 LEA.HI.X R9, R220, R20.reuse, R161, 0x2, P6 ;  /* 0x00000014dc09b211 */ /* 0x080fe400030f14a1 */
[----:B------:R-:W-:Y:S01]  /*10860*/  ISETP.GE.AND P2, PT, R213, UR4, PT ;  /* 0x00000004d5007c0c */ /* 0x000fe2000bf46270 */
[----:B------:R1:W-:Y:S01]  /*10870*/  @!P4 ST.E.64 desc[UR42][R6.64], R118 ;  /* 0x000000760600c985 */ /* 0x0003e2000c101b2a */
[----:B------:R-:W-:Y:S02]  /*10880*/  ISETP.GE.AND P4, PT, R215, UR4, PT ;  /* 0x00000004d7007c0c */ /* 0x000fe4000bf86270 */
[C---:B--2---:R-:W-:Y:S01]  /*10890*/  @!P0 LEA R10, P5, R219.reuse, R3, 0x2 ;  /* 0x00000003db0a8211 */ /* 0x044fe200078a10ff */
[----:B------:R2:W-:Y:S01]  /*108a0*/  @!P3 ST.E.64 desc[UR42][R8.64], R122 ;  /* 0x0000007a0800b985 */ /* 0x0005e2000c101b2a */
[----:B------:R-:W-:Y:S02]  /*108b0*/  ISETP.GE.AND P3, PT, R214, UR4, PT ;  /* 0x00000004d6007c0c */ /* 0x000fe4000bf66270 */
[----:B------:R-:W-:-:S02]  /*108c0*/  @!P0 LEA.HI.X R11, R219, R20, R160, 0x2, P5 ;  /* 0x00000014db0b8211 */ /* 0x000fc400028f14a0 */
[----:B------:R-:W-:Y:S02]  /*108d0*/  ISETP.GE.AND P5, PT, R212, UR4, PT ;  /* 0x00000004d4007c0c */ /* 0x000fe4000bfa6270 */
[CC--:B-----5:R-:W-:Y:S01]  /*108e0*/  @!P1 LEA R12, P6, R218.reuse, R3.reuse, 0x2 ;  /* 0x00000003da0c9211 */ /* 0x0e0fe200078c10ff */
[----:B------:R4:W-:Y:S02]  /*108f0*/  @!P0 ST.E.64 desc[UR42][R10.64], R126 ;  /* 0x0000007e0a008985 */ /* 0x0009e4000c101b2a */
[CC--:B0-----:R-:W-:Y:S02]  /*10900*/  @!P4 LEA R4, P0, R215.reuse, R3.reuse, 0x2 ;  /* 0x00000003d704c211 */ /* 0x0c1fe400078010ff */
[-C--:B------:R-:W-:Y:S02]  /*10910*/  @!P1 LEA.HI.X R13, R218, R20.reuse, R159, 0x2, P6 ;  /* 0x00000014da0d9211 */ /* 0x080fe400030f149f */
[-C--:B-1----:R-:W-:Y:S02]  /*10920*/  @!P3 LEA R6, P6, R214, R3.reuse, 0x2 ;  /* 0x00000003d606b211 */ /* 0x082fe400078c10ff */
[----:B------:R-:W-:Y:S01]  /*10930*/  @!P4 LEA.HI.X R5, R215, R20, R158, 0x2, P0 ;  /* 0x00000014d705c211 */ /* 0x000fe200000f149e */
[----:B------:R4:W-:Y:S01]  /*10940*/  @!P1 ST.E.64 desc[UR42][R12.64], R130 ;  /* 0x000000820c009985 */ /* 0x0009e2000c101b2a */
[----:B--2---:R-:W-:-:S02]  /*10950*/  @!P2 LEA R8, P1, R213, R3, 0x2 ;  /* 0x00000003d508a211 */ /* 0x004fc400078210ff */
[----:B------:R-:W-:Y:S01]  /*10960*/  @!P5 LEA R14, P0, R212, R3, 0x2 ;  /* 0x00000003d40ed211 */ /* 0x000fe200078010ff */
[----:B------:R4:W-:Y:S01]  /*10970*/  @!P4 ST.E.64 desc[UR42][R4.64], R134 ;  /* 0x000000860400c985 */ /* 0x0009e2000c101b2a */
[-C--:B------:R-:W-:Y:S02]  /*10980*/  @!P3 LEA.HI.X R7, R214, R20.reuse, R157, 0x2, P6 ;  /* 0x00000014d607b211 */ /* 0x080fe400030f149d */
[-C--:B------:R-:W-:Y:S02]  /*10990*/  @!P2 LEA.HI.X R9, R213, R20.reuse, R156, 0x2, P1 ;  /* 0x00000014d509a211 */ /* 0x080fe400008f149c */
[----:B------:R-:W-:Y:S01]  /*109a0*/  @!P5 LEA.HI.X R15, R212, R20, R152, 0x2, P0 ;  /* 0x00000014d40fd211 */ /* 0x000fe200000f1498 */
[----:B------:R4:W-:Y:S01]  /*109b0*/  @!P3 ST.E.64 desc[UR42][R6.64], R138 ;  /* 0x0000008a0600b985 */ /* 0x0009e2000c101b2a */
[----:B------:R-:W-:-:S03]  /*109c0*/  ISETP.GE.AND P0, PT, R211, UR4, PT ;  /* 0x00000004d3007c0c */ /* 0x000fc6000bf06270 */
[----:B------:R4:W-:Y:S04]  /*109d0*/  @!P2 ST.E.64 desc[UR42][R8.64], R142 ;  /* 0x0000008e0800a985 */ /* 0x0009e8000c101b2a */
[----:B------:R4:W-:Y:S06]  /*109e0*/  @!P5 ST.E.64 desc[UR42][R14.64], R146 ;  /* 0x000000920e00d985 */ /* 0x0009ec000c101b2a */
[----:B------:R-:W-:Y:S05]  /*109f0*/  @P0 BRA `(.L_x_763) ;  /* 0x0000000c00d40947 */ /* 0x000fea0003800000 */
[----:B----4-:R-:W-:-:S04]  /*10a00*/  LEA R4, P0, R211, R3, 0x2 ;  /* 0x00000003d3047211 */ /* 0x010fc800078010ff */
[----:B------:R-:W-:-:S05]  /*10a10*/  LEA.HI.X R5, R211, R20, R21, 0x2, P0 ;  /* 0x00000014d3057211 */ /* 0x000fca00000f1415 */
[----:B------:R0:W-:Y:S01]  /*10a20*/  ST.E.64 desc[UR42][R4.64], R150 ;  /* 0x0000009604007985 */ /* 0x0001e2000c101b2a */
[----:B------:R-:W-:Y:S05]  /*10a30*/  BRA `(.L_x_763) ;  /* 0x0000000c00c47947 */ /* 0x000fea0003800000 */
.L_x_757:
[----:B------:R-:W-:Y:S01]  /*10a40*/  ULDC.64 UR6, c[0x0][0xc08] ;  /* 0x0003020000067ab9 */ /* 0x000fe20000000a00 */
[----:B------:R-:W-:Y:S01]  /*10a50*/  ULDC.64 UR4, c[0x0][0xc00] ;  /* 0x0003000000047ab9 */ /* 0x000fe20000000a00 */
[----:B------:R-:W-:Y:S01]  /*10a60*/  ISETP.NE.U32.AND P1, PT, RZ, UR6, PT ;  /* 0x00000006ff007c0c */ /* 0x000fe2000bf25070 */
[----:B------:R-:W-:Y:S01]  /*10a70*/  IMAD.MOV.U32 R3, RZ, RZ, RZ ;  /* 0x000000ffff037224 */ /* 0x000fe200078e00ff */
[----:B------:R-:W-:Y:S02]  /*10a80*/  ISETP.NE.U32.AND P0, PT, RZ, UR4, PT ;  /* 0x00000004ff007c0c */ /* 0x000fe4000bf05070 */
[----:B------:R-:W-:Y:S02]  /*10a90*/  ISETP.NE.AND.EX P1, PT, RZ, UR7, PT, P1 ;  /* 0x00000007ff007c0c */ /* 0x000fe4000bf25310 */
[----:B0-----:R-:W-:Y:S02]  /*10aa0*/  IADD3 R4, P2, R202, UR4, RZ ;  /* 0x00000004ca047c10 */ /* 0x001fe4000ff5e0ff */
[----:B------:R-:W-:-:S02]  /*10ab0*/  ISETP.NE.AND.EX P0, PT, RZ, UR5, PT, P0 ;  /* 0x00000005ff007c0c */ /* 0x000fc4000bf05300 */
[----:B------:R-:W-:Y:S01]  /*10ac0*/  IADD3.X R5, R203, UR5, RZ, P2, !PT ;  /* 0x00000005cb057c10 */ /* 0x000fe200097fe4ff */
[----:B------:R-:W-:Y:S02]  /*10ad0*/  ULDC UR4, c[0x0][0xa88] ;  /* 0x0002a20000047ab9 */ /* 0x000fe40000000800 */
[----:B------:R-:W-:-:S04]  /*10ae0*/  IMAD.U32 R0, RZ, RZ, UR4 ;  /* 0x00000004ff007e24 */ /* 0x000fc8000f8e00ff */
[----:B------:R-:W-:-:S04]  /*10af0*/  @P1 IADD3 R202, P2, R202, UR6, RZ ;  /* 0x00000006caca1c10 */ /* 0x000fc8000ff5e0ff */
[----:B------:R-:W-:Y:S01]  /*10b00*/  @P1 IADD3.X R203, R203, UR7, RZ, P2, !PT ;  /* 0x00000007cbcb1c10 */ /* 0x000fe200097fe4ff */
[----:B------:R0:W5:Y:S04]  /*10b10*/  @P0 LDG.E R3, desc[UR42][R4.64] ;  /* 0x0000002a04030981 */ /* 0x000168000c1e1900 */
[----:B------:R0:W5:Y:S01]  /*10b20*/  @P1 LDG.E R0, desc[UR42][R202.64] ;  /* 0x0000002aca001981 */ /* 0x000162000c1e1900 */
[----:B------:R-:W-:Y:S01]  /*10b30*/  ISETP.NE.AND P2, PT, R200, RZ, PT ;  /* 0x000000ffc800720c */ /* 0x000fe20003f45270 */
[----:B-1----:R-:W1:-:S12]  /*10b40*/  S2R R6, SR_TID.X ;  /* 0x0000000000067919 */ /* 0x002e580000002100 */
[----:B------:R-:W2:Y:S01]  /*10b50*/  @!P2 LDC R200, c[0x0][0xad4] ;  /* 0x0002b500ffc8ab82 */ /* 0x000ea20000000800 */
[----:B-1----:R-:W-:Y:S01]  /*10b60*/  VIADD R30, R6, 0xffffff80 ;  /* 0xffffff80061e7836 */ /* 0x002fe20000000000 */
[----:B--2---:R-:W-:-:S04]  /*10b70*/  ISETP.GT.AND P2, PT, R200, 0x1, PT ;  /* 0x00000001c800780c */ /* 0x004fc80003f44270 */
[----:B------:R-:W-:Y:S01]  /*10b80*/  ISETP.GT.AND P3, PT, R30, 0x3f, PT ;  /* 0x0000003f1e00780c */ /* 0x000fe20003f64270 */
[----:B0-----:R-:W-:-:S12]  /*10b90*/  @P1 BRA `(.L_x_766) ;  /* 0x0000000000101947 */ /* 0x001fd80003800000 */
[----:B------:R-:W-:Y:S05]  /*10ba0*/  @!P0 BRA `(.L_x_766) ;  /* 0x00000000000c8947 */ /* 0x000fea0003800000 */
[----:B------:R-:W2:Y:S04]  /*10bb0*/  LDG.E R7, desc[UR42][R4.64] ;  /* 0x0000002a04077981 */ /* 0x000ea8000c1e1900 */
[----:B-----5:R-:W2:Y:S02]  /*10bc0*/  LDG.E R0, desc[UR42][R4.64+0x4] ;  /* 0x0000042a04007981 */ /* 0x020ea4000c1e1900 */
[----:B--2---:R-:W-:-:S07]  /*10bd0*/  IMAD.IADD R0, R0, 0x1, -R7 ;  /* 0x0000000100007824 */ /* 0x004fce00078e0a07 */
.L_x_766:
[----:B------:R-:W2:Y:S01]  /*10be0*/  LDL.LU R4, [R1+0x20] ;  /* 0x0000200001047983 */ /* 0x000ea20000300800 */
[----:B------:R-:W-:Y:S01]  /*10bf0*/  BSSY B1, `(.L_x_767) ;  /* 0x0000037000017945 */ /* 0x000fe20003800000 */
[----:B------:R-:W-:Y:S02]  /*10c00*/  SEL R199, R199, RZ, !P0 ;  /* 0x000000ffc7c77207 */ /* 0x000fe40004000000 */
[----:B-----5:R-:W-:Y:S02]  /*10c10*/  SHF.R.S32.HI R26, RZ, 0x1f, R3 ;  /* 0x0000001fff1a7819 */ /* 0x020fe40000011403 */
[----:B--2---:R-:W-:Y:S01]  /*10c20*/  SEL R28, R4, RZ, !P0 ;  /* 0x000000ff041c7207 */ /* 0x004fe20004000000 */
[----:B------:R-:W-:Y:S06]  /*10c30*/  @P3 BRA `(.L_x_768) ;  /* 0x0000000000c83947 */ /* 0x000fec0003800000 */
[----:B------:R-:W0:Y:S01]  /*10c40*/  S2R R4, SR_TID.X ;  /* 0x0000000000047919 */ /* 0x000e220000002100 */
[----:B------:R-:W1:Y:S02]  /*10c50*/  LDC R31, c[0x0][0xbe8] ;  /* 0x0002fa00ff1f7b82 */ /* 0x000e640000000800 */
[----:B-1----:R-:W-:Y:S02]  /*10c60*/  IMAD R5, R0, R31, RZ ;  /* 0x0000001f00057224 */ /* 0x002fe400078e02ff */
[----:B0-----:R-:W-:-:S04]  /*10c70*/  IMAD R4, R201, 0x40, R4 ;  /* 0x00000040c9047824 */ /* 0x001fc800078e0204 */
[----:B------:R-:W-:-:S05]  /*10c80*/  VIADD R29, R4, 0xffffff80 ;  /* 0xffffff80041d7836 */ /* 0x000fca0000000000 */
[----:B------:R-:W-:-:S13]  /*10c90*/  ISETP.GE.AND P0, PT, R29, R5, PT ;  /* 0x000000051d00720c */ /* 0x000fda0003f06270 */
[----:B------:R-:W-:Y:S05]  /*10ca0*/  @P0 BRA `(.L_x_768) ;  /* 0x0000000000ac0947 */ /* 0x000fea0003800000 */
[----:B------:R-:W-:Y:S01]  /*10cb0*/  IMAD.MOV.U32 R24, RZ, RZ, 0x9b8 ;  /* 0x000009b8ff187424 */ /* 0x000fe200078e00ff */
[----:B------:R-:W-:Y:S01]  /*10cc0*/  ISETP.GT.AND P0, PT, R200, 0x1, PT ;  /* 0x00000001c800780c */ /* 0x000fe20003f04270 */
[----:B------:R-:W0:Y:S01]  /*10cd0*/  LDC.64 R4, c[0x0][0xba8] ;  /* 0x0002ea00ff047b82 */ /* 0x000e220000000a00 */
[----:B------:R-:W-:Y:S01]  /*10ce0*/  ISETP.NE.AND P1, PT, R31, 0x1, PT ;  /* 0x000000011f00780c */ /* 0x000fe20003f25270 */
[----:B------:R-:W-:Y:S01]  /*10cf0*/  IMAD.MOV.U32 R21, RZ, RZ, R29 ;  /* 0x000000ffff157224 */ /* 0x000fe200078e001d */
[----:B------:R-:W-:-:S05]  /*10d00*/  SEL R24, R24, 0x978, P0 ;  /* 0x0000097818187807 */ /* 0x000fca0000000000 */
[----:B------:R-:W1:Y:S08]  /*10d10*/  LDC.64 R10, c[0x0][R24+0x220] ;  /* 0x00008800180a7b82 */ /* 0x000e700000000a00 */
[----:B------:R-:W2:Y:S08]  /*10d20*/  LDC.64 R14, c[0x0][R24+0x218] ;  /* 0x00008600180e7b82 */ /* 0x000eb00000000a00 */
[----:B------:R-:W5:Y:S08]  /*10d30*/  LDC.64 R8, c[0x0][R24+0x228] ;  /* 0x00008a0018087b82 */ /* 0x000f700000000a00 */
[----:B------:R-:W3:Y:S08]  /*10d40*/  @P1 LDC R20, c[0x0][0xbec] ;  /* 0x0002fb00ff141b82 */ /* 0x000ef00000000800 */
[----:B------:R-:W4:Y:S08]  /*10d50*/  LDC.64 R6, c[0x0][R24+0x210] ;  /* 0x0000840018067b82 */ /* 0x000f300000000a00 */
[----:B------:R-:W5:Y:S01]  /*10d60*/  @P1 LDC R27, c[0x0][0xbf0] ;  /* 0x0002fc00ff1b1b82 */ /* 0x000f620000000800 */
[----:B---3--:R-:W-:-:S07]  /*10d70*/  @P1 IMAD.HI.U32 R20, R29, R20, RZ ;  /* 0x000000141d141227 */ /* 0x008fce00078e00ff */
[----:B0-----:R-:W0:Y:S01]  /*10d80*/  @!P0 LDC R4, c[0x0][0xb50] ;  /* 0x0002d400ff048b82 */ /* 0x001e220000000800 */
[-C--:B-1----:R-:W-:Y:S02]  /*10d90*/  IMAD R11, R11, R199.reuse, RZ ;  /* 0x000000c70b0b7224 */ /* 0x082fe400078e02ff */
[----:B------:R-:W-:-:S05]  /*10da0*/  IMAD.WIDE.U32 R12, R10, R199, RZ ;  /* 0x000000c70a0c7225 */ /* 0x000fca00078e00ff */
[----:B------:R-:W1:Y:S01]  /*10db0*/  @!P0 LDC R5, c[0x0][0xb54] ;  /* 0x0002d500ff058b82 */ /* 0x000e620000000800 */
[-C--:B--2---:R-:W-:Y:S02]  /*10dc0*/  IMAD R25, R15, R198.reuse, RZ ;  /* 0x000000c60f197224 */ /* 0x084fe400078e02ff */
[----:B------:R-:W-:Y:S01]  /*10dd0*/  IMAD.WIDE.U32 R14, R14, R198, RZ ;  /* 0x000000c60e0e7225 */ /* 0x000fe200078e00ff */
[----:B-----5:R-:W-:-:S03]  /*10de0*/  @P1 SHF.R.U32.HI R21, RZ, R27, R20 ;  /* 0x0000001bff151219 */ /* 0x020fc60000011614 */
[----:B------:R-:W-:Y:S01]  /*10df0*/  IMAD R27, R10, R28, R11 ;  /* 0x0000001c0a1b7224 */ /* 0x000fe200078e020b */
[----:B------:R-:W-:Y:S01]  /*10e00*/  SEL R11, R210, RZ, P0 ;  /* 0x000000ffd20b7207 */ /* 0x000fe20000000000 */
[----:B------:R-:W-:Y:S01]  /*10e10*/  IMAD.IADD R25, R15, 0x1, R25 ;  /* 0x000000010f197824 */ /* 0x000fe200078e0219 */
[----:B------:R-:W-:Y:S01]  /*10e20*/  IADD3 R14, P1, P3, R12, R14, R3 ;  /* 0x0000000e0c0e7210 */ /* 0x000fe20007b3e003 */
[----:B------:R-:W-:Y:S02]  /*10e30*/  IMAD.IADD R27, R13, 0x1, R27 ;  /* 0x000000010d1b7824 */ /* 0x000fe400078e021b */
[----:B------:R-:W-:Y:S02]  /*10e40*/  IMAD.MOV R10, RZ, RZ, -R21 ;  /* 0x000000ffff0a7224 */ /* 0x000fe400078e0a15 */
[-C--:B------:R-:W-:Y:S02]  /*10e50*/  IMAD R13, R9, R11.reuse, RZ ;  /* 0x0000000b090d7224 */ /* 0x080fe400078e02ff */
[----:B------:R-:W-:-:S04]  /*10e60*/  IMAD.WIDE.U32 R8, R8, R11, RZ ;  /* 0x0000000b08087225 */ /* 0x000fc800078e00ff */
[----:B------:R-:W-:Y:S01]  /*10e70*/  IMAD R11, R31, R10, R29 ;  /* 0x0000000a1f0b7224 */ /* 0x000fe200078e021d */
[----:B------:R-:W-:Y:S01]  /*10e80*/  IADD3.X R10, R27, R25, R26, P1, P3 ;  /* 0x000000191b0a7210 */ /* 0x000fe20000fe641a */
[----:B------:R-:W-:Y:S01]  /*10e90*/  IMAD.IADD R13, R9, 0x1, R13 ;  /* 0x00000001090d7824 */ /* 0x000fe200078e020d */
[----:B------:R-:W-:Y:S01]  /*10ea0*/  IADD3 R8, P0, P1, R21, R14, R8 ;  /* 0x0000000e15087210 */ /* 0x000fe2000791e008 */
[----:B----4-:R-:W-:Y:S01]  /*10eb0*/  IMAD R7, R7, R11, RZ ;  /* 0x0000000b07077224 */ /* 0x010fe200078e02ff */
[----:B------:R-:W-:-:S04]  /*10ec0*/  SHF.R.S32.HI R21, RZ, 0x1f, R21 ;  /* 0x0000001fff157819 */ /* 0x000fc80000011415 */
[----:B------:R-:W-:Y:S02]  /*10ed0*/  IADD3.X R9, R21, R10, R13, P0, P1 ;  /* 0x0000000a15097210 */ /* 0x000fe400007e240d */
[----:B------:R-:W-:Y:S01]  /*10ee0*/  SHF.R.S32.HI R13, RZ, 0x1f, R11 ;  /* 0x0000001fff0d7819 */ /* 0x000fe2000001140b */
[----:B------:R-:W-:-:S04]  /*10ef0*/  IMAD.WIDE.U32 R8, R6, R11, R8 ;  /* 0x0000000b06087225 */ /* 0x000fc800078e0008 */
[----:B------:R-:W-:Y:S01]  /*10f00*/  IMAD R7, R6, R13, R7 ;  /* 0x0000000d06077224 */ /* 0x000fe200078e0207 */
[----:B0-----:R-:W-:-:S03]  /*10f10*/  LEA R4, P0, R8, R4, 0x2 ;  /* 0x0000000408047211 */ /* 0x001fc600078010ff */
[----:B------:R-:W-:Y:S02]  /*10f20*/  IMAD.IADD R6, R9, 0x1, R7 ;  /* 0x0000000109067824 */ /* 0x000fe400078e0207 */
[----:B------:R-:W-:-:S03]  /*10f30*/  IMAD.MOV.U32 R7, RZ, RZ, -0x800000 ;  /* 0xff800000ff077424 */ /* 0x000fc600078e00ff */
[----:B-1----:R-:W-:-:S05]  /*10f40*/  LEA.HI.X R5, R8, R5, R6, 0x2, P0 ;  /* 0x0000000508057211 */ /* 0x002fca00000f1406 */
[----:B------:R0:W-:Y:S02]  /*10f50*/  STG.E desc[UR42][R4.64], R7 ;  /* 0x0000000704007986 */ /* 0x0001e4000c10192a */
.L_x_768:
[----:B------:R-:W-:Y:S05]  /*10f60*/  BSYNC B1 ;  /* 0x0000000000017941 */ /* 0x000fea0003800000 */
.L_x_767:
[----:B------:R-:W-:Y:S05]  /*10f70*/  @P2 BRA `(.L_x_763) ;  /* 0x0000000800742947 */ /* 0x000fea0003800000 */
[----:B------:R-:W1:Y:S01]  /*10f80*/  LDC R9, c[0x0][0xbe8] ;  /* 0x0002fa00ff097b82 */ /* 0x000e620000000800 */
[----:B------:R-:W-:Y:S01]  /*10f90*/  ULDC.64 UR4, c[0x0][0xaa0] ;  /* 0x0002a80000047ab9 */ /* 0x000fe20000000a00 */
[----:B0-----:R-:W-:Y:S01]  /*10fa0*/  SHF.R.S32.HI R7, RZ, 0x1f, R30 ;  /* 0x0000001fff077819 */ /* 0x001fe2000001141e */
[----:B------:R-:W-:Y:S01]  /*10fb0*/  IMAD R6, R26, UR4, RZ ;  /* 0x000000041a067c24 */ /* 0x000fe2000f8e02ff */
[----:B------:R-:W-:Y:S01]  /*10fc0*/  BSSY B1, `(.L_x_769) ;  /* 0x0000074000017945 */ /* 0x000fe20003800000 */
[----:B------:R-:W-:Y:S01]  /*10fd0*/  IMAD.WIDE.U32 R4, R3, UR4, RZ ;  /* 0x0000000403047c25 */ /* 0x000fe2000f8e00ff */
[----:B------:R-:W-:Y:S02]  /*10fe0*/  LEA.HI R7, R7, R30, RZ, 0x3 ;  /* 0x0000001e07077211 */ /* 0x000fe400078f18ff */
[----:B------:R-:W0:Y:S01]  /*10ff0*/  LDC R21, c[0x0][0xac8] ;  /* 0x0002b200ff157b82 */ /* 0x000e220000000800 */
[----:B------:R-:W-:Y:S01]  /*11000*/  IMAD R3, R3, UR5, R6 ;  /* 0x0000000503037c24 */ /* 0x000fe2000f8e0206 */
[----:B------:R-:W-:Y:S01]  /*11010*/  SHF.R.S32.HI R26, RZ, 0x3, R7 ;  /* 0x00000003ff1a7819 */ /* 0x000fe20000011407 */
[----:B------:R-:W-:Y:S01]  /*11020*/  ULDC.64 UR4, c[0x0][0xae8] ;  /* 0x0002ba0000047ab9 */ /* 0x000fe20000000a00 */
[----:B------:R-:W-:Y:S01]  /*11030*/  VIADD R31, R187, 0x180 ;  /* 0x00000180bb1f7836 */ /* 0x000fe20000000000 */
[----:B------:R-:W-:Y:S01]  /*11040*/  SHF.R.S32.HI R32, RZ, 0x1f, R204 ;  /* 0x0000001fff207819 */ /* 0x000fe200000114cc */
[----:B------:R-:W-:Y:S01]  /*11050*/  IMAD.IADD R5, R5, 0x1, R3 ;  /* 0x0000000105057824 */ /* 0x000fe200078e0203 */
[----:B------:R-:W-:Y:S01]  /*11060*/  LOP3.LUT R3, R7, 0xfffffff8, RZ, 0xc0, !PT ;  /* 0xfffffff807037812 */ /* 0x000fe200078ec0ff */
[----:B------:R-:W-:Y:S01]  /*11070*/  VIADD R29, R187, 0x1c0 ;  /* 0x000001c0bb1d7836 */ /* 0x000fe20000000000 */
[----:B------:R-:W-:Y:S01]  /*11080*/  SHF.R.S32.HI R33, RZ, 0x1f, R205 ;  /* 0x0000001fff217819 */ /* 0x000fe200000114cd */
[----:B------:R-:W-:Y:S01]  /*11090*/  IMAD.WIDE.U32 R4, R198, UR4, R4 ;  /* 0x00000004c6047c25 */ /* 0x000fe2000f8e0004 */
[----:B------:R-:W-:-:S02]  /*110a0*/  SHF.R.S32.HI R34, RZ, 0x1f, R206 ;  /* 0x0000001fff227819 */ /* 0x000fc400000114ce */
[----:B------:R-:W-:Y:S01]  /*110b0*/  SHF.R.S32.HI R35, RZ, 0x1f, R207 ;  /* 0x0000001fff237819 */ /* 0x000fe200000114cf */
[----:B------:R-:W-:Y:S01]  /*110c0*/  IMAD.IADD R3, R30, 0x1, -R3 ;  /* 0x000000011e037824 */ /* 0x000fe200078e0a03 */
[----:B------:R-:W-:Y:S01]  /*110d0*/  SHF.R.S32.HI R30, RZ, 0x1f, R31 ;  /* 0x0000001fff1e7819 */ /* 0x000fe2000001141f */
[----:B------:R-:W-:Y:S01]  /*110e0*/  IMAD R5, R198, UR5, R5 ;  /* 0x00000005c6057c24 */ /* 0x000fe2000f8e0205 */
[----:B-1----:R-:W-:Y:S01]  /*110f0*/  ISETP.NE.AND P0, PT, R9, 0x1, PT ;  /* 0x000000010900780c */ /* 0x002fe20003f05270 */
[----:B------:R-:W-:Y:S01]  /*11100*/  IMAD R6, R3, 0x20, R26 ;  /* 0x0000002003067824 */ /* 0x000fe200078e021a */
[----:B------:R-:W-:Y:S01]  /*11110*/  ULDC.64 UR4, c[0x0][0xaf0] ;  /* 0x0002bc0000047ab9 */ /* 0x000fe20000000a00 */
[----:B------:R-:W-:Y:S01]  /*11120*/  IMAD R27, R0, R9, RZ ;  /* 0x00000009001b7224 */ /* 0x000fe200078e02ff */
[----:B------:R-:W-:Y:S01]  /*11130*/  SHF.R.S32.HI R36, RZ, 0x1f, R208 ;  /* 0x0000001fff247819 */ /* 0x000fe200000114d0 */
[----:B------:R-:W-:Y:S02]  /*11140*/  IMAD R8, R201, 0x40, R6 ;  /* 0x00000040c9087824 */ /* 0x000fe400078e0206 */
[----:B------:R-:W-:Y:S01]  /*11150*/  IMAD R3, R28, UR4, RZ ;  /* 0x000000041c037c24 */ /* 0x000fe2000f8e02ff */
[-C--:B0-----:R-:W-:Y:S01]  /*11160*/  ISETP.GE.AND P1, PT, R208, R21.reuse, PT ;  /* 0x00000015d000720c */ /* 0x081fe20003f26270 */
[----:B------:R-:W-:Y:S01]  /*11170*/  IMAD.WIDE.U32 R4, R199, UR4, R4 ;  /* 0x00000004c7047c25 */ /* 0x000fe2000f8e0004 */
[----:B------:R-:W-:-:S02]  /*11180*/  ISETP.GE.AND P2, PT, R187, R21, PT ;  /* 0x00000015bb00720c */ /* 0x000fc40003f46270 */
[----:B------:R-:W-:Y:S01]  /*11190*/  SHF.R.S32.HI R28, RZ, 0x1f, R29 ;  /* 0x0000001fff1c7819 */ /* 0x000fe2000001141d */
[----:B------:R-:W0:Y:S01]  /*111a0*/  @P0 LDC R11, c[0x0][0xbec] ;  /* 0x0002fb00ff0b0b82 */ /* 0x000e220000000800 */
[----:B------:R-:W-:Y:S01]  /*111b0*/  IMAD R7, R199, UR5, R3 ;  /* 0x00000005c7077c24 */ /* 0x000fe2000f8e0203 */
[----:B------:R-:W-:Y:S01]  /*111c0*/  ULDC.64 UR4, c[0x0][0xae0] ;  /* 0x0002b80000047ab9 */ /* 0x000fe20000000a00 */
[----:B------:R-:W-:Y:S01]  /*111d0*/  IMAD.MOV.U32 R3, RZ, RZ, R8 ;  /* 0x000000ffff037224 */ /* 0x000fe200078e0008 */
[----:B------:R-:W-:Y:S01]  /*111e0*/  SEL R0, RZ, 0x1, P2 ;  /* 0x00000001ff007807 */ /* 0x000fe20001000000 */
[----:B------:R-:W-:Y:S01]  /*111f0*/  IMAD.IADD R5, R5, 0x1, R7 ;  /* 0x0000000105057824 */ /* 0x000fe200078e0207 */
[----:B------:R-:W-:Y:S01]  /*11200*/  ISETP.GE.AND P2, PT, R29, R21, PT ;  /* 0x000000151d00720c */ /* 0x000fe20003f46270 */
[----:B------:R-:W-:Y:S01]  /*11210*/  IMAD R26, R201, 0x40, R26 ;  /* 0x00000040c91a7824 */ /* 0x000fe200078e021a */
[----:B------:R-:W1:Y:S01]  /*11220*/  @P0 LDC R13, c[0x0][0xbf0] ;  /* 0x0002fc00ff0d0b82 */ /* 0x000e620000000800 */
[----:B0-----:R-:W-:-:S05]  /*11230*/  @P0 IMAD.HI.U32 R6, R8, R11, RZ ;  /* 0x0000000b08060227 */ /* 0x001fca00078e00ff */
[----:B-1----:R-:W-:Y:S02]  /*11240*/  @P0 SHF.R.U32.HI R3, RZ, R13, R6 ;  /* 0x0000000dff030219 */ /* 0x002fe40000011606 */
[----:B------:R-:W-:Y:S02]  /*11250*/  ISETP.GE.AND P0, PT, R207, R21, PT ;  /* 0x00000015cf00720c */ /* 0x000fe40003f06270 */
[--C-:B------:R-:W-:Y:S01]  /*11260*/  SHF.R.S32.HI R6, RZ, 0x1f, R3.reuse ;  /* 0x0000001fff067819 */ /* 0x100fe20000011403 */
[----:B------:R-:W-:Y:S02]  /*11270*/  IMAD.MOV R7, RZ, RZ, -R3 ;  /* 0x000000ffff077224 */ /* 0x000fe400078e0a03 */
[----:B------:R-:W-:-:S04]  /*11280*/  IMAD.WIDE.U32 R4, R3, UR4, R4 ;  /* 0x0000000403047c25 */ /* 0x000fc8000f8e0004 */
[----:B------:R-:W-:Y:S02]  /*11290*/  IMAD R6, R6, UR4, RZ ;  /* 0x0000000406067c24 */ /* 0x000fe4000f8e02ff */
[----:B------:R-:W-:Y:S01]  /*112a0*/  IMAD R7, R9, R7, R8 ;  /* 0x0000000709077224 */ /* 0x000fe200078e0208 */
[----:B------:R-:W-:Y:S01]  /*112b0*/  SEL R8, RZ, 0xffffffff, P1 ;  /* 0xffffffffff087807 */ /* 0x000fe20000800000 */
[----:B------:R-:W-:Y:S01]  /*112c0*/  IMAD R9, R3, UR5, R6 ;  /* 0x0000000503097c24 */ /* 0x000fe2000f8e0206 */
[----:B------:R-:W-:Y:S01]  /*112d0*/  SEL R3, RZ, 0xffffffff, P0 ;  /* 0xffffffffff037807 */ /* 0x000fe20000000000 */
[----:B------:R-:W-:Y:S01]  /*112e0*/  ULDC.64 UR4, c[0x0][0xad8] ;  /* 0x0002b60000047ab9 */ /* 0x000fe20000000a00 */
[-C--:B------:R-:W-:Y:S01]  /*112f0*/  ISETP.GE.AND P0, PT, R206, R21.reuse, PT ;  /* 0x00000015ce00720c */ /* 0x080fe20003f06270 */
[----:B------:R-:W-:Y:S02]  /*11300*/  IMAD.SHL.U32 R11, R8, 0x2, RZ ;  /* 0x00000002080b7824 */ /* 0x000fe400078e00ff */
[----:B------:R-:W-:Y:S01]  /*11310*/  IMAD.SHL.U32 R3, R3, 0x4, RZ ;  /* 0x0000000403037824 */ /* 0x000fe200078e00ff */
[----:B------:R-:W-:Y:S01]  /*11320*/  SEL R6, RZ, 0xffffffff, P0 ;  /* 0xffffffffff067807 */ /* 0x000fe20000000000 */
[----:B------:R-:W-:Y:S01]  /*11330*/  IMAD.IADD R5, R5, 0x1, R9 ;  /* 0x0000000105057824 */ /* 0x000fe200078e0209 */
[----:B------:R-:W-:-:S02]  /*11340*/  ISETP.GE.AND P0, PT, R205, R21, PT ;  /* 0x00000015cd00720c */ /* 0x000fc40003f06270 */
[----:B------:R-:W-:Y:S01]  /*11350*/  LOP3.LUT R0, R11, 0x2, R0, 0xe2, !PT ;  /* 0x000000020b007812 */ /* 0x000fe200078ee200 */
[----:B------:R-:W-:Y:S01]  /*11360*/  IMAD.SHL.U32 R8, R6, 0x8, RZ ;  /* 0x0000000806087824 */ /* 0x000fe200078e00ff */
[----:B------:R-:W-:Y:S01]  /*11370*/  SEL R6, RZ, 0xffffffff, P0 ;  /* 0xffffffffff067807 */ /* 0x000fe20000000000 */
[----:B------:R-:W-:Y:S01]  /*11380*/  IMAD.WIDE.U32 R4, R7, UR4, R4 ;  /* 0x0000000407047c25 */ /* 0x000fe2000f8e0004 */
[----:B------:R-:W-:Y:S02]  /*11390*/  LOP3.LUT R3, R3, 0x4, R0, 0xe2, !PT ;  /* 0x0000000403037812 */ /* 0x000fe400078ee200 */
[----:B------:R-:W-:Y:S01]  /*113a0*/  ISETP.GE.AND P0, PT, R204, R21, PT ;  /* 0x00000015cc00720c */ /* 0x000fe20003f06270 */
[----:B------:R-:W-:Y:S01]  /*113b0*/  IMAD.SHL.U32 R6, R6, 0x10, RZ ;  /* 0x0000001006067824 */ /* 0x000fe200078e00ff */
[----:B------:R-:W-:Y:S02]  /*113c0*/  SHF.R.S32.HI R0, RZ, 0x1f, R7 ;  /* 0x0000001fff007819 */ /* 0x000fe40000011407 */
[----:B------:R-:W-:-:S02]  /*113d0*/  LOP3.LUT R3, R8, 0x8, R3, 0xe2, !PT ;  /* 0x0000000808037812 */ /* 0x000fc400078ee203 */
[----:B------:R-:W-:Y:S01]  /*113e0*/  SEL R8, RZ, 0xffffffff, P0 ;  /* 0xffffffffff087807 */ /* 0x000fe20000000000 */
[----:B------:R-:W-:Y:S01]  /*113f0*/  IMAD R0, R0, UR4, RZ ;  /* 0x0000000400007c24 */ /* 0x000fe2000f8e02ff */
[----:B------:R-:W-:Y:S02]  /*11400*/  ISETP.GE.AND P0, PT, R31, R21, PT ;  /* 0x000000151f00720c */ /* 0x000fe40003f06270 */
[----:B------:R-:W-:Y:S01]  /*11410*/  LOP3.LUT R6, R6, 0x10, R3, 0xe2, !PT ;  /* 0x0000001006067812 */ /* 0x000fe200078ee203 */
[----:B------:R-:W-:Y:S02]  /*11420*/  IMAD.SHL.U32 R9, R8, 0x20, RZ ;  /* 0x0000002008097824 */ /* 0x000fe400078e00ff */
[----:B------:R-:W-:Y:S01]  /*11430*/  IMAD R3, R7, UR5, R0 ;  /* 0x0000000507037c24 */ /* 0x000fe2000f8e0200 */
[----:B------:R-:W-:Y:S01]  /*11440*/  SEL R7, RZ, 0x40, P0 ;  /* 0x00000040ff077807 */ /* 0x000fe20000000000 */
[----:B------:R-:W-:Y:S01]  /*11450*/  ULDC.64 UR4, c[0x0][0xa80] ;  /* 0x0002a00000047ab9 */ /* 0x000fe20000000a00 */
[----:B------:R-:W-:Y:S01]  /*11460*/  ISETP.GE.AND P0, PT, R26, R27, PT ;  /* 0x0000001b1a00720c */ /* 0x000fe20003f06270 */
[----:B------:R-:W-:Y:S01]  /*11470*/  IMAD.IADD R3, R5, 0x1, R3 ;  /* 0x0000000105037824 */ /* 0x000fe200078e0203 */
[----:B------:R-:W-:-:S02]  /*11480*/  LOP3.LUT R6, R9, 0x20, R6, 0xe2, !PT ;  /* 0x0000002009067812 */ /* 0x000fc400078ee206 */
[----:B------:R-:W-:Y:S02]  /*11490*/  LEA R20, P1, R4, UR4, 0x1 ;  /* 0x0000000404147c11 */ /* 0x000fe4000f8208ff */
[----:B------:R-:W-:Y:S02]  /*114a0*/  SEL R5, RZ, 0x80, P2 ;  /* 0x00000080ff057807 */ /* 0x000fe40001000000 */
[----:B------:R-:W-:Y:S02]  /*114b0*/  LOP3.LUT R24, R6, R7, RZ, 0xfc, !PT ;  /* 0x0000000706187212 */ /* 0x000fe400078efcff */
[----:B------:R-:W-:Y:S02]  /*114c0*/  LEA.HI.X R3, R4, UR5, R3, 0x1, P1 ;  /* 0x0000000504037c11 */ /* 0x000fe400088f0c03 */
[----:B------:R-:W-:Y:S01]  /*114d0*/  LOP3.LUT R25, R24, R5, RZ, 0xfc, !PT ;  /* 0x0000000518197212 */ /* 0x000fe200078efcff */
[----:B------:R0:W1:Y:S04]  /*114e0*/  SHFL.IDX PT, R4, R20, RZ, 0x181f ;  /* 0x00181fff14047589 */ /* 0x00006800000e0000 */
[----:B------:R0:W2:Y:S01]  /*114f0*/  SHFL.IDX PT, R5, R3, RZ, 0x181f ;  /* 0x00181fff03057589 */ /* 0x0000a200000e0000 */
[----:B------:R-:W-:Y:S05]  /*11500*/  @P0 BRA `(.L_x_770) ;  /* 0x00000000007c0947 */ /* 0x000fea0003800000 */
[-C--:B------:R-:W-:Y:S02]  /*11510*/  ISETP.GE.AND P2, PT, R208, R21.reuse, PT ;  /* 0x00000015d000720c */ /* 0x080fe40003f46270 */
[-C--:B------:R-:W-:Y:S02]  /*11520*/  ISETP.GE.AND P1, PT, R187, R21.reuse, PT ;  /* 0x00000015bb00720c */ /* 0x080fe40003f26270 */
[-C--:B------:R-:W-:Y:S02]  /*11530*/  ISETP.GE.AND P5, PT, R207, R21.reuse, PT ;  /* 0x00000015cf00720c */ /* 0x080fe40003fa6270 */
[----:B------:R-:W-:-:S07]  /*11540*/  ISETP.GE.AND P3, PT, R206, R21, PT ;  /* 0x00000015ce00720c */ /* 0x000fce0003f66270 */
[CC--:B-1----:R-:W-:Y:S02]  /*11550*/  @!P2 LEA R8, P0, R208.reuse, R4.reuse, 0x1 ;  /* 0x00000004d008a211 */ /* 0x0c2fe400078008ff */
[----:B--2---:R-:W-:Y:S02]  /*11560*/  @!P1 IMAD.WIDE R6, R187, 0x2, R4 ;  /* 0x00000002bb069825 */ /* 0x004fe400078e0204 */
[----:B------:R-:W-:Y:S02]  /*11570*/  @!P2 LEA.HI.X R9, R208, R5, R36, 0x1, P0 ;  /* 0x00000005d009a211 */ /* 0x000fe400000f0c24 */
[----:B------:R-:W-:Y:S01]  /*11580*/  @!P5 LEA R10, P4, R207, R4, 0x1 ;  /* 0x00000004cf0ad211 */ /* 0x000fe200078808ff */
[----:B------:R-:W-:Y:S01]  /*11590*/  @!P1 ST.E.128 desc[UR42][R6.64], RZ ;  /* 0x000000ff06009985 */ /* 0x000fe2000c101d2a */
[-C--:B------:R-:W-:Y:S02]  /*115a0*/  ISETP.GE.AND P1, PT, R204, R21.reuse, PT ;  /* 0x00000015cc00720c */ /* 0x080fe40003f26270 */
[----:B------:R-:W-:Y:S01]  /*115b0*/  LOP3.LUT P0, RZ, R24, 0x40, RZ, 0xc0, !PT ;  /* 0x0000004018ff7812 */ /* 0x000fe2000780c0ff */
[----:B------:R1:W-:Y:S01]  /*115c0*/  @!P2 ST.E.128 desc[UR42][R8.64], RZ ;  /* 0x000000ff0800a985 */ /* 0x0003e2000c101d2a */
[----:B------:R-:W-:-:S02]  /*115d0*/  ISETP.GE.AND P2, PT, R205, R21, PT ;  /* 0x00000015cd00720c */ /* 0x000fc40003f46270 */
[-C--:B------:R-:W-:Y:S02]  /*115e0*/  @!P5 LEA.HI.X R11, R207, R5.reuse, R35, 0x1, P4 ;  /* 0x00000005cf0bd211 */ /* 0x080fe400020f0c23 */
[----:B------:R-:W-:Y:S02]  /*115f0*/  LOP3.LUT P4, RZ, R25, 0x80, RZ, 0xc0, !PT ;  /* 0x0000008019ff7812 */ /* 0x000fe4000788c0ff */
[CC--:B------:R-:W-:Y:S01]  /*11600*/  @!P3 LEA R12, P6, R206.reuse, R4.reuse, 0x1 ;  /* 0x00000004ce0cb211 */ /* 0x0c0fe200078c08ff */
[----:B------:R2:W-:Y:S03]  /*11610*/  @!P5 ST.E.128 desc[UR42][R10.64], RZ ;  /* 0x000000ff0a00d985 */ /* 0x0005e6000c101d2a */
[----:B------:R-:W-:Y:S02]  /*11620*/  @!P3 LEA.HI.X R13, R206, R5, R34, 0x1, P6 ;  /* 0x00000005ce0db211 */ /* 0x000fe400030f0c22 */
[----:B-1----:R-:W-:-:S02]  /*11630*/  @!P1 LEA R8, P6, R204, R4, 0x1 ;  /* 0x00000004cc089211 */ /* 0x002fc400078c08ff */
[-C--:B------:R-:W-:Y:S01]  /*11640*/  @!P2 LEA R6, P5, R205, R4.reuse, 0x1 ;  /* 0x00000004cd06a211 */ /* 0x080fe200078a08ff */
        /* <DEDUP_REMOVED lines=11> */
.L_x_770:
[----:B------:R-:W-:Y:S05]  /*11700*/  BSYNC B1 ;  /* 0x0000000000017941 */ /* 0x000fea0003800000 */
.L_x_769:
[----:B------:R-:W-:Y:S01]  /*11710*/  VIADD R0, R26, 0x20 ;  /* 0x000000201a007836 */ /* 0x000fe20000000000 */
[----:B--2---:R2:W0:Y:S04]  /*11720*/  SHFL.IDX PT, R5, R3, 0x1, 0x181f ;  /* 0x00381f0003057f89 */ /* 0x00442800000e0000 */
[----:B------:R-:W-:Y:S01]  /*11730*/  ISETP.GE.AND P0, PT, R0, R27, PT ;  /* 0x0000001b0000720c */ /* 0x000fe20003f06270 */
[----:B-1----:R2:W1:-:S12]  /*11740*/  SHFL.IDX PT, R4, R20, 0x1, 0x181f ;  /* 0x00381f0014047f89 */ /* 0x00245800000e0000 */
[----:B--2---:R-:W-:Y:S05]  /*11750*/  @P0 BRA `(.L_x_763) ;  /* 0x00000000007c0947 */ /* 0x004fea0003800000 */
[-C--:B------:R-:W-:Y:S02]  /*11760*/  ISETP.GE.AND P5, PT, R208, R21.reuse, PT ;  /* 0x00000015d000720c */ /* 0x080fe40003fa6270 */
[-C--:B------:R-:W-:Y:S02]  /*11770*/  ISETP.GE.AND P4, PT, R187, R21.reuse, PT ;  /* 0x00000015bb00720c */ /* 0x080fe40003f86270 */
[-C--:B------:R-:W-:Y:S02]  /*11780*/  ISETP.GE.AND P0, PT, R207, R21.reuse, PT ;  /* 0x00000015cf00720c */ /* 0x080fe40003f06270 */
[----:B------:R-:W-:Y:S02]  /*11790*/  ISETP.GE.AND P1, PT, R206, R21, PT ;  /* 0x00000015ce00720c */ /* 0x000fe40003f26270 */
[----:B------:R-:W-:-:S05]  /*117a0*/  LOP3.LUT P2, RZ, R24, 0x40, RZ, 0xc0, !PT ;  /* 0x0000004018ff7812 */ /* 0x000fca000784c0ff */
[CC--:B-1----:R-:W-:Y:S02]  /*117b0*/  @!P5 LEA R8, P3, R208.reuse, R4.reuse, 0x1 ;  /* 0x00000004d008d211 */ /* 0x0c2fe400078608ff */
[----:B0-----:R-:W-:Y:S02]  /*117c0*/  @!P4 IMAD.WIDE R6, R187, 0x2, R4 ;  /* 0x00000002bb06c825 */ /* 0x001fe400078e0204 */
[----:B------:R-:W-:Y:S02]  /*117d0*/  @!P5 LEA.HI.X R9, R208, R5, R36, 0x1, P3 ;  /* 0x00000005d009d211 */ /* 0x000fe400018f0c24 */
[-C--:B------:R-:W-:Y:S01]  /*117e0*/  ISETP.GE.AND P3, PT, R205, R21.reuse, PT ;  /* 0x00000015cd00720c */ /* 0x080fe20003f66270 */
[----:B------:R0:W-:Y:S01]  /*117f0*/  @!P4 ST.E.128 desc[UR42][R6.64], RZ ;  /* 0x000000ff0600c985 */ /* 0x0001e2000c101d2a */
[----:B------:R-:W-:Y:S02]  /*11800*/  @!P0 LEA R10, P6, R207, R4, 0x1 ;  /* 0x00000004cf0a8211 */ /* 0x000fe400078c08ff */
[----:B------:R-:W-:Y:S01]  /*11810*/  LOP3.LUT P4, RZ, R25, 0x80, RZ, 0xc0, !PT ;  /* 0x0000008019ff7812 */ /* 0x000fe2000788c0ff */
[----:B------:R2:W-:Y:S01]  /*11820*/  @!P5 ST.E.128 desc[UR42][R8.64], RZ ;  /* 0x000000ff0800d985 */ /* 0x0005e2000c101d2a */
[----:B------:R-:W-:-:S02]  /*11830*/  ISETP.GE.AND P5, PT, R204, R21, PT ;  /* 0x00000015cc00720c */ /* 0x000fc40003fa6270 */
[----:B------:R-:W-:Y:S02]  /*11840*/  @!P0 LEA.HI.X R11, R207, R5, R35, 0x1, P6 ;  /* 0x00000005cf0b8211 */ /* 0x000fe400030f0c23 */
[----:B------:R-:W-:-:S03]  /*11850*/  @!P1 LEA R12, P6, R206, R4, 0x1 ;  /* 0x00000004ce0c9211 */ /* 0x000fc600078c08ff */
[----:B------:R2:W-:Y:S01]  /*11860*/  @!P0 ST.E.128 desc[UR42][R10.64], RZ ;  /* 0x000000ff0a008985 */ /* 0x0005e2000c101d2a */
[-C--:B------:R-:W-:Y:S02]  /*11870*/  @!P1 LEA.HI.X R13, R206, R5.reuse, R34, 0x1, P6 ;  /* 0x00000005ce0d9211 */ /* 0x080fe400030f0c22 */
[-C--:B0-----:R-:W-:Y:S02]  /*11880*/  @!P3 LEA R6, P6, R205, R4.reuse, 0x1 ;  /* 0x00000004cd06b211 */ /* 0x081fe400078c08ff */
[-C--:B------:R-:W-:Y:S01]  /*11890*/  @P2 LEA R14, P0, R31, R4.reuse, 0x1 ;  /* 0x000000041f0e2211 */ /* 0x080fe200078008ff */
[----:B------:R2:W-:Y:S01]  /*118a0*/  @!P1 ST.E.128 desc[UR42][R12.64], RZ ;  /* 0x000000ff0c009985 */ /* 0x0005e2000c101d2a */
[-C--:B------:R-:W-:Y:S02]  /*118b0*/  @!P3 LEA.HI.X R7, R205, R5.reuse, R33, 0x1, P6 ;  /* 0x00000005cd07b211 */ /* 0x080fe400030f0c21 */
[----:B------:R-:W-:Y:S02]  /*118c0*/  @P2 LEA.HI.X R15, R31, R5, R30, 0x1, P0 ;  /* 0x000000051f0f2211 */ /* 0x000fe400000f0c1e */
[-C--:B------:R-:W-:Y:S01]  /*118d0*/  @P4 LEA R20, P6, R29, R4.reuse, 0x1 ;  /* 0x000000041d144211 */ /* 0x080fe200078c08ff */
[----:B------:R2:W-:Y:S01]  /*118e0*/  @!P3 ST.E.128 desc[UR42][R6.64], RZ ;  /* 0x000000ff0600b985 */ /* 0x0005e2000c101d2a */
[----:B------:R-:W-:-:S02]  /*118f0*/  @!P5 LEA R4, P0, R204, R4, 0x1 ;  /* 0x00000004cc04d211 */ /* 0x000fc400078008ff */
[-C--:B------:R-:W-:Y:S02]  /*11900*/  @P4 LEA.HI.X R21, R29, R5.reuse, R28, 0x1, P6 ;  /* 0x000000051d154211 */ /* 0x080fe400030f0c1c */
[----:B------:R-:W-:-:S05]  /*11910*/  @!P5 LEA.HI.X R5, R204, R5, R32, 0x1, P0 ;  /* 0x00000005cc05d211 */ /* 0x000fca00000f0c20 */
[----:B------:R2:W-:Y:S04]  /*11920*/  @!P5 ST.E.128 desc[UR42][R4.64], RZ ;  /* 0x000000ff0400d985 */ /* 0x0005e8000c101d2a */
[----:B------:R2:W-:Y:S04]  /*11930*/  @P2 ST.E.128 desc[UR42][R14.64], RZ ;  /* 0x000000ff0e002985 */ /* 0x0005e8000c101d2a */
[----:B------:R2:W-:Y:S02]  /*11940*/  @P4 ST.E.128 desc[UR42][R20.64], RZ ;  /* 0x000000ff14004985 */ /* 0x0005e4000c101d2a */
.L_x_763:
[----:B------:R-:W-:Y:S05]  /*11950*/  BSYNC B0 ;  /* 0x0000000000007941 */ /* 0x000fea0003800000 */
.L_x_756:
[----:B------:R-:W-:Y:S02]  /*11960*/  ULDC UR4, c[0x0][0xc3c] ;  /* 0x00030f0000047ab9 */ /* 0x000fe40000000800 */
[----:B----4-:R-:W-:-:S13]  /*11970*/  ISETP.GE.AND P0, PT, R155, UR4, PT ;  /* 0x000000049b007c0c */ /* 0x010fda000bf06270 */
[----:B------:R-:W-:Y:S05]  /*11980*/  @!P0 BRA `(.L_x_771) ;  /* 0xfffffefc00108947 */ /* 0x000fea000383ffff */
[----:B------:R-:W-:Y:S05]  /*11990*/  BRA `(.L_x_643) ;  /* 0x00000090001c7947 */ /* 0x000fea0003800000 */
.L_x_641:
[----:B------:R-:W-:-:S08]  /*119a0*/  NOP ;  /* 0x0000000000007918 */ /* 0x000fd00000000000 */
[----:B------:R-:W0:-:S00]  /*119b0*/  USETMAXREG.DEALLOC.CTAPOOL 0x18 ;  /* 0x00000018000079c8 */ /* 0x000e0000080e0500 */
[----:B0-----:R-:W2:Y:S01]  /*119c0*/  LDL.LU R2, [R1+0x28] ;  /* 0x0000280001027983 */ /* 0x001ea20000300800 */
[----:B------:R-:W-:Y:S01]  /*119d0*/  LOP3.LUT R0, R0, 0x3, RZ, 0xc0, !PT ;  /* 0x0000000300007812 */ /* 0x000fe200078ec0ff */
[----:B------:R-:W-:-:S05]  /*119e0*/  IMAD.MOV.U32 R7, RZ, RZ, RZ ;  /* 0x000000ffff077224 */ /* 0x000fca00078e00ff */
[----:B------:R-:W0:Y:S02]  /*119f0*/  SHFL.IDX PT, R0, R0, RZ, 0x1f ;  /* 0x00001fff00007589 */ /* 0x000e2400000e0000 */
[----:B0-----:R-:W-:Y:S02]  /*11a00*/  ISETP.NE.AND P0, PT, R0, RZ, PT ;  /* 0x000000ff0000720c */ /* 0x001fe40003f05270 */
[----:B--2---:R-:W-:-:S11]  /*11a10*/  LOP3.LUT R2, R2, 0xfffffffd, RZ, 0xc0, !PT ;  /* 0xfffffffd02027812 */ /* 0x004fd600078ec0ff */
[----:B------:R-:W-:-:S05]  /*11a20*/  @P0 LOP3.LUT R2, R2, 0x2, RZ, 0xfc, !PT ;  /* 0x0000000202020812 */ /* 0x000fca00078efcff */
[----:B------:R0:W-:Y:S01]  /*11a30*/  STL [R1+0x28], R2 ;  /* 0x0000280201007387 */ /* 0x0001e20000100800 */
        /* <DEDUP_REMOVED lines=10> */
.L_x_772:
[----:B------:R-:W-:Y:S01]  /*11ae0*/  LOP3.LUT R0, R6, 0x1f, RZ, 0xc0, !PT ;  /* 0x0000001f06007812 */ /* 0x000fe200078ec0ff */
[----:B------:R-:W-:Y:S01]  /*11af0*/  ULDC UR4, c[0x0][0xc3c] ;  /* 0x00030f0000047ab9 */ /* 0x000fe20000000800 */
[----:B------:R-:W-:Y:S01]  /*11b00*/  IMAD.MOV.U32 R10, RZ, RZ, RZ ;  /* 0x000000ffff0a7224 */ /* 0x000fe200078e00ff */
[----:B------:R-:W1:Y:S01]  /*11b10*/  S2UR UR6, SR_CTAID.X ;  /* 0x00000000000679c3 */ /* 0x000e620000002500 */
[----:B------:R-:W-:Y:S01]  /*11b20*/  ISETP.NE.AND P0, PT, R0, 0x1f, PT ;  /* 0x0000001f0000780c */ /* 0x000fe20003f05270 */
[----:B------:R-:W-:-:S03]  /*11b30*/  ULDC UR5, c[0x0][0xc38] ;  /* 0x00030e0000057ab9 */ /* 0x000fc60000000800 */
[----:B------:R-:W-:-:S13]  /*11b40*/  ISETP.GE.OR P1, PT, R0, UR4, !P0 ;  /* 0x0000000400007c0c */ /* 0x000fda000c726670 */
[----:B0-----:R-:W0:Y:S08]  /*11b50*/  @!P1 LDC.64 R2, c[0x0][0xc80] ;  /* 0x00032000ff029b82 */ /* 0x001e300000000a00 */
[----:B------:R-:W2:Y:S01]  /*11b60*/  @!P1 LDC.64 R4, c[0x0][0xc78] ;  /* 0x00031e00ff049b82 */ /* 0x000ea20000000a00 */
[----:B0-----:R-:W-:-:S05]  /*11b70*/  @!P1 IMAD.WIDE.U32 R2, R0, 0x4, R2 ;  /* 0x0000000400029825 */ /* 0x001fca00078e0002 */
        /* <DEDUP_REMOVED lines=27> */
[----:B------:R-:W-:Y:S01]  /*11d30*/  IMAD.MOV.U32 R11, RZ, RZ, R8 ;  /* 0x000000ffff0b7224 */ /* 0x000fe200078e0008 */
[----:B-1----:R-:W-:-:S13]  /*11d40*/  ISETP.GT.AND P6, PT, R8, UR6, PT ;  /* 0x0000000608007c0c */ /* 0x002fda000bfc4270 */
[----:B------:R-:W-:Y:S05]  /*11d50*/  @P6 BRA `(.L_x_774) ;  /* 0x0000000000a46947 */ /* 0x000fea0003800000 */
[----:B------:R-:W-:Y:S01]  /*11d60*/  IMAD.MOV.U32 R8, RZ, RZ, R11 ;  /* 0x000000ffff087224 */ /* 0x000fe200078e000b */
[----:B------:R-:W-:Y:S01]  /*11d70*/  UMOV UR4, URZ ;  /* 0x0000003f00047c82 */ /* 0x000fe20008000000 */
[----:B------:R-:W-:-:S05]  /*11d80*/  ULDC UR5, c[0x0][0xc38] ;  /* 0x00030e0000057ab9 */ /* 0x000fca0000000800 */
.L_x_776:
        /* <DEDUP_REMOVED lines=38> */
.L_x_774:
        /* <DEDUP_REMOVED lines=20> */
.L_x_777:
        /* <DEDUP_REMOVED lines=54> */
.L_x_775:
[----:B------:R-:W-:Y:S01]  /*12490*/  IMAD.U32 R2, RZ, RZ, UR6 ;  /* 0x00000006ff027e24 */ /* 0x000fe2000f8e00ff */
[----:B------:R1:W-:Y:S04]  /*124a0*/  STL [R1+0x4], RZ ;  /* 0x000004ff01007387 */ /* 0x0003e80000100800 */
[----:B------:R1:W-:Y:S04]  /*124b0*/  STL [R1+0x8], RZ ;  /* 0x000008ff01007387 */ /* 0x0003e80000100800 */
[----:B------:R1:W-:Y:S02]  /*124c0*/  STL [R1], R2 ;  /* 0x0000000201007387 */ /* 0x0003e40000100800 */
.L_x_778:
        /* <DEDUP_REMOVED lines=10> */
.L_x_773:
[----:B--2---:R-:W2:Y:S01]  /*12570*/  LDL R0, [R1+0xc] ;  /* 0x00000c0001007983 */ /* 0x004ea20000100800 */
[----:B------:R-:W-:Y:S01]  /*12580*/  ULDC UR4, c[0x0][0xc3c] ;  /* 0x00030f0000047ab9 */ /* 0x000fe20000000800 */
[----:B------:R-:W-:Y:S01]  /*12590*/  IMAD.MOV.U32 R19, RZ, RZ, RZ ;  /* 0x000000ffff137224 */ /* 0x000fe200078e00ff */
[----:B--2---:R-:W-:Y:S01]  /*125a0*/  ISETP.GE.AND P0, PT, R0, UR4, PT ;  /* 0x0000000400007c0c */ /* 0x004fe2000bf06270 */
[----:B------:R-:W-:-:S05]  /*125b0*/  IMAD.MOV.U32 R0, RZ, RZ, 0x1 ;  /* 0x00000001ff007424 */ /* 0x000fca00078e00ff */
[----:B------:R2:W-:Y:S04]  /*125c0*/  STL [R1+0x14], R0 ;  /* 0x0000140001007387 */ /* 0x0005e80000100800 */
[----:B------:R2:W-:Y:S03]  /*125d0*/  STL [R1+0x54], RZ ;  /* 0x000054ff01007387 */ /* 0x0005e60000100800 */
[----:B------:R-:W-:Y:S05]  /*125e0*/  @P0 BRA `(.L_x_779) ;  /* 0x0000008000280947 */ /* 0x000fea0003800000 */
[----:B------:R-:W3:Y:S01]  /*125f0*/  S2UR UR5, SR_CgaCtaId ;  /* 0x00000000000579c3 */ /* 0x000ee20000008800 */
[C---:B--2---:R-:W-:Y:S01]  /*12600*/  IMAD.SHL.U32 R0, R6.reuse, 0x8, RZ ;  /* 0x0000000806007824 */ /* 0x044fe200078e00ff */
[----:B------:R-:W-:Y:S01]  /*12610*/  LOP3.LUT R4, R6, 0x7f, RZ, 0xc0, !PT ;  /* 0x0000007f06047812 */ /* 0x000fe200078ec0ff */
[----:B------:R-:W-:Y:S01]  /*12620*/  UMOV UR4, 0x400 ;  /* 0x0000040000047882 */ /* 0x000fe20000000000 */
[----:B------:R-:W-:Y:S01]  /*12630*/  BSSY B8, `(.L_x_779) ;  /* 0x0000805000087945 */ /* 0x000fe20003800000 */
[----:B------:R-:W-:Y:S01]  /*12640*/  IMAD.MOV.U32 R19, RZ, RZ, RZ ;  /* 0x000000ffff137224 */ /* 0x000fe200078e00ff */
[----:B------:R-:W-:Y:S01]  /*12650*/  LOP3.LUT R3, R0, 0x1f8, RZ, 0xc0, !PT ;  /* 0x000001f800037812 */ /* 0x000fe200078ec0ff */
[----:B01----:R-:W-:Y:S01]  /*12660*/  IMAD.SHL.U32 R2, R4, 0x8, RZ ;  /* 0x0000000804027824 */ /* 0x003fe200078e00ff */
[----:B------:R-:W-:Y:S01]  /*12670*/  ULDC.64 UR40, c[0x0][0x198] ;  /* 0x0000660000287ab9 */ /* 0x000fe20000000a00 */
[----:B------:R-:W-:Y:S01]  /*12680*/  IMAD.MOV.U32 R0, RZ, RZ, 0x1 ;  /* 0x00000001ff007424 */ /* 0x000fe200078e00ff */
[----:B------:R-:W-:Y:S01]  /*12690*/  LOP3.LUT R3, R3, 0x38, R6, 0x78, !PT ;  /* 0x0000003803037812 */ /* 0x000fe200078e7806 */
[----:B------:R-:W-:Y:S01]  /*126a0*/  IMAD.SHL.U32 R6, R6, 0x10, RZ ;  /* 0x0000001006067824 */ /* 0x000fe200078e00ff */
[----:B------:R-:W-:-:S02]  /*126b0*/  ULDC UR37, c[0x0][0xc] ;  /* 0x0000030000257ab9 */ /* 0x000fc40000000800 */
[----:B------:R-:W-:Y:S02]  /*126c0*/  LOP3.LUT R3, R3, 0x200, R2, 0xf8, !PT ;  /* 0x0000020003037812 */ /* 0x000fe400078ef802 */
[----:B------:R-:W-:-:S04]  /*126d0*/  SHF.R.U32.HI R2, RZ, 0x3, R4 ;  /* 0x00000003ff027819 */ /* 0x000fc80000011604 */
[----:B------:R-:W-:Y:S01]  /*126e0*/  LOP3.LUT R4, R2, 0x70, R6, 0xf8, !PT ;  /* 0x0000007002047812 */ /* 0x000fe200078ef806 */
[----:B---3--:R-:W-:-:S06]  /*126f0*/  ULEA UR4, UR5, UR4, 0x18 ;  /* 0x0000000405047291 */ /* 0x008fcc000f8ec03f */
[----:B------:R-:W-:-:S04]  /*12700*/  IMAD.U32 R18, RZ, RZ, UR4 ;  /* 0x00000004ff127e24 */ /* 0x000fc8000f8e00ff */
[----:B------:R-:W-:-:S05]  /*12710*/  IMAD R2, R3, 0x2, R18 ;  /* 0x0000000203027824 */ /* 0x000fca00078e0212 */
[----:B------:R0:W-:Y:S04]  /*12720*/  STL [R1+0x60], R2 ;  /* 0x0000600201007387 */ /* 0x0001e80000100800 */
[----:B------:R0:W-:Y:S04]  /*12730*/  STL [R1+0x54], RZ ;  /* 0x000054ff01007387 */ /* 0x0001e80000100800 */
[----:B------:R0:W-:Y:S04]  /*12740*/  STL [R1+0x18], R0 ;  /* 0x0000180001007387 */ /* 0x0001e80000100800 */
[----:B------:R0:W-:Y:S04]  /*12750*/  STL [R1+0x10], RZ ;  /* 0x000010ff01007387 */ /* 0x0001e80000100800 */
[----:B------:R0:W-:Y:S02]  /*12760*/  STL [R1+0x14], R0 ;  /* 0x0000140001007387 */ /* 0x0001e40000100800 */
.L_x_945:
[----:B0-----:R-:W2:Y:S01]  /*12770*/  LDL R0, [R1+0xc] ;  /* 0x00000c0001007983 */ /* 0x001ea20000100800 */
[----:B------:R-:W2:Y:S01]  /*12780*/  LDC.64 R2, c[0x0][0xc88] ;  /* 0x00032200ff027b82 */ /* 0x000ea20000000a00 */
[----:B------:R-:W-:Y:S05]  /*12790*/  YIELD ;  /* 0x0000000000007946 */ /* 0x000fea0003800000 */
[----:B------:R-:W-:Y:S01]  /*127a0*/  ULDC.64 UR4, c[0x0][0xa28] ;  /* 0x00028a0000047ab9 */ /* 0x000fe20000000a00 */
[----:B------:R-:W-:Y:S02]  /*127b0*/  CS2R R8, SRZ ;  /* 0x0000000000087805 */ /* 0x000fe4000001ff00 */
[----:B------:R-:W-:Y:S01]  /*127c0*/  ISETP.NE.U32.AND P0, PT, RZ, UR4, PT ;  /* 0x00000004ff007c0c */ /* 0x000fe2000bf05070 */
[----:B------:R-:W-:Y:S01]  /*127d0*/  ULDC.64 UR10, c[0x0][0xa18] ;  /* 0x00028600000a7ab9 */ /* 0x000fe20000000a00 */
[----:B------:R-:W-:Y:S01]  /*127e0*/  ULDC.64 UR8, c[0x0][0xa10] ;  /* 0x0002840000087ab9 */ /* 0x000fe20000000a00 */
[----:B------:R-:W-:Y:S01]  /*127f0*/  ULDC.64 UR6, c[0x0][0xa08] ;  /* 0x0002820000067ab9 */ /* 0x000fe20000000a00 */
[----:B--2---:R-:W-:-:S05]  /*12800*/  IMAD.WIDE R2, R0, 0x4, R2 ;  /* 0x0000000400027825 */ /* 0x004fca00078e0202 */
[----:B------:R-:W2:Y:S01]  /*12810*/  LDG.E R13, desc[UR42][R2.64] ;  /* 0x0000002a020d7981 */ /* 0x000ea2000c1e1900 */
[----:B------:R-:W-:Y:S02]  /*12820*/  ISETP.NE.AND.EX P0, PT, RZ, UR5, PT, P0 ;  /* 0x00000005ff007c0c */ /* 0x000fe4000bf05300 */
        /* <DEDUP_REMOVED lines=9> */
[----:B-1----:R1:W5:Y:S01]  /*128c0*/  @P0 LDG.E R8, desc[UR42][R2.64] ;  /* 0x0000002a02080981 */ /* 0x002362000c1e1900 */
[----:B------:R-:W-:Y:S01]  /*128d0*/  ISETP.NE.AND.EX P1, PT, RZ, UR5, PT, P1 ;  /* 0x00000005ff007c0c */ /* 0x000fe2000bf25310 */
[----:B---3--:R-:W-:Y:S01]  /*128e0*/  IMAD.MOV.U32 R12, RZ, RZ, RZ ;  /* 0x000000ffff0c7224 */ /* 0x008fe200078e00ff */
[----:B------:R-:W-:Y:S01]  /*128f0*/  ISETP.NE.U32.AND P3, PT, RZ, UR10, PT ;  /* 0x0000000aff007c0c */ /* 0x000fe2000bf65070 */
[----:B------:R-:W-:Y:S01]  /*12900*/  STL [R1+0x1c], R14 ;  /* 0x00001c0e01007387 */ /* 0x000fe20000100800 */
[----:B------:R-:W-:Y:S01]  /*12910*/  ISETP.NE.U32.AND P0, PT, RZ, UR6, PT ;  /* 0x00000006ff007c0c */ /* 0x000fe2000bf05070 */
[----:B0-----:R-:W-:Y:S01]  /*12920*/  IMAD.MOV.U32 R0, RZ, RZ, RZ ;  /* 0x000000ffff007224 */ /* 0x001fe200078e00ff */
[----:B------:R-:W-:Y:S02]  /*12930*/  ISETP.NE.U32.AND P2, PT, RZ, UR8, PT ;  /* 0x00000008ff007c0c */ /* 0x000fe4000bf45070 */
[C---:B------:R-:W-:Y:S02]  /*12940*/  IADD3 R6, P5, R17.reuse, UR6, RZ ;  /* 0x0000000611067c10 */ /* 0x040fe4000ffbe0ff */
[----:B-1----:R-:W-:-:S02]  /*12950*/  IADD3 R2, P4, R17, UR4, RZ ;  /* 0x0000000411027c10 */ /* 0x002fc4000ff9e0ff */
[----:B------:R-:W-:Y:S02]  /*12960*/  ISETP.NE.AND.EX P3, PT, RZ, UR11, PT, P3 ;  /* 0x0000000bff007c0c */ /* 0x000fe4000bf65330 */
[C---:B------:R-:W-:Y:S02]  /*12970*/  IADD3.X R3, R14.reuse, UR5, RZ, P4, !PT ;  /* 0x000000050e037c10 */ /* 0x040fe4000a7fe4ff */
[----:B------:R-:W-:Y:S02]  /*12980*/  IADD3 R4, P4, R17, UR8, RZ ;  /* 0x0000000811047c10 */ /* 0x000fe4000ff9e0ff */
[----:B------:R-:W-:Y:S01]  /*12990*/  ISETP.NE.AND.EX P0, PT, RZ, UR7, PT, P0 ;  /* 0x00000007ff007c0c */ /* 0x000fe2000bf05300 */
[----:B------:R-:W2:Y:S01]  /*129a0*/  @P1 LDG.E R9, desc[UR42][R2.64] ;  /* 0x0000002a02091981 */ /* 0x000ea2000c1e1900 */
[----:B------:R-:W-:Y:S01]  /*129b0*/  IADD3.X R5, R14, UR9, RZ, P4, !PT ;  /* 0x000000090e057c10 */ /* 0x000fe2000a7fe4ff */
[----:B------:R-:W-:Y:S01]  /*129c0*/  ULDC UR4, c[0x0][0x288] ;  /* 0x0000a20000047ab9 */ /* 0x000fe20000000800 */
[----:B------:R-:W-:-:S02]  /*129d0*/  ISETP.NE.AND.EX P2, PT, RZ, UR9, PT, P2 ;  /* 0x00000009ff007c0c */ /* 0x000fc4000bf45320 */
[----:B------:R-:W-:Y:S02]  /*129e0*/  IADD3.X R7, R14, UR7, RZ, P5, !PT ;  /* 0x000000070e077c10 */ /* 0x000fe4000affe4ff */
[----:B------:R-:W-:-:S04]  /*129f0*/  @P3 IADD3 R10, P4, R17, UR10, RZ ;  /* 0x0000000a110a3c10 */ /* 0x000fc8000ff9e0ff */
[----:B------:R-:W-:Y:S01]  /*12a00*/  @P3 IADD3.X R11, R14, UR11, RZ, P4, !PT ;  /* 0x0000000b0e0b3c10 */ /* 0x000fe2000a7fe4ff */
[----:B------:R-:W5:Y:S04]  /*12a10*/  @P0 LDG.E R12, desc[UR42][R6.64] ;  /* 0x0000002a060c0981 */ /* 0x000f68000c1e1900 */
[----:B------:R-:W5:Y:S04]  /*12a20*/  @P2 LDG.E R0, desc[UR42][R4.64] ;  /* 0x0000002a04002981 */ /* 0x000f68000c1e1900 */
[----:B--2---:R0:W-:Y:S02]  /*12a30*/  STL [R1+0x40], R9 ;  /* 0x0000400901007387 */ /* 0x0041e40000100800 */
[----:B0-----:R-:W-:Y:S01]  /*12a40*/  IMAD.U32 R9, RZ, RZ, UR4 ;  /* 0x00000004ff097e24 */ /* 0x001fe2000f8e00ff */
[----:B------:R-:W-:-:S05]  /*12a50*/  ULDC.64 UR4, c[0x0][0x418] ;  /* 0x0001060000047ab9 */ /* 0x000fca0000000a00 */
[----:B------:R0:W2:Y:S01]  /*12a60*/  @P3 LDG.E R9, desc[UR42][R10.64] ;  /* 0x0000002a0a093981 */ /* 0x0000a2000c1e1900 */
[----:B------:R-:W-:-:S03]  /*12a70*/  UISETP.NE.U32.AND UP0, UPT, UR4, URZ, UPT ;  /* 0x0000003f0400728c */ /* 0x000fc6000bf05070 */
[----:B------:R-:W-:Y:S01]  /*12a80*/  ULDC UR4, c[0x0][0x424] ;  /* 0x0001090000047ab9 */ /* 0x000fe20000000800 */
[----:B------:R-:W-:-:S03]  /*12a90*/  UISETP.NE.AND.EX UP0, UPT, UR5, URZ, UPT, UP0 ;  /* 0x0000003f0500728c */ /* 0x000fc6000bf05300 */
[----:B------:R-:W-:Y:S01]  /*12aa0*/  ULDC UR5, c[0x0][0x2f0] ;  /* 0x0000bc0000057ab9 */ /* 0x000fe20000000800 */
[----:B------:R-:W-:-:S04]  /*12ab0*/  USEL UR4, UR4, 0x1, UP0 ;  /* 0x0000000104047887 */ /* 0x000fc80008000000 */
[----:B------:R-:W-:-:S03]  /*12ac0*/  UIMAD UR4, UR4, UR5, URZ ;  /* 0x00000005040472a4 */ /* 0x000fc6000f8e023f */
[----:B------:R-:W-:Y:S02]  /*12ad0*/  ULDC UR5, c[0x0][0x348] ;  /* 0x0000d20000057ab9 */ /* 0x000fe40000000800 */
[----:B0-----:R-:W-:Y:S01]  /*12ae0*/  IMAD.U32 R11, RZ, RZ, UR5 ;  /* 0x00000005ff0b7e24 */ /* 0x001fe2000f8e00ff */
[----:B--2---:R0:W-:Y:S02]  /*12af0*/  STL [R1+0x58], R9 ;  /* 0x0000580901007387 */ /* 0x0041e40000100800 */
[----:B0-----:R-:W-:Y:S01]  /*12b00*/  IMAD.U32 R9, RZ, RZ, UR4 ;  /* 0x00000004ff097e24 */ /* 0x001fe2000f8e00ff */
[----:B------:R-:W-:Y:S06]  /*12b10*/  @P3 BRA `(.L_x_780) ;  /* 0x0000000000143947 */ /* 0x000fec0003800000 */
[----:B------:R-:W-:Y:S05]  /*12b20*/  @!P1 BRA `(.L_x_780) ;  /* 0x0000000000109947 */ /* 0x000fea0003800000 */
[----:B------:R-:W2:Y:S04]  /*12b30*/  LDG.E R10, desc[UR42][R2.64] ;  /* 0x0000002a020a7981 */ /* 0x000ea8000c1e1900 */
[----:B------:R-:W2:Y:S02]  /*12b40*/  LDG.E R2, desc[UR42][R2.64+0x4] ;  /* 0x0000042a02027981 */ /* 0x000ea4000c1e1900 */
[----:B--2---:R-:W-:-:S05]  /*12b50*/  IMAD.IADD R2, R2, 0x1, -R10 ;  /* 0x0000000102027824 */ /* 0x004fca00078e0a0a */
[----:B------:R0:W-:Y:S02]  /*12b60*/  STL [R1+0x58], R2 ;  /* 0x0000580201007387 */ /* 0x0001e40000100800 */
.L_x_780:
[----:B------:R-:W2:Y:S01]  /*12b70*/  LDL.LU R3, [R1+0x8] ;  /* 0x0000080001037983 */ /* 0x000ea20000300800 */
[----:B------:R-:W-:Y:S02]  /*12b80*/  ULDC.64 UR4, c[0x0][0xa20] ;  /* 0x0002880000047ab9 */ /* 0x000fe40000000a00 */
[----:B------:R-:W-:Y:S01]  /*12b90*/  ISETP.NE.U32.AND P1, PT, RZ, UR4, PT ;  /* 0x00000004ff007c0c */ /* 0x000fe2000bf25070 */
[----:B------:R1:W-:Y:S03]  /*12ba0*/  STL [R1+0x8], R13 ;  /* 0x0000080d01007387 */ /* 0x0003e60000100800 */
[----:B------:R-:W-:Y:S02]  /*12bb0*/  ISETP.NE.AND.EX P1, PT, RZ, UR5, PT, P1 ;  /* 0x00000005ff007c0c */ /* 0x000fe4000bf25310 */
[C---:B--2---:R-:W-:Y:S02]  /*12bc0*/  LOP3.LUT R10, R3.reuse, 0xff000000, RZ, 0xc0, !PT ;  /* 0xff000000030a7812 */ /* 0x044fe400078ec0ff */
[----:B0-----:R-:W-:-:S02]  /*12bd0*/  LOP3.LUT R2, R3, 0xff0000, RZ, 0xc0, !PT ;  /* 0x00ff000003027812 */ /* 0x001fc400078ec0ff */
[----:B------:R-:W-:Y:S02]  /*12be0*/  SHF.R.U32.HI R10, RZ, 0x8, R10 ;  /* 0x00000008ff0a7819 */ /* 0x000fe4000001160a */
[----:B------:R-:W-:Y:S02]  /*12bf0*/  LOP3.LUT R16, R3, 0xffff, RZ, 0xc0, !PT ;  /* 0x0000ffff03107812 */ /* 0x000fe400078ec0ff */
[----:B------:R-:W-:Y:S01]  /*12c00*/  LEA.HI R10, R2, R10, RZ, 0x10 ;  /* 0x0000000a020a7211 */ /* 0x000fe200078f80ff */
[----:B-----5:R-:W-:-:S05]  /*12c10*/  IMAD.IADD R2, R12, 0x1, R8 ;  /* 0x000000010c027824 */ /* 0x020fca00078e0208 */
[----:B------:R1:W-:Y:S01]  /*12c20*/  STL [R1+0x20], R2 ;  /* 0x0000200201007387 */ /* 0x0003e20000100800 */
[----:B------:R-:W-:Y:S05]  /*12c30*/  @!P1 BRA `(.L_x_781) ;  /* 0x0000000000109947 */ /* 0x000fea0003800000 */
[----:B-1----:R-:W-:-:S04]  /*12c40*/  IADD3 R2, P0, R17, UR4, RZ ;  /* 0x0000000411027c10 */ /* 0x002fc8000ff1e0ff */
[----:B------:R-:W-:-:S05]  /*12c50*/  IADD3.X R3, R14, UR5, RZ, P0, !PT ;  /* 0x000000050e037c10 */ /* 0x000fca00087fe4ff */
[----:B------:R0:W5:Y:S01]  /*12c60*/  LDG.E R9, desc[UR42][R2.64] ;  /* 0x0000002a02097981 */ /* 0x000162000c1e1900 */
[----:B------:R-:W-:Y:S05]  /*12c70*/  BRA `(.L_x_782) ;  /* 0x0000000000107947 */ /* 0x000fea0003800000 */
.L_x_781:
[----:B------:R-:W-:Y:S05]  /*12c80*/  @!P0 BRA `(.L_x_782) ;  /* 0x00000000000c8947 */ /* 0x000fea0003800000 */
[----:B------:R-:W2:Y:S04]  /*12c90*/  LDG.E R9, desc[UR42][R6.64] ;  /* 0x0000002a06097981 */ /* 0x000ea8000c1e1900 */
[----:B------:R-:W2:Y:S02]  /*12ca0*/  LDG.E R6, desc[UR42][R6.64+0x4] ;  /* 0x0000042a06067981 */ /* 0x000ea4000c1e1900 */
[----:B--2---:R-:W-:-:S07]  /*12cb0*/  IMAD.IADD R9, R6, 0x1, -R9 ;  /* 0x0000000106097824 */ /* 0x004fce00078e0a09 */
.L_x_782:
[----:B01----:R-:W2:Y:S01]  /*12cc0*/  @P2 LDG.E R2, desc[UR42][R4.64] ;  /* 0x0000002a04022981 */ /* 0x003ea2000c1e1900 */
[----:B-----5:R-:W-:-:S03]  /*12cd0*/  IMAD.IADD R6, R9, 0x1, -R8 ;  /* 0x0000000109067824 */ /* 0x020fc600078e0a08 */
[----:B------:R-:W2:Y:S01]  /*12ce0*/  @P2 LDG.E R4, desc[UR42][R4.64+0x4] ;  /* 0x0000042a04042981 */ /* 0x000ea2000c1e1900 */
[----:B------:R-:W-:-:S05]  /*12cf0*/  LOP3.LUT R14, R10, 0xff, RZ, 0xc0, !PT ;  /* 0x000000ff0a0e7812 */ /* 0x000fca00078ec0ff */
[----:B------:R0:W-:Y:S01]  /*12d00*/  STL [R1+0x5c], R14 ;  /* 0x00005c0e01007387 */ /* 0x0001e20000100800 */
[----:B------:R-:W-:Y:S01]  /*12d10*/  BSSY B0, `(.L_x_783) ;  /* 0x0000029000007945 */ /* 0x000fe20003800000 */
[----:B------:R-:W-:Y:S01]  /*12d20*/  SHF.R.U32.HI R10, RZ, 0x10, R10 ;  /* 0x00000010ff0a7819 */ /* 0x000fe2000001160a */
[----:B--2---:R-:W-:-:S04]  /*12d30*/  @P2 IMAD.IADD R11, R4, 0x1, -R2 ;  /* 0x00000001040b2824 */ /* 0x004fc800078e0a02 */
[----:B------:R-:W-:-:S04]  /*12d40*/  IMAD.IADD R3, R6, 0x1, R11 ;  /* 0x0000000106037824 */ /* 0x000fc800078e020b */
[C---:B------:R-:W-:Y:S01]  /*12d50*/  VIADD R2, R3.reuse, 0x3f ;  /* 0x0000003f03027836 */ /* 0x040fe20000000000 */
[----:B------:R-:W-:-:S04]  /*12d60*/  ISETP.GE.AND P1, PT, R3, 0x1, PT ;  /* 0x000000010300780c */ /* 0x000fc80003f26270 */
[----:B------:R-:W-:-:S04]  /*12d70*/  SHF.R.S32.HI R3, RZ, 0x1f, R2 ;  /* 0x0000001fff037819 */ /* 0x000fc80000011402 */
[----:B------:R-:W-:-:S04]  /*12d80*/  LEA.HI R3, R3, R2, RZ, 0x6 ;  /* 0x0000000203037211 */ /* 0x000fc800078f30ff */
[----:B------:R-:W-:-:S05]  /*12d90*/  SHF.R.S32.HI R12, RZ, 0x6, R3 ;  /* 0x00000006ff0c7819 */ /* 0x000fca0000011403 */
[----:B------:R0:W-:Y:S01]  /*12da0*/  STL [R1+0x34], R12 ;  /* 0x0000340c01007387 */ /* 0x0001e20000100800 */
[----:B------:R-:W-:Y:S01]  /*12db0*/  IMAD.MOV.U32 R4, RZ, RZ, RZ ;  /* 0x000000ffff047224 */ /* 0x000fe200078e00ff */
[----:B------:R-:W-:Y:S06]  /*12dc0*/  @!P1 BRA `(.L_x_784) ;  /* 0x0000000000749947 */ /* 0x000fec0003800000 */
[----:B------:R-:W-:Y:S01]  /*12dd0*/  ISETP.NE.AND P0, PT, R10, RZ, PT ;  /* 0x000000ff0a00720c */ /* 0x000fe20003f05270 */
[----:B------:R-:W-:-:S03]  /*12de0*/  ULDC UR4, c[0x0][0x9f0] ;  /* 0x00027c0000047ab9 */ /* 0x000fc60000000800 */
[----:B------:R-:W-:-:S04]  /*12df0*/  SEL R2, R10, UR4, P0 ;  /* 0x000000040a027c07 */ /* 0x000fc80008000000 */
[----:B------:R-:W-:Y:S02]  /*12e00*/  IABS R3, R2 ;  /* 0x0000000200037213 */ /* 0x000fe40000000000 */
[----:B------:R-:W-:Y:S02]  /*12e10*/  IADD3 R7, R2, -0x1, R12 ;  /* 0xffffffff02077810 */ /* 0x000fe40007ffe00c */
[----:B------:R-:W1:Y:S08]  /*12e20*/  I2F.RP R4, R3 ;  /* 0x0000000300047306 */ /* 0x000e700000209400 */
[----:B-1----:R-:W1:Y:S02]  /*12e30*/  MUFU.RCP R4, R4 ;  /* 0x0000000400047308 */ /* 0x002e640000001000 */
[----:B-1----:R-:W-:-:S06]  /*12e40*/  VIADD R4, R4, 0xffffffe ;  /* 0x0ffffffe04047836 */ /* 0x002fcc0000000000 */
[----:B------:R1:W2:Y:S02]  /*12e50*/  F2I.FTZ.U32.TRUNC.NTZ R5, R4 ;  /* 0x0000000400057305 */ /* 0x0002a4000021f000 */
[----:B-1----:R-:W-:-:S04]  /*12e60*/  LOP3.LUT R4, R7, R2, RZ, 0x3c, !PT ;  /* 0x0000000207047212 */ /* 0x002fc800078e3cff */
[----:B------:R-:W-:Y:S01]  /*12e70*/  ISETP.GE.AND P4, PT, R4, RZ, PT ;  /* 0x000000ff0400720c */ /* 0x000fe20003f86270 */
[----:B--2---:R-:W-:-:S04]  /*12e80*/  IMAD.MOV R4, RZ, RZ, -R5 ;  /* 0x000000ffff047224 */ /* 0x004fc800078e0a05 */
[----:B------:R-:W-:Y:S02]  /*12e90*/  IMAD R8, R4, R3, RZ ;  /* 0x0000000304087224 */ /* 0x000fe400078e02ff */
[----:B------:R-:W-:-:S04]  /*12ea0*/  IMAD.MOV.U32 R4, RZ, RZ, RZ ;  /* 0x000000ffff047224 */ /* 0x000fc800078e00ff */
[----:B------:R-:W-:Y:S01]  /*12eb0*/  IMAD.HI.U32 R8, R5, R8, R4 ;  /* 0x0000000805087227 */ /* 0x000fe200078e0004 */
[----:B------:R-:W-:Y:S02]  /*12ec0*/  IABS R4, R2 ;  /* 0x0000000200047213 */ /* 0x000fe40000000000 */
[----:B------:R-:W-:-:S03]  /*12ed0*/  IABS R5, R7 ;  /* 0x0000000700057213 */ /* 0x000fc60000000000 */
[----:B------:R-:W-:-:S04]  /*12ee0*/  IMAD.MOV R4, RZ, RZ, -R4 ;  /* 0x000000ffff047224 */ /* 0x000fc800078e0a04 */
        /* <DEDUP_REMOVED lines=11> */
.L_x_784:
[----:B------:R-:W-:Y:S05]  /*12fa0*/  BSYNC B0 ;  /* 0x0000000000007941 */ /* 0x000fea0003800000 */
.L_x_783:
[-C--:B------:R-:W-:Y:S01]  /*12fb0*/  IMAD R2, R14, R4.reuse, RZ ;  /* 0x000000040e027224 */ /* 0x080fe200078e02ff */
[----:B------:R-:W-:Y:S03]  /*12fc0*/  BSSY B0, `(.L_x_785) ;  /* 0x00001b8000007945 */ /* 0x000fe60003800000 */
[C---:B------:R-:W-:Y:S01]  /*12fd0*/  IMAD R3, R2.reuse, 0x40, -R6 ;  /* 0x0000004002037824 */ /* 0x040fe200078e0a06 */
[----:B------:R-:W-:-:S04]  /*12fe0*/  VIADDMNMX R4, R2, R4, R12, PT ;  /* 0x0000000402047246 */ /* 0x000fc8000380010c */
[----:B------:R-:W-:Y:S01]  /*12ff0*/  VIMNMX R3, RZ, R3, !PT ;  /* 0x00000003ff037248 */ /* 0x000fe20007fe0100 */
[----:B------:R-:W-:-:S05]  /*13000*/  IMAD R2, R4, 0x40, -R6 ;  /* 0x0000004004027824 */ /* 0x000fca00078e0a06 */
[----:B------:R-:W-:-:S04]  /*13010*/  VIMNMX R2, R2, R11, PT ;  /* 0x0000000b02027248 */ /* 0x000fc80003fe0100 */
[----:B------:R-:W-:Y:S02]  /*13020*/  ISETP.GT.AND P0, PT, R2, R3, PT ;  /* 0x000000030200720c */ /* 0x000fe40003f04270 */
[----:B------:R-:W-:-:S05]  /*13030*/  SHF.R.U32.HI R3, RZ, 0x6, R3 ;  /* 0x00000006ff037819 */ /* 0x000fca0000011603 */
[----:B------:R-:W-:-:S06]  /*13040*/  IMAD.MOV.U32 R8, RZ, RZ, R3 ;  /* 0x000000ffff087224 */ /* 0x000fcc00078e0003 */
[----:B------:R-:W-:-:S05]  /*13050*/  @P0 VIADD R2, R2, 0x3f ;  /* 0x0000003f02020836 */ /* 0x000fca0000000000 */
[----:B------:R-:W-:-:S04]  /*13060*/  @P0 SHF.R.S32.HI R4, RZ, 0x1f, R2 ;  /* 0x0000001fff040819 */ /* 0x000fc80000011402 */
[----:B------:R-:W-:-:S04]  /*13070*/  @P0 LEA.HI R2, R4, R2, RZ, 0x6 ;  /* 0x0000000204020211 */ /* 0x000fc800078f30ff */
[----:B------:R-:W-:Y:S02]  /*13080*/  @P0 SHF.R.S32.HI R8, RZ, 0x6, R2 ;  /* 0x00000006ff080819 */ /* 0x000fe40000011402 */
[----:B------:R-:W-:Y:S02]  /*13090*/  PLOP3.LUT P0, PT, PT, PT, PT, 0x80, 0x0 ;  /* 0x000000000000781c */ /* 0x000fe40003f0f070 */
[----:B------:R-:W-:-:S13]  /*130a0*/  ISETP.GT.AND P3, PT, R8, R3, PT ;  /* 0x000000030800720c */ /* 0x000fda0003f64270 */
[----:B------:R-:W-:Y:S05]  /*130b0*/  @!P3 BRA `(.L_x_786) ;  /* 0x0000001800a0b947 */ /* 0x000fea0003800000 */
[----:B------:R-:W-:Y:S01]  /*130c0*/  UMOV UR4, 0xffffffff ;  /* 0xffffffff00047882 */ /* 0x000fe20000000000 */
[----:B------:R-:W-:Y:S02]  /*130d0*/  SEL R2, R13, RZ, !P2 ;  /* 0x000000ff0d027207 */ /* 0x000fe40005000000 */
[----:B------:R-:W-:Y:S05]  /*130e0*/  BRA.DIV UR4, `(.L_x_787) ;  /* 0x00000082042c7947 */ /* 0x000fea000b800000 */
[----:B------:R-:W1:Y:S02]  /*130f0*/  S2R R4, SR_TID.X ;  /* 0x0000000000047919 */ /* 0x000e640000002100 */
[----:B-1----:R-:W-:-:S04]  /*13100*/  SHF.R.U32.HI R4, RZ, 0x5, R4 ;  /* 0x00000005ff047819 */ /* 0x002fc80000011604 */
[----:B------:R-:W-:-:S05]  /*13110*/  LOP3.LUT R4, R4, 0x3, RZ, 0xc0, !PT ;  /* 0x0000000304047812 */ /* 0x000fca00078ec0ff */
[----:B0-----:R0:W1:Y:S02]  /*13120*/  SHFL.IDX PT, R14, R4, RZ, 0x1f ;  /* 0x00001fff040e7589 */ /* 0x00106400000e0000 */
.L_x_977:
[----:B-1----:R-:W-:Y:S02]  /*13130*/  ISETP.NE.AND P0, PT, R14, RZ, PT ;  /* 0x000000ff0e00720c */ /* 0x002fe40003f05270 */
[----:B------:R-:W-:-:S11]  /*13140*/  PLOP3.LUT P6, PT, PT, PT, PT, 0x8, 0x0 ;  /* 0x000000000000781c */ /* 0x000fd60003fce170 */
[----:B------:R-:W-:Y:S05]  /*13150*/  @P0 BRA `(.L_x_788) ;  /* 0x00000000000c0947 */ /* 0x000fea0003800000 */
[----:B------:R-:W-:-:S03]  /*13160*/  UMOV UR4, 0xffffffff ;  /* 0xffffffff00047882 */ /* 0x000fc60000000000 */
[----:B------:R-:W-:Y:S05]  /*13170*/  BRA.DIV UR4, `(.L_x_789) ;  /* 0x00000082043c7947 */ /* 0x000fea000b800000 */
[----:B------:R-:W-:-:S13]  /*13180*/  ELECT P6, URZ, PT ;  /* 0x00000000003f782f */ /* 0x000fda00038c0000 */
.L_x_788:
[----:B0-----:R-:W2:Y:S01]  /*13190*/  LDL R4, [R1+0x54] ;  /* 0x0000540001047983 */ /* 0x001ea20000100800 */
[----:B------:R-:W-:Y:S01]  /*131a0*/  BSSY B1, `(.L_x_790) ;  /* 0x0000008000017945 */ /* 0x000fe20003800000 */
[----:B--2---:R-:W-:-:S05]  /*131b0*/  VIADD R4, R4, 0x1 ;  /* 0x0000000104047836 */ /* 0x004fca0000000000 */
[----:B------:R-:W-:-:S04]  /*131c0*/  LEA.HI R5, R4, R4, RZ, 0x1 ;  /* 0x0000000404057211 */ /* 0x000fc800078f08ff */
[----:B------:R-:W-:-:S05]  /*131d0*/  LOP3.LUT R5, R5, 0xfffffffe, RZ, 0xc0, !PT ;  /* 0xfffffffe05057812 */ /* 0x000fca00078ec0ff */
[----:B------:R-:W-:-:S05]  /*131e0*/  IMAD.IADD R4, R4, 0x1, -R5 ;  /* 0x0000000104047824 */ /* 0x000fca00078e0a05 */
[----:B------:R-:W-:-:S04]  /*131f0*/  SHF.L.U32 R4, R4, 0x1f, RZ ;  /* 0x0000001f04047819 */ /* 0x000fc800000006ff */
[----:B------:R-:W0:Y:S02]  /*13200*/  SYNCS.PHASECHK.TRANS64.TRYWAIT P0, [R18+URZ+0x28c20], R4 ;  /* 0x028c2004120075a7 */ /* 0x000e24000800017f */
[----:B0-----:R-:W-:Y:S05]  /*13210*/  @!P0 BRA `(.L_x_791) ;  /* 0x0000008000348947 */ /* 0x001fea0003800000 */
.L_x_980:
[----:B------:R-:W-:Y:S05]  /*13220*/  BSYNC B1 ;  /* 0x0000000000017941 */ /* 0x000fea0003800000 */
.L_x_790:
[----:B------:R-:W-:Y:S04]  /*13230*/  BSSY B1, `(.L_x_792) ;  /* 0x00000bb000017945 */ /* 0x000fe80003800000 */
[----:B------:R-:W-:Y:S05]  /*13240*/  @!P6 BRA `(.L_x_793) ;  /* 0x0000000800e4e947 */ /* 0x000fea0003800000 */
[----:B------:R-:W2:Y:S04]  /*13250*/  LDL R5, [R1+0x10] ;  /* 0x0000100001057983 */ /* 0x000ea80000100800 */
[----:B------:R-:W3:Y:S01]  /*13260*/  LDL R7, [R1+0x18] ;  /* 0x0000180001077983 */ /* 0x000ee20000100800 */
[----:B------:R-:W-:Y:S01]  /*13270*/  BSSY B2, `(.L_x_794) ;  /* 0x0000008000027945 */ /* 0x000fe20003800000 */
[----:B------:R-:W1:Y:S02]  /*13280*/  S2R R6, SR_TID.X ;  /* 0x0000000000067919 */ /* 0x000e640000002100 */
[----:B-1----:R-:W-:-:S04]  /*13290*/  LOP3.LUT R6, R6, 0x7f, RZ, 0xc0, !PT ;  /* 0x0000007f06067812 */ /* 0x002fc800078ec0ff */
[----:B------:R-:W-:Y:S01]  /*132a0*/  ISETP.NE.AND P2, PT, R6, RZ, PT ;  /* 0x000000ff0600720c */ /* 0x000fe20003f45270 */
[----:B--2---:R-:W-:Y:S01]  /*132b0*/  IMAD R5, R5, 0x8, R18 ;  /* 0x0000000805057824 */ /* 0x004fe200078e0212 */
[----:B---3--:R-:W-:-:S04]  /*132c0*/  SHF.L.U32 R9, R7, 0x1f, RZ ;  /* 0x0000001f07097819 */ /* 0x008fc800000006ff */
[----:B------:R-:W1:Y:S02]  /*132d0*/  SYNCS.PHASECHK.TRANS64.TRYWAIT P0, [R5+URZ+0x28ca0], R9 ;  /* 0x028ca009050075a7 */ /* 0x000e64000800017f */
[----:B-1----:R-:W-:Y:S05]  /*132e0*/  @!P0 BRA `(.L_x_795) ;  /* 0x0000008000148947 */ /* 0x002fea0003800000 */
.L_x_981:
[----:B------:R-:W-:Y:S05]  /*132f0*/  BSYNC B2 ;  /* 0x0000000000027941 */ /* 0x000fea0003800000 */
.L_x_794:
[----:B------:R-:W-:Y:S04]  /*13300*/  BSSY B2, `(.L_x_796) ;  /* 0x0000009000027945 */ /* 0x000fe80003800000 */
[----:B------:R-:W-:Y:S05]  /*13310*/  @P2 BRA `(.L_x_797) ;  /* 0x00000000001c2947 */ /* 0x000fea0003800000 */
[----:B------:R-:W2:Y:S01]  /*13320*/  S2R R6, SR_TID.X ;  /* 0x0000000000067919 */ /* 0x000ea20000002100 */
[----:B0-----:R-:W-:-:S04]  /*13330*/  IMAD.MOV.U32 R4, RZ, RZ, 0x2000 ;  /* 0x00002000ff047424 */ /* 0x001fc800078e00ff */
[----:B------:R3:W-:Y:S01]  /*13340*/  SYNCS.ARRIVE.TRANS64 RZ, [R5+URZ+0x28c90], R4 ;  /* 0x028c900405ff79a7 */ /* 0x0007e2000800003f */
[----:B--2---:R-:W-:-:S04]  /*13350*/  LOP3.LUT R6, R6, 0x1f, RZ, 0xc0, !PT ;  /* 0x0000001f06067812 */ /* 0x004fc800078ec0ff */
[----:B------:R-:W-:-:S13]  /*13360*/  ISETP.NE.AND P0, PT, R6, RZ, PT ;  /* 0x000000ff0600720c */ /* 0x000fda0003f05270 */
[----:B---3--:R-:W-:Y:S05]  /*13370*/  @!P0 BRA `(.L_x_797) ;  /* 0x0000000000048947 */ /* 0x008fea0003800000 */
[----:B------:R-:W-:Y:S01]  /*13380*/  BPT.TRAP 0x1 ;  /* 0x000000040000795c */ /* 0x000fe20000300000 */
.L_x_797:
[----:B------:R-:W-:Y:S05]  /*13390*/  BSYNC B2 ;  /* 0x0000000000027941 */ /* 0x000fea0003800000 */
.L_x_796:
[----:B------:R-:W2:Y:S01]  /*133a0*/  LDL R6, [R1+0x10] ;  /* 0x0000100001067983 */ /* 0x000ea20000100800 */
[----:B------:R-:W-:Y:S01]  /*133b0*/  IMAD.MOV.U32 R11, RZ, RZ, RZ ;  /* 0x000000ffff0b7224 */ /* 0x000fe200078e00ff */
[----:B------:R-:W-:Y:S01]  /*133c0*/  UIADD3 UR4, UP0, UR40, 0x570, URZ ;  /* 0x0000057028047890 */ /* 0x000fe2000ff1e03f */
[----:B0-----:R-:W-:Y:S01]  /*133d0*/  IMAD R4, R8, 0x40, R0 ;  /* 0x0000004008047824 */ /* 0x001fe200078e0200 */
[----:B------:R-:W-:Y:S01]  /*133e0*/  PLOP3.LUT P0, PT, PT, PT, PT, 0x80, 0x0 ;  /* 0x000000000000781c */ /* 0x000fe20003f0f070 */
[----:B------:R-:W-:Y:S01]  /*133f0*/  VIADD R7, R5, 0x28c90 ;  /* 0x00028c9005077836 */ /* 0x000fe20000000000 */
[----:B------:R-:W-:Y:S01]  /*13400*/  R2UR UR10, R11 ;  /* 0x000000000b0a72ca */ /* 0x000fe200000e0000 */
[----:B------:R-:W-:Y:S01]  /*13410*/  VIADD R4, R4, 0xffffffc0 ;  /* 0xffffffc004047836 */ /* 0x000fe20000000000 */
[----:B------:R-:W-:Y:S01]  /*13420*/  UIADD3.X UR5, URZ, UR41, URZ, UP0, !UPT ;  /* 0x000000293f057290 */ /* 0x000fe200087fe43f */
[----:B------:R-:W-:Y:S01]  /*13430*/  UMOV UR6, 0x0 ;  /* 0x0000000000067882 */ /* 0x000fe20000000000 */
[----:B------:R-:W-:Y:S01]  /*13440*/  UMOV UR7, 0x12f00000 ;  /* 0x12f0000000077882 */ /* 0x000fe20000000000 */
[----:B--2---:R-:W-:-:S04]  /*13450*/  IMAD R6, R6, 0x2000, R18 ;  /* 0x0000200006067824 */ /* 0x004fc800078e0212 */
[----:B------:R-:W-:-:S07]  /*13460*/  VIADD R6, R6, 0x22400 ;  /* 0x0002240006067836 */ /* 0x000fce0000000000 */
.L_x_798:
        /* <DEDUP_REMOVED lines=13> */
.L_x_982:
[----:B------:R-:W-:Y:S05]  /*13540*/  BSYNC B2 ;  /* 0x0000000000027941 */ /* 0x000fea0003800000 */
.L_x_799:
[----:B------:R-:W-:Y:S01]  /*13550*/  BSSY B2, `(.L_x_801) ;  /* 0x000000b000027945 */ /* 0x000fe20003800000 */
[----:B------:R-:W-:Y:S02]  /*13560*/  IMAD.MOV.U32 R12, RZ, RZ, 0x0 ;  /* 0x00000000ff0c7424 */ /* 0x000fe400078e00ff */
[----:B------:R-:W-:Y:S01]  /*13570*/  IMAD.MOV.U32 R13, RZ, RZ, 0x12f00000 ;  /* 0x12f00000ff0d7424 */ /* 0x000fe200078e00ff */
[----:B------:R-:W-:Y:S06]  /*13580*/  @P2 BRA `(.L_x_802) ;  /* 0x00000000001c2947 */ /* 0x000fec0003800000 */
[----:B------:R-:W2:Y:S01]  /*13590*/  S2R R7, SR_TID.X ;  /* 0x0000000000077919 */ /* 0x000ea20000002100 */
[----:B------:R-:W-:-:S04]  /*135a0*/  IMAD.MOV.U32 R6, RZ, RZ, 0x10000 ;  /* 0x00010000ff067424 */ /* 0x000fc800078e00ff */
[----:B------:R3:W-:Y:S01]  /*135b0*/  SYNCS.ARRIVE.TRANS64 RZ, [R5+URZ+0x28cb0], R6 ;  /* 0x028cb00605ff79a7 */ /* 0x0007e2000800003f */
[----:B--2---:R-:W-:-:S04]  /*135c0*/  LOP3.LUT R7, R7, 0x1f, RZ, 0xc0, !PT ;  /* 0x0000001f07077812 */ /* 0x004fc800078ec0ff */
[----:B------:R-:W-:-:S13]  /*135d0*/  ISETP.NE.AND P0, PT, R7, RZ, PT ;  /* 0x000000ff0700720c */ /* 0x000fda0003f05270 */
[----:B---3--:R-:W-:Y:S05]  /*135e0*/  @!P0 BRA `(.L_x_802) ;  /* 0x0000000000048947 */ /* 0x008fea0003800000 */
[----:B------:R-:W-:Y:S01]  /*135f0*/  BPT.TRAP 0x1 ;  /* 0x000000040000795c */ /* 0x000fe20000300000 */
.L_x_802:
[----:B------:R-:W-:Y:S05]  /*13600*/  BSYNC B2 ;  /* 0x0000000000027941 */ /* 0x000fea0003800000 */
.L_x_801:
[----:B------:R-:W2:Y:S01]  /*13610*/  LDL R6, [R1+0x10] ;  /* 0x0000100001067983 */ /* 0x000ea20000100800 */
[----:B------:R-:W-:Y:S01]  /*13620*/  R2UR UR10, R11 ;  /* 0x000000000b0a72ca */ /* 0x000fe200000e0000 */
[----:B------:R-:W-:Y:S01]  /*13630*/  UIADD3 UR4, UP0, UR40, 0x670, URZ ;  /* 0x0000067028047890 */ /* 0x000fe2000ff1e03f */
[----:B------:R-:W-:Y:S01]  /*13640*/  R2UR UR6, R12 ;  /* 0x000000000c0672ca */ /* 0x000fe200000e0000 */
[----:B01----:R-:W-:Y:S01]  /*13650*/  VIADD R5, R5, 0x28cb0 ;  /* 0x00028cb005057836 */ /* 0x003fe20000000000 */
[----:B------:R-:W-:Y:S01]  /*13660*/  R2UR UR7, R13 ;  /* 0x000000000d0772ca */ /* 0x000fe200000e0000 */
[----:B------:R-:W-:Y:S01]  /*13670*/  UIADD3.X UR5, URZ, UR41, URZ, UP0, !UPT ;  /* 0x000000293f057290 */ /* 0x000fe200087fe43f */
[----:B------:R-:W-:Y:S01]  /*13680*/  PLOP3.LUT P0, PT, PT, PT, PT, 0x80, 0x0 ;  /* 0x000000000000781c */ /* 0x000fe20003f0f070 */
[----:B--2---:R-:W-:-:S04]  /*13690*/  IMAD R6, R6, 0x10000, R18 ;  /* 0x0001000006067824 */ /* 0x004fc800078e0212 */
[----:B------:R-:W-:-:S08]  /*136a0*/  VIADD R7, R6, 0x400 ;  /* 0x0000040006077836 */ /* 0x000fd00000000000 */
.L_x_803:
        /* <DEDUP_REMOVED lines=15> */
.L_x_804:
        /* <DEDUP_REMOVED lines=15> */
.L_x_805:
        /* <DEDUP_REMOVED lines=15> */
.L_x_806:
        /* <DEDUP_REMOVED lines=15> */
.L_x_807:
        /* <DEDUP_REMOVED lines=15> */
.L_x_808:
        /* <DEDUP_REMOVED lines=15> */
.L_x_809:
        /* <DEDUP_REMOVED lines=15> */
.L_x_810:
        /* <DEDUP_REMOVED lines=10> */
.L_x_793:
[----:B------:R-:W-:Y:S05]  /*13de0*/  BSYNC B1 ;  /* 0x0000000000017941 */ /* 0x000fea0003800000 */
.L_x_792:
[----:B------:R-:W2:Y:S04]  /*13df0*/  LDL.LU R9, [R1+0x10] ;  /* 0x0000100001097983 */ /* 0x000ea80000300800 */
[----:B------:R-:W3:Y:S01]  /*13e00*/  LDL.LU R7, [R1+0x18] ;  /* 0x0000180001077983 */ /* 0x000ee20000300800 */
[----:B0-----:R-:W-:Y:S01]  /*13e10*/  VIADD R4, R8, 0xfffffffe ;  /* 0xfffffffe08047836 */ /* 0x001fe20000000000 */
[----:B------:R-:W-:-:S04]  /*13e20*/  PLOP3.LUT P0, PT, PT, PT, PT, 0x8, 0x0 ;  /* 0x000000000000781c */ /* 0x000fc80003f0e170 */
[----:B------:R-:W-:Y:S01]  /*13e30*/  ISETP.GE.AND P3, PT, R4, R3, PT ;  /* 0x000000030400720c */ /* 0x000fe20003f66270 */
[----:B--2---:R-:W-:-:S05]  /*13e40*/  VIADD R5, R9, 0x1 ;  /* 0x0000000109057836 */ /* 0x004fca0000000000 */
[----:B------:R-:W-:-:S04]  /*13e50*/  ISETP.NE.AND P2, PT, R5, 0x2, PT ;  /* 0x000000020500780c */ /* 0x000fc80003f45270 */
[----:B------:R-:W-:Y:S02]  /*13e60*/  SEL R6, RZ, 0x1, P2 ;  /* 0x00000001ff067807 */ /* 0x000fe40001000000 */
[----:B------:R-:W-:Y:S02]  /*13e70*/  SEL R5, R5, RZ, P2 ;  /* 0x000000ff05057207 */ /* 0x000fe40001000000 */
[----:B---3--:R-:W-:-:S03]  /*13e80*/  LOP3.LUT R7, R7, R6, RZ, 0x3c, !PT ;  /* 0x0000000607077212 */ /* 0x008fc600078e3cff */
[----:B------:R1:W-:Y:S04]  /*13e90*/  STL [R1+0x10], R5 ;  /* 0x0000100501007387 */ /* 0x0003e80000100800 */
[----:B------:R1:W-:Y:S01]  /*13ea0*/  STL [R1+0x18], R7 ;  /* 0x0000180701007387 */ /* 0x0003e20000100800 */
[----:B------:R-:W-:Y:S05]  /*13eb0*/  @!P3 BRA `(.L_x_786) ;  /* 0x0000000c0020b947 */ /* 0x000fea0003800000 */
.L_x_830:
[----:B------:R-:W-:Y:S05]  /*13ec0*/  YIELD ;  /* 0x0000000000007946 */ /* 0x000fea0003800000 */
[----:B------:R-:W-:Y:S04]  /*13ed0*/  BSSY B1, `(.L_x_811) ;  /* 0x00000ba000017945 */ /* 0x000fe80003800000 */
[----:B--2---:R-:W-:Y:S05]  /*13ee0*/  @!P6 BRA `(.L_x_812) ;  /* 0x0000000800e0e947 */ /* 0x004fea0003800000 */
[----:B-1----:R-:W2:Y:S04]  /*13ef0*/  LDL R5, [R1+0x10] ;  /* 0x0000100001057983 */ /* 0x002ea80000100800 */
[----:B------:R-:W3:Y:S01]  /*13f00*/  LDL R6, [R1+0x18] ;  /* 0x0000180001067983 */ /* 0x000ee20000100800 */
[----:B------:R-:W-:Y:S01]  /*13f10*/  BSSY B2, `(.L_x_813) ;  /* 0x0000008000027945 */ /* 0x000fe20003800000 */
[----:B------:R-:W0:Y:S02]  /*13f20*/  S2R R7, SR_TID.X ;  /* 0x0000000000077919 */ /* 0x000e240000002100 */
[----:B0-----:R-:W-:-:S04]  /*13f30*/  LOP3.LUT R7, R7, 0x7f, RZ, 0xc0, !PT ;  /* 0x0000007f07077812 */ /* 0x001fc800078ec0ff */
[----:B------:R-:W-:Y:S01]  /*13f40*/  ISETP.NE.AND P3, PT, R7, RZ, PT ;  /* 0x000000ff0700720c */ /* 0x000fe20003f65270 */
[----:B--2---:R-:W-:Y:S01]  /*13f50*/  IMAD R5, R5, 0x8, R18 ;  /* 0x0000000805057824 */ /* 0x004fe200078e0212 */
[----:B---3--:R-:W-:-:S04]  /*13f60*/  SHF.L.U32 R6, R6, 0x1f, RZ ;  /* 0x0000001f06067819 */ /* 0x008fc800000006ff */
[----:B------:R-:W0:Y:S02]  /*13f70*/  SYNCS.PHASECHK.TRANS64.TRYWAIT P2, [R5+URZ+0x28ca0], R6 ;  /* 0x028ca006050075a7 */ /* 0x000e24000804017f */
[----:B0-----:R-:W-:Y:S05]  /*13f80*/  @!P2 BRA `(.L_x_814) ;  /* 0x000000740014a947 */ /* 0x001fea0003800000 */
.L_x_983:
[----:B------:R-:W-:Y:S05]  /*13f90*/  BSYNC B2 ;  /* 0x0000000000027941 */ /* 0x000fea0003800000 */
.L_x_813:
        /* <DEDUP_REMOVED lines=9> */
.L_x_816:
[----:B------:R-:W-:Y:S05]  /*14030*/  BSYNC B2 ;  /* 0x0000000000027941 */ /* 0x000fea0003800000 */
.L_x_815:
[----:B------:R-:W2:Y:S01]  /*14040*/  LDL R7, [R1+0x10] ;  /* 0x0000100001077983 */ /* 0x000ea20000100800 */
[----:B------:R-:W-:Y:S01]  /*14050*/  IMAD.MOV.U32 R11, RZ, RZ, RZ ;  /* 0x000000ffff0b7224 */ /* 0x000fe200078e00ff */
[----:B------:R-:W-:Y:S01]  /*14060*/  UIADD3 UR4, UP0, UR40, 0x570, URZ ;  /* 0x0000057028047890 */ /* 0x000fe2000ff1e03f */
[----:B------:R-:W-:Y:S01]  /*14070*/  PLOP3.LUT P2, PT, PT, PT, PT, 0x80, 0x0 ;  /* 0x000000000000781c */ /* 0x000fe20003f4f070 */
[----:B------:R-:W-:Y:S01]  /*14080*/  IMAD R8, R4, 0x40, R0 ;  /* 0x0000004004087824 */ /* 0x000fe200078e0200 */
[----:B------:R-:W-:Y:S01]  /*14090*/  UMOV UR6, 0x0 ;  /* 0x0000000000067882 */ /* 0x000fe20000000000 */
[----:B------:R-:W-:Y:S01]  /*140a0*/  R2UR UR10, R11 ;  /* 0x000000000b0a72ca */ /* 0x000fe200000e0000 */
[----:B------:R-:W-:Y:S01]  /*140b0*/  VIADD R9, R5, 0x28c90 ;  /* 0x00028c9005097836 */ /* 0x000fe20000000000 */
[----:B------:R-:W-:Y:S01]  /*140c0*/  UIADD3.X UR5, URZ, UR41, URZ, UP0, !UPT ;  /* 0x000000293f057290 */ /* 0x000fe200087fe43f */
[----:B------:R-:W-:Y:S01]  /*140d0*/  UMOV UR7, 0x12f00000 ;  /* 0x12f0000000077882 */ /* 0x000fe20000000000 */
[----:B--2---:R-:W-:-:S04]  /*140e0*/  IMAD R7, R7, 0x2000, R18 ;  /* 0x0000200007077824 */ /* 0x004fc800078e0212 */
[----:B------:R-:W-:-:S07]  /*140f0*/  VIADD R7, R7, 0x22400 ;  /* 0x0002240007077836 */ /* 0x000fce0000000000 */
.L_x_817:
        /* <DEDUP_REMOVED lines=13> */
.L_x_984:
[----:B------:R-:W-:Y:S05]  /*141d0*/  BSYNC B2 ;  /* 0x0000000000027941 */ /* 0x000fea0003800000 */
.L_x_818:
[----:B------:R-:W-:Y:S01]  /*141e0*/  BSSY B2, `(.L_x_820) ;  /* 0x000000b000027945 */ /* 0x000fe20003800000 */
[----:B------:R-:W-:Y:S02]  /*141f0*/  IMAD.MOV.U32 R12, RZ, RZ, 0x0 ;  /* 0x00000000ff0c7424 */ /* 0x000fe400078e00ff */
[----:B------:R-:W-:Y:S01]  /*14200*/  IMAD.MOV.U32 R13, RZ, RZ, 0x12f00000 ;  /* 0x12f00000ff0d7424 */ /* 0x000fe200078e00ff */
[----:B------:R-:W-:Y:S06]  /*14210*/  @P3 BRA `(.L_x_821) ;  /* 0x00000000001c3947 */ /* 0x000fec0003800000 */
[----:B------:R-:W2:Y:S01]  /*14220*/  S2R R7, SR_TID.X ;  /* 0x0000000000077919 */ /* 0x000ea20000002100 */
[----:B01----:R-:W-:-:S04]  /*14230*/  IMAD.MOV.U32 R6, RZ, RZ, 0x10000 ;  /* 0x00010000ff067424 */ /* 0x003fc800078e00ff */
[----:B------:R3:W-:Y:S01]  /*14240*/  SYNCS.ARRIVE.TRANS64 RZ, [R5+URZ+0x28cb0], R6 ;  /* 0x028cb00605ff79a7 */ /* 0x0007e2000800003f */
[----:B--2---:R-:W-:-:S04]  /*14250*/  LOP3.LUT R7, R7, 0x1f, RZ, 0xc0, !PT ;  /* 0x0000001f07077812 */ /* 0x004fc800078ec0ff */
[----:B------:R-:W-:-:S13]  /*14260*/  ISETP.NE.AND P2, PT, R7, RZ, PT ;  /* 0x000000ff0700720c */ /* 0x000fda0003f45270 */
[----:B---3--:R-:W-:Y:S05]  /*14270*/  @!P2 BRA `(.L_x_821) ;  /* 0x000000000004a947 */ /* 0x008fea0003800000 */
[----:B------:R-:W-:Y:S01]  /*14280*/  BPT.TRAP 0x1 ;  /* 0x000000040000795c */ /* 0x000fe20000300000 */
.L_x_821:
[----:B------:R-:W-:Y:S05]  /*14290*/  BSYNC B2 ;  /* 0x0000000000027941 */ /* 0x000fea0003800000 */
.L_x_820:
[----:B01----:R-:W2:Y:S01]  /*142a0*/  LDL R6, [R1+0x10] ;  /* 0x0000100001067983 */ /* 0x003ea20000100800 */
[----:B------:R-:W-:Y:S01]  /*142b0*/  R2UR UR10, R11 ;  /* 0x000000000b0a72ca */ /* 0x000fe200000e0000 */
[----:B------:R-:W-:Y:S01]  /*142c0*/  UIADD3 UR4, UP0, UR40, 0x670, URZ ;  /* 0x0000067028047890 */ /* 0x000fe2000ff1e03f */
[----:B------:R-:W-:Y:S01]  /*142d0*/  R2UR UR6, R12 ;  /* 0x000000000c0672ca */ /* 0x000fe200000e0000 */
[----:B------:R-:W-:Y:S01]  /*142e0*/  VIADD R5, R5, 0x28cb0 ;  /* 0x00028cb005057836 */ /* 0x000fe20000000000 */
[----:B------:R-:W-:Y:S01]  /*142f0*/  R2UR UR7, R13 ;  /* 0x000000000d0772ca */ /* 0x000fe200000e0000 */
[----:B------:R-:W-:Y:S01]  /*14300*/  UIADD3.X UR5, URZ, UR41, URZ, UP0, !UPT ;  /* 0x000000293f057290 */ /* 0x000fe200087fe43f */
[----:B------:R-:W-:Y:S01]  /*14310*/  PLOP3.LUT P2, PT, PT, PT, PT, 0x80, 0x0 ;  /* 0x000000000000781c */ /* 0x000fe20003f4f070 */
[----:B--2---:R-:W-:-:S04]  /*14320*/  IMAD R6, R6, 0x10000, R18 ;  /* 0x0001000006067824 */ /* 0x004fc800078e0212 */
[----:B------:R-:W-:-:S08]  /*14330*/  VIADD R7, R6, 0x400 ;  /* 0x0000040006077836 */ /* 0x000fd00000000000 */
.L_x_822:
        /* <DEDUP_REMOVED lines=15> */
.L_x_823:
        /* <DEDUP_REMOVED lines=15> */
.L_x_824:
        /* <DEDUP_REMOVED lines=15> */
.L_x_825:
        /* <DEDUP_REMOVED lines=15> */
.L_x_826:
        /* <DEDUP_REMOVED lines=15> */
.L_x_827:
        /* <DEDUP_REMOVED lines=15> */
.L_x_828:
        /* <DEDUP_REMOVED lines=15> */
.L_x_829:
        /* <DEDUP_REMOVED lines=10> */
.L_x_812:
[----:B------:R-:W-:Y:S05]  /*14a70*/  BSYNC B1 ;  /* 0x0000000000017941 */ /* 0x000fea0003800000 */
.L_x_811:
[----:B------:R-:W2:Y:S04]  /*14a80*/  LDL.LU R9, [R1+0x10] ;  /* 0x0000100001097983 */ /* 0x000ea80000300800 */
[----:B-1----:R-:W3:Y:S01]  /*14a90*/  LDL.LU R7, [R1+0x18] ;  /* 0x0000180001077983 */ /* 0x002ee20000300800 */
[C---:B------:R-:W-:Y:S01]  /*14aa0*/  ISETP.GT.AND P3, PT, R4.reuse, R3, PT ;  /* 0x000000030400720c */ /* 0x040fe20003f64270 */
[----:B------:R-:W-:Y:S02]  /*14ab0*/  VIADD R4, R4, 0xffffffff ;  /* 0xffffffff04047836 */ /* 0x000fe40000000000 */
[----:B--2---:R-:W-:-:S05]  /*14ac0*/  VIADD R5, R9, 0x1 ;  /* 0x0000000109057836 */ /* 0x004fca0000000000 */
[----:B------:R-:W-:-:S04]  /*14ad0*/  ISETP.NE.AND P2, PT, R5, 0x2, PT ;  /* 0x000000020500780c */ /* 0x000fc80003f45270 */
[----:B------:R-:W-:Y:S02]  /*14ae0*/  SEL R6, RZ, 0x1, P2 ;  /* 0x00000001ff067807 */ /* 0x000fe40001000000 */
[----:B------:R-:W-:Y:S02]  /*14af0*/  SEL R5, R5, RZ, P2 ;  /* 0x000000ff05057207 */ /* 0x000fe40001000000 */
[----:B---3--:R-:W-:-:S05]  /*14b00*/  LOP3.LUT R7, R7, R6, RZ, 0x3c, !PT ;  /* 0x0000000607077212 */ /* 0x008fca00078e3cff */
[----:B------:R2:W-:Y:S04]  /*14b10*/  STL [R1+0x18], R7 ;  /* 0x0000180701007387 */ /* 0x0005e80000100800 */
[----:B------:R2:W-:Y:S01]  /*14b20*/  STL [R1+0x10], R5 ;  /* 0x0000100501007387 */ /* 0x0005e20000100800 */
[----:B------:R-:W-:Y:S05]  /*14b30*/  @P3 BRA `(.L_x_830) ;  /* 0xfffffff000e03947 */ /* 0x000fea000383ffff */
.L_x_786:
[----:B------:R-:W-:Y:S05]  /*14b40*/  BSYNC B0 ;  /* 0x0000000000007941 */ /* 0x000fea0003800000 */
.L_x_785:
[----:B-12---:R1:W5:Y:S01]  /*14b50*/  LDL R7, [R1+0x34] ;  /* 0x0000340001077983 */ /* 0x0063620000100800 */
[----:B------:R-:W-:Y:S05]  /*14b60*/  @!P0 WARPSYNC.ALL ;  /* 0x0000000000008948 */ /* 0x000fea0003800000 */
[----:B------:R1:W-:Y:S01]  /*14b70*/  STL [R1+0x3c], RZ ;  /* 0x00003cff01007387 */ /* 0x0003e20000100800 */
[----:B------:R-:W-:Y:S01]  /*14b80*/  BSSY B0, `(.L_x_831) ;  /* 0x0000020000007945 */ /* 0x000fe20003800000 */
[----:B------:R-:W-:Y:S06]  /*14b90*/  @!P0 BAR.SYNC.DEFER_BLOCKING 0xc, 0x180 ;  /* 0x0306000000008b1d */ /* 0x000fec0000010000 */
[----:B-1----:R-:W-:Y:S05]  /*14ba0*/  @!P1 BRA `(.L_x_832) ;  /* 0x0000000000749947 */ /* 0x002fea0003800000 */
        /* <DEDUP_REMOVED lines=10> */
[----:B------:R-:W-:Y:S01]  /*14c50*/  IMAD.HI.U32 R6, R3, R4, R2 ;  /* 0x0000000403067227 */ /* 0x000fe200078e0002 */
[----:B------:R-:W-:Y:S02]  /*14c60*/  IABS R2, R10 ;  /* 0x0000000a00027213 */ /* 0x000fe40000000000 */
[----:B-----5:R-:W-:-:S03]  /*14c70*/  IADD3 R4, R7, -0x1, R10 ;  /* 0xffffffff07047810 */ /* 0x020fc60007ffe00a */
        /* <DEDUP_REMOVED lines=15> */
[----:B------:R1:W-:Y:S02]  /*14d70*/  STL [R1+0x3c], R2 ;  /* 0x00003c0201007387 */ /* 0x0003e40000100800 */
.L_x_832:
[----:B------:R-:W-:Y:S05]  /*14d80*/  BSYNC B0 ;  /* 0x0000000000007941 */ /* 0x000fea0003800000 */
.L_x_831:
[----:B------:R-:W2:Y:S04]  /*14d90*/  LDL R0, [R1+0x3c] ;  /* 0x00003c0001007983 */ /* 0x000ea80000100800 */
[----:B-1----:R-:W2:Y:S01]  /*14da0*/  LDL R2, [R1+0x5c] ;  /* 0x00005c0001027983 */ /* 0x002ea20000100800 */
[----:B------:R-:W-:Y:S01]  /*14db0*/  BSSY B7, `(.L_x_833) ;  /* 0x00004b1000077945 */ /* 0x000fe20003800000 */
[----:B--2---:R-:W-:-:S05]  /*14dc0*/  IMAD R2, R2, R0, RZ ;  /* 0x0000000002027224 */ /* 0x004fca00078e02ff */
[----:B-----5:R-:W-:Y:S01]  /*14dd0*/  VIADDMNMX R0, R2, R0, R7, PT ;  /* 0x0000000002007246 */ /* 0x020fe20003800107 */
[----:B------:R1:W-:Y:S03]  /*14de0*/  STL [R1+0x24], R2 ;  /* 0x0000240201007387 */ /* 0x0003e60000100800 */
[----:B------:R-:W-:Y:S01]  /*14df0*/  ISETP.GT.AND P0, PT, R0, R2, PT ;  /* 0x000000020000720c */ /* 0x000fe20003f04270 */
[----:B------:R1:W-:-:S12]  /*14e00*/  STL [R1+0x38], R0 ;  /* 0x0000380001007387 */ /* 0x0003d80000100800 */
[----:B-1----:R-:W-:Y:S05]  /*14e10*/  @P0 BRA `(.L_x_834) ;  /* 0x0000000000480947 */ /* 0x002fea0003800000 */
[----:B------:R-:W1:Y:S02]  /*14e20*/  S2R R0, SR_TID.X ;  /* 0x0000000000007919 */ /* 0x000e640000002100 */
[----:B-1----:R-:W-:-:S04]  /*14e30*/  LOP3.LUT R0, R0, 0x7f, RZ, 0xc0, !PT ;  /* 0x0000007f00007812 */ /* 0x002fc800078ec0ff */
[----:B------:R-:W-:-:S13]  /*14e40*/  ISETP.NE.AND P0, PT, R0, RZ, PT ;  /* 0x000000ff0000720c */ /* 0x000fda0003f05270 */
[----:B------:R-:W-:Y:S05]  /*14e50*/  @P0 BRA `(.L_x_835) ;  /* 0x0000004800980947 */ /* 0x000fea0003800000 */
[----:B------:R-:W1:Y:S01]  /*14e60*/  S2R R5, SR_LANEID ;  /* 0x0000000000057919 */ /* 0x000e620000000000 */
[----:B------:R-:W-:Y:S01]  /*14e70*/  VOTEU.ANY UR4, UPT, PT ;  /* 0x0000000000047886 */ /* 0x000fe200038e0100 */
[----:B------:R-:W2:Y:S01]  /*14e80*/  LDC.64 R2, c[0x0][0xc60] ;  /* 0x00031800ff027b82 */ /* 0x000ea20000000a00 */
[----:B------:R-:W1:Y:S02]  /*14e90*/  FLO.U32 R0, UR4 ;  /* 0x0000000400007d00 */ /* 0x000e6400080e0000 */
[----:B-1----:R-:W-:-:S06]  /*14ea0*/  ISETP.EQ.U32.AND P0, PT, R0, R5, PT ;  /* 0x000000050000720c */ /* 0x002fcc0003f02070 */
[----:B------:R-:W2:Y:S07]  /*14eb0*/  POPC R5, UR4 ;  /* 0x0000000400057d09 */ /* 0x000eae0008000000 */
[----:B--2---:R-:W2:Y:S01]  /*14ec0*/  @P0 ATOMG.E.ADD.STRONG.GPU PT, R3, desc[UR42][R2.64], R5 ;  /* 0x00000005020309a8 */ /* 0x004ea200081ee1ea */
[----:B------:R-:W1:Y:S02]  /*14ed0*/  S2R R4, SR_LTMASK ;  /* 0x0000000000047919 */ /* 0x000e640000003900 */
[----:B-1----:R-:W-:-:S04]  /*14ee0*/  LOP3.LUT R4, R4, UR4, RZ, 0xc0, !PT ;  /* 0x0000000404047c12 */ /* 0x002fc8000f8ec0ff */
[----:B------:R-:W1:Y:S01]  /*14ef0*/  POPC R7, R4 ;  /* 0x0000000400077309 */ /* 0x000e620000000000 */
[----:B--2---:R-:W1:Y:S02]  /*14f00*/  SHFL.IDX PT, R0, R3, R0, 0x1f ;  /* 0x00001f0003007589 */ /* 0x004e6400000e0000 */
[----:B-1----:R-:W-:-:S05]  /*14f10*/  IADD3 R0, R0, UR37, R7 ;  /* 0x0000002500007c10 */ /* 0x002fca000fffe007 */
[----:B------:R1:W-:Y:S01]  /*14f20*/  STL [R1], R0 ;  /* 0x0000000001007387 */ /* 0x0003e20000100800 */
[----:B------:R-:W-:Y:S05]  /*14f30*/  BRA `(.L_x_835) ;  /* 0x0000004800607947 */ /* 0x000fea0003800000 */
.L_x_834:
        /* <DEDUP_REMOVED lines=13> */
[----:B------:R-:W-:Y:S02]  /*15010*/  IMAD.U32 R10, RZ, RZ, UR4 ;  /* 0x00000004ff0a7e24 */ /* 0x000fe4000f8e00ff */
[----:B------:R-:W-:Y:S02]  /*15020*/  IMAD.U32 R11, RZ, RZ, UR5 ;  /* 0x00000005ff0b7e24 */ /* 0x000fe4000f8e00ff */
[----:B------:R-:W-:Y:S02]  /*15030*/  IMAD.MOV.U32 R8, RZ, RZ, 0x70 ;  /* 0x00000070ff087424 */ /* 0x000fe400078e00ff */
[----:B0-----:R-:W-:Y:S02]  /*15040*/  IMAD.MOV.U32 R12, RZ, RZ, 0x1 ;  /* 0x00000001ff0c7424 */ /* 0x001fe400078e00ff */
[----:B------:R-:W-:-:S07]  /*15050*/  IMAD.MOV.U32 R13, RZ, RZ, RZ ;  /* 0x000000ffff0d7224 */ /* 0x000fce00078e00ff */
[----:B------:R-:W-:-:S07]  /*15060*/  LEPC R20, `(.L_x_837) ;  /* 0x000000001014794e */ /* 0x000fce0000000000 */
[----:B-1----:R-:W-:Y:S05]  /*15070*/  CALL.ABS.NOINC R2 ;  /* 0x0000000002007343 */ /* 0x002fea0003c00000 */
.L_x_837:
[----:B------:R-:W-:Y:S05]  /*15080*/  BSYNC B6 ;  /* 0x0000000000067941 */ /* 0x000fea0003800000 */
.L_x_836:
        /* <DEDUP_REMOVED lines=8> */
[----:B------:R1:W2:Y:S01]  /*15110*/  LDC.64 R2, c[0x4][R0] ;  /* 0x0100000000027b82 */ /* 0x0002a20000000a00 */
[----:B------:R-:W-:Y:S02]  /*15120*/  IMAD.U32 R4, RZ, RZ, UR6 ;  /* 0x00000006ff047e24 */ /* 0x000fe4000f8e00ff */
[----:B------:R-:W-:Y:S02]  /*15130*/  IMAD.U32 R5, RZ, RZ, UR7 ;  /* 0x00000007ff057e24 */ /* 0x000fe4000f8e00ff */
[----:B------:R-:W-:Y:S02]  /*15140*/  IMAD.U32 R6, RZ, RZ, UR8 ;  /* 0x00000008ff067e24 */ /* 0x000fe4000f8e00ff */
[----:B------:R-:W-:-:S02]  /*15150*/  IMAD.U32 R7, RZ, RZ, UR9 ;  /* 0x00000009ff077e24 */ /* 0x000fc4000f8e00ff */
[----:B------:R-:W-:Y:S02]  /*15160*/  IMAD.U32 R10, RZ, RZ, UR4 ;  /* 0x00000004ff0a7e24 */ /* 0x000fe4000f8e00ff */
[----:B------:R-:W-:Y:S02]  /*15170*/  IMAD.U32 R11, RZ, RZ, UR5 ;  /* 0x00000005ff0b7e24 */ /* 0x000fe4000f8e00ff */
[----:B------:R-:W-:Y:S02]  /*15180*/  IMAD.MOV.U32 R8, RZ, RZ, 0x70 ;  /* 0x00000070ff087424 */ /* 0x000fe400078e00ff */
[----:B0-----:R-:W-:Y:S02]  /*15190*/  IMAD.MOV.U32 R12, RZ, RZ, 0x1 ;  /* 0x00000001ff0c7424 */ /* 0x001fe400078e00ff */
[----:B-1----:R-:W-:-:S07]  /*151a0*/  IMAD.MOV.U32 R13, RZ, RZ, RZ ;  /* 0x000000ffff0d7224 */ /* 0x002fce00078e00ff */
[----:B------:R-:W-:-:S07]  /*151b0*/  LEPC R20, `(.L_x_840) ;  /* 0x000000001014794e */ /* 0x000fce0000000000 */
[----:B--2---:R-:W-:Y:S05]  /*151c0*/  CALL.ABS.NOINC R2 ;  /* 0x0000000002007343 */ /* 0x004fea0003c00000 */
.L_x_840:
        /* <DEDUP_REMOVED lines=16> */
.L_x_839:
[----:B------:R-:W-:Y:S05]  /*152d0*/  BSYNC B6 ;  /* 0x0000000000067941 */ /* 0x000fea0003800000 */
.L_x_838:
[----:B------:R-:W2:Y:S01]  /*152e0*/  LDL.LU R4, [R1+0x1c] ;  /* 0x00001c0001047983 */ /* 0x000ea20000300800 */
[----:B------:R-:W-:-:S03]  /*152f0*/  ULDC.64 UR4, c[0x0][0x9f8] ;  /* 0x00027e0000047ab9 */ /* 0x000fc60000000a00 */
[----:B------:R-:W3:Y:S01]  /*15300*/  LDL R7, [R1+0x8] ;  /* 0x0000080001077983 */ /* 0x000ee20000100800 */
[----:B------:R-:W-:-:S03]  /*15310*/  ISETP.NE.U32.AND P0, PT, RZ, UR4, PT ;  /* 0x00000004ff007c0c */ /* 0x000fc6000bf05070 */
[----:B------:R-:W4:Y:S01]  /*15320*/  LDL R0, [R1+0x38] ;  /* 0x0000380001007983 */ /* 0x000f220000100800 */
[----:B------:R-:W-:-:S13]  /*15330*/  ISETP.NE.AND.EX P0, PT, RZ, UR5, PT, P0 ;  /* 0x00000005ff007c0c */ /* 0x000fda000bf05300 */
[----:B------:R-:W-:-:S04]  /*15340*/  @P0 IADD3 R2, P1, R17, UR4, RZ ;  /* 0x0000000411020c10 */ /* 0x000fc8000ff3e0ff */
[----:B--2---:R-:W-:Y:S01]  /*15350*/  @P0 IADD3.X R3, R4, UR5, RZ, P1, !PT ;  /* 0x0000000504030c10 */ /* 0x004fe20008ffe4ff */
[----:B------:R-:W-:-:S04]  /*15360*/  ULDC.64 UR4, c[0x0][0xa08] ;  /* 0x0002820000047ab9 */ /* 0x000fc80000000a00 */
[----:B---3--:R1:W2:Y:S02]  /*15370*/  @P0 LDG.E R7, desc[UR42][R2.64] ;  /* 0x0000002a02070981 */ /* 0x0082a4000c1e1900 */
[----:B-1----:R-:W1:Y:S01]  /*15380*/  LDC.64 R2, c[0x0][0x418] ;  /* 0x00010600ff027b82 */ /* 0x002e620000000a00 */
[----:B----4-:R-:W-:Y:S01]  /*15390*/  VIADD R0, R0, 0xffffffff ;  /* 0xffffffff00007836 */ /* 0x010fe20000000000 */
        /* <DEDUP_REMOVED lines=11> */
[----:B0-----:R0:W1:Y:S02]  /*15450*/  SHFL.IDX PT, R14, R4, RZ, 0x1f ;  /* 0x00001fff040e7589 */ /* 0x00106400000e0000 */
.L_x_987:
[----:B0-----:R-:W2:Y:S01]  /*15460*/  LDL.LU R4, [R1+0x28] ;  /* 0x0000280001047983 */ /* 0x001ea20000300800 */
[----:B------:R-:W-:Y:S02]  /*15470*/  PLOP3.LUT P1, PT, PT, PT, PT, 0x8, 0x0 ;  /* 0x000000000000781c */ /* 0x000fe40003f2e170 */
[----:B-1----:R-:W-:Y:S01]  /*15480*/  ISETP.NE.AND P0, PT, R14, RZ, PT ;  /* 0x000000ff0e00720c */ /* 0x002fe20003f05270 */
[----:B------:R0:W-:Y:S01]  /*15490*/  STL [R1+0x30], R0 ;  /* 0x0000300001007387 */ /* 0x0001e20000100800 */
[----:B--2---:R-:W-:-:S09]  /*154a0*/  LOP3.LUT R4, R4, 0xfffffffe, RZ, 0xc0, !PT ;  /* 0xfffffffe04047812 */ /* 0x004fd200078ec0ff */
[----:B------:R-:W-:-:S05]  /*154b0*/  @P1 LOP3.LUT R4, R4, 0x1, RZ, 0xfc, !PT ;  /* 0x0000000104041812 */ /* 0x000fca00078efcff */
[----:B------:R0:W-:Y:S01]  /*154c0*/  STL [R1+0x28], R4 ;  /* 0x0000280401007387 */ /* 0x0001e20000100800 */
[----:B------:R-:W-:Y:S05]  /*154d0*/  @P0 BRA `(.L_x_842) ;  /* 0x00000004000c0947 */ /* 0x000fea0003800000 */
[----:B------:R-:W-:-:S03]  /*154e0*/  UMOV UR4, 0xffffffff ;  /* 0xffffffff00047882 */ /* 0x000fc60000000000 */
[----:B------:R-:W-:Y:S05]  /*154f0*/  BRA.DIV UR4, `(.L_x_843) ;  /* 0x0000006204147947 */ /* 0x000fea000b800000 */
[----:B------:R-:W-:-:S13]  /*15500*/  ELECT P6, URZ, PT ;  /* 0x00000000003f782f */ /* 0x000fda00038c0000 */
.L_x_990:
[----:B------:R-:W-:Y:S05]  /*15510*/  @!P6 BRA `(.L_x_842) ;  /* 0x0000000000fce947 */ /* 0x000fea0003800000 */
[----:B------:R-:W-:-:S04]  /*15520*/  ISETP.NE.U32.AND P0, PT, R2, RZ, PT ;  /* 0x000000ff0200720c */ /* 0x000fc80003f05070 */
[----:B------:R-:W-:-:S13]  /*15530*/  ISETP.NE.AND.EX P0, PT, R3, RZ, PT, P0 ;  /* 0x000000ff0300720c */ /* 0x000fda0003f05300 */
[----:B------:R-:W-:Y:S05]  /*15540*/  @!P0 BRA `(.L_x_844) ;  /* 0x0000000000508947 */ /* 0x000fea0003800000 */
[----:B------:R-:W1:Y:S01]  /*15550*/  LDC R6, c[0x0][0x43c] ;  /* 0x00010f00ff067b82 */ /* 0x000e620000000800 */
[----:B------:R-:W-:Y:S01]  /*15560*/  IMAD.MOV.U32 R9, RZ, RZ, R0 ;  /* 0x000000ffff097224 */ /* 0x000fe200078e0000 */
[----:B------:R-:W-:-:S03]  /*15570*/  ULDC.64 UR4, c[0x0][0x428] ;  /* 0x00010a0000047ab9 */ /* 0x000fc60000000a00 */
[----:B0-----:R-:W-:Y:S01]  /*15580*/  IMAD.MOV.U32 R0, RZ, RZ, R9 ;  /* 0x000000ffff007224 */ /* 0x001fe200078e0009 */
[----:B-1----:R-:W-:-:S13]  /*15590*/  ISETP.NE.AND P0, PT, R6, 0x1, PT ;  /* 0x000000010600780c */ /* 0x002fda0003f05270 */
[----:B------:R-:W0:Y:S02]  /*155a0*/  @P0 LDC.64 R4, c[0x0][0x440] ;  /* 0x00011000ff040b82 */ /* 0x000e240000000a00 */
[----:B0-----:R-:W-:-:S05]  /*155b0*/  @P0 IMAD.HI.U32 R4, R9, R4, RZ ;  /* 0x0000000409040227 */ /* 0x001fca00078e00ff */
        /* <DEDUP_REMOVED lines=13> */
.L_x_844:
[----:B-1----:R-:W2:Y:S01]  /*15690*/  LDL R2, [R1+0x14] ;  /* 0x0000140001027983 */ /* 0x002ea20000100800 */
[----:B0-----:R-:W-:Y:S01]  /*156a0*/  IMAD R0, R19, 0x8, R18 ;  /* 0x0000000813007824 */ /* 0x001fe200078e0212 */
[----:B--2---:R-:W-:-:S04]  /*156b0*/  SHF.L.U32 R2, R2, 0x1f, RZ ;  /* 0x0000001f02027819 */ /* 0x004fc800000006ff */
[----:B------:R-:W0:Y:S02]  /*156c0*/  SYNCS.PHASECHK.TRANS64.TRYWAIT P0, [R0+URZ+0x28c40], R2 ;  /* 0x028c4002000075a7 */ /* 0x000e24000800017f */
[----:B0-----:R-:W-:Y:S05]  /*156d0*/  @!P0 BRA `(.L_x_845) ;  /* 0x0000005c00bc8947 */ /* 0x001fea0003800000 */
.L_x_991:
[----:B------:R-:W1:Y:S02]  /*156e0*/  S2R R3, SR_TID.X ;  /* 0x0000000000037919 */ /* 0x000e640000002100 */
[----:B-1----:R-:W-:-:S04]  /*156f0*/  LOP3.LUT R3, R3, 0x7f, RZ, 0xc0, !PT ;  /* 0x0000007f03037812 */ /* 0x002fc800078ec0ff */
[----:B------:R-:W-:-:S13]  /*15700*/  ISETP.NE.AND P0, PT, R3, RZ, PT ;  /* 0x000000ff0300720c */ /* 0x000fda0003f05270 */
        /* <DEDUP_REMOVED lines=8> */
.L_x_846:
[----:B------:R-:W2:Y:S04]  /*15790*/  LDL R4, [R1+0x30] ;  /* 0x0000300001047983 */ /* 0x000ea80000100800 */
[----:B------:R-:W3:Y:S04]  /*157a0*/  LDL R3, [R1+0x20] ;  /* 0x0000200001037983 */ /* 0x000ee80000100800 */
[----:B0-----:R-:W4:Y:S01]  /*157b0*/  LDL.LU R2, [R1+0x28] ;  /* 0x0000280001027983 */ /* 0x001f220000300800 */
[----:B------:R-:W-:Y:S01]  /*157c0*/  R2UR UR9, R0 ;  /* 0x00000000000972ca */ /* 0x000fe200000e0000 */
[----:B------:R-:W-:Y:S01]  /*157d0*/  IMAD R0, R19, 0x2000, R18 ;  /* 0x0000200013007824 */ /* 0x000fe200078e0212 */
[----:B------:R-:W-:Y:S01]  /*157e0*/  PLOP3.LUT P0, PT, PT, PT, PT, 0x80, 0x0 ;  /* 0x000000000000781c */ /* 0x000fe20003f0f070 */
[----:B------:R-:W-:Y:S01]  /*157f0*/  UIADD3 UR6, UP0, UR40, 0x370, URZ ;  /* 0x0000037028067890 */ /* 0x000fe2000ff1e03f */
[----:B------:R-:W-:Y:S01]  /*15800*/  R2UR UR12, R16 ;  /* 0x00000000100c72ca */ /* 0x000fe200000e0000 */
[----:B------:R-:W-:Y:S01]  /*15810*/  UMOV UR5, 0x14f00000 ;  /* 0x14f0000000057882 */ /* 0x000fe20000000000 */
[----:B------:R-:W-:Y:S01]  /*15820*/  R2UR UR8, R0 ;  /* 0x00000000000872ca */ /* 0x000fe200000e0000 */
[----:B------:R-:W-:Y:S01]  /*15830*/  UIADD3.X UR7, URZ, UR41, URZ, UP0, !UPT ;  /* 0x000000293f077290 */ /* 0x000fe200087fe43f */
[----:B-----5:R-:W-:Y:S01]  /*15840*/  R2UR UR13, R17 ;  /* 0x00000000110d72ca */ /* 0x020fe200000e0000 */
[----:B------:R-:W-:-:S04]  /*15850*/  UMOV UR10, URZ ;  /* 0x0000003f000a7c82 */ /* 0x000fc80008000000 */
[----:B------:R-:W-:-:S06]  /*15860*/  UIADD3 UR9, UR9, 0x28c30, URZ ;  /* 0x00028c3009097890 */ /* 0x000fcc000fffe03f */
[----:B------:R-:W-:Y:S01]  /*15870*/  UIADD3 UR8, UR8, 0x22400, URZ ;  /* 0x0002240008087890 */ /* 0x000fe2000fffe03f */
[----:B--2---:R-:W-:Y:S02]  /*15880*/  R2UR UR11, R4 ;  /* 0x00000000040b72ca */ /* 0x004fe400000e0000 */
[----:B---3--:R-:W-:Y:S02]  /*15890*/  R2UR UR4, R3 ;  /* 0x00000000030472ca */ /* 0x008fe400000e0000 */
[----:B----4-:R-:W-:-:S04]  /*158a0*/  LOP3.LUT R2, R2, 0xfffffffe, RZ, 0xc0, !PT ;  /* 0xfffffffe02027812 */ /* 0x010fc800078ec0ff */
[----:B------:R-:W-:-:S07]  /*158b0*/  @P0 LOP3.LUT R2, R2, 0x1, RZ, 0xfc, !PT ;  /* 0x0000000102020812 */ /* 0x000fce00078efcff */
[----:B------:R-:W-:Y:S01]  /*158c0*/  ULEA UR11, UR11, UR4, 0x6 ;  /* 0x000000040b0b7291 */ /* 0x000fe2000f8e303f */
[----:B------:R1:W-:Y:S02]  /*158d0*/  STL [R1+0x28], R2 ;  /* 0x0000280201007387 */ /* 0x0003e40000100800 */
[----:B------:R-:W-:-:S06]  /*158e0*/  UMOV UR4, 0x0 ;  /* 0x0000000000047882 */ /* 0x000fcc0000000000 */
[----:B------:R1:W-:Y:S01]  /*158f0*/  UTMALDG.4D [UR8], [UR6], desc[UR4] ;  /* 0x00000408060075b4 */ /* 0x0003e20008019000 */
[----:B------:R-:W-:Y:S02]  /*15900*/  NOP ;  /* 0x0000000000007918 */ /* 0x000fe40000000000 */
.L_x_842:
[----:B------:R-:W2:Y:S04]  /*15910*/  LDL.LU R3, [R1+0x40] ;  /* 0x0000400001037983 */ /* 0x000ea80000300800 */
[----:B------:R-:W3:Y:S04]  /*15920*/  LDL.LU R5, [R1+0x2c] ;  /* 0x00002c0001057983 */ /* 0x000ee80000300800 */
[----:B0-----:R-:W4:Y:S01]  /*15930*/  LDL.LU R4, [R1+0x50] ;  /* 0x0000500001047983 */ /* 0x001f220000300800 */
[----:B------:R-:W-:Y:S05]  /*15940*/  WARPSYNC.ALL ;  /* 0x0000000000007948 */ /* 0x000fea0003800000 */
[----:B-1----:R-:W-:Y:S01]  /*15950*/  ULDC.64 UR6, c[0x0][0xa00] ;  /* 0x0002800000067ab9 */ /* 0x002fe20000000a00 */
        /* <DEDUP_REMOVED lines=8> */
[----:B---3--:R-:W-:-:S03]  /*159e0*/  SEL R5, R5, RZ, !P0 ;  /* 0x000000ff05057207 */ /* 0x008fc60004000000 */
        /* <DEDUP_REMOVED lines=10> */
[----:B0-----:R-:W-:Y:S01]  /*15a90*/  MOV R2, 0x0 ;  /* 0x0000000000027802 */ /* 0x001fe20000000f00 */
        /* <DEDUP_REMOVED lines=15> */
.L_x_848:
[----:B------:R-:W-:Y:S05]  /*15b90*/  BSYNC B6 ;  /* 0x0000000000067941 */ /* 0x000fea0003800000 */
.L_x_847:
[----:B0-----:R-:W2:Y:S01]  /*15ba0*/  LDL.LU R0, [R1+0x50] ;  /* 0x0000500001007983 */ /* 0x001ea20000300800 */
[----:B------:R-:W-:Y:S01]  /*15bb0*/  ULDC.64 UR4, c[0x0][0x2d8] ;  /* 0x0000b60000047ab9 */ /* 0x000fe20000000a00 */
[----:B------:R-:W0:Y:S01]  /*15bc0*/  LDC R7, c[0x0][0x448] ;  /* 0x00011200ff077b82 */ /* 0x000e220000000800 */
[----:B------:R-:W-:Y:S01]  /*15bd0*/  ULDC UR6, c[0x0][0x2b8] ;  /* 0x0000ae0000067ab9 */ /* 0x000fe20000000800 */
[----:B------:R-:W3:Y:S04]  /*15be0*/  LDL.LU R4, [R1+0x40] ;  /* 0x0000400001047983 */ /* 0x000ee80000300800 */
[----:B------:R-:W3:Y:S04]  /*15bf0*/  LDL.LU.64 R2, [R1+0x48] ;  /* 0x0000480001027983 */ /* 0x000ee80000300a00 */
[----:B------:R-:W4:Y:S04]  /*15c00*/  LDL.LU R5, [R1+0x2c] ;  /* 0x00002c0001057983 */ /* 0x000f280000300800 */
[----:B------:R-:W4:Y:S04]  /*15c10*/  LDL R10, [R1+0x4] ;  /* 0x00000400010a7983 */ /* 0x000f280000100800 */
[----:B------:R1:W5:Y:S01]  /*15c20*/  LDL R8, [R1+0x60] ;  /* 0x0000600001087983 */ /* 0x0003620000100800 */
[----:B0-----:R-:W-:-:S13]  /*15c30*/  ISETP.NE.AND P0, PT, R7, 0x1, PT ;  /* 0x000000010700780c */ /* 0x001fda0003f05270 */
[----:B------:R-:W0:Y:S01]  /*15c40*/  @P0 LDC R6, c[0x0][0x450] ;  /* 0x00011400ff060b82 */ /* 0x000e220000000800 */
[----:B------:R-:W1:Y:S02]  /*15c50*/  S2R R9, SR_TID.X ;  /* 0x0000000000097919 */ /* 0x000e640000002100 */
[----:B-1----:R-:W-:-:S05]  /*15c60*/  IMAD.SHL.U32 R9, R9, 0x8, RZ ;  /* 0x0000000809097824 */ /* 0x002fca00078e00ff */
[----:B------:R-:W-:Y:S01]  /*15c70*/  LOP3.LUT R9, R9, 0x38, RZ, 0xc0, !PT ;  /* 0x0000003809097812 */ /* 0x000fe200078ec0ff */
[----:B---3--:R-:W-:Y:S02]  /*15c80*/  IMAD.MOV.U32 R3, RZ, RZ, R4 ;  /* 0x000000ffff037224 */ /* 0x008fe400078e0004 */
[----:B------:R-:W1:Y:S01]  /*15c90*/  S2R R4, SR_TID.X ;  /* 0x0000000000047919 */ /* 0x000e620000002100 */
[----:B------:R-:W-:-:S04]  /*15ca0*/  IMAD.WIDE.U32 R2, R16, UR4, R2 ;  /* 0x0000000410027c25 */ /* 0x000fc8000f8e0002 */
[----:B------:R-:W-:Y:S01]  /*15cb0*/  IMAD R3, R16, UR5, R3 ;  /* 0x0000000510037c24 */ /* 0x000fe2000f8e0203 */
[----:B------:R-:W-:Y:S02]  /*15cc0*/  ULDC.64 UR4, c[0x0][0x2e0] ;  /* 0x0000b80000047ab9 */ /* 0x000fe40000000a00 */
[----:B--2---:R-:W-:Y:S02]  /*15cd0*/  IMAD R0, R0, UR4, RZ ;  /* 0x0000000400007c24 */ /* 0x004fe4000f8e02ff */
[----:B----4-:R-:W-:-:S04]  /*15ce0*/  IMAD.WIDE.U32 R2, R5, UR4, R2 ;  /* 0x0000000405027c25 */ /* 0x010fc8000f8e0002 */
[----:B------:R-:W-:Y:S01]  /*15cf0*/  IMAD R0, R5, UR5, R0 ;  /* 0x0000000505007c24 */ /* 0x000fe2000f8e0200 */
[----:B------:R-:W-:-:S03]  /*15d00*/  ULDC.64 UR4, c[0x0][0x2d0] ;  /* 0x0000b40000047ab9 */ /* 0x000fc60000000a00 */
[----:B------:R-:W-:Y:S01]  /*15d10*/  IMAD.IADD R3, R3, 0x1, R0 ;  /* 0x0000000103037824 */ /* 0x000fe200078e0200 */
[----:B-1----:R-:W-:-:S04]  /*15d20*/  LOP3.LUT R4, R4, 0x7f, RZ, 0xc0, !PT ;  /* 0x0000007f04047812 */ /* 0x002fc800078ec0ff */
[----:B------:R-:W-:Y:S02]  /*15d30*/  SHF.R.U32.HI R5, RZ, 0x3, R4 ;  /* 0x00000003ff057819 */ /* 0x000fe40000011604 */
[----:B------:R-:W1:Y:S02]  /*15d40*/  S2R R4, SR_TID.X ;  /* 0x0000000000047919 */ /* 0x000e640000002100 */
[----:B-1----:R-:W-:-:S05]  /*15d50*/  IMAD.SHL.U32 R4, R4, 0x10, RZ ;  /* 0x0000001004047824 */ /* 0x002fca00078e00ff */
[----:B------:R-:W-:Y:S02]  /*15d60*/  LOP3.LUT R4, R5, 0x70, R4, 0xf8, !PT ;  /* 0x0000007005047812 */ /* 0x000fe400078ef804 */
[----:B------:R-:W1:Y:S03]  /*15d70*/  @P0 LDC R5, c[0x0][0x44c] ;  /* 0x00011300ff050b82 */ /* 0x000e660000000800 */
[----:B------:R-:W-:-:S04]  /*15d80*/  IMAD R4, R10, 0x40, R4 ;  /* 0x000000400a047824 */ /* 0x000fc800078e0204 */
[----:B------:R-:W-:Y:S02]  /*15d90*/  IMAD.MOV.U32 R0, RZ, RZ, R4 ;  /* 0x000000ffff007224 */ /* 0x000fe400078e0004 */
[----:B-1----:R-:W-:-:S05]  /*15da0*/  @P0 IMAD.HI.U32 R5, R4, R5, RZ ;  /* 0x0000000504050227 */ /* 0x002fca00078e00ff */
[----:B0-----:R-:W-:-:S05]  /*15db0*/  @P0 SHF.R.U32.HI R0, RZ, R6, R5 ;  /* 0x00000006ff000219 */ /* 0x001fca0000011605 */
        /* <DEDUP_REMOVED lines=55> */
.L_x_1000:
        /* <DEDUP_REMOVED lines=10> */
.L_x_850:
        /* <DEDUP_REMOVED lines=18> */
.L_x_1001:
[----:B------:R-:W-:Y:S05]  /*162f0*/  BSYNC B0 ;  /* 0x0000000000007941 */ /* 0x000fea0003800000 */
.L_x_851:
[----:B------:R-:W2:Y:S01]  /*16300*/  LDL R2, [R1+0x28] ;  /* 0x0000280001027983 */ /* 0x000ea20000100800 */
[----:B------:R-:W-:Y:S01]  /*16310*/  BSSY B0, `(.L_x_853) ;  /* 0x0000096000007945 */ /* 0x000fe20003800000 */
[----:B--2---:R-:W-:-:S13]  /*16320*/  LOP3.LUT P0, RZ, R2, 0x1, RZ, 0xc0, !PT ;  /* 0x0000000102ff7812 */ /* 0x004fda000780c0ff */
        /* <DEDUP_REMOVED lines=10> */
.L_x_1002:
[----:B------:R-:W-:Y:S05]  /*163d0*/  BSYNC B1 ;  /* 0x0000000000017941 */ /* 0x000fea0003800000 */
.L_x_855:
        /* <DEDUP_REMOVED lines=9> */
.L_x_858:
[----:B------:R-:W-:Y:S05]  /*16470*/  BSYNC B1 ;  /* 0x0000000000017941 */ /* 0x000fea0003800000 */
.L_x_857:
        /* <DEDUP_REMOVED lines=12> */
.L_x_859:
        /* <DEDUP_REMOVED lines=15> */
.L_x_860:
        /* <DEDUP_REMOVED lines=15> */
.L_x_861:
        /* <DEDUP_REMOVED lines=15> */
.L_x_862:
        /* <DEDUP_REMOVED lines=15> */
.L_x_863:
        /* <DEDUP_REMOVED lines=15> */
.L_x_864:
        /* <DEDUP_REMOVED lines=15> */
.L_x_865:
        /* <DEDUP_REMOVED lines=15> */
.L_x_866:
        /* <DEDUP_REMOVED lines=10> */
.L_x_854:
[----:B------:R-:W-:Y:S05]  /*16c70*/  BSYNC B0 ;  /* 0x0000000000007941 */ /* 0x000fea0003800000 */
.L_x_853:
        /* <DEDUP_REMOVED lines=27> */
[----:B--2---:R-:W-:Y:S02]  /*16e30*/  LOP3.LUT P2, RZ, R5, 0x1, RZ, 0xc0, !PT ;  /* 0x0000000105ff7812 */ /* 0x004fe4000784c0ff */
        /* <DEDUP_REMOVED lines=26> */
.L_x_873:
[----:B------:R-:W-:Y:S01]  /*16fe0*/  IMAD R2, R19, 0x8, R18 ;  /* 0x0000000813027824 */ /* 0x000fe200078e0212 */
[----:B-1----:R-:W-:Y:S01]  /*16ff0*/  SHF.L.U32 R6, R9, 0x1f, RZ ;  /* 0x0000001f09067819 */ /* 0x002fe200000006ff */
[----:B------:R-:W1:Y:S01]  /*17000*/  S2R R3, SR_TID.X ;  /* 0x0000000000037919 */ /* 0x000e620000002100 */
[----:B------:R-:W-:Y:S02]  /*17010*/  BSSY B3, `(.L_x_874) ;  /* 0x0000005000037945 */ /* 0x000fe40003800000 */
[----:B------:R-:W2:Y:S01]  /*17020*/  SYNCS.PHASECHK.TRANS64.TRYWAIT P0, [R2+URZ+0x28c40], R6 ;  /* 0x028c4006020075a7 */ /* 0x000ea2000800017f */
[----:B-1----:R-:W-:-:S04]  /*17030*/  LOP3.LUT R3, R3, 0x7f, RZ, 0xc0, !PT ;  /* 0x0000007f03037812 */ /* 0x002fc800078ec0ff */
[----:B------:R-:W-:Y:S01]  /*17040*/  ISETP.NE.AND P1, PT, R3, RZ, PT ;  /* 0x000000ff0300720c */ /* 0x000fe20003f25270 */
[----:B--2---:R-:W-:-:S12]  /*17050*/  @!P0 BRA `(.L_x_875) ;  /* 0x0000004800e48947 */ /* 0x004fd80003800000 */
.L_x_1003:
[----:B------:R-:W-:Y:S05]  /*17060*/  BSYNC B3 ;  /* 0x0000000000037941 */ /* 0x000fea0003800000 */
.L_x_874:
        /* <DEDUP_REMOVED lines=9> */
.L_x_877:
[----:B------:R-:W-:Y:S05]  /*17100*/  BSYNC B3 ;  /* 0x0000000000037941 */ /* 0x000fea0003800000 */
.L_x_876:
        /* <DEDUP_REMOVED lines=12> */
.L_x_878:
        /* <DEDUP_REMOVED lines=13> */
.L_x_1004:
[----:B------:R-:W-:Y:S05]  /*172a0*/  BSYNC B3 ;  /* 0x0000000000037941 */ /* 0x000fea0003800000 */
.L_x_879:
        /* <DEDUP_REMOVED lines=11> */
.L_x_882:
[----:B------:R-:W-:Y:S05]  /*17360*/  BSYNC B3 ;  /* 0x0000000000037941 */ /* 0x000fea0003800000 */
.L_x_881:
        /* <DEDUP_REMOVED lines=9> */
.L_x_883:
        /* <DEDUP_REMOVED lines=15> */
.L_x_884:
        /* <DEDUP_REMOVED lines=15> */
.L_x_885:
        /* <DEDUP_REMOVED lines=15> */
.L_x_886:
        /* <DEDUP_REMOVED lines=15> */
.L_x_887:
        /* <DEDUP_REMOVED lines=15> */
.L_x_888:
        /* <DEDUP_REMOVED lines=15> */
.L_x_889:
        /* <DEDUP_REMOVED lines=15> */
.L_x_890:
        /* <DEDUP_REMOVED lines=10> */
.L_x_872:
[----:B------:R-:W-:Y:S05]  /*17b30*/  BSYNC B1 ;  /* 0x0000000000017941 */ /* 0x000fea0003800000 */
.L_x_871:
[----:B------:R-:W2:Y:S02]  /*17b40*/  LDL.LU R5, [R1+0x38] ;  /* 0x0000380001057983 */ /* 0x000ea40000300800 */
[----:B--2---:R-:W-:-:S07]  /*17b50*/  VIADD R0, R5, 0xfffffffd ;  /* 0xfffffffd05007836 */ /* 0x004fce0000000000 */
.L_x_870:
[----:B------:R-:W-:Y:S05]  /*17b60*/  BSYNC B2 ;  /* 0x0000000000027941 */ /* 0x000fea0003800000 */
.L_x_869:
[----:B------:R-:W-:Y:S01]  /*17b70*/  VIADD R8, R8, 0xfffffffe ;  /* 0xfffffffe08087836 */ /* 0x000fe20000000000 */
[----:B------:R-:W-:-:S04]  /*17b80*/  LOP3.LUT R4, RZ, R4, RZ, 0x33, !PT ;  /* 0x00000004ff047212 */ /* 0x000fc800078e33ff */
[----:B------:R-:W-:-:S13]  /*17b90*/  ISETP.NE.AND P0, PT, R8, R4, PT ;  /* 0x000000040800720c */ /* 0x000fda0003f05270 */
[----:B------:R-:W-:Y:S05]  /*17ba0*/  @!P0 BRA `(.L_x_868) ;  /* 0x0000001800d88947 */ /* 0x000fea0003800000 */
.L_x_931:
        /* <DEDUP_REMOVED lines=8> */
[----:B--2---:R-:W-:Y:S02]  /*17c30*/  LOP3.LUT P1, RZ, R3, 0x1, RZ, 0xc0, !PT ;  /* 0x0000000103ff7812 */ /* 0x004fe4000782c0ff */
[----:B---3--:R-:W-:-:S11]  /*17c40*/  LOP3.LUT R6, R2, R6, RZ, 0x3c, !PT ;  /* 0x0000000602067212 */ /* 0x008fd600078e3cff */
[----:B------:R-:W-:Y:S05]  /*17c50*/  @!P1 BRA `(.L_x_892) ;  /* 0x0000000c00349947 */ /* 0x000fea0003800000 */
[----:B------:R-:W-:Y:S01]  /*17c60*/  ULDC.64 UR4, c[0x0][0x418] ;  /* 0x0001060000047ab9 */ /* 0x000fe20000000a00 */
[----:B------:R-:W-:Y:S01]  /*17c70*/  IMAD.MOV.U32 R8, RZ, RZ, R0 ;  /* 0x000000ffff087224 */ /* 0x000fe200078e0000 */
[----:B------:R-:W-:-:S04]  /*17c80*/  ISETP.NE.U32.AND P0, PT, RZ, UR4, PT ;  /* 0x00000004ff007c0c */ /* 0x000fc8000bf05070 */
[----:B------:R-:W-:-:S13]  /*17c90*/  ISETP.NE.AND.EX P0, PT, RZ, UR5, PT, P0 ;  /* 0x00000005ff007c0c */ /* 0x000fda000bf05300 */
[----:B------:R-:W-:Y:S05]  /*17ca0*/  @!P0 BRA `(.L_x_893) ;  /* 0x00000000004c8947 */ /* 0x000fea0003800000 */
[----:B0-----:R-:W2:Y:S01]  /*17cb0*/  LDL R9, [R1+0x1c] ;  /* 0x00001c0001097983 */ /* 0x001ea20000100800 */
        /* <DEDUP_REMOVED lines=18> */
.L_x_893:
        /* <DEDUP_REMOVED lines=8> */
.L_x_1005:
[----:B------:R-:W-:Y:S05]  /*17e60*/  BSYNC B2 ;  /* 0x0000000000027941 */ /* 0x000fea0003800000 */
.L_x_894:
        /* <DEDUP_REMOVED lines=9> */
.L_x_897:
[----:B------:R-:W-:Y:S05]  /*17f00*/  BSYNC B2 ;  /* 0x0000000000027941 */ /* 0x000fea0003800000 */
.L_x_896:
        /* <DEDUP_REMOVED lines=12> */
.L_x_898:
        /* <DEDUP_REMOVED lines=13> */
.L_x_1006:
[----:B------:R-:W-:Y:S05]  /*180a0*/  BSYNC B2 ;  /* 0x0000000000027941 */ /* 0x000fea0003800000 */
.L_x_899:
[----:B------:R-:W-:Y:S01]  /*180b0*/  BSSY B2, `(.L_x_901) ;  /* 0x000000b000027945 */ /* 0x000fe20003800000 */
[----:B------:R-:W-:Y:S02]  /*180c0*/  IMAD.MOV.U32 R8, RZ, RZ, 0x0 ;  /* 0x00000000ff087424 */ /* 0x000fe400078e00ff */
[----:B0-----:R-:W-:Y:S01]  /*180d0*/  IMAD.MOV.U32 R9, RZ, RZ, 0x14f00000 ;  /* 0x14f00000ff097424 */ /* 0x001fe200078e00ff */
        /* <DEDUP_REMOVED lines=8> */
.L_x_902:
[----:B------:R-:W-:Y:S05]  /*18160*/  BSYNC B2 ;  /* 0x0000000000027941 */ /* 0x000fea0003800000 */
.L_x_901:
        /* <DEDUP_REMOVED lines=9> */
.L_x_903:
        /* <DEDUP_REMOVED lines=15> */
.L_x_904:
        /* <DEDUP_REMOVED lines=15> */
.L_x_905:
        /* <DEDUP_REMOVED lines=15> */
.L_x_906:
        /* <DEDUP_REMOVED lines=15> */
.L_x_907:
        /* <DEDUP_REMOVED lines=15> */
.L_x_908:
        /* <DEDUP_REMOVED lines=15> */
.L_x_909:
        /* <DEDUP_REMOVED lines=15> */
.L_x_910:
        /* <DEDUP_REMOVED lines=10> */
.L_x_892:
[----:B------:R-:W-:Y:S05]  /*18930*/  BSYNC B1 ;  /* 0x0000000000017941 */ /* 0x000fea0003800000 */
.L_x_891:
[----:B------:R-:W2:Y:S01]  /*18940*/  LDL R5, [R1+0x28] ;  /* 0x0000280001057983 */ /* 0x000ea20000100800 */
[----:B------:R-:W-:Y:S01]  /*18950*/  VIADD R7, R7, 0x1 ;  /* 0x0000000107077836 */ /* 0x000fe20000000000 */
[----:B------:R-:W-:Y:S04]  /*18960*/  BSSY B1, `(.L_x_911) ;  /* 0x00000d6000017945 */ /* 0x000fe80003800000 */
[----:B------:R-:W-:-:S04]  /*18970*/  ISETP.NE.AND P0, PT, R7, 0x2, PT ;  /* 0x000000020700780c */ /* 0x000fc80003f05270 */
[----:B------:R-:W-:Y:S02]  /*18980*/  SEL R2, RZ, 0x1, P0 ;  /* 0x00000001ff027807 */ /* 0x000fe40000000000 */
[----:B------:R-:W-:Y:S02]  /*18990*/  SEL R19, R7, RZ, P0 ;  /* 0x000000ff07137207 */ /* 0x000fe40000000000 */
[----:B------:R-:W-:Y:S01]  /*189a0*/  LOP3.LUT R8, R6, R2, RZ, 0x3c, !PT ;  /* 0x0000000206087212 */ /* 0x000fe200078e3cff */
[----:B------:R-:W-:-:S04]  /*189b0*/  VIADD R6, R0, 0xffffffff ;  /* 0xffffffff00067836 */ /* 0x000fc80000000000 */
[----:B------:R1:W-:Y:S01]  /*189c0*/  STL [R1+0x14], R8 ;  /* 0x0000140801007387 */ /* 0x0003e20000100800 */
[----:B--2---:R-:W-:-:S13]  /*189d0*/  LOP3.LUT P2, RZ, R5, 0x1, RZ, 0xc0, !PT ;  /* 0x0000000105ff7812 */ /* 0x004fda000784c0ff */
[----:B-1----:R-:W-:Y:S05]  /*189e0*/  @!P2 BRA `(.L_x_912) ;  /* 0x0000000c0034a947 */ /* 0x002fea0003800000 */
        /* <DEDUP_REMOVED lines=24> */
.L_x_913:
        /* <DEDUP_REMOVED lines=8> */
.L_x_1007:
[----:B------:R-:W-:Y:S05]  /*18bf0*/  BSYNC B2 ;  /* 0x0000000000027941 */ /* 0x000fea0003800000 */
.L_x_914:
        /* <DEDUP_REMOVED lines=9> */
.L_x_917:
[----:B------:R-:W-:Y:S05]  /*18c90*/  BSYNC B2 ;  /* 0x0000000000027941 */ /* 0x000fea0003800000 */
.L_x_916:
        /* <DEDUP_REMOVED lines=12> */
.L_x_918:
        /* <DEDUP_REMOVED lines=13> */
.L_x_1008:
[----:B------:R-:W-:Y:S05]  /*18e30*/  BSYNC B2 ;  /* 0x0000000000027941 */ /* 0x000fea0003800000 */
.L_x_919:
        /* <DEDUP_REMOVED lines=11> */
.L_x_922:
[----:B------:R-:W-:Y:S05]  /*18ef0*/  BSYNC B2 ;  /* 0x0000000000027941 */ /* 0x000fea0003800000 */
.L_x_921:
        /* <DEDUP_REMOVED lines=9> */
.L_x_923:
        /* <DEDUP_REMOVED lines=15> */
.L_x_924:
        /* <DEDUP_REMOVED lines=15> */
.L_x_925:
        /* <DEDUP_REMOVED lines=15> */
.L_x_926:
        /* <DEDUP_REMOVED lines=15> */
.L_x_927:
        /* <DEDUP_REMOVED lines=15> */
.L_x_928:
        /* <DEDUP_REMOVED lines=15> */
.L_x_929:
        /* <DEDUP_REMOVED lines=15> */
.L_x_930:
        /* <DEDUP_REMOVED lines=10> */
.L_x_912:
[----:B------:R-:W-:Y:S05]  /*196c0*/  BSYNC B1 ;  /* 0x0000000000017941 */ /* 0x000fea0003800000 */
.L_x_911:
[----:B------:R-:W2:Y:S01]  /*196d0*/  LDL R5, [R1+0x24] ;  /* 0x0000240001057983 */ /* 0x000ea20000100800 */
[----:B------:R-:W-:Y:S01]  /*196e0*/  VIADD R0, R0, 0xfffffffe ;  /* 0xfffffffe00007836 */ /* 0x000fe20000000000 */
[----:B--2---:R-:W-:-:S13]  /*196f0*/  ISETP.GT.AND P0, PT, R6, R5, PT ;  /* 0x000000050600720c */ /* 0x004fda0003f04270 */
[----:B------:R-:W-:Y:S05]  /*19700*/  @P0 BRA `(.L_x_931) ;  /* 0xffffffe400280947 */ /* 0x000fea000383ffff */
.L_x_868:
[----:B------:R-:W-:Y:S05]  /*19710*/  BSYNC B0 ;  /* 0x0000000000007941 */ /* 0x000fea0003800000 */
.L_x_867:
        /* <DEDUP_REMOVED lines=24> */
.L_x_933:
[----:B------:R-:W-:Y:S05]  /*198a0*/  BSYNC B0 ;  /* 0x0000000000007941 */ /* 0x000fea0003800000 */
.L_x_932:
[----:B------:R-:W-:-:S07]  /*198b0*/  SEL R19, R19, RZ, P0 ;  /* 0x000000ff13137207 */ /* 0x000fce0000000000 */
.L_x_835:
[----:B------:R-:W-:Y:S05]  /*198c0*/  BSYNC B7 ;  /* 0x0000000000077941 */ /* 0x000fea0003800000 */
.L_x_833:
[----:B-12---:R-:W2:Y:S02]  /*198d0*/  LDL R0, [R1+0x28] ;  /* 0x0000280001007983 */ /* 0x006ea40000100800 */
[----:B--2---:R-:W-:-:S13]  /*198e0*/  LOP3.LUT P0, RZ, R0, 0x2, RZ, 0xc0, !PT ;  /* 0x0000000200ff7812 */ /* 0x004fda000780c0ff */
[----:B------:R-:W-:Y:S05]  /*198f0*/  @!P0 BRA `(.L_x_934) ;  /* 0x00000000002c8947 */ /* 0x000fea0003800000 */
[----:B------:R-:W-:Y:S05]  /*19900*/  WARPSYNC.ALL ;  /* 0x0000000000007948 */ /* 0x000fea0003800000 */
[----:B------:R-:W1:Y:S08]  /*19910*/  S2UR UR5, SR_CgaCtaId ;  /* 0x00000000000579c3 */ /* 0x000e700000008800 */
[----:B------:R-:W-:Y:S06]  /*19920*/  BAR.SYNC.DEFER_BLOCKING 0x5, 0x180 ;  /* 0x0146000000007b1d */ /* 0x000fec0000010000 */
[----:B------:R-:W-:-:S02]  /*19930*/  UMOV UR4, 0x400 ;  /* 0x0000040000047882 */ /* 0x000fc40000000000 */
[----:B-1----:R-:W-:-:S06]  /*19940*/  ULEA UR4, UR5, UR4, 0x18 ;  /* 0x0000000405047291 */ /* 0x002fcc000f8ec03f */
[----:B------:R-:W-:-:S05]  /*19950*/  IMAD.U32 R18, RZ, RZ, UR4 ;  /* 0x00000004ff127e24 */ /* 0x000fca000f8e00ff */
[----:B------:R-:W1:Y:S04]  /*19960*/  LDS.128 R4, [R18+0x28cd0] ;  /* 0x028cd00012047984 */ /* 0x000e680000000c00 */
[----:B-1----:R1:W-:Y:S04]  /*19970*/  STL.64 [R1], R4 ;  /* 0x0000000401007387 */ /* 0x0023e80000100a00 */
[----:B------:R1:W-:Y:S01]  /*19980*/  STL.64 [R1+0x8], R6 ;  /* 0x0000080601007387 */ /* 0x0003e20000100a00 */
[----:B------:R-:W-:Y:S06]  /*19990*/  BAR.ARV 0x4, 0x180 ;  /* 0x0106000000007b1d */ /* 0x000fec0000002000 */
[----:B------:R-:W-:Y:S05]  /*199a0*/  BRA `(.L_x_935) ;  /* 0x0000000c00247947 */ /* 0x000fea0003800000 */
.L_x_934:
[----:B------:R-:W1:Y:S01]  /*199b0*/  S2R R16, SR_TID.X ;  /* 0x0000000000107919 */ /* 0x000e620000002100 */
[----:B------:R-:W-:Y:S01]  /*199c0*/  UMOV UR4, 0xffffffff ;  /* 0xffffffff00047882 */ /* 0x000fe20000000000 */
[----:B-1----:R-:W-:-:S04]  /*199d0*/  LOP3.LUT R16, R16, 0x1f, RZ, 0xc0, !PT ;  /* 0x0000001f10107812 */ /* 0x002fc800078ec0ff */
[----:B------:R-:W-:Y:S01]  /*199e0*/  ISETP.NE.AND P0, PT, R16, 0x1f, PT ;  /* 0x0000001f1000780c */ /* 0x000fe20003f05270 */
[----:B------:R-:W-:-:S12]  /*199f0*/  BRA.DIV UR4, `(.L_x_936) ;  /* 0x0000002204f47947 */ /* 0x000fd8000b800000 */
[----:B------:R-:W2:Y:S01]  /*19a00*/  LDL.LU R2, [R1] ;  /* 0x0000000001027983 */ /* 0x000ea20000300800 */
[----:B------:R-:W-:-:S03]  /*19a10*/  ULDC UR4, c[0x0][0xc3c] ;  /* 0x00030f0000047ab9 */ /* 0x000fc60000000800 */
[----:B------:R-:W3:Y:S01]  /*19a20*/  LDL R4, [R1+0xc] ;  /* 0x00000c0001047983 */ /* 0x000ee20000100800 */
[----:B--2---:R-:W-:Y:S02]  /*19a30*/  IMAD.MOV.U32 R10, RZ, RZ, R2 ;  /* 0x000000ffff0a7224 */ /* 0x004fe400078e0002 */
[----:B---3--:R-:W-:-:S05]  /*19a40*/  IMAD.IADD R0, R4, 0x1, R16 ;  /* 0x0000000104007824 */ /* 0x008fca00078e0210 */
[----:B------:R-:W-:-:S13]  /*19a50*/  ISETP.GE.OR P1, PT, R0, UR4, !P0 ;  /* 0x0000000400007c0c */ /* 0x000fda000c726670 */
[----:B------:R-:W1:Y:S08]  /*19a60*/  @!P1 LDC.64 R2, c[0x0][0xc80] ;  /* 0x00032000ff029b82 */ /* 0x000e700000000a00 */
[----:B------:R-:W2:Y:S01]  /*19a70*/  @!P1 LDC.64 R4, c[0x0][0xc78] ;  /* 0x00031e00ff049b82 */ /* 0x000ea20000000a00 */
[----:B-1----:R-:W-:-:S05]  /*19a80*/  @!P1 IMAD.WIDE R2, R0, 0x4, R2 ;  /* 0x0000000400029825 */ /* 0x002fca00078e0202 */
[----:B------:R2:W3:Y:S02]  /*19a90*/  @!P1 LDG.E R6, desc[UR42][R2.64] ;  /* 0x0000002a02069981 */ /* 0x0004e4000c1e1900 */
[----:B--2---:R-:W-:-:S06]  /*19aa0*/  @!P1 IMAD.WIDE R2, R0, 0x4, R4 ;  /* 0x0000000400029825 */ /* 0x004fcc00078e0204 */
[----:B------:R-:W2:Y:S01]  /*19ab0*/  @!P1 LDG.E R2, desc[UR42][R2.64] ;  /* 0x0000002a02029981 */ /* 0x000ea2000c1e1900 */
[----:B------:R-:W-:Y:S01]  /*19ac0*/  IMAD.MOV.U32 R5, RZ, RZ, RZ ;  /* 0x000000ffff057224 */ /* 0x000fe200078e00ff */
[C---:B------:R-:W-:Y:S01]  /*19ad0*/  ISETP.GE.U32.AND P2, PT, R16.reuse, 0x2, PT ;  /* 0x000000021000780c */ /* 0x040fe20003f46070 */
[----:B------:R-:W-:Y:S01]  /*19ae0*/  IMAD.MOV.U32 R8, RZ, RZ, RZ ;  /* 0x000000ffff087224 */ /* 0x000fe200078e00ff */
[C---:B------:R-:W-:Y:S01]  /*19af0*/  ISETP.GE.U32.AND P3, PT, R16.reuse, 0x4, PT ;  /* 0x000000041000780c */ /* 0x040fe20003f66070 */
[----:B------:R-:W-:Y:S01]  /*19b00*/  SHFL.IDX PT, R0, R10, RZ, 0x1f ;  /* 0x00001fff0a007589 */ /* 0x000fe200000e0000 */
[C---:B------:R-:W-:Y:S02]  /*19b10*/  ISETP.GE.U32.AND P4, PT, R16.reuse, 0x8, PT ;  /* 0x000000081000780c */ /* 0x040fe40003f86070 */
[----:B------:R-:W-:Y:S01]  /*19b20*/  ISETP.GE.U32.AND P5, PT, R16, 0x10, PT ;  /* 0x000000101000780c */ /* 0x000fe20003fa6070 */
[----:B---3--:R-:W-:Y:S02]  /*19b30*/  @!P1 IMAD.MOV.U32 R5, RZ, RZ, R6 ;  /* 0x000000ffff059224 */ /* 0x008fe400078e0006 */
[----:B------:R-:W-:-:S02]  /*19b40*/  IMAD.MOV.U32 R6, RZ, RZ, RZ ;  /* 0x000000ffff067224 */ /* 0x000fc400078e00ff */
[----:B--2---:R-:W-:Y:S01]  /*19b50*/  @!P1 IMAD.MOV.U32 R6, RZ, RZ, R2 ;  /* 0x000000ffff069224 */ /* 0x004fe200078e0002 */
[----:B------:R-:W-:-:S03]  /*19b60*/  ISETP.NE.AND P1, PT, R16, RZ, PT ;  /* 0x000000ff1000720c */ /* 0x000fc60003f25270 */
[----:B------:R-:W-:-:S05]  /*19b70*/  IMAD R2, R6, R5, RZ ;  /* 0x0000000506027224 */ /* 0x000fca00078e02ff */
[----:B------:R-:W1:Y:S02]  /*19b80*/  SHFL.UP PT, R3, R2, 0x1, RZ ;  /* 0x0420000002037989 */ /* 0x000e6400000e00ff */
[----:B-1----:R-:W-:-:S05]  /*19b90*/  SEL R7, R3, RZ, P1 ;  /* 0x000000ff03077207 */ /* 0x002fca0000800000 */
[----:B------:R-:W-:Y:S02]  /*19ba0*/  IMAD.IADD R2, R2, 0x1, R7 ;  /* 0x0000000102027824 */ /* 0x000fe400078e0207 */
[----:B------:R-:W-:Y:S04]  /*19bb0*/  SHFL.IDX PT, R7, R10, 0x1, 0x1f ;  /* 0x00201f000a077f89 */ /* 0x000fe800000e0000 */
        /* <DEDUP_REMOVED lines=12> */
[----:B0-----:R0:W1:Y:S02]  /*19c80*/  SHFL.IDX PT, R9, R3, 0x1f, 0x1f ;  /* 0x03e01f0003097f89 */ /* 0x00106400000e0000 */
.L_x_1018:
[----:B------:R-:W-:Y:S02]  /*19c90*/  ULDC UR4, c[0x0][0xc38] ;  /* 0x00030e0000047ab9 */ /* 0x000fe40000000800 */
[----:B------:R-:W-:-:S04]  /*19ca0*/  IMAD.U32 R2, RZ, RZ, UR4 ;  /* 0x00000004ff027e24 */ /* 0x000fc8000f8e00ff */
[----:B-1----:R-:W-:-:S04]  /*19cb0*/  IMAD R9, R9, R2, RZ ;  /* 0x0000000209097224 */ /* 0x002fc800078e02ff */
[----:B------:R-:W-:Y:S02]  /*19cc0*/  IMAD.IADD R4, R7, 0x1, R9 ;  /* 0x0000000107047824 */ /* 0x000fe400078e0209 */
[----:B------:R-:W-:-:S03]  /*19cd0*/  IMAD.MOV.U32 R7, RZ, RZ, R3 ;  /* 0x000000ffff077224 */ /* 0x000fc600078e0003 */
[----:B------:R-:W-:-:S13]  /*19ce0*/  ISETP.GT.AND P6, PT, R4, R0, PT ;  /* 0x000000000400720c */ /* 0x000fda0003fc4270 */
[----:B------:R-:W-:Y:S05]  /*19cf0*/  @P6 BRA `(.L_x_937) ;  /* 0x0000000000ac6947 */ /* 0x000fea0003800000 */
.L_x_940:
[----:B------:R-:W2:Y:S01]  /*19d00*/  LDL.LU R2, [R1+0xc] ;  /* 0x00000c0001027983 */ /* 0x000ea20000300800 */
[----:B0-----:R-:W0:Y:S01]  /*19d10*/  LDC R3, c[0x0][0xc3c] ;  /* 0x00030f00ff037b82 */ /* 0x001e220000000800 */
        /* <DEDUP_REMOVED lines=11> */
[----:B------:R0:W2:Y:S02]  /*19dd0*/  @!P6 LDG.E R5, desc[UR42][R2.64] ;  /* 0x0000002a0205e981 */ /* 0x0000a4000c1e1900 */
[----:B0-----:R-:W0:Y:S02]  /*19de0*/  @!P6 LDC.64 R2, c[0x0][0xc78] ;  /* 0x00031e00ff02eb82 */ /* 0x001e240000000a00 */
[----:B0-----:R-:W-:-:S04]  /*19df0*/  @!P6 IMAD.WIDE R2, R6, 0x4, R2 ;  /* 0x000000040602e825 */ /* 0x001fc800078e0202 */
[----:B------:R-:W-:-:S06]  /*19e00*/  IMAD.MOV.U32 R6, RZ, RZ, RZ ;  /* 0x000000ffff067224 */ /* 0x000fcc00078e00ff */
        /* <DEDUP_REMOVED lines=20> */
.L_x_1026:
[----:B------:R-:W-:Y:S02]  /*19f50*/  ULDC UR4, c[0x0][0xc38] ;  /* 0x00030e0000047ab9 */ /* 0x000fe40000000800 */
[----:B------:R-:W-:-:S04]  /*19f60*/  IMAD.U32 R2, RZ, RZ, UR4 ;  /* 0x00000004ff027e24 */ /* 0x000fc8000f8e00ff */
[----:B-1----:R-:W-:-:S04]  /*19f70*/  IMAD R9, R9, R2, RZ ;  /* 0x0000000209097224 */ /* 0x002fc800078e02ff */
[----:B------:R-:W-:-:S05]  /*19f80*/  IMAD.IADD R4, R9, 0x1, R4 ;  /* 0x0000000109047824 */ /* 0x000fca00078e0204 */
[----:B------:R-:W-:-:S13]  /*19f90*/  ISETP.GT.AND P6, PT, R4, R0, PT ;  /* 0x000000000400720c */ /* 0x000fda0003fc4270 */
[----:B------:R-:W-:Y:S05]  /*19fa0*/  @!P6 BRA `(.L_x_940) ;  /* 0xfffffffc0054e947 */ /* 0x000fea000383ffff */
.L_x_937:
[----:B------:R-:W-:Y:S01]  /*19fb0*/  IMAD.IADD R9, R4, 0x1, -R9 ;  /* 0x0000000104097824 */ /* 0x000fe200078e0a09 */
[----:B------:R-:W-:-:S03]  /*19fc0*/  UMOV UR4, 0xffffffff ;  /* 0xffffffff00047882 */ /* 0x000fc60000000000 */
[----:B0-----:R-:W-:-:S05]  /*19fd0*/  IMAD R3, R7, R2, R9 ;  /* 0x0000000207037224 */ /* 0x001fca00078e0209 */
[----:B------:R-:W-:Y:S01]  /*19fe0*/  ISETP.GT.AND P6, PT, R3, R0, PT ;  /* 0x000000000300720c */ /* 0x000fe20003fc4270 */
[----:B------:R-:W-:-:S12]  /*19ff0*/  BRA.DIV UR4, `(.L_x_941) ;  /* 0x0000002604ac7947 */ /* 0x000fd8000b800000 */
[----:B------:R-:W-:-:S04]  /*1a000*/  VOTE.ANY R3, PT, !P6 ;  /* 0x0000000000037806 */ /* 0x000fc800070e0100 */
[----:B------:R-:W0:Y:S02]  /*1a010*/  POPC R4, R3 ;  /* 0x0000000300047309 */ /* 0x000e240000000000 */
[----:B0-----:R0:W1:Y:S04]  /*1a020*/  SHFL.IDX PT, R5, R5, R4, 0x1f ;  /* 0x00001f0405057589 */ /* 0x00106800000e0000 */
[----:B------:R0:W2:Y:S02]  /*1a030*/  SHFL.IDX PT, R6, R6, R4, 0x1f ;  /* 0x00001f0406067589 */ /* 0x0000a400000e0000 */
.L_x_1031:
[----:B------:R-:W-:-:S13]  /*1a040*/  ISETP.NE.AND P0, PT, R3, RZ, PT ;  /* 0x000000ff0300720c */ /* 0x000fda0003f05270 */
[----:B------:R-:W-:Y:S05]  /*1a050*/  @!P0 BRA `(.L_x_942) ;  /* 0x0000000000148947 */ /* 0x000fea0003800000 */
[----:B------:R-:W-:Y:S01]  /*1a060*/  UMOV UR4, 0xffffffff ;  /* 0xffffffff00047882 */ /* 0x000fe20000000000 */
[----:B------:R-:W-:Y:S02]  /*1a070*/  VIADD R12, R4, 0xffffffff ;  /* 0xffffffff040c7836 */ /* 0x000fe40000000000 */
[----:B------:R-:W-:Y:S05]  /*1a080*/  BRA.DIV UR4, `(.L_x_943) ;  /* 0x0000002604e47947 */ /* 0x000fea000b800000 */
[----:B------:R3:W4:Y:S02]  /*1a090*/  SHFL.IDX PT, R7, R7, R12, 0x1f ;  /* 0x00001f0c07077589 */ /* 0x00072400000e0000 */
.L_x_1034:
[----:B----4-:R-:W-:-:S07]  /*1a0a0*/  IMAD.MOV.U32 R8, RZ, RZ, R7 ;  /* 0x000000ffff087224 */ /* 0x010fce00078e0007 */
.L_x_942:
[----:B------:R-:W4:Y:S01]  /*1a0b0*/  LDL.LU R10, [R1+0xc] ;  /* 0x00000c00010a7983 */ /* 0x000f220000300800 */
[----:B-1----:R-:W-:Y:S01]  /*1a0c0*/  IABS R7, R5 ;  /* 0x0000000500077213 */ /* 0x002fe20000000000 */
[----:B------:R-:W-:-:S03]  /*1a0d0*/  IMAD R9, R8, R2, R9 ;  /* 0x0000000208097224 */ /* 0x000fc600078e0209 */
[----:B------:R-:W1:Y:S01]  /*1a0e0*/  I2F.RP R2, R7 ;  /* 0x0000000700027306 */ /* 0x000e620000209400 */
[----:B------:R-:W-:Y:S01]  /*1a0f0*/  IMAD.IADD R0, R0, 0x1, -R9 ;  /* 0x0000000100007824 */ /* 0x000fe200078e0a09 */
[----:B------:R5:W-:Y:S02]  /*1a100*/  STL [R1], R9 ;  /* 0x0000000901007387 */ /* 0x000be40000100800 */
[----:B-----5:R-:W-:-:S04]  /*1a110*/  IABS R9, R5 ;  /* 0x0000000500097213 */ /* 0x020fc80000000000 */
[----:B-1----:R-:W1:Y:S01]  /*1a120*/  MUFU.RCP R2, R2 ;  /* 0x0000000200027308 */ /* 0x002e620000001000 */
[----:B------:R-:W-:Y:S02]  /*1a130*/  IMAD.MOV R9, RZ, RZ, -R9 ;  /* 0x000000ffff097224 */ /* 0x000fe400078e0a09 */
[----:B-1----:R-:W-:-:S05]  /*1a140*/  VIADD R2, R2, 0xffffffe ;  /* 0x0ffffffe02027836 */ /* 0x002fca0000000000 */
[----:B------:R-:W1:Y:S02]  /*1a150*/  F2I.FTZ.U32.TRUNC.NTZ R3, R2 ;  /* 0x0000000200037305 */ /* 0x000e64000021f000 */
[----:B-1----:R-:W-:-:S04]  /*1a160*/  IMAD.MOV R2, RZ, RZ, -R3 ;  /* 0x000000ffff027224 */ /* 0x002fc800078e0a03 */
        /* <DEDUP_REMOVED lines=11> */
[----:B--2---:R-:W-:-:S04]  /*1a220*/  IABS R7, R6 ;  /* 0x0000000600077213 */ /* 0x004fc80000000000 */
[----:B------:R-:W1:Y:S07]  /*1a230*/  I2F.RP R2, R7 ;  /* 0x0000000700027306 */ /* 0x000e6e0000209400 */
[----:B------:R-:W-:Y:S01]  /*1a240*/  @P0 VIADD R8, R8, 0x1 ;  /* 0x0000000108080836 */ /* 0x000fe20000000000 */
[----:B-1----:R-:W1:Y:S02]  /*1a250*/  MUFU.RCP R2, R2 ;  /* 0x0000000200027308 */ /* 0x002e640000001000 */
[----:B-1----:R-:W-:-:S06]  /*1a260*/  VIADD R2, R2, 0xffffffe ;  /* 0x0ffffffe02027836 */ /* 0x002fcc0000000000 */
[----:B------:R-:W1:Y:S02]  /*1a270*/  F2I.FTZ.U32.TRUNC.NTZ R3, R2 ;  /* 0x0000000200037305 */ /* 0x000e64000021f000 */
[----:B-1----:R-:W-:-:S04]  /*1a280*/  IMAD.MOV R2, RZ, RZ, -R3 ;  /* 0x000000ffff027224 */ /* 0x002fc800078e0a03 */
        /* <DEDUP_REMOVED lines=9> */
[-C--:B------:R-:W-:Y:S01]  /*1a320*/  IABS R3, R8.reuse ;  /* 0x0000000800037213 */ /* 0x080fe20000000000 */
[----:B------:R-:W-:-:S04]  /*1a330*/  IMAD R5, R5, R8, RZ ;  /* 0x0000000805057224 */ /* 0x000fc800078e02ff */
[----:B------:R-:W-:-:S04]  /*1a340*/  IMAD.HI.U32 R2, R2, R3, RZ ;  /* 0x0000000302027227 */ /* 0x000fc800078e00ff */
[----:B------:R-:W-:-:S05]  /*1a350*/  IMAD R3, R2, R9, R3 ;  /* 0x0000000902037224 */ /* 0x000fca00078e0203 */
[----:B------:R-:W-:-:S13]  /*1a360*/  ISETP.GT.U32.AND P1, PT, R7, R3, PT ;  /* 0x000000030700720c */ /* 0x000fda0003f24070 */
[----:B------:R-:W-:Y:S02]  /*1a370*/  @!P1 IMAD.IADD R3, R3, 0x1, -R7 ;  /* 0x0000000103039824 */ /* 0x000fe400078e0a07 */
[----:B------:R-:W-:Y:S01]  /*1a380*/  @!P1 VIADD R2, R2, 0x1 ;  /* 0x0000000102029836 */ /* 0x000fe20000000000 */
[----:B------:R-:W-:Y:S02]  /*1a390*/  ISETP.NE.AND P1, PT, R6, RZ, PT ;  /* 0x000000ff0600720c */ /* 0x000fe40003f25270 */
[----:B------:R-:W-:Y:S02]  /*1a3a0*/  ISETP.GE.U32.AND P0, PT, R3, R7, PT ;  /* 0x000000070300720c */ /* 0x000fe40003f06070 */
[----:B------:R-:W-:-:S04]  /*1a3b0*/  LOP3.LUT R3, R8, R6, RZ, 0x3c, !PT ;  /* 0x0000000608037212 */ /* 0x000fc800078e3cff */
[----:B------:R-:W-:-:S07]  /*1a3c0*/  ISETP.GE.AND P2, PT, R3, RZ, PT ;  /* 0x000000ff0300720c */ /* 0x000fce0003f46270 */
[----:B------:R-:W-:-:S06]  /*1a3d0*/  @P0 VIADD R2, R2, 0x1 ;  /* 0x0000000102020836 */ /* 0x000fcc0000000000 */
[----:B------:R-:W-:Y:S01]  /*1a3e0*/  @!P2 IMAD.MOV R2, RZ, RZ, -R2 ;  /* 0x000000ffff02a224 */ /* 0x000fe200078e0a02 */
[----:B------:R-:W-:-:S05]  /*1a3f0*/  @!P1 LOP3.LUT R2, RZ, R6, RZ, 0x33, !PT ;  /* 0x00000006ff029212 */ /* 0x000fca00078e33ff */
[--C-:B------:R-:W-:Y:S02]  /*1a400*/  IMAD.MOV R3, RZ, RZ, -R2.reuse ;  /* 0x000000ffff037224 */ /* 0x100fe400078e0a02 */
[C---:B------:R-:W-:Y:S02]  /*1a410*/  IMAD R2, R6.reuse, 0x1000000, R2 ;  /* 0x0100000006027824 */ /* 0x040fe400078e0202 */
[----:B------:R-:W-:Y:S02]  /*1a420*/  IMAD R3, R6, R3, R8 ;  /* 0x0000000306037224 */ /* 0x000fe400078e0208 */
[----:B----4-:R-:W-:Y:S02]  /*1a430*/  IMAD.IADD R10, R4, 0x1, R10 ;  /* 0x00000001040a7824 */ /* 0x010fe400078e020a */
[----:B0-----:R-:W-:Y:S02]  /*1a440*/  IMAD.IADD R4, R0, 0x1, -R5 ;  /* 0x0000000100047824 */ /* 0x001fe400078e0a05 */
[----:B------:R-:W-:-:S05]  /*1a450*/  IMAD R0, R3, 0x10000, R2 ;  /* 0x0001000003007824 */ /* 0x000fca00078e0202 */
[----:B------:R0:W-:Y:S04]  /*1a460*/  STL [R1+0x8], R0 ;  /* 0x0000080001007387 */ /* 0x0001e80000100800 */
[----:B------:R0:W-:Y:S04]  /*1a470*/  STL [R1+0xc], R10 ;  /* 0x00000c0a01007387 */ /* 0x0001e80000100800 */
[----:B------:R0:W-:Y:S01]  /*1a480*/  STL [R1+0x4], R4 ;  /* 0x0000040401007387 */ /* 0x0001e20000100800 */
[----:B------:R-:W-:Y:S05]  /*1a490*/  BRA `(.L_x_944) ;  /* 0x0000000000287947 */ /* 0x000fea0003800000 */
.L_x_938:
        /* <DEDUP_REMOVED lines=10> */
.L_x_944:
[----:B-1----:R-:W2:Y:S04]  /*1a540*/  LDL R3, [R1+0x8] ;  /* 0x0000080001037983 */ /* 0x002ea80000100800 */
[----:B------:R-:W4:Y:S04]  /*1a550*/  LDL R2, [R1+0xc] ;  /* 0x00000c0001027983 */ /* 0x000f280000100800 */
[----:B------:R-:W5:Y:S04]  /*1a560*/  LDL R5, [R1+0x4] ;  /* 0x0000040001057983 */ /* 0x000f680000100800 */
[----:B0-----:R-:W5:Y:S01]  /*1a570*/  LDL R4, [R1] ;  /* 0x0000000001047983 */ /* 0x001f620000100800 */
        /* <DEDUP_REMOVED lines=8> */
[----:B----4-:R-:W-:Y:S01]  /*1a600*/  IMAD.MOV.U32 R7, RZ, RZ, R2 ;  /* 0x000000ffff077224 */ /* 0x010fe200078e0002 */
[----:B0-----:R-:W-:-:S05]  /*1a610*/  @!P0 LEA R18, R3, R0, 0x18 ;  /* 0x0000000003128211 */ /* 0x001fca00078ec0ff */
[----:B-----5:R0:W-:Y:S01]  /*1a620*/  @!P0 STS.128 [R18+0x28cd0], R4 ;  /* 0x028cd00412008388 */ /* 0x0201e20000000c00 */
[----:B------:R-:W-:Y:S06]  /*1a630*/  BAR.ARV 0x5, 0x180 ;  /* 0x0146000000007b1d */ /* 0x000fec0000002000 */
.L_x_935:
[----:B------:R-:W2:Y:S01]  /*1a640*/  LDL R0, [R1+0xc] ;  /* 0x00000c0001007983 */ /* 0x000ea20000100800 */
[----:B------:R-:W-:Y:S02]  /*1a650*/  ULDC UR4, c[0x0][0xc3c] ;  /* 0x00030f0000047ab9 */ /* 0x000fe40000000800 */
[----:B--2---:R-:W-:-:S13]  /*1a660*/  ISETP.GE.AND P0, PT, R0, UR4, PT ;  /* 0x0000000400007c0c */ /* 0x004fda000bf06270 */
[----:B------:R-:W-:Y:S05]  /*1a670*/  @!P0 BRA `(.L_x_945) ;  /* 0xffffff80003c8947 */ /* 0x000fea000383ffff */
[----:B------:R-:W-:Y:S05]  /*1a680*/  BSYNC B8 ;  /* 0x0000000000087941 */ /* 0x000fea0003800000 */
.L_x_779:
[----:B--2---:R-:W2:Y:S01]  /*1a690*/  LDL.LU R0, [R1+0x54] ;  /* 0x0000540001007983 */ /* 0x004ea20000300800 */
[----:B------:R-:W-:Y:S01]  /*1a6a0*/  BSSY B0, `(.L_x_946) ;  /* 0x000000b000007945 */ /* 0x000fe20003800000 */
[----:B01----:R-:W0:Y:S01]  /*1a6b0*/  S2R R5, SR_CgaCtaId ;  /* 0x0000000000057919 */ /* 0x003e220000008800 */
[----:B--2---:R-:W-:-:S05]  /*1a6c0*/  VIADD R0, R0, 0x1 ;  /* 0x0000000100007836 */ /* 0x004fca0000000000 */
        /* <DEDUP_REMOVED lines=8> */
.L_x_1035:
[----:B------:R-:W-:Y:S05]  /*1a750*/  BSYNC B0 ;  /* 0x0000000000007941 */ /* 0x000fea0003800000 */
.L_x_946:
[----:B------:R-:W-:-:S03]  /*1a760*/  UMOV UR4, 0xffffffff ;  /* 0xffffffff00047882 */ /* 0x000fc60000000000 */
[----:B------:R-:W-:Y:S05]  /*1a770*/  BRA.DIV UR4, `(.L_x_948) ;  /* 0x0000002204647947 */ /* 0x000fea000b800000 */
[----:B------:R-:W1:Y:S02]  /*1a780*/  S2R R2, SR_TID.X ;  /* 0x0000000000027919 */ /* 0x000e640000002100 */
[----:B-1----:R-:W-:-:S04]  /*1a790*/  SHF.R.U32.HI R2, RZ, 0x5, R2 ;  /* 0x00000005ff027819 */ /* 0x002fc80000011602 */
[----:B------:R-:W-:-:S05]  /*1a7a0*/  LOP3.LUT R2, R2, 0x3, RZ, 0xc0, !PT ;  /* 0x0000000302027812 */ /* 0x000fca00078ec0ff */
[----:B------:R1:W2:Y:S02]  /*1a7b0*/  SHFL.IDX PT, R14, R2, RZ, 0x1f ;  /* 0x00001fff020e7589 */ /* 0x0002a400000e0000 */
.L_x_1038:
[----:B--2---:R-:W-:-:S13]  /*1a7c0*/  ISETP.NE.AND P0, PT, R14, RZ, PT ;  /* 0x000000ff0e00720c */ /* 0x004fda0003f05270 */
[----:B------:R-:W-:Y:S05]  /*1a7d0*/  @P0 BRA `(.L_x_643) ;  /* 0x00000000008c0947 */ /* 0x000fea0003800000 */
[----:B------:R-:W-:-:S03]  /*1a7e0*/  UMOV UR4, 0xffffffff ;  /* 0xffffffff00047882 */ /* 0x000fc60000000000 */
[----:B------:R-:W-:Y:S05]  /*1a7f0*/  BRA.DIV UR4, `(.L_x_949) ;  /* 0x0000002204787947 */ /* 0x000fea000b800000 */
[----:B------:R-:W-:-:S13]  /*1a800*/  ELECT P6, URZ, PT ;  /* 0x00000000003f782f */ /* 0x000fda00038c0000 */
.L_x_1041:
[----:B------:R-:W-:Y:S05]  /*1a810*/  @!P6 BRA `(.L_x_643) ;  /* 0x00000000007ce947 */ /* 0x000fea0003800000 */
[----:B------:R-:W-:-:S06]  /*1a820*/  ULOP3.LUT UR4, UR36, 0x2, URZ, 0xfc, !UPT ;  /* 0x0000000224047892 */ /* 0x000fcc000f8efc3f */
[----:B-1----:R-:W-:-:S05]  /*1a830*/  IMAD.U32 R2, RZ, RZ, UR4 ;  /* 0x00000004ff027e24 */ /* 0x002fca000f8e00ff */
[----:B------:R-:W-:-:S13]  /*1a840*/  ISETP.NE.AND P2, PT, R2, 0x3, PT ;  /* 0x000000030200780c */ /* 0x000fda0003f45270 */
[----:B------:R-:W-:Y:S05]  /*1a850*/  @!P2 BRA `(.L_x_950) ;  /* 0x000000000004a947 */ /* 0x000fea0003800000 */
[----:B------:R-:W-:Y:S01]  /*1a860*/  BPT.TRAP 0x1 ;  /* 0x000000040000795c */ /* 0x000fe20000300000 */
.L_x_950:
[----:B------:R-:W2:Y:S01]  /*1a870*/  LDL.LU R7, [R1+0x14] ;  /* 0x0000140001077983 */ /* 0x000ea20000300800 */
[----:B------:R-:W-:Y:S02]  /*1a880*/  VIADD R2, R0, 0x28c40 ;  /* 0x00028c4000027836 */ /* 0x000fe40000000000 */
[C---:B0-----:R-:W-:Y:S02]  /*1a890*/  VIADD R3, R19.reuse, 0x1 ;  /* 0x0000000113037836 */ /* 0x041fe40000000000 */
[----:B------:R-:W-:-:S03]  /*1a8a0*/  IMAD R6, R19, 0x8, R2 ;  /* 0x0000000813067824 */ /* 0x000fc600078e0202 */
[----:B------:R-:W-:-:S04]  /*1a8b0*/  ISETP.NE.AND P1, PT, R3, 0x2, PT ;  /* 0x000000020300780c */ /* 0x000fc80003f25270 */
[----:B------:R-:W-:Y:S02]  /*1a8c0*/  SEL R4, RZ, 0x1, P1 ;  /* 0x00000001ff047807 */ /* 0x000fe40000800000 */
[----:B------:R-:W-:Y:S02]  /*1a8d0*/  SEL R3, R3, RZ, P1 ;  /* 0x000000ff03037207 */ /* 0x000fe40000800000 */
[C---:B--2---:R-:W-:Y:S02]  /*1a8e0*/  SHF.L.U32 R5, R7.reuse, 0x1f, RZ ;  /* 0x0000001f07057819 */ /* 0x044fe400000006ff */
[----:B------:R-:W-:Y:S01]  /*1a8f0*/  LOP3.LUT R4, R7, R4, RZ, 0x3c, !PT ;  /* 0x0000000407047212 */ /* 0x000fe200078e3cff */
[----:B------:R-:W-:Y:S01]  /*1a900*/  IMAD R7, R3, 0x8, R2 ;  /* 0x0000000803077824 */ /* 0x000fe200078e0202 */
[----:B------:R-:W0:Y:S02]  /*1a910*/  SYNCS.PHASECHK.TRANS64.TRYWAIT P0, [R6+URZ], R5 ;  /* 0x00000005060075a7 */ /* 0x000e24000800017f */
[----:B------:R-:W-:Y:S01]  /*1a920*/  SHF.L.U32 R2, R4, 0x1f, RZ ;  /* 0x0000001f04027819 */ /* 0x000fe200000006ff */
[----:B0-----:R-:W-:Y:S06]  /*1a930*/  @!P0 BRA `(.L_x_951) ;  /* 0x0000002000488947 */ /* 0x001fec0003800000 */
.L_x_1042:
[----:B------:R-:W1:Y:S02]  /*1a940*/  SYNCS.PHASECHK.TRANS64.TRYWAIT P0, [R7+URZ], R2 ;  /* 0x00000002070075a7 */ /* 0x000e64000800017f */
[----:B-1----:R-:W-:Y:S05]  /*1a950*/  @!P0 BRA `(.L_x_952) ;  /* 0x0000002000548947 */ /* 0x002fea0003800000 */
.L_x_1043:
[----:B------:R-:W-:Y:S05]  /*1a960*/  @!P2 BRA `(.L_x_953) ;  /* 0x000000000004a947 */ /* 0x000fea0003800000 */
[----:B------:R-:W-:Y:S01]  /*1a970*/  BPT.TRAP 0x1 ;  /* 0x000000040000795c */ /* 0x000fe20000300000 */
.L_x_953:
[----:B------:R-:W-:-:S04]  /*1a980*/  VIADD R0, R0, 0x28c60 ;  /* 0x00028c6000007836 */ /* 0x000fc80000000000 */
[----:B------:R-:W-:-:S04]  /*1a990*/  IMAD R4, R19, 0x8, R0 ;  /* 0x0000000813047824 */ /* 0x000fc800078e0200 */
[----:B------:R-:W2:Y:S02]  /*1a9a0*/  SYNCS.PHASECHK.TRANS64.TRYWAIT P0, [R4+URZ], R5 ;  /* 0x00000005040075a7 */ /* 0x000ea4000800017f */
[----:B--2---:R-:W-:Y:S05]  /*1a9b0*/  @!P0 BRA `(.L_x_954) ;  /* 0x0000002000508947 */ /* 0x004fea0003800000 */
.L_x_1044:
[----:B------:R-:W-:-:S07]  /*1a9c0*/  IMAD R3, R3, 0x8, R0 ;  /* 0x0000000803037824 */ /* 0x000fce00078e0200 */
.L_x_955:
[----:B----4-:R4:W0:Y:S02]  /*1a9d0*/  SYNCS.PHASECHK.TRANS64.TRYWAIT P0, [R3+URZ], R2 ;  /* 0x00000002030075a7 */ /* 0x010824000800017f */
[----:B0-----:R-:W-:Y:S05]  /*1a9e0*/  @!P0 NANOSLEEP.SYNCS 0x989680 ;  /* 0x009896800000895d */ /* 0x001fea0003900000 */
[----:B------:R-:W0:Y:S02]  /*1a9f0*/  @!P0 SYNCS.PHASECHK.TRANS64 P0, [R3+URZ], R2 ;  /* 0x00000002030085a7 */ /* 0x000e24000800007f */
[----:B0-----:R-:W-:Y:S05]  /*1aa00*/  @!P0 BRA `(.L_x_955) ;  /* 0xfffffffc00f08947 */ /* 0x001fea000383ffff */
.L_x_643:
[----:B------:R-:W-:Y:S05]  /*1aa10*/  BSYNC B9 ;  /* 0x0000000000097941 */ /* 0x000fea0003800000 */
.L_x_640:
[----:B------:R-:W-:Y:S05]  /*1aa20*/  EXIT ;  /* 0x000000000000794d */ /* 0x000fea0003800000 */
.L_x_661:
[----:B0-----:R0:W1:Y:S02]  /*1aa30*/  SYNCS.PHASECHK.TRANS64.TRYWAIT P5, [R73+URZ+0x28c90], R76 ;  /* 0x028c904c490075a7 */ /* 0x00106400080a017f */
[----:B-1----:R-:W-:Y:S05]  /*1aa40*/  @!P5 NANOSLEEP.SYNCS 0x989680 ;  /* 0x009896800000d95d */ /* 0x002fea0003900000 */
[----:B------:R-:W1:Y:S02]  /*1aa50*/  @!P5 SYNCS.PHASECHK.TRANS64 P5, [R73+URZ+0x28c90], R76 ;  /* 0x028c904c4900d5a7 */ /* 0x000e6400080a007f */
[----:B-1----:R-:W-:Y:S05]  /*1aa60*/  @!P5 BRA `(.L_x_661) ;  /* 0xfffffffc00f0d947 */ /* 0x002fea000383ffff */
[----:B------:R-:W-:Y:S05]  /*1aa70*/  BRA `(.L_x_956) ;  /* 0xfffffe8000987947 */ /* 0x000fea000383ffff */
.L_x_671:
[----:B0-----:R0:W1:Y:S02]  /*1aa80*/  SYNCS.PHASECHK.TRANS64.TRYWAIT P5, [R73+URZ+0x28c90], R76 ;  /* 0x028c904c490075a7 */ /* 0x00106400080a017f */
[----:B-1----:R-:W-:Y:S05]  /*1aa90*/  @!P5 NANOSLEEP.SYNCS 0x989680 ;  /* 0x009896800000d95d */ /* 0x002fea0003900000 */
[----:B------:R-:W1:Y:S02]  /*1aaa0*/  @!P5 SYNCS.PHASECHK.TRANS64 P5, [R73+URZ+0x28c90], R76 ;  /* 0x028c904c4900d5a7 */ /* 0x000e6400080a007f */
[----:B-1----:R-:W-:Y:S05]  /*1aab0*/  @!P5 BRA `(.L_x_671) ;  /* 0xfffffffc00f0d947 */ /* 0x002fea000383ffff */
[----:B------:R-:W-:Y:S05]  /*1aac0*/  BRA `(.L_x_957) ;  /* 0xfffffe8800e87947 */ /* 0x000fea000383ffff */
.L_x_676:
[----:B0-----:R0:W1:Y:S02]  /*1aad0*/  SYNCS.PHASECHK.TRANS64.TRYWAIT P4, [R73+URZ+0x28c90], R76 ;  /* 0x028c904c490075a7 */ /* 0x001064000808017f */
[----:B-1----:R-:W-:Y:S05]  /*1aae0*/  @!P4 NANOSLEEP.SYNCS 0x989680 ;  /* 0x009896800000c95d */ /* 0x002fea0003900000 */
[----:B------:R-:W1:Y:S02]  /*1aaf0*/  @!P4 SYNCS.PHASECHK.TRANS64 P4, [R73+URZ+0x28c90], R76 ;  /* 0x028c904c4900c5a7 */ /* 0x000e64000808007f */
[----:B-1----:R-:W-:Y:S05]  /*1ab00*/  @!P4 BRA `(.L_x_676) ;  /* 0xfffffffc00f0c947 */ /* 0x002fea000383ffff */
[----:B------:R-:W-:Y:S05]  /*1ab10*/  BRA `(.L_x_958) ;  /* 0xfffffe9000fc7947 */ /* 0x000fea000383ffff */
.L_x_680:
[----:B--2---:R2:W0:Y:S02]  /*1ab20*/  SYNCS.PHASECHK.TRANS64.TRYWAIT P3, [R73+URZ+0x28cb0], R76 ;  /* 0x028cb04c490075a7 */ /* 0x004424000806017f */
[----:B0-----:R-:W-:Y:S05]  /*1ab30*/  @!P3 NANOSLEEP.SYNCS 0x989680 ;  /* 0x009896800000b95d */ /* 0x001fea0003900000 */
[----:B------:R-:W0:Y:S02]  /*1ab40*/  @!P3 SYNCS.PHASECHK.TRANS64 P3, [R73+URZ+0x28cb0], R76 ;  /* 0x028cb04c4900b5a7 */ /* 0x000e24000806007f */
[----:B0-----:R-:W-:Y:S05]  /*1ab50*/  @!P3 BRA `(.L_x_680) ;  /* 0xfffffffc00f0b947 */ /* 0x001fea000383ffff */
[----:B------:R-:W-:Y:S05]  /*1ab60*/  BRA `(.L_x_959) ;  /* 0xfffffe9400787947 */ /* 0x000fea000383ffff */
.L_x_693:
[----:B0-----:R0:W1:Y:S02]  /*1ab70*/  SYNCS.PHASECHK.TRANS64.TRYWAIT P0, [R5+URZ+0x28c50], R8 ;  /* 0x028c5008050075a7 */ /* 0x001064000800017f */
[----:B-1----:R-:W-:Y:S05]  /*1ab80*/  @!P0 NANOSLEEP.SYNCS 0x989680 ;  /* 0x009896800000895d */ /* 0x002fea0003900000 */
[----:B------:R-:W1:Y:S02]  /*1ab90*/  @!P0 SYNCS.PHASECHK.TRANS64 P0, [R5+URZ+0x28c50], R8 ;  /* 0x028c5008050085a7 */ /* 0x000e64000800007f */
[----:B-1----:R-:W-:Y:S05]  /*1aba0*/  @!P0 BRA `(.L_x_693) ;  /* 0xfffffffc00f08947 */ /* 0x002fea000383ffff */
[----:B------:R-:W-:Y:S05]  /*1abb0*/  BRA `(.L_x_960) ;  /* 0xfffffea4002c7947 */ /* 0x000fea000383ffff */
.L_x_700:
[----:B-1----:R1:W2:Y:S02]  /*1abc0*/  SYNCS.PHASECHK.TRANS64.TRYWAIT P0, [R4+URZ+0x28c50], R5 ;  /* 0x028c5005040075a7 */ /* 0x0022a4000800017f */
[----:B--2---:R-:W-:Y:S05]  /*1abd0*/  @!P0 NANOSLEEP.SYNCS 0x989680 ;  /* 0x009896800000895d */ /* 0x004fea0003900000 */
[----:B------:R-:W2:Y:S02]  /*1abe0*/  @!P0 SYNCS.PHASECHK.TRANS64 P0, [R4+URZ+0x28c50], R5 ;  /* 0x028c5005040085a7 */ /* 0x000ea4000800007f */
[----:B--2---:R-:W-:Y:S05]  /*1abf0*/  @!P0 BRA `(.L_x_700) ;  /* 0xfffffffc00f08947 */ /* 0x004fea000383ffff */
[----:B------:R-:W-:Y:S05]  /*1ac00*/  BRA `(.L_x_699) ;  /* 0xfffffeb000687947 */ /* 0x000fea000383ffff */
.L_x_715:
        /* <DEDUP_REMOVED lines=8> */
.L_x_962:
[----:B------:R-:W-:Y:S05]  /*1ac90*/  BSYNC B1 ;  /* 0x0000000000017941 */ /* 0x000fea0003800000 */
.L_x_961:
[----:B------:R-:W-:Y:S02]  /*1aca0*/  IMAD.MOV.U32 R13, RZ, RZ, R25 ;  /* 0x000000ffff0d7224 */ /* 0x000fe400078e0019 */
[----:B------:R-:W-:Y:S02]  /*1acb0*/  IMAD.MOV.U32 R12, RZ, RZ, RZ ;  /* 0x000000ffff0c7224 */ /* 0x000fe400078e00ff */
[----:B------:R-:W-:Y:S02]  /*1acc0*/  IMAD.MOV.U32 R11, RZ, RZ, 0x1c1f ;  /* 0x00001c1fff0b7424 */ /* 0x000fe400078e00ff */
[----:B------:R-:W-:Y:S02]  /*1acd0*/  IMAD.MOV.U32 R15, RZ, RZ, -0x1 ;  /* 0xffffffffff0f7424 */ /* 0x000fe400078e00ff */
[----:B------:R-:W-:-:S07]  /*1ace0*/  IMAD.MOV.U32 R3, RZ, RZ, R14 ;  /* 0x000000ffff037224 */ /* 0x000fce00078e000e */
[----:B------:R-:W-:Y:S05]  /*1acf0*/  WARPSYNC.COLLECTIVE R15, `(.L_x_963) ;  /* 0x000000000f087348 */ /* 0x000fea0003c00000 */
[----:B------:R0:W1:Y:S02]  /*1ad00*/  SHFL.IDX P6, R14, R13, R12, R11 ;  /* 0x0000000c0d0e7389 */ /* 0x00006400000c000b */
[----:B01----:R-:W-:Y:S01]  /*1ad10*/  ENDCOLLECTIVE ;  /* 0x000000000000791b */ /* 0x003fe20003800000 */
.L_x_963:
[----:B------:R-:W-:Y:S02]  /*1ad20*/  IMAD.MOV.U32 R13, RZ, RZ, R24 ;  /* 0x000000ffff0d7224 */ /* 0x000fe400078e0018 */
[----:B------:R-:W-:-:S07]  /*1ad30*/  IMAD.MOV.U32 R0, RZ, RZ, R14 ;  /* 0x000000ffff007224 */ /* 0x000fce00078e000e */
[----:B------:R-:W-:Y:S05]  /*1ad40*/  WARPSYNC.COLLECTIVE R15, `(.L_x_964) ;  /* 0x000000000f087348 */ /* 0x000fea0003c00000 */
[----:B------:R0:W1:Y:S02]  /*1ad50*/  SHFL.IDX P6, R14, R13, R12, R11 ;  /* 0x0000000c0d0e7389 */ /* 0x00006400000c000b */
[----:B01----:R-:W-:Y:S01]  /*1ad60*/  ENDCOLLECTIVE ;  /* 0x000000000000791b */ /* 0x003fe20003800000 */
.L_x_964:
[----:B------:R-:W-:Y:S02]  /*1ad70*/  IMAD.MOV.U32 R13, RZ, RZ, R28 ;  /* 0x000000ffff0d7224 */ /* 0x000fe400078e001c */
[----:B------:R-:W-:-:S07]  /*1ad80*/  IMAD.MOV.U32 R24, RZ, RZ, R14 ;  /* 0x000000ffff187224 */ /* 0x000fce00078e000e */
[----:B------:R-:W-:Y:S05]  /*1ad90*/  WARPSYNC.COLLECTIVE R15, `(.L_x_965) ;  /* 0x000000000f087348 */ /* 0x000fea0003c00000 */
[----:B------:R0:W1:Y:S02]  /*1ada0*/  SHFL.IDX P6, R14, R13, R12, R11 ;  /* 0x0000000c0d0e7389 */ /* 0x00006400000c000b */
[----:B01----:R-:W-:Y:S01]  /*1adb0*/  ENDCOLLECTIVE ;  /* 0x000000000000791b */ /* 0x003fe20003800000 */
.L_x_965:
[----:B------:R-:W-:Y:S01]  /*1adc0*/  IMAD.MOV.U32 R21, RZ, RZ, R14 ;  /* 0x000000ffff157224 */ /* 0x000fe200078e000e */
[----:B------:R-:W-:Y:S06]  /*1add0*/  BRA `(.L_x_966) ;  /* 0xfffffec8002c7947 */ /* 0x000fec000383ffff */
.L_x_719:
[----:B0-----:R0:W1:Y:S02]  /*1ade0*/  SYNCS.PHASECHK.TRANS64.TRYWAIT P0, [R2+URZ+0x28c00], R13 ;  /* 0x028c000d020075a7 */ /* 0x001064000800017f */
[----:B-1----:R-:W-:Y:S05]  /*1adf0*/  @!P0 NANOSLEEP.SYNCS 0x989680 ;  /* 0x009896800000895d */ /* 0x002fea0003900000 */
[----:B------:R-:W1:Y:S02]  /*1ae00*/  @!P0 SYNCS.PHASECHK.TRANS64 P0, [R2+URZ+0x28c00], R13 ;  /* 0x028c000d020085a7 */ /* 0x000e64000800007f */
[----:B-1----:R-:W-:Y:S05]  /*1ae10*/  @!P0 BRA `(.L_x_719) ;  /* 0xfffffffc00f08947 */ /* 0x002fea000383ffff */
[----:B------:R-:W-:Y:S05]  /*1ae20*/  BRA `(.L_x_967) ;  /* 0xfffffecc00507947 */ /* 0x000fea000383ffff */
.L_x_727:
        /* <DEDUP_REMOVED lines=8> */
.L_x_969:
[----:B------:R-:W-:Y:S05]  /*1aeb0*/  BSYNC B1 ;  /* 0x0000000000017941 */ /* 0x000fea0003800000 */
.L_x_968:
        /* <DEDUP_REMOVED lines=8> */
.L_x_970:
[----:B------:R-:W-:Y:S02]  /*1af40*/  IMAD.MOV.U32 R13, RZ, RZ, R24 ;  /* 0x000000ffff0d7224 */ /* 0x000fe400078e0018 */
[----:B------:R-:W-:-:S07]  /*1af50*/  IMAD.MOV.U32 R3, RZ, RZ, R14 ;  /* 0x000000ffff037224 */ /* 0x000fce00078e000e */
[----:B------:R-:W-:Y:S05]  /*1af60*/  WARPSYNC.COLLECTIVE R15, `(.L_x_971) ;  /* 0x000000000f087348 */ /* 0x000fea0003c00000 */
[----:B------:R0:W1:Y:S02]  /*1af70*/  SHFL.IDX P6, R14, R13, R12, R11 ;  /* 0x0000000c0d0e7389 */ /* 0x00006400000c000b */
[----:B01----:R-:W-:Y:S01]  /*1af80*/  ENDCOLLECTIVE ;  /* 0x000000000000791b */ /* 0x003fe20003800000 */
.L_x_971:
[----:B------:R-:W-:Y:S02]  /*1af90*/  IMAD.MOV.U32 R13, RZ, RZ, R28 ;  /* 0x000000ffff0d7224 */ /* 0x000fe400078e001c */
[----:B------:R-:W-:-:S07]  /*1afa0*/  IMAD.MOV.U32 R5, RZ, RZ, R14 ;  /* 0x000000ffff057224 */ /* 0x000fce00078e000e */
[----:B------:R-:W-:Y:S05]  /*1afb0*/  WARPSYNC.COLLECTIVE R15, `(.L_x_972) ;  /* 0x000000000f087348 */ /* 0x000fea0003c00000 */
[----:B------:R0:W1:Y:S02]  /*1afc0*/  SHFL.IDX P6, R14, R13, R12, R11 ;  /* 0x0000000c0d0e7389 */ /* 0x00006400000c000b */
[----:B01----:R-:W-:Y:S01]  /*1afd0*/  ENDCOLLECTIVE ;  /* 0x000000000000791b */ /* 0x003fe20003800000 */
.L_x_972:
[----:B------:R-:W-:Y:S02]  /*1afe0*/  IMAD.MOV.U32 R12, RZ, RZ, R3 ;  /* 0x000000ffff0c7224 */ /* 0x000fe400078e0003 */
[----:B------:R-:W-:Y:S01]  /*1aff0*/  IMAD.MOV.U32 R13, RZ, RZ, R0 ;  /* 0x000000ffff0d7224 */ /* 0x000fe200078e0000 */
[----:B------:R-:W-:Y:S06]  /*1b000*/  BRA `(.L_x_973) ;  /* 0xfffffed400b47947 */ /* 0x000fec000383ffff */
.L_x_731:
[----:B0-----:R0:W1:Y:S02]  /*1b010*/  SYNCS.PHASECHK.TRANS64.TRYWAIT P1, [R2+URZ+0x28c00], R13 ;  /* 0x028c000d020075a7 */ /* 0x001064000802017f */
[----:B-1----:R-:W-:Y:S05]  /*1b020*/  @!P1 NANOSLEEP.SYNCS 0x989680 ;  /* 0x009896800000995d */ /* 0x002fea0003900000 */
[----:B------:R-:W1:Y:S02]  /*1b030*/  @!P1 SYNCS.PHASECHK.TRANS64 P1, [R2+URZ+0x28c00], R13 ;  /* 0x028c000d020095a7 */ /* 0x000e64000802007f */
[----:B-1----:R-:W-:Y:S05]  /*1b040*/  @!P1 BRA `(.L_x_731) ;  /* 0xfffffffc00f09947 */ /* 0x002fea000383ffff */
[----:B------:R-:W-:Y:S05]  /*1b050*/  BRA `(.L_x_974) ;  /* 0xfffffed800887947 */ /* 0x000fea000383ffff */
.L_x_737:
[----:B0-----:R0:W1:Y:S02]  /*1b060*/  SYNCS.PHASECHK.TRANS64.TRYWAIT P1, [R14+URZ+0x28c30], R15 ;  /* 0x028c300f0e0075a7 */ /* 0x001064000802017f */
[----:B-1----:R-:W-:Y:S05]  /*1b070*/  @!P1 NANOSLEEP.SYNCS 0x989680 ;  /* 0x009896800000995d */ /* 0x002fea0003900000 */
[----:B------:R-:W1:Y:S02]  /*1b080*/  @!P1 SYNCS.PHASECHK.TRANS64 P1, [R14+URZ+0x28c30], R15 ;  /* 0x028c300f0e0095a7 */ /* 0x000e64000802007f */
[----:B-1----:R-:W-:Y:S05]  /*1b090*/  @!P1 BRA `(.L_x_737) ;  /* 0xfffffffc00f09947 */ /* 0x002fea000383ffff */
[----:B------:R-:W-:Y:S05]  /*1b0a0*/  BRA `(.L_x_736) ;  /* 0xfffffee400b07947 */ /* 0x000fea000383ffff */
.L_x_742:
[----:B--2---:R2:W3:Y:S02]  /*1b0b0*/  SYNCS.PHASECHK.TRANS64.TRYWAIT P2, [R14+URZ+0x28c50], R15 ;  /* 0x028c500f0e0075a7 */ /* 0x0044e4000804017f */
[----:B---3--:R-:W-:Y:S05]  /*1b0c0*/  @!P2 NANOSLEEP.SYNCS 0x989680 ;  /* 0x009896800000a95d */ /* 0x008fea0003900000 */
[----:B------:R-:W3:Y:S02]  /*1b0d0*/  @!P2 SYNCS.PHASECHK.TRANS64 P2, [R14+URZ+0x28c50], R15 ;  /* 0x028c500f0e00a5a7 */ /* 0x000ee4000804007f */
[----:B---3--:R-:W-:Y:S05]  /*1b0e0*/  @!P2 BRA `(.L_x_742) ;  /* 0xfffffffc00f0a947 */ /* 0x008fea000383ffff */
[----:B------:R-:W-:Y:S05]  /*1b0f0*/  BRA `(.L_x_741) ;  /* 0xfffffef400ec7947 */ /* 0x000fea000383ffff */
.L_x_749:
[----:B0-----:R0:W2:Y:S02]  /*1b100*/  SYNCS.PHASECHK.TRANS64.TRYWAIT P3, [R217+URZ+0x28c30], R14 ;  /* 0x028c300ed90075a7 */ /* 0x0010a4000806017f */
[----:B--2---:R-:W-:Y:S05]  /*1b110*/  @!P3 NANOSLEEP.SYNCS 0x989680 ;  /* 0x009896800000b95d */ /* 0x004fea0003900000 */
[----:B------:R-:W2:Y:S02]  /*1b120*/  @!P3 SYNCS.PHASECHK.TRANS64 P3, [R217+URZ+0x28c30], R14 ;  /* 0x028c300ed900b5a7 */ /* 0x000ea4000806007f */
[----:B--2---:R-:W-:Y:S05]  /*1b130*/  @!P3 BRA `(.L_x_749) ;  /* 0xfffffffc00f0b947 */ /* 0x004fea000383ffff */
[----:B------:R-:W-:Y:S05]  /*1b140*/  BRA `(.L_x_748) ;  /* 0xfffffefc00007947 */ /* 0x000fea000383ffff */
.L_x_754:
[----:B----4-:R4:W0:Y:S02]  /*1b150*/  SYNCS.PHASECHK.TRANS64.TRYWAIT P3, [R217+URZ+0x28c50], R14 ;  /* 0x028c500ed90075a7 */ /* 0x010824000806017f */
[----:B0-----:R-:W-:Y:S05]  /*1b160*/  @!P3 NANOSLEEP.SYNCS 0x989680 ;  /* 0x009896800000b95d */ /* 0x001fea0003900000 */
[----:B------:R-:W0:Y:S02]  /*1b170*/  @!P3 SYNCS.PHASECHK.TRANS64 P3, [R217+URZ+0x28c50], R14 ;  /* 0x028c500ed900b5a7 */ /* 0x000e24000806007f */
[----:B0-----:R-:W-:Y:S05]  /*1b180*/  @!P3 BRA `(.L_x_754) ;  /* 0xfffffffc00f0b947 */ /* 0x001fea000383ffff */
[----:B------:R-:W-:Y:S05]  /*1b190*/  BRA `(.L_x_753) ;  /* 0xffffff1000547947 */ /* 0x000fea000383ffff */
.L_x_787:
[----:B------:R-:W1:Y:S01]  /*1b1a0*/  S2R R5, SR_TID.X ;  /* 0x0000000000057919 */ /* 0x000e620000002100 */
[----:B------:R-:W-:Y:S01]  /*1b1b0*/  BSSY B1, `(.L_x_975) ;  /* 0x000000a000017945 */ /* 0x000fe20003800000 */
[----:B0-----:R-:W-:Y:S02]  /*1b1c0*/  IMAD.MOV.U32 R12, RZ, RZ, RZ ;  /* 0x000000ffff0c7224 */ /* 0x001fe400078e00ff */
[----:B------:R-:W-:Y:S02]  /*1b1d0*/  IMAD.MOV.U32 R11, RZ, RZ, 0x1f ;  /* 0x0000001fff0b7424 */ /* 0x000fe400078e00ff */
[----:B------:R-:W-:Y:S01]  /*1b1e0*/  IMAD.MOV.U32 R15, RZ, RZ, -0x1 ;  /* 0xffffffffff0f7424 */ /* 0x000fe200078e00ff */
[----:B-1----:R-:W-:-:S04]  /*1b1f0*/  SHF.R.U32.HI R5, RZ, 0x5, R5 ;  /* 0x00000005ff057819 */ /* 0x002fc80000011605 */
[----:B------:R-:W-:-:S05]  /*1b200*/  LOP3.LUT R5, R5, 0x3, RZ, 0xc0, !PT ;  /* 0x0000000305057812 */ /* 0x000fca00078ec0ff */
[----:B------:R-:W-:-:S07]  /*1b210*/  IMAD.MOV.U32 R13, RZ, RZ, R5 ;  /* 0x000000ffff0d7224 */ /* 0x000fce00078e0005 */
[----:B------:R-:W-:Y:S05]  /*1b220*/  WARPSYNC.COLLECTIVE R15, `(.L_x_976) ;  /* 0x000000000f087348 */ /* 0x000fea0003c00000 */
[----:B------:R0:W1:Y:S02]  /*1b230*/  SHFL.IDX P6, R14, R13, R12, R11 ;  /* 0x0000000c0d0e7389 */ /* 0x00006400000c000b */
[----:B01----:R-:W-:Y:S01]  /*1b240*/  ENDCOLLECTIVE ;  /* 0x000000000000791b */ /* 0x003fe20003800000 */
.L_x_976:
[----:B------:R-:W-:Y:S05]  /*1b250*/  BSYNC B1 ;  /* 0x0000000000017941 */ /* 0x000fea0003800000 */
.L_x_975:
[----:B------:R-:W-:Y:S05]  /*1b260*/  BRA `(.L_x_977) ;  /* 0xffffff7c00b07947 */ /* 0x000fea000383ffff */
.L_x_789:
[----:B------:R-:W-:Y:S01]  /*1b270*/  BSSY B1, `(.L_x_978) ;  /* 0x0000006000017945 */ /* 0x000fe20003800000 */
[----:B------:R-:W-:-:S07]  /*1b280*/  IMAD.MOV.U32 R15, RZ, RZ, -0x1 ;  /* 0xffffffffff0f7424 */ /* 0x000fce00078e00ff */
[----:B0-----:R-:W-:Y:S05]  /*1b290*/  WARPSYNC.COLLECTIVE R15, `(.L_x_979) ;  /* 0x000000000f0c7348 */ /* 0x001fea0003c00000 */
[----:B------:R-:W-:Y:S02]  /*1b2a0*/  ELECT P6, UR62, PT ;  /* 0x00000000003e782f */ /* 0x000fe400038c0000 */
[----:B------:R-:W-:Y:S01]  /*1b2b0*/  MOV R14, UR62 ;  /* 0x0000003e000e7c02 */ /* 0x000fe20008000f00 */
[----:B0-----:R-:W-:Y:S10]  /*1b2c0*/  ENDCOLLECTIVE ;  /* 0x000000000000791b */ /* 0x001ff40003800000 */
.L_x_979:
[----:B------:R-:W-:Y:S05]  /*1b2d0*/  BSYNC B1 ;  /* 0x0000000000017941 */ /* 0x000fea0003800000 */
.L_x_978:
[----:B------:R-:W-:Y:S05]  /*1b2e0*/  BRA `(.L_x_788) ;  /* 0xffffff7c00a87947 */ /* 0x000fea000383ffff */
.L_x_791:
[----:B0-----:R0:W1:Y:S02]  /*1b2f0*/  SYNCS.PHASECHK.TRANS64.TRYWAIT P0, [R18+URZ+0x28c20], R4 ;  /* 0x028c2004120075a7 */ /* 0x001064000800017f */
[----:B-1----:R-:W-:Y:S05]  /*1b300*/  @!P0 NANOSLEEP.SYNCS 0x989680 ;  /* 0x009896800000895d */ /* 0x002fea0003900000 */
[----:B------:R-:W1:Y:S02]  /*1b310*/  @!P0 SYNCS.PHASECHK.TRANS64 P0, [R18+URZ+0x28c20], R4 ;  /* 0x028c2004120085a7 */ /* 0x000e64000800007f */
[----:B-1----:R-:W-:Y:S05]  /*1b320*/  @!P0 BRA `(.L_x_791) ;  /* 0xfffffffc00f08947 */ /* 0x002fea000383ffff */
[----:B------:R-:W-:Y:S05]  /*1b330*/  BRA `(.L_x_980) ;  /* 0xffffff7c00b87947 */ /* 0x000fea000383ffff */
.L_x_795:
[----:B-1----:R1:W2:Y:S02]  /*1b340*/  SYNCS.PHASECHK.TRANS64.TRYWAIT P0, [R5+URZ+0x28ca0], R9 ;  /* 0x028ca009050075a7 */ /* 0x0022a4000800017f */
[----:B--2---:R-:W-:Y:S05]  /*1b350*/  @!P0 NANOSLEEP.SYNCS 0x989680 ;  /* 0x009896800000895d */ /* 0x004fea0003900000 */
[----:B------:R-:W2:Y:S02]  /*1b360*/  @!P0 SYNCS.PHASECHK.TRANS64 P0, [R5+URZ+0x28ca0], R9 ;  /* 0x028ca009050085a7 */ /* 0x000ea4000800007f */
[----:B--2---:R-:W-:Y:S05]  /*1b370*/  @!P0 BRA `(.L_x_795) ;  /* 0xfffffffc00f08947 */ /* 0x004fea000383ffff */
[----:B------:R-:W-:Y:S05]  /*1b380*/  BRA `(.L_x_981) ;  /* 0xffffff7c00d87947 */ /* 0x000fea000383ffff */
.L_x_800:
[----:B0-----:R0:W2:Y:S02]  /*1b390*/  SYNCS.PHASECHK.TRANS64.TRYWAIT P0, [R5+URZ+0x28cc0], R9 ;  /* 0x028cc009050075a7 */ /* 0x0010a4000800017f */
[----:B--2---:R-:W-:Y:S05]  /*1b3a0*/  @!P0 NANOSLEEP.SYNCS 0x989680 ;  /* 0x009896800000895d */ /* 0x004fea0003900000 */
[----:B------:R-:W2:Y:S02]  /*1b3b0*/  @!P0 SYNCS.PHASECHK.TRANS64 P0, [R5+URZ+0x28cc0], R9 ;  /* 0x028cc009050085a7 */ /* 0x000ea4000800007f */
[----:B--2---:R-:W-:Y:S05]  /*1b3c0*/  @!P0 BRA `(.L_x_800) ;  /* 0xfffffffc00f08947 */ /* 0x004fea000383ffff */
[----:B------:R-:W-:Y:S05]  /*1b3d0*/  BRA `(.L_x_982) ;  /* 0xffffff8000587947 */ /* 0x000fea000383ffff */
.L_x_814:
[----:B0-----:R0:W1:Y:S02]  /*1b3e0*/  SYNCS.PHASECHK.TRANS64.TRYWAIT P2, [R5+URZ+0x28ca0], R6 ;  /* 0x028ca006050075a7 */ /* 0x001064000804017f */
[----:B-1----:R-:W-:Y:S05]  /*1b3f0*/  @!P2 NANOSLEEP.SYNCS 0x989680 ;  /* 0x009896800000a95d */ /* 0x002fea0003900000 */
[----:B------:R-:W1:Y:S02]  /*1b400*/  @!P2 SYNCS.PHASECHK.TRANS64 P2, [R5+URZ+0x28ca0], R6 ;  /* 0x028ca0060500a5a7 */ /* 0x000e64000804007f */
[----:B-1----:R-:W-:Y:S05]  /*1b410*/  @!P2 BRA `(.L_x_814) ;  /* 0xfffffffc00f0a947 */ /* 0x002fea000383ffff */
[----:B------:R-:W-:Y:S05]  /*1b420*/  BRA `(.L_x_983) ;  /* 0xffffff8800d87947 */ /* 0x000fea000383ffff */
.L_x_819:
[----:B-1----:R1:W2:Y:S02]  /*1b430*/  SYNCS.PHASECHK.TRANS64.TRYWAIT P2, [R5+URZ+0x28cc0], R6 ;  /* 0x028cc006050075a7 */ /* 0x0022a4000804017f */
[----:B--2---:R-:W-:Y:S05]  /*1b440*/  @!P2 NANOSLEEP.SYNCS 0x989680 ;  /* 0x009896800000a95d */ /* 0x004fea0003900000 */
[----:B------:R-:W2:Y:S02]  /*1b450*/  @!P2 SYNCS.PHASECHK.TRANS64 P2, [R5+URZ+0x28cc0], R6 ;  /* 0x028cc0060500a5a7 */ /* 0x000ea4000804007f */
[----:B--2---:R-:W-:Y:S05]  /*1b460*/  @!P2 BRA `(.L_x_819) ;  /* 0xfffffffc00f0a947 */ /* 0x004fea000383ffff */
[----:B------:R-:W-:Y:S05]  /*1b470*/  BRA `(.L_x_984) ;  /* 0xffffff8c00547947 */ /* 0x000fea000383ffff */
.L_x_841:
        /* <DEDUP_REMOVED lines=11> */
.L_x_986:
[----:B------:R-:W-:Y:S05]  /*1b530*/  BSYNC B0 ;  /* 0x0000000000007941 */ /* 0x000fea0003800000 */
.L_x_985:
[----:B------:R-:W-:Y:S05]  /*1b540*/  BRA `(.L_x_987) ;  /* 0xffffff9c00c47947 */ /* 0x000fea000383ffff */
.L_x_843:
[----:B------:R-:W-:Y:S01]  /*1b550*/  BSSY B0, `(.L_x_988) ;  /* 0x0000006000007945 */ /* 0x000fe20003800000 */
[----:B------:R-:W-:-:S07]  /*1b560*/  IMAD.MOV.U32 R15, RZ, RZ, -0x1 ;  /* 0xffffffffff0f7424 */ /* 0x000fce00078e00ff */
[----:B0-----:R-:W-:Y:S05]  /*1b570*/  WARPSYNC.COLLECTIVE R15, `(.L_x_989) ;  /* 0x000000000f0c7348 */ /* 0x001fea0003c00000 */
[----:B------:R-:W-:Y:S02]  /*1b580*/  ELECT P6, UR62, PT ;  /* 0x00000000003e782f */ /* 0x000fe400038c0000 */
[----:B------:R-:W-:Y:S01]  /*1b590*/  MOV R14, UR62 ;  /* 0x0000003e000e7c02 */ /* 0x000fe20008000f00 */
[----:B0-----:R-:W-:Y:S10]  /*1b5a0*/  ENDCOLLECTIVE ;  /* 0x000000000000791b */ /* 0x001ff40003800000 */
.L_x_989:
[----:B------:R-:W-:Y:S05]  /*1b5b0*/  BSYNC B0 ;  /* 0x0000000000007941 */ /* 0x000fea0003800000 */
.L_x_988:
[----:B------:R-:W-:Y:S05]  /*1b5c0*/  BRA `(.L_x_990) ;  /* 0xffffff9c00d07947 */ /* 0x000fea000383ffff */
.L_x_845:
[----:B0-----:R0:W1:Y:S02]  /*1b5d0*/  SYNCS.PHASECHK.TRANS64.TRYWAIT P0, [R0+URZ+0x28c40], R2 ;  /* 0x028c4002000075a7 */ /* 0x001064000800017f */
[----:B-1----:R-:W-:Y:S05]  /*1b5e0*/  @!P0 NANOSLEEP.SYNCS 0x989680 ;  /* 0x009896800000895d */ /* 0x002fea0003900000 */
[----:B------:R-:W1:Y:S02]  /*1b5f0*/  @!P0 SYNCS.PHASECHK.TRANS64 P0, [R0+URZ+0x28c40], R2 ;  /* 0x028c4002000085a7 */ /* 0x000e64000800007f */
[----:B-1----:R-:W-:Y:S05]  /*1b600*/  @!P0 BRA `(.L_x_845) ;  /* 0xfffffffc00f08947 */ /* 0x002fea000383ffff */
[----:B------:R-:W-:Y:S05]  /*1b610*/  BRA `(.L_x_991) ;  /* 0xffffffa000307947 */ /* 0x000fea000383ffff */
.L_x_849:
        /* <DEDUP_REMOVED lines=15> */
.L_x_992:
[----:B------:R-:W-:Y:S02]  /*1b710*/  IMAD.MOV.U32 R13, RZ, RZ, R4 ;  /* 0x000000ffff0d7224 */ /* 0x000fe400078e0004 */
[----:B------:R-:W-:-:S07]  /*1b720*/  IMAD.MOV.U32 R6, RZ, RZ, R14 ;  /* 0x000000ffff067224 */ /* 0x000fce00078e000e */
[----:B------:R-:W-:Y:S05]  /*1b730*/  WARPSYNC.COLLECTIVE R15, `(.L_x_993) ;  /* 0x000000000f087348 */ /* 0x000fea0003c00000 */
[----:B------:R0:W1:Y:S02]  /*1b740*/  SHFL.IDX P6, R14, R13, R12, R11 ;  /* 0x0000000c0d0e7389 */ /* 0x00006400000c000b */
[----:B01----:R-:W-:Y:S01]  /*1b750*/  ENDCOLLECTIVE ;  /* 0x000000000000791b */ /* 0x003fe20003800000 */
.L_x_993:
[----:B------:R-:W-:Y:S02]  /*1b760*/  IMAD.MOV.U32 R13, RZ, RZ, R3 ;  /* 0x000000ffff0d7224 */ /* 0x000fe400078e0003 */
[----:B------:R-:W-:Y:S02]  /*1b770*/  IMAD.MOV.U32 R12, RZ, RZ, 0x1 ;  /* 0x00000001ff0c7424 */ /* 0x000fe400078e00ff */
[----:B------:R-:W-:-:S07]  /*1b780*/  IMAD.MOV.U32 R7, RZ, RZ, R14 ;  /* 0x000000ffff077224 */ /* 0x000fce00078e000e */
[----:B------:R-:W-:Y:S05]  /*1b790*/  WARPSYNC.COLLECTIVE R15, `(.L_x_994) ;  /* 0x000000000f087348 */ /* 0x000fea0003c00000 */
[----:B------:R0:W1:Y:S02]  /*1b7a0*/  SHFL.IDX P6, R14, R13, R12, R11 ;  /* 0x0000000c0d0e7389 */ /* 0x00006400000c000b */
[----:B01----:R-:W-:Y:S01]  /*1b7b0*/  ENDCOLLECTIVE ;  /* 0x000000000000791b */ /* 0x003fe20003800000 */
.L_x_994:
        /* <DEDUP_REMOVED lines=15> */
.L_x_995:
[----:B------:R-:W-:Y:S02]  /*1b8b0*/  IMAD.MOV.U32 R13, RZ, RZ, R3 ;  /* 0x000000ffff0d7224 */ /* 0x000fe400078e0003 */
[----:B------:R-:W-:Y:S02]  /*1b8c0*/  IMAD.MOV.U32 R12, RZ, RZ, 0x2 ;  /* 0x00000002ff0c7424 */ /* 0x000fe400078e00ff */
[----:B------:R-:W-:-:S07]  /*1b8d0*/  IMAD.MOV.U32 R5, RZ, RZ, R14 ;  /* 0x000000ffff057224 */ /* 0x000fce00078e000e */
[----:B------:R-:W-:Y:S05]  /*1b8e0*/  WARPSYNC.COLLECTIVE R15, `(.L_x_996) ;  /* 0x000000000f087348 */ /* 0x000fea0003c00000 */
[----:B------:R0:W1:Y:S02]  /*1b8f0*/  SHFL.IDX P6, R14, R13, R12, R11 ;  /* 0x0000000c0d0e7389 */ /* 0x00006400000c000b */
[----:B01----:R-:W-:Y:S01]  /*1b900*/  ENDCOLLECTIVE ;  /* 0x000000000000791b */ /* 0x003fe20003800000 */
.L_x_996:
        /* <DEDUP_REMOVED lines=15> */
.L_x_997:
[----:B------:R-:W-:Y:S02]  /*1ba00*/  IMAD.MOV.U32 R13, RZ, RZ, R3 ;  /* 0x000000ffff0d7224 */ /* 0x000fe400078e0003 */
[----:B------:R-:W-:Y:S02]  /*1ba10*/  IMAD.MOV.U32 R12, RZ, RZ, 0x3 ;  /* 0x00000003ff0c7424 */ /* 0x000fe400078e00ff */
[----:B------:R-:W-:-:S07]  /*1ba20*/  IMAD.MOV.U32 R5, RZ, RZ, R14 ;  /* 0x000000ffff057224 */ /* 0x000fce00078e000e */
[----:B------:R-:W-:Y:S05]  /*1ba30*/  WARPSYNC.COLLECTIVE R15, `(.L_x_998) ;  /* 0x000000000f087348 */ /* 0x000fea0003c00000 */
[----:B------:R0:W1:Y:S02]  /*1ba40*/  SHFL.IDX P6, R14, R13, R12, R11 ;  /* 0x0000000c0d0e7389 */ /* 0x00006400000c000b */
[----:B01----:R-:W-:Y:S01]  /*1ba50*/  ENDCOLLECTIVE ;  /* 0x000000000000791b */ /* 0x003fe20003800000 */
.L_x_998:
        /* <DEDUP_REMOVED lines=13> */
.L_x_999:
[----:B------:R-:W-:Y:S01]  /*1bb30*/  IMAD.MOV.U32 R3, RZ, RZ, R14 ;  /* 0x000000ffff037224 */ /* 0x000fe200078e000e */
[----:B------:R-:W-:Y:S06]  /*1bb40*/  BRA `(.L_x_1000) ;  /* 0xffffffa400787947 */ /* 0x000fec000383ffff */
.L_x_852:
[----:B0-----:R0:W1:Y:S02]  /*1bb50*/  SYNCS.PHASECHK.TRANS64.TRYWAIT P0, [R18+URZ+0x28c20], R0 ;  /* 0x028c2000120075a7 */ /* 0x001064000800017f */
[----:B-1----:R-:W-:Y:S05]  /*1bb60*/  @!P0 NANOSLEEP.SYNCS 0x989680 ;  /* 0x009896800000895d */ /* 0x002fea0003900000 */
[----:B------:R-:W1:Y:S02]  /*1bb70*/  @!P0 SYNCS.PHASECHK.TRANS64 P0, [R18+URZ+0x28c20], R0 ;  /* 0x028c2000120085a7 */ /* 0x000e64000800007f */
[----:B-1----:R-:W-:Y:S05]  /*1bb80*/  @!P0 BRA `(.L_x_852) ;  /* 0xfffffffc00f08947 */ /* 0x002fea000383ffff */
[----:B------:R-:W-:Y:S05]  /*1bb90*/  BRA `(.L_x_1001) ;  /* 0xffffffa400d47947 */ /* 0x000fea000383ffff */
.L_x_856:
[----:B0-----:R0:W1:Y:S02]  /*1bba0*/  SYNCS.PHASECHK.TRANS64.TRYWAIT P0, [R0+URZ+0x28c60], R2 ;  /* 0x028c6002000075a7 */ /* 0x001064000800017f */
[----:B-1----:R-:W-:Y:S05]  /*1bbb0*/  @!P0 NANOSLEEP.SYNCS 0x989680 ;  /* 0x009896800000895d */ /* 0x002fea0003900000 */
[----:B------:R-:W1:Y:S02]  /*1bbc0*/  @!P0 SYNCS.PHASECHK.TRANS64 P0, [R0+URZ+0x28c60], R2 ;  /* 0x028c6002000085a7 */ /* 0x000e64000800007f */
[----:B-1----:R-:W-:Y:S05]  /*1bbd0*/  @!P0 BRA `(.L_x_856) ;  /* 0xfffffffc00f08947 */ /* 0x002fea000383ffff */
[----:B------:R-:W-:Y:S05]  /*1bbe0*/  BRA `(.L_x_1002) ;  /* 0xffffffa400f87947 */ /* 0x000fea000383ffff */
.L_x_875:
[----:B-1----:R1:W2:Y:S02]  /*1bbf0*/  SYNCS.PHASECHK.TRANS64.TRYWAIT P0, [R2+URZ+0x28c40], R6 ;  /* 0x028c4006020075a7 */ /* 0x0022a4000800017f */
[----:B--2---:R-:W-:Y:S05]  /*1bc00*/  @!P0 NANOSLEEP.SYNCS 0x989680 ;  /* 0x009896800000895d */ /* 0x004fea0003900000 */
[----:B------:R-:W2:Y:S02]  /*1bc10*/  @!P0 SYNCS.PHASECHK.TRANS64 P0, [R2+URZ+0x28c40], R6 ;  /* 0x028c4006020085a7 */ /* 0x000ea4000800007f */
[----:B--2---:R-:W-:Y:S05]  /*1bc20*/  @!P0 BRA `(.L_x_875) ;  /* 0xfffffffc00f08947 */ /* 0x004fea000383ffff */
[----:B------:R-:W-:Y:S05]  /*1bc30*/  BRA `(.L_x_1003) ;  /* 0xffffffb400087947 */ /* 0x000fea000383ffff */
.L_x_880:
[----:B0-----:R0:W2:Y:S02]  /*1bc40*/  SYNCS.PHASECHK.TRANS64.TRYWAIT P0, [R2+URZ+0x28c60], R6 ;  /* 0x028c6006020075a7 */ /* 0x0010a4000800017f */
[----:B--2---:R-:W-:Y:S05]  /*1bc50*/  @!P0 NANOSLEEP.SYNCS 0x989680 ;  /* 0x009896800000895d */ /* 0x004fea0003900000 */
[----:B------:R-:W2:Y:S02]  /*1bc60*/  @!P0 SYNCS.PHASECHK.TRANS64 P0, [R2+URZ+0x28c60], R6 ;  /* 0x028c6006020085a7 */ /* 0x000ea4000800007f */
[----:B--2---:R-:W-:Y:S05]  /*1bc70*/  @!P0 BRA `(.L_x_880) ;  /* 0xfffffffc00f08947 */ /* 0x004fea000383ffff */
[----:B------:R-:W-:Y:S05]  /*1bc80*/  BRA `(.L_x_1004) ;  /* 0xffffffb400847947 */ /* 0x000fea000383ffff */
.L_x_895:
[----:B-1----:R1:W2:Y:S02]  /*1bc90*/  SYNCS.PHASECHK.TRANS64.TRYWAIT P0, [R2+URZ+0x28c40], R3 ;  /* 0x028c4003020075a7 */ /* 0x0022a4000800017f */
[----:B--2---:R-:W-:Y:S05]  /*1bca0*/  @!P0 NANOSLEEP.SYNCS 0x989680 ;  /* 0x009896800000895d */ /* 0x004fea0003900000 */
[----:B------:R-:W2:Y:S02]  /*1bcb0*/  @!P0 SYNCS.PHASECHK.TRANS64 P0, [R2+URZ+0x28c40], R3 ;  /* 0x028c4003020085a7 */ /* 0x000ea4000800007f */
[----:B--2---:R-:W-:Y:S05]  /*1bcc0*/  @!P0 BRA `(.L_x_895) ;  /* 0xfffffffc00f08947 */ /* 0x004fea000383ffff */
[----:B------:R-:W-:Y:S05]  /*1bcd0*/  BRA `(.L_x_1005) ;  /* 0xffffffc000607947 */ /* 0x000fea000383ffff */
.L_x_900:
[----:B--2---:R2:W3:Y:S02]  /*1bce0*/  SYNCS.PHASECHK.TRANS64.TRYWAIT P0, [R2+URZ+0x28c60], R3 ;  /* 0x028c6003020075a7 */ /* 0x0044e4000800017f */
[----:B---3--:R-:W-:Y:S05]  /*1bcf0*/  @!P0 NANOSLEEP.SYNCS 0x989680 ;  /* 0x009896800000895d */ /* 0x008fea0003900000 */
[----:B------:R-:W3:Y:S02]  /*1bd00*/  @!P0 SYNCS.PHASECHK.TRANS64 P0, [R2+URZ+0x28c60], R3 ;  /* 0x028c6003020085a7 */ /* 0x000ee4000800007f */
[----:B---3--:R-:W-:Y:S05]  /*1bd10*/  @!P0 BRA `(.L_x_900) ;  /* 0xfffffffc00f08947 */ /* 0x008fea000383ffff */
[----:B------:R-:W-:Y:S05]  /*1bd20*/  BRA `(.L_x_1006) ;  /* 0xffffffc000dc7947 */ /* 0x000fea000383ffff */
.L_x_915:
[----:B-1----:R1:W2:Y:S02]  /*1bd30*/  SYNCS.PHASECHK.TRANS64.TRYWAIT P0, [R3+URZ+0x28c40], R2 ;  /* 0x028c4002030075a7 */ /* 0x0022a4000800017f */
[----:B--2---:R-:W-:Y:S05]  /*1bd40*/  @!P0 NANOSLEEP.SYNCS 0x989680 ;  /* 0x009896800000895d */ /* 0x004fea0003900000 */
[----:B------:R-:W2:Y:S02]  /*1bd50*/  @!P0 SYNCS.PHASECHK.TRANS64 P0, [R3+URZ+0x28c40], R2 ;  /* 0x028c4002030085a7 */ /* 0x000ea4000800007f */
[----:B--2---:R-:W-:Y:S05]  /*1bd60*/  @!P0 BRA `(.L_x_915) ;  /* 0xfffffffc00f08947 */ /* 0x004fea000383ffff */
[----:B------:R-:W-:Y:S05]  /*1bd70*/  BRA `(.L_x_1007) ;  /* 0xffffffcc009c7947 */ /* 0x000fea000383ffff */
.L_x_920:
[----:B--2---:R2:W3:Y:S02]  /*1bd80*/  SYNCS.PHASECHK.TRANS64.TRYWAIT P0, [R3+URZ+0x28c60], R2 ;  /* 0x028c6002030075a7 */ /* 0x0044e4000800017f */
[----:B---3--:R-:W-:Y:S05]  /*1bd90*/  @!P0 NANOSLEEP.SYNCS 0x989680 ;  /* 0x009896800000895d */ /* 0x008fea0003900000 */
[----:B------:R-:W3:Y:S02]  /*1bda0*/  @!P0 SYNCS.PHASECHK.TRANS64 P0, [R3+URZ+0x28c60], R2 ;  /* 0x028c6002030085a7 */ /* 0x000ee4000800007f */
[----:B---3--:R-:W-:Y:S05]  /*1bdb0*/  @!P0 BRA `(.L_x_920) ;  /* 0xfffffffc00f08947 */ /* 0x008fea000383ffff */
[----:B------:R-:W-:Y:S05]  /*1bdc0*/  BRA `(.L_x_1008) ;  /* 0xffffffd000187947 */ /* 0x000fea000383ffff */
.L_x_936:
[----:B------:R-:W2:Y:S01]  /*1bdd0*/  LDL R3, [R1] ;  /* 0x0000000001037983 */ /* 0x000ea20000100800 */
[----:B------:R-:W-:Y:S01]  /*1bde0*/  BSSY B0, `(.L_x_1009) ;  /* 0x0000008000007945 */ /* 0x000fe20003800000 */
[----:B0-----:R-:W-:Y:S02]  /*1bdf0*/  IMAD.MOV.U32 R12, RZ, RZ, RZ ;  /* 0x000000ffff0c7224 */ /* 0x001fe400078e00ff */
[----:B------:R-:W-:Y:S02]  /*1be00*/  IMAD.MOV.U32 R11, RZ, RZ, 0x1f ;  /* 0x0000001fff0b7424 */ /* 0x000fe400078e00ff */
[----:B------:R-:W-:Y:S02]  /*1be10*/  IMAD.MOV.U32 R15, RZ, RZ, -0x1 ;  /* 0xffffffffff0f7424 */ /* 0x000fe400078e00ff */
[----:B--2---:R-:W-:-:S07]  /*1be20*/  IMAD.MOV.U32 R13, RZ, RZ, R3 ;  /* 0x000000ffff0d7224 */ /* 0x004fce00078e0003 */
[----:B------:R-:W-:Y:S05]  /*1be30*/  WARPSYNC.COLLECTIVE R15, `(.L_x_1010) ;  /* 0x000000000f087348 */ /* 0x000fea0003c00000 */
[----:B------:R0:W1:Y:S02]  /*1be40*/  SHFL.IDX P6, R14, R13, R12, R11 ;  /* 0x0000000c0d0e7389 */ /* 0x00006400000c000b */
[----:B01----:R-:W-:Y:S01]  /*1be50*/  ENDCOLLECTIVE ;  /* 0x000000000000791b */ /* 0x003fe20003800000 */
.L_x_1010:
[----:B------:R-:W-:Y:S05]  /*1be60*/  BSYNC B0 ;  /* 0x0000000000007941 */ /* 0x000fea0003800000 */
.L_x_1009:
        /* <DEDUP_REMOVED lines=9> */
.L_x_1011:
        /* <DEDUP_REMOVED lines=9> */
[----:B-1----:R-:W-:-:S06]  /*1bf90*/  @!P1 IMAD.WIDE R2, R8, 0x4, R4 ;  /* 0x0000000408029825 */ /* 0x002fcc00078e0204 */
[----:B------:R-:W3:Y:S01]  /*1bfa0*/  @!P1 LDG.E R2, desc[UR42][R2.64] ;  /* 0x0000002a02029981 */ /* 0x000ee2000c1e1900 */
[----:B------:R-:W-:Y:S01]  /*1bfb0*/  IMAD.MOV.U32 R5, RZ, RZ, RZ ;  /* 0x000000ffff057224 */ /* 0x000fe200078e00ff */
[C---:B------:R-:W-:Y:S01]  /*1bfc0*/  ISETP.GE.U32.AND P2, PT, R16.reuse, 0x2, PT ;  /* 0x000000021000780c */ /* 0x040fe20003f46070 */
[----:B------:R-:W-:Y:S01]  /*1bfd0*/  IMAD.MOV.U32 R8, RZ, RZ, RZ ;  /* 0x000000ffff087224 */ /* 0x000fe200078e00ff */
[C---:B------:R-:W-:Y:S02]  /*1bfe0*/  ISETP.GE.U32.AND P3, PT, R16.reuse, 0x4, PT ;  /* 0x000000041000780c */ /* 0x040fe40003f66070 */
[C---:B------:R-:W-:Y:S02]  /*1bff0*/  ISETP.GE.U32.AND P4, PT, R16.reuse, 0x8, PT ;  /* 0x000000081000780c */ /* 0x040fe40003f86070 */
[----:B------:R-:W-:Y:S01]  /*1c000*/  ISETP.GE.U32.AND P5, PT, R16, 0x10, PT ;  /* 0x000000101000780c */ /* 0x000fe20003fa6070 */
[----:B--2---:R-:W-:Y:S02]  /*1c010*/  @!P1 IMAD.MOV.U32 R5, RZ, RZ, R6 ;  /* 0x000000ffff059224 */ /* 0x004fe400078e0006 */
[----:B------:R-:W-:-:S02]  /*1c020*/  IMAD.MOV.U32 R6, RZ, RZ, RZ ;  /* 0x000000ffff067224 */ /* 0x000fc400078e00ff */
[----:B---3--:R-:W-:Y:S01]  /*1c030*/  @!P1 IMAD.MOV.U32 R6, RZ, RZ, R2 ;  /* 0x000000ffff069224 */ /* 0x008fe200078e0002 */
[----:B------:R-:W-:-:S03]  /*1c040*/  ISETP.NE.AND P1, PT, R16, RZ, PT ;  /* 0x000000ff1000720c */ /* 0x000fc60003f25270 */
[----:B------:R-:W-:-:S04]  /*1c050*/  IMAD R2, R6, R5, RZ ;  /* 0x0000000506027224 */ /* 0x000fc800078e02ff */
[----:B------:R-:W-:-:S07]  /*1c060*/  IMAD.MOV.U32 R13, RZ, RZ, R2 ;  /* 0x000000ffff0d7224 */ /* 0x000fce00078e0002 */
[----:B------:R-:W-:Y:S05]  /*1c070*/  WARPSYNC.COLLECTIVE R15, `(.L_x_1012) ;  /* 0x000000000f087348 */ /* 0x000fea0003c00000 */
[----:B------:R0:W1:Y:S02]  /*1c080*/  SHFL.UP P6, R14, R13, R12, R11 ;  /* 0x0400000c0d0e7389 */ /* 0x00006400000c000b */
[----:B01----:R-:W-:Y:S01]  /*1c090*/  ENDCOLLECTIVE ;  /* 0x000000000000791b */ /* 0x003fe20003800000 */
.L_x_1012:
[----:B------:R-:W-:Y:S02]  /*1c0a0*/  IMAD.MOV.U32 R12, RZ, RZ, 0x2 ;  /* 0x00000002ff0c7424 */ /* 0x000fe400078e00ff */
[----:B------:R-:W-:-:S05]  /*1c0b0*/  IMAD.MOV.U32 R3, RZ, RZ, R14 ;  /* 0x000000ffff037224 */ /* 0x000fca00078e000e */
[----:B------:R-:W-:-:S05]  /*1c0c0*/  SEL R3, R3, RZ, P1 ;  /* 0x000000ff03037207 */ /* 0x000fca0000800000 */
[----:B------:R-:W-:-:S04]  /*1c0d0*/  IMAD.IADD R2, R2, 0x1, R3 ;  /* 0x0000000102027824 */ /* 0x000fc800078e0203 */
[----:B------:R-:W-:-:S07]  /*1c0e0*/  IMAD.MOV.U32 R13, RZ, RZ, R2 ;  /* 0x000000ffff0d7224 */ /* 0x000fce00078e0002 */
[----:B------:R-:W-:Y:S05]  /*1c0f0*/  WARPSYNC.COLLECTIVE R15, `(.L_x_1013) ;  /* 0x000000000f087348 */ /* 0x000fea0003c00000 */
[----:B------:R0:W1:Y:S02]  /*1c100*/  SHFL.UP P6, R14, R13, R12, R11 ;  /* 0x0400000c0d0e7389 */ /* 0x00006400000c000b */
[----:B01----:R-:W-:Y:S01]  /*1c110*/  ENDCOLLECTIVE ;  /* 0x000000000000791b */ /* 0x003fe20003800000 */
.L_x_1013:
        /* <DEDUP_REMOVED lines=8> */
.L_x_1014:
        /* <DEDUP_REMOVED lines=8> */
.L_x_1015:
        /* <DEDUP_REMOVED lines=8> */
.L_x_1016:
[----:B------:R-:W-:Y:S02]  /*1c2a0*/  IMAD.MOV.U32 R12, RZ, RZ, 0x1f ;  /* 0x0000001fff0c7424 */ /* 0x000fe400078e00ff */
[----:B------:R-:W-:Y:S02]  /*1c2b0*/  IMAD.MOV.U32 R11, RZ, RZ, 0x1f ;  /* 0x0000001fff0b7424 */ /* 0x000fe400078e00ff */
[----:B------:R-:W-:-:S05]  /*1c2c0*/  IMAD.MOV.U32 R3, RZ, RZ, R14 ;  /* 0x000000ffff037224 */ /* 0x000fca00078e000e */
[----:B------:R-:W-:-:S05]  /*1c2d0*/  SEL R3, R3, RZ, P5 ;  /* 0x000000ff03037207 */ /* 0x000fca0002800000 */
[----:B------:R-:W-:-:S04]  /*1c2e0*/  IMAD.IADD R3, R2, 0x1, R3 ;  /* 0x0000000102037824 */ /* 0x000fc800078e0203 */
[----:B------:R-:W-:-:S07]  /*1c2f0*/  IMAD.MOV.U32 R13, RZ, RZ, R3 ;  /* 0x000000ffff0d7224 */ /* 0x000fce00078e0003 */
[----:B------:R-:W-:Y:S05]  /*1c300*/  WARPSYNC.COLLECTIVE R15, `(.L_x_1017) ;  /* 0x000000000f087348 */ /* 0x000fea0003c00000 */
[----:B------:R0:W1:Y:S02]  /*1c310*/  SHFL.IDX P6, R14, R13, R12, R11 ;  /* 0x0000000c0d0e7389 */ /* 0x00006400000c000b */
[----:B01----:R-:W-:Y:S01]  /*1c320*/  ENDCOLLECTIVE ;  /* 0x000000000000791b */ /* 0x003fe20003800000 */
.L_x_1017:
[----:B------:R-:W-:Y:S01]  /*1c330*/  IMAD.MOV.U32 R9, RZ, RZ, R14 ;  /* 0x000000ffff097224 */ /* 0x000fe200078e000e */
[----:B------:R-:W-:Y:S06]  /*1c340*/  BRA `(.L_x_1018) ;  /* 0xffffffd800507947 */ /* 0x000fec000383ffff */
.L_x_939:
        /* <DEDUP_REMOVED lines=8> */
.L_x_1020:
[----:B------:R-:W-:Y:S05]  /*1c3d0*/  BSYNC B0 ;  /* 0x0000000000007941 */ /* 0x000fea0003800000 */
.L_x_1019:
[----:B------:R-:W-:Y:S02]  /*1c3e0*/  IMAD.MOV.U32 R3, RZ, RZ, R14 ;  /* 0x000000ffff037224 */ /* 0x000fe400078e000e */
[----:B------:R-:W-:Y:S02]  /*1c3f0*/  IMAD.MOV.U32 R12, RZ, RZ, 0x2 ;  /* 0x00000002ff0c7424 */ /* 0x000fe400078e00ff */
[----:B------:R-:W-:Y:S01]  /*1c400*/  IMAD.MOV.U32 R11, RZ, RZ, RZ ;  /* 0x000000ffff0b7224 */ /* 0x000fe200078e00ff */
[----:B------:R-:W-:Y:S01]  /*1c410*/  SEL R3, R3, RZ, P1 ;  /* 0x000000ff03037207 */ /* 0x000fe20000800000 */
[----:B------:R-:W-:-:S04]  /*1c420*/  IMAD.MOV.U32 R15, RZ, RZ, -0x1 ;  /* 0xffffffffff0f7424 */ /* 0x000fc800078e00ff */
[----:B------:R-:W-:-:S04]  /*1c430*/  IMAD.IADD R2, R2, 0x1, R3 ;  /* 0x0000000102027824 */ /* 0x000fc800078e0203 */
[----:B------:R-:W-:-:S07]  /*1c440*/  IMAD.MOV.U32 R13, RZ, RZ, R2 ;  /* 0x000000ffff0d7224 */ /* 0x000fce00078e0002 */
[----:B------:R-:W-:Y:S05]  /*1c450*/  WARPSYNC.COLLECTIVE R15, `(.L_x_1021) ;  /* 0x000000000f087348 */ /* 0x000fea0003c00000 */
[----:B------:R0:W1:Y:S02]  /*1c460*/  SHFL.UP P6, R14, R13, R12, R11 ;  /* 0x0400000c0d0e7389 */ /* 0x00006400000c000b */
[----:B01----:R-:W-:Y:S01]  /*1c470*/  ENDCOLLECTIVE ;  /* 0x000000000000791b */ /* 0x003fe20003800000 */
.L_x_1021:
        /* <DEDUP_REMOVED lines=8> */
.L_x_1022:
        /* <DEDUP_REMOVED lines=8> */
.L_x_1023:
        /* <DEDUP_REMOVED lines=8> */
.L_x_1024:
        /* <DEDUP_REMOVED lines=9> */
.L_x_1025:
[----:B------:R-:W-:Y:S01]  /*1c690*/  IMAD.MOV.U32 R9, RZ, RZ, R14 ;  /* 0x000000ffff097224 */ /* 0x000fe200078e000e */
[----:B------:R-:W-:Y:S06]  /*1c6a0*/  BRA `(.L_x_1026) ;  /* 0xffffffd800287947 */ /* 0x000fec000383ffff */
.L_x_941:
[----:B------:R-:W-:Y:S01]  /*1c6b0*/  BSSY B0, `(.L_x_1027) ;  /* 0x0000006000007945 */ /* 0x000fe20003800000 */
[----:B------:R-:W-:Y:S01]  /*1c6c0*/  PLOP3.LUT P6, PT, P6, PT, PT, 0x8, 0x0 ;  /* 0x000000000000781c */ /* 0x000fe200037ce170 */
[----:B------:R-:W-:-:S12]  /*1c6d0*/  IMAD.MOV.U32 R15, RZ, RZ, -0x1 ;  /* 0xffffffffff0f7424 */ /* 0x000fd800078e00ff */
[----:B------:R-:W-:Y:S05]  /*1c6e0*/  WARPSYNC.COLLECTIVE R15, `(.L_x_1028) ;  /* 0x000000000f087348 */ /* 0x000fea0003c00000 */
[----:B------:R-:W-:Y:S01]  /*1c6f0*/  VOTE.ANY R14, PT, P6 ;  /* 0x00000000000e7806 */ /* 0x000fe200030e0100 */
[----:B------:R-:W-:Y:S06]  /*1c700*/  ENDCOLLECTIVE ;  /* 0x000000000000791b */ /* 0x000fec0003800000 */
.L_x_1028:
[----:B------:R-:W-:Y:S05]  /*1c710*/  BSYNC B0 ;  /* 0x0000000000007941 */ /* 0x000fea0003800000 */
.L_x_1027:
        /* <DEDUP_REMOVED lines=9> */
.L_x_1029:
[----:B------:R-:W-:Y:S02]  /*1c7b0*/  IMAD.MOV.U32 R13, RZ, RZ, R6 ;  /* 0x000000ffff0d7224 */ /* 0x000fe400078e0006 */
[----:B------:R-:W-:-:S07]  /*1c7c0*/  IMAD.MOV.U32 R5, RZ, RZ, R14 ;  /* 0x000000ffff057224 */ /* 0x000fce00078e000e */
[----:B------:R-:W-:Y:S05]  /*1c7d0*/  WARPSYNC.COLLECTIVE R15, `(.L_x_1030) ;  /* 0x000000000f087348 */ /* 0x000fea0003c00000 */
[----:B------:R0:W1:Y:S02]  /*1c7e0*/  SHFL.IDX P6, R14, R13, R12, R11 ;  /* 0x0000000c0d0e7389 */ /* 0x00006400000c000b */
[----:B01----:R-:W-:Y:S01]  /*1c7f0*/  ENDCOLLECTIVE ;  /* 0x000000000000791b */ /* 0x003fe20003800000 */
.L_x_1030:
[----:B------:R-:W-:Y:S01]  /*1c800*/  IMAD.MOV.U32 R6, RZ, RZ, R14 ;  /* 0x000000ffff067224 */ /* 0x000fe200078e000e */
[----:B------:R-:W-:Y:S06]  /*1c810*/  BRA `(.L_x_1031) ;  /* 0xffffffd800087947 */ /* 0x000fec000383ffff */
.L_x_943:
[----:B------:R-:W-:Y:S01]  /*1c820*/  BSSY B0, `(.L_x_1032) ;  /* 0x0000007000007945 */ /* 0x000fe20003800000 */
[----:B------:R-:W-:Y:S02]  /*1c830*/  IMAD.MOV.U32 R13, RZ, RZ, R7 ;  /* 0x000000ffff0d7224 */ /* 0x000fe400078e0007 */
[----:B------:R-:W-:Y:S02]  /*1c840*/  IMAD.MOV.U32 R11, RZ, RZ, 0x1f ;  /* 0x0000001fff0b7424 */ /* 0x000fe400078e00ff */
[----:B------:R-:W-:-:S07]  /*1c850*/  IMAD.MOV.U32 R15, RZ, RZ, -0x1 ;  /* 0xffffffffff0f7424 */ /* 0x000fce00078e00ff */
[----:B012---:R-:W-:Y:S05]  /*1c860*/  WARPSYNC.COLLECTIVE R15, `(.L_x_1033) ;  /* 0x000000000f087348 */ /* 0x007fea0003c00000 */
[----:B------:R3:W4:Y:S02]  /*1c870*/  SHFL.IDX P6, R14, R13, R12, R11 ;  /* 0x0000000c0d0e7389 */ /* 0x00072400000c000b */
[----:B01234-:R-:W-:Y:S01]  /*1c880*/  ENDCOLLECTIVE ;  /* 0x000000000000791b */ /* 0x01ffe20003800000 */
.L_x_1033:
[----:B------:R-:W-:Y:S05]  /*1c890*/  BSYNC B0 ;  /* 0x0000000000007941 */ /* 0x000fea0003800000 */
.L_x_1032:
[----:B------:R-:W-:Y:S01]  /*1c8a0*/  IMAD.MOV.U32 R7, RZ, RZ, R14 ;  /* 0x000000ffff077224 */ /* 0x000fe200078e000e */
[----:B------:R-:W-:Y:S06]  /*1c8b0*/  BRA `(.L_x_1034) ;  /* 0xffffffd400f87947 */ /* 0x000fec000383ffff */
.L_x_947:
[----:B0-----:R0:W1:Y:S02]  /*1c8c0*/  SYNCS.PHASECHK.TRANS64.TRYWAIT P0, [R0+URZ+0x28c20], R3 ;  /* 0x028c2003000075a7 */ /* 0x001064000800017f */
[----:B-1----:R-:W-:Y:S05]  /*1c8d0*/  @!P0 NANOSLEEP.SYNCS 0x989680 ;  /* 0x009896800000895d */ /* 0x002fea0003900000 */
[----:B------:R-:W1:Y:S02]  /*1c8e0*/  @!P0 SYNCS.PHASECHK.TRANS64 P0, [R0+URZ+0x28c20], R3 ;  /* 0x028c2003000085a7 */ /* 0x000e64000800007f */
[----:B-1----:R-:W-:Y:S05]  /*1c8f0*/  @!P0 BRA `(.L_x_947) ;  /* 0xfffffffc00f08947 */ /* 0x002fea000383ffff */
[----:B------:R-:W-:Y:S05]  /*1c900*/  BRA `(.L_x_1035) ;  /* 0xffffffdc00907947 */ /* 0x000fea000383ffff */
.L_x_948:
[----:B------:R-:W1:Y:S01]  /*1c910*/  S2R R2, SR_TID.X ;  /* 0x0000000000027919 */ /* 0x000e620000002100 */
[----:B------:R-:W-:Y:S01]  /*1c920*/  BSSY B0, `(.L_x_1036) ;  /* 0x000000a000007945 */ /* 0x000fe20003800000 */
[----:B---3--:R-:W-:Y:S02]  /*1c930*/  IMAD.MOV.U32 R12, RZ, RZ, RZ ;  /* 0x000000ffff0c7224 */ /* 0x008fe400078e00ff */
[----:B------:R-:W-:Y:S02]  /*1c940*/  IMAD.MOV.U32 R11, RZ, RZ, 0x1f ;  /* 0x0000001fff0b7424 */ /* 0x000fe400078e00ff */
[----:B------:R-:W-:Y:S01]  /*1c950*/  IMAD.MOV.U32 R15, RZ, RZ, -0x1 ;  /* 0xffffffffff0f7424 */ /* 0x000fe200078e00ff */
[----:B-1----:R-:W-:-:S04]  /*1c960*/  SHF.R.U32.HI R2, RZ, 0x5, R2 ;  /* 0x00000005ff027819 */ /* 0x002fc80000011602 */
[----:B------:R-:W-:-:S05]  /*1c970*/  LOP3.LUT R2, R2, 0x3, RZ, 0xc0, !PT ;  /* 0x0000000302027812 */ /* 0x000fca00078ec0ff */
[----:B------:R-:W-:-:S07]  /*1c980*/  IMAD.MOV.U32 R13, RZ, RZ, R2 ;  /* 0x000000ffff0d7224 */ /* 0x000fce00078e0002 */
[----:B0-----:R-:W-:Y:S05]  /*1c990*/  WARPSYNC.COLLECTIVE R15, `(.L_x_1037) ;  /* 0x000000000f087348 */ /* 0x001fea0003c00000 */
[----:B------:R1:W2:Y:S02]  /*1c9a0*/  SHFL.IDX P6, R14, R13, R12, R11 ;  /* 0x0000000c0d0e7389 */ /* 0x0002a400000c000b */
[----:B012---:R-:W-:Y:S01]  /*1c9b0*/  ENDCOLLECTIVE ;  /* 0x000000000000791b */ /* 0x007fe20003800000 */
.L_x_1037:
[----:B------:R-:W-:Y:S05]  /*1c9c0*/  BSYNC B0 ;  /* 0x0000000000007941 */ /* 0x000fea0003800000 */
.L_x_1036:
[----:B------:R-:W-:Y:S05]  /*1c9d0*/  BRA `(.L_x_1038) ;  /* 0xffffffdc00787947 */ /* 0x000fea000383ffff */
.L_x_949:
[----:B------:R-:W-:Y:S01]  /*1c9e0*/  BSSY B0, `(.L_x_1039) ;  /* 0x0000006000007945 */ /* 0x000fe20003800000 */
[----:B------:R-:W-:-:S07]  /*1c9f0*/  IMAD.MOV.U32 R15, RZ, RZ, -0x1 ;  /* 0xffffffffff0f7424 */ /* 0x000fce00078e00ff */
[----:B01-3--:R-:W-:Y:S05]  /*1ca00*/  WARPSYNC.COLLECTIVE R15, `(.L_x_1040) ;  /* 0x000000000f0c7348 */ /* 0x00bfea0003c00000 */
[----:B------:R-:W-:Y:S02]  /*1ca10*/  ELECT P6, UR62, PT ;  /* 0x00000000003e782f */ /* 0x000fe400038c0000 */
[----:B------:R-:W-:Y:S01]  /*1ca20*/  MOV R14, UR62 ;  /* 0x0000003e000e7c02 */ /* 0x000fe20008000f00 */
[----:B01-3--:R-:W-:Y:S10]  /*1ca30*/  ENDCOLLECTIVE ;  /* 0x000000000000791b */ /* 0x00bff40003800000 */
.L_x_1040:
[----:B------:R-:W-:Y:S05]  /*1ca40*/  BSYNC B0 ;  /* 0x0000000000007941 */ /* 0x000fea0003800000 */
.L_x_1039:
[----:B------:R-:W-:Y:S05]  /*1ca50*/  BRA `(.L_x_1041) ;  /* 0xffffffdc006c7947 */ /* 0x000fea000383ffff */
.L_x_951:
[----:B0-----:R0:W1:Y:S02]  /*1ca60*/  SYNCS.PHASECHK.TRANS64.TRYWAIT P0, [R6+URZ], R5 ;  /* 0x00000005060075a7 */ /* 0x001064000800017f */
[----:B-1----:R-:W-:Y:S05]  /*1ca70*/  @!P0 NANOSLEEP.SYNCS 0x989680 ;  /* 0x009896800000895d */ /* 0x002fea0003900000 */
[----:B------:R-:W1:Y:S02]  /*1ca80*/  @!P0 SYNCS.PHASECHK.TRANS64 P0, [R6+URZ], R5 ;  /* 0x00000005060085a7 */ /* 0x000e64000800007f */
[----:B-1----:R-:W-:Y:S05]  /*1ca90*/  @!P0 BRA `(.L_x_951) ;  /* 0xfffffffc00f08947 */ /* 0x002fea000383ffff */
[----:B------:R-:W-:Y:S05]  /*1caa0*/  BRA `(.L_x_1042) ;  /* 0xffffffdc00a47947 */ /* 0x000fea000383ffff */
.L_x_952:
[----:B-1----:R1:W2:Y:S02]  /*1cab0*/  SYNCS.PHASECHK.TRANS64.TRYWAIT P0, [R7+URZ], R2 ;  /* 0x00000002070075a7 */ /* 0x0022a4000800017f */
[----:B--2---:R-:W-:Y:S05]  /*1cac0*/  @!P0 NANOSLEEP.SYNCS 0x989680 ;  /* 0x009896800000895d */ /* 0x004fea0003900000 */
[----:B------:R-:W2:Y:S02]  /*1cad0*/  @!P0 SYNCS.PHASECHK.TRANS64 P0, [R7+URZ], R2 ;  /* 0x00000002070085a7 */ /* 0x000ea4000800007f */
[----:B--2---:R-:W-:Y:S05]  /*1cae0*/  @!P0 BRA `(.L_x_952) ;  /* 0xfffffffc00f08947 */ /* 0x004fea000383ffff */
[----:B------:R-:W-:Y:S05]  /*1caf0*/  BRA `(.L_x_1043) ;  /* 0xffffffdc00987947 */ /* 0x000fea000383ffff */
.L_x_954:
[----:B--2---:R2:W4:Y:S02]  /*1cb00*/  SYNCS.PHASECHK.TRANS64.TRYWAIT P0, [R4+URZ], R5 ;  /* 0x00000005040075a7 */ /* 0x004524000800017f */
[----:B----4-:R-:W-:Y:S05]  /*1cb10*/  @!P0 NANOSLEEP.SYNCS 0x989680 ;  /* 0x009896800000895d */ /* 0x010fea0003900000 */
[----:B------:R-:W4:Y:S02]  /*1cb20*/  @!P0 SYNCS.PHASECHK.TRANS64 P0, [R4+URZ], R5 ;  /* 0x00000005040085a7 */ /* 0x000f24000800007f */
[----:B----4-:R-:W-:Y:S05]  /*1cb30*/  @!P0 BRA `(.L_x_954) ;  /* 0xfffffffc00f08947 */ /* 0x010fea000383ffff */
[----:B------:R-:W-:Y:S05]  /*1cb40*/  BRA `(.L_x_1044) ;  /* 0xffffffdc009c7947 */ /* 0x000fea000383ffff */
.L_x_1045:
        /* <DEDUP_REMOVED lines=11> */
.L_x_5869:


//--------------------- .text._ZN7cutlass13device_kernelIN5flash11enable_sm90INS1_16FlashAttnFwdSm90INS1_25CollectiveMainloopFwdSm90ILi2EN4cute5tupleIJNS5_1CILi1EEES8_S8_EEENS6_IJNS7_ILi64EEESA_SA_EEELi512ENS_6half_tEfNS_4arch4Sm90ELb0ELb0ELb0ELb1ELb0ELb0ELb1ELb0ELb0ELb1ELb1ELb0EEENS1_21CollectiveEpilogueFwdINS6_IJSA_NS7_ILi512EEESA_EEES9_SC_SE_Li256ELb1ELb1ELb1ELb0EEENS1_36VarlenDynamicPersistentTileSchedulerILi64ELi64ELi256ELi128ELb1ELb1ELb1ELb0ELb1ELb1EEEEEEEEEvNT_6ParamsE --------------------------
	.section	.text._ZN7cutlass13device_kernelIN5flash11enable_sm90INS1_16FlashAttnFwdSm90INS1_25CollectiveMainloopFwdSm90ILi2EN4cute5tupleIJNS5_1CILi1EEES8_S8_EEENS6_IJNS7_ILi64EEESA_SA_EEELi512ENS_6half_tEfNS_4arch4Sm90ELb0ELb0ELb0ELb1ELb0ELb0ELb1ELb0ELb0ELb1ELb1ELb0EEENS1_21CollectiveEpilogueFwdINS6_IJSA_NS7_ILi512EEESA_EEES9_SC_SE_Li256ELb1ELb1ELb1ELb0EEENS1_36VarlenDynamicPersistentTileSchedulerILi64ELi64ELi256ELi128ELb1ELb1ELb1ELb0ELb1ELb1EEEEEEEEEvNT_6ParamsE,"ax",@progbits
	.align	128
.text._ZN7cutlass13device_kernelIN5flash11enable_sm90INS1_16FlashAttnFwdSm90INS1_25CollectiveMainloopFwdSm90ILi2EN4cute5tupleIJNS5_1CILi1EEES8_S8_EEENS6_IJNS7_ILi64EEESA_SA_EEELi512ENS_6half_tEfNS_4arch4Sm90ELb0ELb0ELb0ELb1ELb0ELb0ELb1ELb0ELb0ELb1ELb1ELb0EEENS1_21CollectiveEpilogueFwdINS6_IJSA_NS7_ILi512EEESA_EEES9_SC_SE_Li256ELb1ELb1ELb1ELb0EEENS1_36VarlenDynamicPersistentTileSchedulerILi64ELi64ELi256ELi128ELb1ELb1ELb1ELb0ELb1ELb1EEEEEEEEEvNT_6ParamsE:
        .type           _ZN7cutlass13device_kernelIN5flash11enable_sm90INS1_16FlashAttnFwdSm90INS1_25CollectiveMainloopFwdSm90ILi2EN4cute5tupleIJNS5_1CILi1EEES8_S8_EEENS6_IJNS7_ILi64EEESA_SA_EEELi512ENS_6half_tEfNS_4arch4Sm90ELb0ELb0ELb0ELb1ELb0ELb0ELb1ELb0ELb0ELb1ELb1ELb0EEENS1_21CollectiveEpilogueFwdINS6_IJSA_NS7_ILi512EEESA_EEES9_SC_SE_Li256ELb1ELb1ELb1ELb0EEENS1_36VarlenDynamicPersistentTileSchedulerILi64ELi64ELi256ELi128ELb1ELb1ELb1ELb0ELb1ELb1EEEEEEEEEvNT_6ParamsE,@function
        .size           _ZN7cutlass13device_kernelIN5flash11enable_sm90INS1_16FlashAttnFwdSm90INS1_25CollectiveMainloopFwdSm90ILi2EN4cute5tupleIJNS5_1CILi1EEES8_S8_EEENS6_IJNS7_ILi64EEESA_SA_EEELi512ENS_6half_tEfNS_4arch4Sm90ELb0ELb0ELb0ELb1ELb0ELb0ELb1ELb0ELb0ELb1ELb1ELb0EEENS1_21CollectiveEpilogueFwdINS6_IJSA_NS7_ILi512EEESA_EEES9_SC_SE_Li256ELb1ELb1ELb1ELb0EEENS1_36VarlenDynamicPersistentTileSchedulerILi64ELi64ELi256ELi128ELb1ELb1ELb1ELb0ELb1ELb1EEEEEEEEEvNT_6ParamsE,(.L_x_5870 - _ZN7cutlass13device_kernelIN5flash11enable_sm90INS1_16FlashAttnFwdSm90INS1_25CollectiveMainloopFwdSm90ILi2EN4cute5tupleIJNS5_1CILi1EEES8_S8_EEENS6_IJNS7_ILi64EEESA_SA_EEELi512ENS_6half_tEfNS_4arch4Sm90ELb0ELb0ELb0ELb1ELb0ELb0ELb1ELb0ELb0ELb1ELb1ELb0EEENS1_21CollectiveEpilogueFwdINS6_IJSA_NS7_ILi512EEESA_EEES9_SC_SE_Li256ELb1ELb1ELb1ELb0EEENS1_36VarlenDynamicPersistentTileSchedulerILi64ELi64ELi256ELi128ELb1ELb1ELb1ELb0ELb1ELb1EEEEEEEEEvNT_6ParamsE)
        .other          _ZN7cutlass13device_kernelIN5flash11enable_sm90INS1_16FlashAttnFwdSm90INS1_25CollectiveMainloopFwdSm90ILi2EN4cute5tupleIJNS5_1CILi1EEES8_S8_EEENS6_IJNS7_ILi64EEESA_SA_EEELi512ENS_6half_tEfNS_4arch4Sm90ELb0ELb0ELb0ELb1ELb0ELb0ELb1ELb0ELb0ELb1ELb1ELb0EEENS1_21CollectiveEpilogueFwdINS6_IJSA_NS7_ILi512EEESA_EEES9_SC_SE_Li256ELb1ELb1ELb1ELb0EEENS1_36VarlenDynamicPersistentTileSchedulerILi64ELi64ELi256ELi128ELb1ELb1ELb1ELb0ELb1ELb1EEEEEEEEEvNT_6ParamsE,@"STO_CUDA_ENTRY STV_DEFAULT"
_ZN7cutlass13device_kernelIN5flash11enable_sm90INS1_16FlashAttnFwdSm90INS1_25CollectiveMainloopFwdSm90ILi2EN4cute5tupleIJNS5_1CILi1EEES8_S8_EEENS6_IJNS7_ILi64EEESA_SA_EEELi512ENS_6half_tEfNS_4arch4Sm90ELb0ELb0ELb0ELb1ELb0ELb0ELb1ELb0ELb0ELb1ELb1ELb0EEENS1_21CollectiveEpilogueFwdINS6_IJSA_NS7_ILi512EEESA_EEES9_SC_SE_Li256ELb1ELb1ELb1ELb0EEENS1_36VarlenDynamicPersistentTileSchedulerILi64ELi64ELi256ELi128ELb1ELb1ELb1ELb0ELb1ELb1EEEEEEEEEvNT_6ParamsE:
        /* <DEDUP_REMOVED lines=17> */
.L_x_1047:
[----:B------:R-:W-:Y:S05]  /*0110*/  BSYNC B0 ;  /* 0x0000000000007941 */ /* 0x000fea0003800000 */
.L_x_1046:
[----:B------:R-:W-:Y:S01]  /*0120*/  SHF.R.U32.HI R3, RZ, 0x7, R6 ;  /* 0x00000007ff037819 */ /* 0x000fe20000011606 */
[----:B------:R-:W-:Y:S01]  /*0130*/  VOTEU.ANY UP0, P0 ;  /* 0x00000000003f7886 */ /* 0x000fe20000000100 */
[----:B------:R-:W0:Y:S01]  /*0140*/  SHFL.IDX PT, R2, R0, RZ, 0x1f ;  /* 0x00001fff00027589 */ /* 0x000e2200000e0000 */
[----:B------:R-:W-:Y:S01]  /*0150*/  UMOV UR4, 0x80 ;  /* 0x0000008000047882 */ /* 0x000fe20000000000 */
[----:B------:R-:W-:Y:S01]  /*0160*/  UMOV UR7, 0x100 ;  /* 0x0000010000077882 */ /* 0x000fe20000000000 */
[----:B------:R-:W-:Y:S01]  /*0170*/  VOTEU.ANY UP1, P0 ;  /* 0x00000000003f7886 */ /* 0x000fe20000020100 */
[----:B------:R-:W1:Y:S01]  /*0180*/  SHFL.IDX PT, R3, R3, RZ, 0x1f ;  /* 0x00001fff03037589 */ /* 0x000e6200000e0000 */
[----:B------:R-:W2:Y:S01]  /*0190*/  @UP0 S2UR UR8, SR_CgaCtaId ;  /* 0x00000000000809c3 */ /* 0x000ea20000008800 */
[----:B------:R-:W-:Y:S01]  /*01a0*/  @UP0 UMOV UR6, 0x400 ;  /* 0x0000040000060882 */ /* 0x000fe20000000000 */
[----:B------:R-:W-:-:S04]  /*01b0*/  @UP0 UIADD3 UR4, -UR4, 0x100000, URZ ;  /* 0x0010000004040890 */ /* 0x000fc8000fffe13f */
[----:B------:R-:W-:Y:S02]  /*01c0*/  @UP0 USHF.L.U32 UR5, UR4, 0xb, URZ ;  /* 0x0000000b04050899 */ /* 0x000fe4000800063f */
[----:B------:R-:W-:Y:S01]  /*01d0*/  @UP0 USHF.L.U32 UR4, UR4, 0x1, URZ ;  /* 0x0000000104040899 */ /* 0x000fe2000800063f */
[----:B------:R-:W-:Y:S01]  /*01e0*/  VOTEU.ANY UP2, P0 ;  /* 0x00000000003f7886 */ /* 0x000fe20000040100 */
[----:B0-----:R-:W-:Y:S01]  /*01f0*/  ISETP.NE.AND P1, PT, R2, RZ, PT ;  /* 0x000000ff0200720c */ /* 0x001fe20003f25270 */
[----:B-1----:R0:W-:Y:S01]  /*0200*/  STL [R1], R3 ;  /* 0x0000000301007387 */ /* 0x0021e20000100800 */
[----:B--2---:R-:W-:Y:S02]  /*0210*/  @UP0 ULEA UR8, UR8, UR6, 0x18 ;  /* 0x0000000608080291 */ /* 0x004fe4000f8ec03f */
[----:B------:R-:W-:-:S04]  /*0220*/  @UP0 UIADD3 UR6, -UR7, 0x100000, URZ ;  /* 0x0010000007060890 */ /* 0x000fc8000fffe13f */
[----:B------:R-:W-:Y:S02]  /*0230*/  @UP0 USHF.L.U32 UR7, UR6, 0xb, URZ ;  /* 0x0000000b06070899 */ /* 0x000fe4000800063f */
[----:B------:R-:W-:Y:S01]  /*0240*/  @UP0 USHF.L.U32 UR6, UR6, 0x1, URZ ;  /* 0x0000000106060899 */ /* 0x000fe2000800063f */
[----:B------:R-:W-:Y:S01]  /*0250*/  VOTEU.ANY UP0, P0 ;  /* 0x00000000003f7886 */ /* 0x000fe20000000100 */
[----:B------:R-:W1:Y:S04]  /*0260*/  FENCE.VIEW.ASYNC.S ;  /* 0x00000000000073c6 */ /* 0x000e680000000000 */
[----:B-1----:R0:W1:Y:S01]  /*0270*/  @UP0 SYNCS.EXCH.64 URZ, [UR8+0x38800], UR4 ;  /* 0x03880004083f05b2 */ /* 0x0020620008000100 */
[----:B------:R0:W2:Y:S05]  /*0280*/  @UP1 SYNCS.EXCH.64 URZ, [UR8+0x38810], UR4 ;  /* 0x03881004083f15b2 */ /* 0x0000aa0008000100 */
        /* <DEDUP_REMOVED lines=16> */
.L_x_1048:
        /* <DEDUP_REMOVED lines=22> */
.L_x_1049:
        /* <DEDUP_REMOVED lines=18> */
.L_x_1050:
        /* <DEDUP_REMOVED lines=22> */
.L_x_1051:
        /* <DEDUP_REMOVED lines=22> */
.L_x_1052:
[----:B------:R-:W-:Y:S01]  /*08d0*/  ISETP.NE.AND P0, PT, R3, RZ, PT ;  /* 0x000000ff0300720c */ /* 0x000fe20003f05270 */
[----:B------:R-:W-:Y:S01]  /*08e0*/  NOP ;  /* 0x0000000000007918 */ /* 0x000fe20000000000 */
[----:B------:R-:W-:Y:S01]  /*08f0*/  ULDC.64 UR38, c[0x0][0x208] ;  /* 0x0000820000267ab9 */ /* 0x000fe20000000a00 */
[----:B01234-:R-:W-:Y:S10]  /*0900*/  BAR.SYNC.DEFER_BLOCKING 0x0 ;  /* 0x0000000000007b1d */ /* 0x01fff40000010000 */
[----:B------:R-:W-:Y:S05]  /*0910*/  @!P0 BRA `(.L_x_1053) ;  /* 0x000000d400d88947 */ /* 0x000fea0003800000 */
.L_x_1054:
        /* <DEDUP_REMOVED lines=22> */
[----:B------:R-:W-:Y:S01]  /*0a80*/  UMOV UR36, URZ ;  /* 0x0000003f00247c82 */ /* 0x000fe20008000000 */
[----:B------:R-:W-:Y:S01]  /*0a90*/  SHF.R.S32.HI R3, RZ, 0x1f, R6 ;  /* 0x0000001fff037819 */ /* 0x000fe20000011406 */
[----:B------:R-:W-:Y:S01]  /*0aa0*/  UMOV UR37, URZ ;  /* 0x0000003f00257c82 */ /* 0x000fe20008000000 */
[----:B------:R-:W-:Y:S02]  /*0ab0*/  UMOV UR40, URZ ;  /* 0x0000003f00287c82 */ /* 0x000fe40008000000 */
[CC--:B------:R-:W-:Y:S02]  /*0ac0*/  LEA.HI R2, R3.reuse, R6.reuse, RZ, 0x4 ;  /* 0x0000000603027211 */ /* 0x0c0fe400078f20ff */
[----:B------:R-:W-:-:S02]  /*0ad0*/  LEA.HI R5, R3, R6, RZ, 0x3 ;  /* 0x0000000603057211 */ /* 0x000fc400078f18ff */
[CC--:B------:R-:W-:Y:S02]  /*0ae0*/  LEA.HI R4, R3.reuse, R6.reuse, RZ, 0x5 ;  /* 0x0000000603047211 */ /* 0x0c0fe400078f28ff */
[CC--:B------:R-:W-:Y:S02]  /*0af0*/  LEA.HI R0, R3.reuse, R6.reuse, RZ, 0x7 ;  /* 0x0000000603007211 */ /* 0x0c0fe400078f38ff */
[----:B------:R-:W-:Y:S02]  /*0b00*/  LEA.HI R3, R3, R6, RZ, 0x2 ;  /* 0x0000000603037211 */ /* 0x000fe400078f10ff */
[----:B------:R-:W-:Y:S02]  /*0b10*/  SHF.R.S32.HI R7, RZ, 0x4, R2 ;  /* 0x00000004ff077819 */ /* 0x000fe40000011402 */
[----:B------:R-:W-:Y:S02]  /*0b20*/  LOP3.LUT R11, R5, 0xfffffff8, RZ, 0xc0, !PT ;  /* 0xfffffff8050b7812 */ /* 0x000fe400078ec0ff */
[----:B------:R-:W-:-:S02]  /*0b30*/  LOP3.LUT R5, R2, 0xfffffff0, RZ, 0xc0, !PT ;  /* 0xfffffff002057812 */ /* 0x000fc400078ec0ff */
[--C-:B------:R-:W-:Y:S01]  /*0b40*/  SHF.R.S32.HI R9, RZ, 0x5, R4.reuse ;  /* 0x00000005ff097819 */ /* 0x100fe20000011404 */
[C---:B------:R-:W-:Y:S01]  /*0b50*/  IMAD.IADD R11, R6.reuse, 0x1, -R11 ;  /* 0x00000001060b7824 */ /* 0x040fe200078e0a0b */
[----:B------:R-:W-:Y:S01]  /*0b60*/  LOP3.LUT R13, R3, 0xfffffffc, RZ, 0xc0, !PT ;  /* 0xfffffffc030d7812 */ /* 0x000fe200078ec0ff */
[----:B------:R-:W-:Y:S01]  /*0b70*/  IMAD.IADD R8, R6, 0x1, -R5 ;  /* 0x0000000106087824 */ /* 0x000fe200078e0a05 */
[----:B------:R-:W-:Y:S02]  /*0b80*/  SHF.R.S32.HI R4, RZ, 0x1f, R4 ;  /* 0x0000001fff047819 */ /* 0x000fe40000011404 */
[----:B------:R-:W-:Y:S01]  /*0b90*/  LOP3.LUT R3, R0, 0xffffff80, RZ, 0xc0, !PT ;  /* 0xffffff8000037812 */ /* 0x000fe200078ec0ff */
[----:B------:R-:W-:Y:S01]  /*0ba0*/  IMAD.IADD R13, R6, 0x1, -R13 ;  /* 0x00000001060d7824 */ /* 0x000fe200078e0a0d */
[----:B------:R-:W-:Y:S02]  /*0bb0*/  LEA.HI R2, R2, R7, RZ, 0x1 ;  /* 0x0000000702027211 */ /* 0x000fe400078f08ff */
[----:B------:R-:W-:Y:S01]  /*0bc0*/  LEA.HI R4, R4, R9, RZ, 0x2 ;  /* 0x0000000904047211 */ /* 0x000fe200078f10ff */
[----:B------:R-:W-:Y:S01]  /*0bd0*/  IMAD.IADD R3, R6, 0x1, -R3 ;  /* 0x0000000106037824 */ /* 0x000fe200078e0a03 */
[----:B------:R-:W-:-:S02]  /*0be0*/  LOP3.LUT R2, R2, 0x1ffffffe, RZ, 0xc0, !PT ;  /* 0x1ffffffe02027812 */ /* 0x000fc400078ec0ff */
[----:B------:R-:W-:Y:S02]  /*0bf0*/  SHF.R.S32.HI R227, RZ, 0x7, R0 ;  /* 0x00000007ffe37819 */ /* 0x000fe40000011400 */
[----:B------:R-:W-:Y:S01]  /*0c00*/  LOP3.LUT R4, R4, 0x3ffffc, RZ, 0xc0, !PT ;  /* 0x003ffffc04047812 */ /* 0x000fe200078ec0ff */
[----:B------:R-:W-:Y:S01]  /*0c10*/  IMAD.IADD R7, R7, 0x1, -R2 ;  /* 0x0000000107077824 */ /* 0x000fe200078e0a02 */
[--C-:B------:R-:W-:Y:S01]  /*0c20*/  SHF.R.S32.HI R5, RZ, 0x1f, R8.reuse ;  /* 0x0000001fff057819 */ /* 0x100fe20000011408 */
[----:B------:R-:W-:Y:S01]  /*0c30*/  IMAD R15, R227, 0x100, R8 ;  /* 0x00000100e30f7824 */ /* 0x000fe200078e0208 */
[----:B------:R-:W-:Y:S01]  /*0c40*/  SHF.R.S32.HI R2, RZ, 0x1f, R3 ;  /* 0x0000001fff027819 */ /* 0x000fe20000011403 */
[----:B------:R-:W-:Y:S01]  /*0c50*/  IMAD.IADD R10, R9, 0x1, -R4 ;  /* 0x00000001090a7824 */ /* 0x000fe200078e0a04 */
        /* <DEDUP_REMOVED lines=29> */
[----:B------:R-:W-:Y:S02]  /*0e30*/  LOP3.LUT R7, R7, R4, RZ, 0x3c, !PT ;  /* 0x0000000407077212 */ /* 0x000fe400078e3cff */
[----:B------:R-:W-:Y:S01]  /*0e40*/  SHF.R.S32.HI R5, RZ, 0x5, R5 ;  /* 0x00000005ff057819 */ /* 0x000fe20000011405 */
[----:B------:R-:W-:Y:S01]  /*0e50*/  IMAD.IADD R16, R2, 0x1, -R3 ;  /* 0x0000000102107824 */ /* 0x000fe200078e0a03 */
[----:B------:R-:W-:Y:S01]  /*0e60*/  R2P PR, R8, 0x6 ;  /* 0x0000000608007804 */ /* 0x000fe20000000000 */
[----:B0-----:R-:W-:Y:S02]  /*0e70*/  IMAD.SHL.U32 R12, R0, 0x100, RZ ;  /* 0x00000100000c7824 */ /* 0x001fe400078e00ff */
[----:B------:R-:W-:Y:S02]  /*0e80*/  IMAD.IADD R7, R6, 0x1, R7 ;  /* 0x0000000106077824 */ /* 0x000fe400078e0207 */
[----:B------:R-:W-:Y:S01]  /*0e90*/  IMAD.SHL.U32 R2, R11, 0x8, RZ ;  /* 0x000000080b027824 */ /* 0x000fe200078e00ff */
[----:B------:R-:W-:Y:S01]  /*0ea0*/  STL [R1+0x6c], R12 ;  /* 0x00006c0c01007387 */ /* 0x000fe20000100800 */
[----:B------:R-:W-:Y:S01]  /*0eb0*/  IMAD.IADD R17, R230, 0x1, R12 ;  /* 0x00000001e6117824 */ /* 0x000fe200078e020c */
[----:B------:R-:W-:Y:S01]  /*0ec0*/  LEA R19, R7, UR41, 0x1 ;  /* 0x0000002907137c11 */ /* 0x000fe2000f8e08ff */
[----:B------:R-:W-:Y:S01]  /*0ed0*/  IMAD R16, R5, 0x10, R16 ;  /* 0x0000001005107824 */ /* 0x000fe200078e0210 */
[----:B------:R-:W-:Y:S01]  /*0ee0*/  SEL R185, R185, 0xffffffc0, !P2 ;  /* 0xffffffc0b9b97807 */ /* 0x000fe20005000000 */
[----:B------:R-:W-:Y:S01]  /*0ef0*/  VIADD R193, R2, 0x40 ;  /* 0x0000004002c17836 */ /* 0x000fe20000000000 */
[----:B------:R-:W-:Y:S01]  /*0f00*/  SHF.R.S32.HI R0, RZ, 0x1f, R17 ;  /* 0x0000001fff007819 */ /* 0x000fe20000011411 */
[----:B------:R-:W-:-:S02]  /*0f10*/  VIADD R226, R17, 0x8 ;  /* 0x0000000811e27836 */ /* 0x000fc40000000000 */
[C---:B------:R-:W-:Y:S01]  /*0f20*/  VIADD R225, R17.reuse, 0x10 ;  /* 0x0000001011e17836 */ /* 0x040fe20000000000 */
[----:B------:R-:W-:Y:S01]  /*0f30*/  SHF.R.S32.HI R3, RZ, 0x1f, R193 ;  /* 0x0000001fff037819 */ /* 0x000fe200000114c1 */
[----:B------:R-:W-:Y:S01]  /*0f40*/  VIADD R223, R17, 0x20 ;  /* 0x0000002011df7836 */ /* 0x000fe20000000000 */
[----:B------:R-:W-:Y:S01]  /*0f50*/  SHF.R.S32.HI R0, RZ, 0x1f, R226 ;  /* 0x0000001fff007819 */ /* 0x000fe200000114e2 */
[----:B------:R-:W-:Y:S01]  /*0f60*/  IMAD R4, R13, 0x8, R16 ;  /* 0x000000080d047824 */ /* 0x000fe200078e0210 */
[----:B------:R-:W-:Y:S01]  /*0f70*/  SHF.R.S32.HI R3, RZ, 0x1f, R225 ;  /* 0x0000001fff037819 */ /* 0x000fe200000114e1 */
[C---:B------:R-:W-:Y:S01]  /*0f80*/  VIADD R224, R17.reuse, 0x18 ;  /* 0x0000001811e07836 */ /* 0x040fe20000000000 */
[----:B------:R-:W-:Y:S01]  /*0f90*/  SHF.R.S32.HI R0, RZ, 0x1f, R223 ;  /* 0x0000001fff007819 */ /* 0x000fe200000114df */
[C---:B------:R-:W-:Y:S01]  /*0fa0*/  VIADD R222, R17.reuse, 0x28 ;  /* 0x0000002811de7836 */ /* 0x040fe20000000000 */
[----:B------:R0:W-:Y:S01]  /*0fb0*/  STL [R1+0x68], R4 ;  /* 0x0000680401007387 */ /* 0x0001e20000100800 */
[----:B------:R-:W-:-:S02]  /*0fc0*/  VIADD R219, R17, 0x38 ;  /* 0x0000003811db7836 */ /* 0x000fc40000000000 */
[C---:B------:R-:W-:Y:S01]  /*0fd0*/  VIADD R221, R17.reuse, 0x30 ;  /* 0x0000003011dd7836 */ /* 0x040fe20000000000 */
[----:B------:R-:W-:Y:S01]  /*0fe0*/  SHF.R.S32.HI R3, RZ, 0x1f, R222 ;  /* 0x0000001fff037819 */ /* 0x000fe200000114de */
[C---:B------:R-:W-:Y:S01]  /*0ff0*/  VIADD R218, R17.reuse, 0x40 ;  /* 0x0000004011da7836 */ /* 0x040fe20000000000 */
[----:B------:R-:W-:Y:S01]  /*1000*/  SHF.R.S32.HI R0, RZ, 0x1f, R219 ;  /* 0x0000001fff007819 */ /* 0x000fe200000114db */
[C---:B------:R-:W-:Y:S02]  /*1010*/  VIADD R216, R17.reuse, 0x50 ;  /* 0x0000005011d87836 */ /* 0x040fe40000000000 */
        /* <DEDUP_REMOVED lines=50> */
[----:B------:R-:W-:Y:S01]  /*1340*/  IMAD.IADD R186, R186, 0x1, R185 ;  /* 0x00000001baba7824 */ /* 0x000fe200078e02b9 */
[----:B------:R-:W-:Y:S01]  /*1350*/  SHF.R.S32.HI R231, RZ, 0x1f, R195 ;  /* 0x0000001fffe77819 */ /* 0x000fe200000114c3 */
[----:B------:R-:W-:-:S02]  /*1360*/  IMAD.MOV.U32 R6, RZ, RZ, R14 ;  /* 0x000000ffff067224 */ /* 0x000fc400078e000e */
[C---:B------:R-:W-:Y:S02]  /*1370*/  VIADD R192, R2.reuse, 0x80 ;  /* 0x0000008002c07836 */ /* 0x040fe40000000000 */
[C---:B------:R-:W-:Y:S02]  /*1380*/  VIADD R191, R2.reuse, 0xc0 ;  /* 0x000000c002bf7836 */ /* 0x040fe40000000000 */
[C---:B------:R-:W-:Y:S02]  /*1390*/  VIADD R190, R2.reuse, 0x100 ;  /* 0x0000010002be7836 */ /* 0x040fe40000000000 */
[C---:B------:R-:W-:Y:S02]  /*13a0*/  VIADD R189, R2.reuse, 0x140 ;  /* 0x0000014002bd7836 */ /* 0x040fe40000000000 */
[C---:B------:R-:W-:Y:S02]  /*13b0*/  VIADD R229, R2.reuse, 0x180 ;  /* 0x0000018002e57836 */ /* 0x040fe40000000000 */
[----:B------:R-:W-:-:S02]  /*13c0*/  VIADD R228, R2, 0x1c0 ;  /* 0x000001c002e47836 */ /* 0x000fc40000000000 */
[----:B------:R-:W-:-:S07]  /*13d0*/  IMAD.IADD R185, R185, 0x1, R184 ;  /* 0x00000001b9b97824 */ /* 0x000fce00078e02b8 */
.L_x_1098:
[----:B------:R-:W-:Y:S01]  /*13e0*/  ULDC.64 UR6, c[0x0][0xd88] ;  /* 0x0003620000067ab9 */ /* 0x000fe20000000a00 */
[----:B0123-5:R-:W0:Y:S01]  /*13f0*/  LDC.64 R12, c[0x0][0x418] ;  /* 0x00010600ff0c7b82 */ /* 0x02fe220000000a00 */
[----:B------:R-:W-:-:S06]  /*1400*/  UIMAD.WIDE UR6, UR5, 0x4, UR6 ;  /* 0x00000004050678a5 */ /* 0x000fcc000f8e0206 */
[----:B------:R-:W-:Y:S01]  /*1410*/  IMAD.U32 R8, RZ, RZ, UR6 ;  /* 0x00000006ff087e24 */ /* 0x000fe2000f8e00ff */
[----:B------:R-:W1:Y:S01]  /*1420*/  LDC R0, c[0x0][0x424] ;  /* 0x00010900ff007b82 */ /* 0x000e620000000800 */
[----:B------:R-:W-:Y:S01]  /*1430*/  IMAD.U32 R9, RZ, RZ, UR7 ;  /* 0x00000007ff097e24 */ /* 0x000fe2000f8e00ff */
[----:B------:R-:W-:-:S04]  /*1440*/  ULDC.64 UR6, c[0x0][0xb20] ;  /* 0x0002c80000067ab9 */ /* 0x000fc80000000a00 */
[----:B------:R-:W2:Y:S01]  /*1450*/  LDG.E R187, desc[UR38][R8.64] ;  /* 0x0000002608bb7981 */ /* 0x000ea2000c1e1900 */
[----:B------:R-:W-:Y:S01]  /*1460*/  ISETP.NE.U32.AND P0, PT, RZ, UR6, PT ;  /* 0x00000006ff007c0c */ /* 0x000fe2000bf05070 */
[----:B------:R-:W3:Y:S01]  /*1470*/  LDC R153, c[0x0][0x2f0] ;  /* 0x0000bc00ff997b82 */ /* 0x000ee20000000800 */
[----:B------:R-:W-:Y:S02]  /*1480*/  IMAD.MOV.U32 R10, RZ, RZ, RZ ;  /* 0x000000ffff0a7224 */ /* 0x000fe400078e00ff */
[----:B------:R-:W-:-:S05]  /*1490*/  ISETP.NE.AND.EX P0, PT, RZ, UR7, PT, P0 ;  /* 0x00000007ff007c0c */ /* 0x000fca000bf05300 */
[----:B----4-:R-:W4:Y:S01]  /*14a0*/  LDC R7, c[0x0][0xae8] ;  /* 0x0002ba00ff077b82 */ /* 0x010f220000000800 */
[----:B--2---:R-:W-:-:S07]  /*14b0*/  SHF.R.S32.HI R220, RZ, 0x1f, R187 ;  /* 0x0000001fffdc7819 */ /* 0x004fce00000114bb */
[----:B------:R-:W-:-:S04]  /*14c0*/  @P0 LEA R4, P1, R187, UR6, 0x2 ;  /* 0x00000006bb040c11 */ /* 0x000fc8000f8210ff */
[----:B------:R-:W-:Y:S01]  /*14d0*/  @P0 LEA.HI.X R5, R187, UR7, R220, 0x2, P1 ;  /* 0x00000007bb050c11 */ /* 0x000fe200088f14dc */
[----:B------:R-:W-:Y:S02]  /*14e0*/  ULDC.64 UR6, c[0x0][0xb18] ;  /* 0x0002c60000067ab9 */ /* 0x000fe40000000a00 */
[----:B------:R-:W-:Y:S02]  /*14f0*/  ISETP.NE.U32.AND P1, PT, RZ, UR6, PT ;  /* 0x00000006ff007c0c */ /* 0x000fe4000bf25070 */
[----:B------:R2:W5:Y:S01]  /*1500*/  @P0 LDG.E R10, desc[UR38][R4.64] ;  /* 0x00000026040a0981 */ /* 0x000562000c1e1900 */
[----:B0-----:R-:W-:Y:S02]  /*1510*/  ISETP.NE.U32.AND P0, PT, R12, RZ, PT ;  /* 0x000000ff0c00720c */ /* 0x001fe40003f05070 */
[----:B------:R-:W-:Y:S02]  /*1520*/  ISETP.NE.AND.EX P1, PT, RZ, UR7, PT, P1 ;  /* 0x00000007ff007c0c */ /* 0x000fe4000bf25310 */
[----:B------:R-:W-:-:S04]  /*1530*/  ISETP.NE.AND.EX P0, PT, R13, RZ, PT, P0 ;  /* 0x000000ff0d00720c */ /* 0x000fc80003f05300 */
[----:B-1----:R-:W-:-:S05]  /*1540*/  SEL R0, R0, 0x1, P0 ;  /* 0x0000000100007807 */ /* 0x002fca0000000000 */
[----:B---3--:R-:W-:Y:S02]  /*1550*/  IMAD R153, R0, R153, RZ ;  /* 0x0000009900997224 */ /* 0x008fe400078e02ff */
[----:B------:R-:W-:-:S04]  /*1560*/  @P1 LEA R8, P0, R187, UR6, 0x2 ;  /* 0x00000006bb081c11 */ /* 0x000fc8000f8010ff */
[----:B------:R-:W-:-:S05]  /*1570*/  @P1 LEA.HI.X R9, R187, UR7, R220, 0x2, P0 ;  /* 0x00000007bb091c11 */ /* 0x000fca00080f14dc */
[----:B------:R2:W5:Y:S01]  /*1580*/  @P1 LDG.E R153, desc[UR38][R8.64] ;  /* 0x0000002608991981 */ /* 0x000562000c1e1900 */
[C---:B------:R-:W-:Y:S01]  /*1590*/  LOP3.LUT R3, R6.reuse, 0xff000000, RZ, 0xc0, !PT ;  /* 0xff00000006037812 */ /* 0x040fe200078ec0ff */
[----:B------:R-:W-:Y:S01]  /*15a0*/  UMOV UR42, UR4 ;  /* 0x00000004002a7c82 */ /* 0x000fe20008000000 */
[----:B------:R-:W-:Y:S02]  /*15b0*/  LOP3.LUT R0, R6, 0xff0000, RZ, 0xc0, !PT ;  /* 0x00ff000006007812 */ /* 0x000fe400078ec0ff */
[----:B------:R-:W-:Y:S01]  /*15c0*/  SHF.R.U32.HI R3, RZ, 0x8, R3 ;  /* 0x00000008ff037819 */ /* 0x000fe20000011603 */
[----:B----4-:R-:W-:Y:S06]  /*15d0*/  @P1 BRA `(.L_x_1055) ;  /* 0x0000000000241947 */ /* 0x010fec0003800000 */
[----:B------:R-:W-:Y:S02]  /*15e0*/  ULDC.64 UR4, c[0x0][0xb00] ;  /* 0x0002c00000047ab9 */ /* 0x000fe40000000a00 */
[----:B------:R-:W-:-:S04]  /*15f0*/  ISETP.NE.U32.AND P0, PT, RZ, UR4, PT ;  /* 0x00000004ff007c0c */ /* 0x000fc8000bf05070 */
[----:B------:R-:W-:-:S13]  /*1600*/  ISETP.NE.AND.EX P0, PT, RZ, UR5, PT, P0 ;  /* 0x00000005ff007c0c */ /* 0x000fda000bf05300 */
[----:B------:R-:W-:Y:S05]  /*1610*/  @!P0 BRA `(.L_x_1055) ;  /* 0x0000000000148947 */ /* 0x000fea0003800000 */
[----:B--2---:R-:W0:Y:S02]  /*1620*/  LDC.64 R4, c[0x0][0xb00] ;  /* 0x0002c000ff047b82 */ /* 0x004e240000000a00 */
[----:B0-----:R-:W-:-:S05]  /*1630*/  IMAD.WIDE R4, R187, 0x4, R4 ;  /* 0x00000004bb047825 */ /* 0x001fca00078e0204 */
[----:B-----5:R-:W2:Y:S04]  /*1640*/  LDG.E R153, desc[UR38][R4.64] ;  /* 0x0000002604997981 */ /* 0x020ea8000c1e1900 */
[----:B------:R-:W2:Y:S02]  /*1650*/  LDG.E R8, desc[UR38][R4.64+0x4] ;  /* 0x0000042604087981 */ /* 0x000ea4000c1e1900 */
[----:B--2---:R-:W-:-:S07]  /*1660*/  IMAD.IADD R153, R8, 0x1, -R153 ;  /* 0x0000000108997824 */ /* 0x004fce00078e0a99 */
.L_x_1055:
[----:B--2---:R-:W2:Y:S01]  /*1670*/  LDL R4, [R1] ;  /* 0x0000000001047983 */ /* 0x004ea20000100800 */
[----:B-----5:R-:W-:Y:S01]  /*1680*/  IMAD.IADD R153, R153, 0x1, -R10 ;  /* 0x0000000199997824 */ /* 0x020fe200078e0a0a */
[----:B------:R-:W-:Y:S02]  /*1690*/  LEA.HI R194, R0, R3, RZ, 0x10 ;  /* 0x0000000300c27211 */ /* 0x000fe400078f80ff */
[----:B------:R-:W-:Y:S01]  /*16a0*/  LOP3.LUT R188, R6, 0xffff, RZ, 0xc0, !PT ;  /* 0x0000ffff06bc7812 */ /* 0x000fe200078ec0ff */
[----:B------:R-:W-:Y:S01]  /*16b0*/  VIADD R0, R153, 0x3f ;  /* 0x0000003f99007836 */ /* 0x000fe20000000000 */
[----:B------:R-:W-:Y:S02]  /*16c0*/  SHF.R.U32.HI R22, RZ, 0x10, R194 ;  /* 0x00000010ff167819 */ /* 0x000fe400000116c2 */
[----:B------:R-:W-:Y:S02]  /*16d0*/  LOP3.LUT R194, R194, 0xff, RZ, 0xc0, !PT ;  /* 0x000000ffc2c27812 */ /* 0x000fe400078ec0ff */
[----:B------:R-:W-:-:S02]  /*16e0*/  SHF.R.S32.HI R3, RZ, 0x1f, R0 ;  /* 0x0000001fff037819 */ /* 0x000fc40000011400 */
[C---:B------:R-:W-:Y:S02]  /*16f0*/  ISETP.NE.AND P0, PT, R22.reuse, RZ, PT ;  /* 0x000000ff1600720c */ /* 0x040fe40003f05270 */
[----:B------:R-:W-:Y:S02]  /*1700*/  LEA.HI R3, R3, R0, RZ, 0x6 ;  /* 0x0000000003037211 */ /* 0x000fe400078f30ff */
[----:B------:R-:W-:Y:S02]  /*1710*/  SEL R10, R22, R7, P0 ;  /* 0x00000007160a7207 */ /* 0x000fe40000000000 */
[----:B------:R-:W-:Y:S02]  /*1720*/  SHF.R.S32.HI R9, RZ, 0x6, R3 ;  /* 0x00000006ff097819 */ /* 0x000fe40000011403 */
[----:B--2---:R-:W-:-:S13]  /*1730*/  ISETP.NE.AND P1, PT, R4, 0x1, PT ;  /* 0x000000010400780c */ /* 0x004fda0003f25270 */
[----:B------:R-:W-:Y:S05]  /*1740*/  @!P1 BRA `(.L_x_1056) ;  /* 0x0000001c006c9947 */ /* 0x000fea0003800000 */
[----:B------:R-:W-:Y:S01]  /*1750*/  ISETP.GE.AND P0, PT, R153, 0x1, PT ;  /* 0x000000019900780c */ /* 0x000fe20003f06270 */
[----:B------:R-:W-:-:S12]  /*1760*/  IMAD.MOV.U32 R3, RZ, RZ, RZ ;  /* 0x000000ffff037224 */ /* 0x000fd800078e00ff */
[----:B------:R-:W-:Y:S05]  /*1770*/  @!P0 BRA `(.L_x_1057) ;  /* 0x0000000000688947 */ /* 0x000fea0003800000 */
[-C--:B------:R-:W-:Y:S02]  /*1780*/  IABS R6, R10.reuse ;  /* 0x0000000a00067213 */ /* 0x080fe40000000000 */
[----:B------:R-:W-:Y:S02]  /*1790*/  IADD3 R0, R9, -0x1, R10 ;  /* 0xffffffff09007810 */ /* 0x000fe40007ffe00a */
[----:B------:R-:W0:Y:S01]  /*17a0*/  I2F.RP R3, R6 ;  /* 0x0000000600037306 */ /* 0x000e220000209400 */
[----:B------:R-:W-:Y:S02]  /*17b0*/  IABS R11, R10 ;  /* 0x0000000a000b7213 */ /* 0x000fe40000000000 */
        /* <DEDUP_REMOVED lines=22> */
.L_x_1057:
[-C--:B------:R-:W-:Y:S01]  /*1920*/  IMAD R0, R194, R3.reuse, RZ ;  /* 0x00000003c2007224 */ /* 0x080fe200078e02ff */
[----:B------:R-:W-:Y:S01]  /*1930*/  PLOP3.LUT P0, PT, PT, PT, PT, 0x80, 0x0 ;  /* 0x000000000000781c */ /* 0x000fe20003f0f070 */
[----:B------:R-:W-:Y:S01]  /*1940*/  IMAD.MOV.U32 R152, RZ, RZ, RZ ;  /* 0x000000ffff987224 */ /* 0x000fe200078e00ff */
[----:B------:R-:W-:Y:S02]  /*1950*/  CS2R R150, SRZ ;  /* 0x0000000000967805 */ /* 0x000fe4000001ff00 */
[----:B------:R-:W-:Y:S02]  /*1960*/  CS2R R148, SRZ ;  /* 0x0000000000947805 */ /* 0x000fe4000001ff00 */
[----:B------:R-:W-:Y:S02]  /*1970*/  VIADDMNMX R3, R0, R3, R9, PT ;  /* 0x0000000300037246 */ /* 0x000fe40003800109 */
[----:B------:R-:W-:Y:S02]  /*1980*/  CS2R R146, SRZ ;  /* 0x0000000000927805 */ /* 0x000fe4000001ff00 */
[----:B------:R-:W-:-:S02]  /*1990*/  CS2R R144, SRZ ;  /* 0x0000000000907805 */ /* 0x000fc4000001ff00 */
[----:B------:R-:W-:Y:S02]  /*19a0*/  CS2R R142, SRZ ;  /* 0x00000000008e7805 */ /* 0x000fe4000001ff00 */
[----:B------:R-:W-:Y:S01]  /*19b0*/  R2UR UR16, R3 ;  /* 0x00000000031072ca */ /* 0x000fe200000e0000 */
[----:B------:R-:W-:Y:S01]  /*19c0*/  IMAD.MOV.U32 R3, RZ, RZ, RZ ;  /* 0x000000ffff037224 */ /* 0x000fe200078e00ff */
        /* <DEDUP_REMOVED lines=11> */
[----:B------:R-:W-:Y:S02]  /*1a80*/  ISETP.LT.AND P1, PT, R0, UR16, PT ;  /* 0x0000001000007c0c */ /* 0x000fe4000bf21270 */
        /* <DEDUP_REMOVED lines=49> */
[----:B------:R-:W0:Y:S01]  /*1da0*/  SHFL.IDX PT, R3, R227, RZ, 0x1f ;  /* 0x00001fffe3037589 */ /* 0x000e2200000e0000 */
[----:B------:R-:W-:Y:S01]  /*1db0*/  UMOV UR7, 0x40000040 ;  /* 0x4000004000077882 */ /* 0x000fe20000000000 */
[----:B------:R-:W-:Y:S01]  /*1dc0*/  UMOV UR9, 0x40000040 ;  /* 0x4000004000097882 */ /* 0x000fe20000000000 */
[----:B------:R-:W-:Y:S01]  /*1dd0*/  UMOV UR11, 0x40000040 ;  /* 0x40000040000b7882 */ /* 0x000fe20000000000 */
[----:B------:R-:W-:Y:S06]  /*1de0*/  BAR.SYNC.DEFER_BLOCKING 0xe, 0x100 ;  /* 0x0384000000007b1d */ /* 0x000fec0000010000 */
[----:B------:R-:W-:Y:S01]  /*1df0*/  UMOV UR13, 0x40000040 ;  /* 0x40000040000d7882 */ /* 0x000fe20000000000 */
[----:B------:R-:W-:Y:S01]  /*1e00*/  UMOV UR15, 0x40000040 ;  /* 0x40000040000f7882 */ /* 0x000fe20000000000 */
[----:B------:R-:W-:Y:S01]  /*1e10*/  UMOV UR17, 0x40000040 ;  /* 0x4000004000117882 */ /* 0x000fe20000000000 */
[----:B------:R-:W-:Y:S01]  /*1e20*/  UMOV UR19, 0x40000040 ;  /* 0x4000004000137882 */ /* 0x000fe20000000000 */
[----:B------:R-:W1:Y:S01]  /*1e30*/  S2R R4, SR_TID.X ;  /* 0x0000000000047919 */ /* 0x000e620000002100 */
[----:B0-----:R-:W-:Y:S01]  /*1e40*/  R2UR UR4, R3 ;  /* 0x00000000030472ca */ /* 0x001fe200000e0000 */
[----:B------:R-:W-:Y:S01]  /*1e50*/  IMAD.U32 R3, RZ, RZ, UR37 ;  /* 0x00000025ff037e24 */ /* 0x000fe2000f8e00ff */
[----:B------:R-:W-:-:S11]  /*1e60*/  WARPGROUP.ARRIVE ;  /* 0x00000000000079c5 */ /* 0x000fd60000000000 */
[----:B------:R-:W-:-:S04]  /*1e70*/  ULEA.HI UR5, UR4, UR4, URZ, 0x1 ;  /* 0x0000000404057291 */ /* 0x000fc8000f8f083f */
[----:B------:R-:W-:-:S04]  /*1e80*/  ULOP3.LUT UR5, UR5, 0x1fffe, URZ, 0xc0, !UPT ;  /* 0x0001fffe05057892 */ /* 0x000fc8000f8ec03f */
[----:B------:R-:W-:Y:S01]  /*1e90*/  UIADD3 UR5, UR4, -UR5, URZ ;  /* 0x8000000504057290 */ /* 0x000fe2000fffe03f */
[----:B-1----:R-:W-:Y:S01]  /*1ea0*/  LOP3.LUT R4, R4, 0x7f, RZ, 0xc0, !PT ;  /* 0x0000007f04047812 */ /* 0x002fe200078ec0ff */
[----:B------:R-:W-:Y:S02]  /*1eb0*/  UIADD3 UR4, UR41, 0x36400, URZ ;  /* 0x0003640029047890 */ /* 0x000fe4000fffe03f */
[----:B------:R-:W-:Y:S01]  /*1ec0*/  ULEA UR5, UR5, UR41, 0xf ;  /* 0x0000002905057291 */ /* 0x000fe2000f8e783f */
[----:B------:R-:W-:Y:S01]  /*1ed0*/  ISETP.NE.AND P1, PT, R4, RZ, PT ;  /* 0x000000ff0400720c */ /* 0x000fe20003f25270 */
[----:B------:R-:W-:Y:S02]  /*1ee0*/  USHF.R.U32.HI UR4, URZ, 0x4, UR4 ;  /* 0x000000043f047899 */ /* 0x000fe40008011604 */
[----:B------:R-:W-:Y:S02]  /*1ef0*/  UIADD3 UR5, UR5, 0x400, URZ ;  /* 0x0000040005057890 */ /* 0x000fe4000fffe03f */
[----:B------:R-:W-:-:S02]  /*1f00*/  ULOP3.LUT UR4, UR4, 0x3fff, URZ, 0xc0, !UPT ;  /* 0x00003fff04047892 */ /* 0x000fc4000f8ec03f */
[----:B------:R-:W-:Y:S02]  /*1f10*/  USHF.R.U32.HI UR5, URZ, 0x4, UR5 ;  /* 0x000000043f057899 */ /* 0x000fe40008011605 */
[----:B------:R-:W-:Y:S02]  /*1f20*/  ULOP3.LUT UR4, UR4, 0x10000, URZ, 0xfc, !UPT ;  /* 0x0001000004047892 */ /* 0x000fe4000f8efc3f */
[----:B------:R-:W-:Y:S02]  /*1f30*/  ULOP3.LUT UR5, UR5, 0x3fff, URZ, 0xc0, !UPT ;  /* 0x00003fff05057892 */ /* 0x000fe4000f8ec03f */
[----:B------:R-:W-:Y:S01]  /*1f40*/  UIADD3 UR8, UR4, 0x2, URZ ;  /* 0x0000000204087890 */ /* 0x000fe2000fffe03f */
[----:B------:R-:W-:Y:S01]  /*1f50*/  @!P1 LEA R3, R3, UR41, 0x3 ;  /* 0x0000002903039c11 */ /* 0x000fe2000f8e18ff */
[----:B------:R-:W-:Y:S02]  /*1f60*/  ULOP3.LUT UR20, UR5, 0x2000000, URZ, 0xfc, !UPT ;  /* 0x0200000005147892 */ /* 0x000fe4000f8efc3f */
[----:B------:R-:W-:-:S02]  /*1f70*/  UIADD3 UR12, UR4, 0x4, URZ ;  /* 0x00000004040c7890 */ /* 0x000fc4000fffe03f */
[----:B------:R-:W-:Y:S01]  /*1f80*/  ULEA UR6, UR37, UR20, 0xc ;  /* 0x0000001425067291 */ /* 0x000fe2000f8e603f */
[----:B------:R-:W-:Y:S01]  /*1f90*/  @!P1 VIADD R3, R3, 0x38860 ;  /* 0x0003886003039836 */ /* 0x000fe20000000000 */
[----:B------:R-:W-:Y:S02]  /*1fa0*/  UMOV UR5, 0x40000040 ;  /* 0x4000004000057882 */ /* 0x000fe40000000000 */
[----:B------:R-:W-:Y:S02]  /*1fb0*/  UIADD3 UR10, UR6, 0x80, URZ ;  /* 0x00000080060a7890 */ /* 0x000fe4000fffe03f */
[----:B------:R-:W-:Y:S01]  /*1fc0*/  UIADD3 UR14, UR6, 0x100, URZ ;  /* 0x00000100060e7890 */ /* 0x000fe2000fffe03f */
[----:B------:R-:W-:Y:S01]  /*1fd0*/  @!P1 PRMT R3, RZ, 0x654, R3 ;  /* 0x00000654ff039816 */ /* 0x000fe20000000003 */
[----:B------:R-:W-:Y:S02]  /*1fe0*/  UIADD3 UR18, UR6, 0x180, URZ ;  /* 0x0000018006127890 */ /* 0x000fe4000fffe03f */
[----:B------:R-:W-:Y:S01]  /*1ff0*/  HGMMA.64x256x16.F32 R24, gdesc[UR4].tnspB, RZ, !UPT, gsb0 ;  /* 0x43e00000041879f0 */ /* 0x000fe2000c0008ff */
[----:B------:R-:W-:-:S02]  /*2000*/  UIADD3 UR7, UR16, -0x2, URZ ;  /* 0xfffffffe10077890 */ /* 0x000fc4000fffe03f */
[----:B------:R-:W-:-:S04]  /*2010*/  UIADD3 UR16, UR4, 0x6, URZ ;  /* 0x0000000604107890 */ /* 0x000fc8000fffe03f */
[----:B------:R-:W-:Y:S01]  /*2020*/  ISETP.LE.AND P0, PT, R0, UR7, PT ;  /* 0x0000000700007c0c */ /* 0x000fe2000bf03270 */
        /* <DEDUP_REMOVED lines=16> */
[----:B------:R-:W-:-:S05]  /*2130*/  UMOV UR21, UR7 ;  /* 0x0000000700157c82 */ /* 0x000fca0008000000 */
.L_x_1060:
[----:B------:R-:W-:Y:S01]  /*2140*/  BAR.SYNC.DEFER_BLOCKING 0xe, 0x100 ;  /* 0x0384000000007b1d */ /* 0x000fe20000010000 */
[----:B01----:R-:W-:Y:S01]  /*2150*/  IMAD.U32 R3, RZ, RZ, UR37 ;  /* 0x00000025ff037e24 */ /* 0x003fe2000f8e00ff */
[----:B------:R-:W-:-:S03]  /*2160*/  UIADD3 UR37, UR37, 0x1, URZ ;  /* 0x0000000125257890 */ /* 0x000fc6000fffe03f */
[----:B------:R-:W-:Y:S01]  /*2170*/  IMAD R3, R3, 0x40, R16 ;  /* 0x0000004003037824 */ /* 0x000fe200078e0210 */
[----:B------:R-:W-:Y:S01]  /*2180*/  UISETP.NE.AND UP0, UPT, UR37, 0x2, UPT ;  /* 0x000000022500788c */ /* 0x000fe2000bf05270 */
[----:B------:R-:W-:Y:S01]  /*2190*/  UMOV UR7, 0x40000040 ;  /* 0x4000004000077882 */ /* 0x000fe20000000000 */
[----:B------:R-:W-:Y:S02]  /*21a0*/  UMOV UR11, 0x40000040 ;  /* 0x40000040000b7882 */ /* 0x000fe40000000000 */
[----:B------:R-:W-:Y:S01]  /*21b0*/  LEA R3, R3, UR41, 0x2 ;  /* 0x0000002903037c11 */ /* 0x000fe2000f8e10ff */
[----:B------:R-:W-:Y:S01]  /*21c0*/  USEL UR37, UR37, URZ, UP0 ;  /* 0x0000003f25257287 */ /* 0x000fe20008000000 */
[----:B------:R-:W-:Y:S01]  /*21d0*/  UMOV UR15, 0x40000040 ;  /* 0x40000040000f7882 */ /* 0x000fe20000000000 */
[----:B------:R-:W-:Y:S02]  /*21e0*/  UMOV UR19, 0x40000040 ;  /* 0x4000004000137882 */ /* 0x000fe40000000000 */
[----:B------:R-:W-:-:S04]  /*21f0*/  ULEA UR6, UR37, UR20, 0xc ;  /* 0x0000001425067291 */ /* 0x000fc8000f8e603f */
[----:B------:R-:W-:Y:S02]  /*2200*/  UIADD3 UR10, UR6, 0x80, URZ ;  /* 0x00000080060a7890 */ /* 0x000fe4000fffe03f */
[----:B------:R-:W-:Y:S02]  /*2210*/  UIADD3 UR14, UR6, 0x100, URZ ;  /* 0x00000100060e7890 */ /* 0x000fe4000fffe03f */
[----:B------:R-:W-:Y:S01]  /*2220*/  UIADD3 UR18, UR6, 0x180, URZ ;  /* 0x0000018006127890 */ /* 0x000fe2000fffe03f */
[----:B------:R-:W0:Y:S04]  /*2230*/  LDS R4, [R3+0x38400] ;  /* 0x0384000003047984 */ /* 0x000e280000000800 */
[----:B------:R1:W2:Y:S02]  /*2240*/  LDS R5, [R3+0x38420] ;  /* 0x0384200003057984 */ /* 0x0002a40000000800 */
[----:B-1----:R-:W-:-:S05]  /*2250*/  IMAD.U32 R3, RZ, RZ, UR37 ;  /* 0x00000025ff037e24 */ /* 0x002fca000f8e00ff */
[----:B------:R-:W-:-:S05]  /*2260*/  @!P1 LEA R3, R3, UR41, 0x3 ;  /* 0x0000002903039c11 */ /* 0x000fca000f8e18ff */
[----:B------:R-:W-:-:S05]  /*2270*/  @!P1 VIADD R3, R3, 0x38860 ;  /* 0x0003886003039836 */ /* 0x000fca0000000000 */
[----:B------:R-:W-:Y:S01]  /*2280*/  @!P1 PRMT R3, RZ, 0x654, R3 ;  /* 0x00000654ff039816 */ /* 0x000fe20000000003 */
        /* <DEDUP_REMOVED lines=129> */
[----:B------:R-:W-:Y:S01]  /*2aa0*/  HGMMA.64x256x16.F32 R24, gdesc[UR4].tnspB, R24, gsb0 ;  /* 0x43e00000041879f0 */ /* 0x000fe20008000818 */
[----:B------:R-:W-:Y:S01]  /*2ab0*/  UMOV UR6, UR21 ;  /* 0x0000001500067c82 */ /* 0x000fe20008000000 */
[----:B------:R-:W-:Y:S01]  /*2ac0*/  USEL UR7, URZ, 0x1, UP0 ;  /* 0x000000013f077887 */ /* 0x000fe20008000000 */
[----:B------:R-:W-:Y:S01]  /*2ad0*/  ISETP.LT.AND P0, PT, R0, UR6, PT ;  /* 0x0000000600007c0c */ /* 0x000fe2000bf01270 */
[----:B------:R-:W-:Y:S02]  /*2ae0*/  UIADD3 UR21, UR21, -0x1, URZ ;  /* 0xffffffff15157890 */ /* 0x000fe4000fffe03f */
[----:B------:R-:W-:Y:S01]  /*2af0*/  ULOP3.LUT UR36, UR36, UR7, URZ, 0x3c, !UPT ;  /* 0x0000000724247292 */ /* 0x000fe2000f8e3c3f */
[----:B------:R-:W-:Y:S02]  /*2b00*/  WARPGROUP.DEPBAR.LE gsb0, 0x0 ;  /* 0x00008000000079c5 */ /* 0x000fe40000010000 */
[----:B------:R-:W-:-:S15]  /*2b10*/  WARPGROUP.ARRIVE ;  /* 0x00000000000079c5 */ /* 0x000fde0000000000 */
[----:B------:R-:W-:-:S04]  /*2b20*/  NOP ;  /* 0x0000000000007918 */ /* 0x000fc80000000000 */
        /* <DEDUP_REMOVED lines=13> */
.L_x_1059:
[----:B------:R-:W-:Y:S01]  /*2c00*/  BAR.SYNC.DEFER_BLOCKING 0xe, 0x100 ;  /* 0x0384000000007b1d */ /* 0x000fe20000010000 */
[----:B01----:R-:W-:Y:S01]  /*2c10*/  IMAD.U32 R3, RZ, RZ, UR37 ;  /* 0x00000025ff037e24 */ /* 0x003fe2000f8e00ff */
[----:B------:R-:W-:Y:S01]  /*2c20*/  UIADD3 UR37, UR37, 0x1, URZ ;  /* 0x0000000125257890 */ /* 0x000fe2000fffe03f */
[----:B------:R-:W-:Y:S01]  /*2c30*/  PLOP3.LUT P0, PT, PT, PT, PT, 0x8, 0x0 ;  /* 0x000000000000781c */ /* 0x000fe20003f0e170 */
[----:B------:R-:W-:Y:S02]  /*2c40*/  IMAD.MOV.U32 R152, RZ, RZ, RZ ;  /* 0x000000ffff987224 */ /* 0x000fe400078e00ff */
        /* <DEDUP_REMOVED lines=136> */
[----:B------:R-:W-:Y:S01]  /*34d0*/  IMAD.MOV.U32 R3, RZ, RZ, RZ ;  /* 0x000000ffff037224 */ /* 0x000fe200078e00ff */
[----:B------:R-:W-:Y:S06]  /*34e0*/  BAR.ARV 0xf, 0x100 ;  /* 0x03c4000000007b1d */ /* 0x000fec0000002000 */
[----:B------:R-:W-:Y:S05]  /*34f0*/  BRA `(.L_x_1058) ;  /* 0x0000006000bc7947 */ /* 0x000fea0003800000 */
.L_x_1056:
[----:B------:R-:W-:Y:S01]  /*3500*/  ISETP.GE.AND P0, PT, R153, 0x1, PT ;  /* 0x000000019900780c */ /* 0x000fe20003f06270 */
[----:B------:R-:W-:-:S12]  /*3510*/  IMAD.MOV.U32 R23, RZ, RZ, RZ ;  /* 0x000000ffff177224 */ /* 0x000fd800078e00ff */
[----:B------:R-:W-:Y:S05]  /*3520*/  @!P0 BRA `(.L_x_1061) ;  /* 0x0000000000688947 */ /* 0x000fea0003800000 */
[-C--:B------:R-:W-:Y:S02]  /*3530*/  IABS R0, R10.reuse ;  /* 0x0000000a00007213 */ /* 0x080fe40000000000 */
        /* <DEDUP_REMOVED lines=25> */
.L_x_1061:
[-C--:B------:R-:W-:Y:S01]  /*36d0*/  IMAD R18, R194, R23.reuse, RZ ;  /* 0x00000017c2127224 */ /* 0x080fe200078e02ff */
[----:B------:R-:W-:Y:S01]  /*36e0*/  PLOP3.LUT P0, PT, PT, PT, PT, 0x80, 0x0 ;  /* 0x000000000000781c */ /* 0x000fe20003f0f070 */
[----:B------:R-:W-:Y:S01]  /*36f0*/  IMAD.MOV.U32 R152, RZ, RZ, RZ ;  /* 0x000000ffff987224 */ /* 0x000fe200078e00ff */
[----:B------:R-:W-:Y:S01]  /*3700*/  CS2R R150, SRZ ;  /* 0x0000000000967805 */ /* 0x000fe2000001ff00 */
[----:B------:R-:W-:Y:S01]  /*3710*/  IMAD.MOV.U32 R3, RZ, RZ, RZ ;  /* 0x000000ffff037224 */ /* 0x000fe200078e00ff */
[----:B------:R-:W-:Y:S02]  /*3720*/  VIADDMNMX R23, R18, R23, R9, PT ;  /* 0x0000001712177246 */ /* 0x000fe40003800109 */
[----:B------:R-:W-:Y:S02]  /*3730*/  CS2R R148, SRZ ;  /* 0x0000000000947805 */ /* 0x000fe4000001ff00 */
        /* <DEDUP_REMOVED lines=93> */
.L_x_1062:
[----:B------:R-:W2:Y:S01]  /*3d10*/  LDL R20, [R1] ;  /* 0x0000000001147983 */ /* 0x000ea20000100800 */
[----:B------:R-:W-:-:S04]  /*3d20*/  ULEA.HI UR4, UR40, UR40, URZ, 0x1 ;  /* 0x0000002828047291 */ /* 0x000fc8000f8f083f */
[----:B------:R-:W-:-:S04]  /*3d30*/  ULOP3.LUT UR4, UR4, 0xfffffffe, URZ, 0xc0, !UPT ;  /* 0xfffffffe04047892 */ /* 0x000fc8000f8ec03f */
[----:B------:R-:W-:-:S06]  /*3d40*/  UIADD3 UR4, UR40, -UR4, URZ ;  /* 0x8000000428047290 */ /* 0x000fcc000fffe03f */
[----:B------:R-:W-:-:S05]  /*3d50*/  IMAD.U32 R3, RZ, RZ, UR4 ;  /* 0x00000004ff037e24 */ /* 0x000fca000f8e00ff */
[----:B------:R-:W-:-:S04]  /*3d60*/  SHF.L.U32 R3, R3, 0x1f, RZ ;  /* 0x0000001f03037819 */ /* 0x000fc800000006ff */
[----:B------:R-:W0:Y:S01]  /*3d70*/  SYNCS.PHASECHK.TRANS64.TRYWAIT P1, [UR41+0x38800], R3 ;  /* 0x03880003ff0075a7 */ /* 0x000e220008020169 */
[----:B--2---:R-:W-:Y:S01]  /*3d80*/  ISETP.NE.AND P0, PT, R20, RZ, PT ;  /* 0x000000ff1400720c */ /* 0x004fe20003f05270 */
[----:B0-----:R-:W-:-:S12]  /*3d90*/  @!P1 BRA `(.L_x_1063) ;  /* 0x0000012400589947 */ /* 0x001fd80003800000 */
.L_x_1241:
[----:B------:R-:W-:Y:S05]  /*3da0*/  @P0 BRA `(.L_x_1064) ;  /* 0x0000000000040947 */ /* 0x000fea0003800000 */
[----:B------:R-:W-:Y:S01]  /*3db0*/  BPT.TRAP 0x1 ;  /* 0x000000040000795c */ /* 0x000fe20000300000 */
.L_x_1064:
[----:B------:R-:W-:Y:S02]  /*3dc0*/  IMAD.U32 R6, RZ, RZ, UR37 ;  /* 0x00000025ff067e24 */ /* 0x000fe4000f8e00ff */
[----:B------:R-:W-:-:S03]  /*3dd0*/  IMAD.U32 R5, RZ, RZ, UR36 ;  /* 0x00000024ff057e24 */ /* 0x000fc6000f8e00ff */
[----:B------:R-:W-:Y:S02]  /*3de0*/  LEA R6, R6, UR41, 0x3 ;  /* 0x0000002906067c11 */ /* 0x000fe4000f8e18ff */
[----:B------:R-:W-:-:S04]  /*3df0*/  SHF.L.U32 R5, R5, 0x1f, RZ ;  /* 0x0000001f05057819 */ /* 0x000fc800000006ff */
[----:B------:R1:W2:Y:S01]  /*3e00*/  SYNCS.PHASECHK.TRANS64.TRYWAIT P1, [R6+URZ+0x38830], R5 ;  /* 0x03883005060075a7 */ /* 0x0002a2000802017f */
[----:B------:R-:W-:Y:S05]  /*3e10*/  @P0 BRA `(.L_x_1065) ;  /* 0x0000000000040947 */ /* 0x000fea0003800000 */
[----:B------:R-:W-:Y:S01]  /*3e20*/  BPT.TRAP 0x1 ;  /* 0x000000040000795c */ /* 0x000fe20000300000 */
.L_x_1065:
[----:B--2---:R-:W-:Y:S05]  /*3e30*/  @P1 BRA `(.L_x_1066) ;  /* 0x0000000000081947 */ /* 0x004fea0003800000 */
[----:B------:R-:W2:Y:S02]  /*3e40*/  SYNCS.PHASECHK.TRANS64.TRYWAIT P1, [R6+URZ+0x38830], R5 ;  /* 0x03883005060075a7 */ /* 0x000ea4000802017f */
[----:B--2---:R-:W-:Y:S05]  /*3e50*/  @!P1 BRA `(.L_x_1067) ;  /* 0x0000012400409947 */ /* 0x004fea0003800000 */
.L_x_1066:
[----:B------:R-:W-:-:S04]  /*3e60*/  UIADD3 UR4, UR41, 0x22400, URZ ;  /* 0x0002240029047890 */ /* 0x000fc8000fffe03f */
[----:B------:R-:W-:-:S04]  /*3e70*/  USHF.R.U32.HI UR4, URZ, 0x4, UR4 ;  /* 0x000000043f047899 */ /* 0x000fc80008011604 */
[----:B------:R-:W-:-:S06]  /*3e80*/  ULOP3.LUT UR4, UR4, 0x3fff, URZ, 0xc0, !UPT ;  /* 0x00003fff04047892 */ /* 0x000fcc000f8ec03f */
[----:B0-----:R-:W-:Y:S01]  /*3e90*/  IMAD.U32 R0, RZ, RZ, UR4 ;  /* 0x00000004ff007e24 */ /* 0x001fe2000f8e00ff */
[----:B------:R-:W-:Y:S05]  /*3ea0*/  WARPSYNC.ALL ;  /* 0x0000000000007948 */ /* 0x000fea0003800000 */
[----:B------:R-:W-:-:S04]  /*3eb0*/  LOP3.LUT R0, R0, 0x10000, RZ, 0xfc, !PT ;  /* 0x0001000000007812 */ /* 0x000fc800078efcff */
        /* <DEDUP_REMOVED lines=10> */
[----:B------:R-:W-:-:S02]  /*3f60*/  UMOV UR13, 0x40000040 ;  /* 0x40000040000d7882 */ /* 0x000fc40000000000 */
[----:B------:R-:W-:Y:S02]  /*3f70*/  ULEA UR6, UR37, UR6, 0x9 ;  /* 0x0000000625067291 */ /* 0x000fe4000f8e483f */
[----:B------:R-:W-:Y:S02]  /*3f80*/  ULOP3.LUT UR4, UR4, 0x10000, URZ, 0xfc, !UPT ;  /* 0x0001000004047892 */ /* 0x000fe4000f8efc3f */
[----:B------:R-:W-:Y:S02]  /*3f90*/  UIADD3 UR10, UR6, 0x2, URZ ;  /* 0x00000002060a7890 */ /* 0x000fe4000fffe03f */
[----:B------:R-:W-:Y:S02]  /*3fa0*/  UIADD3 UR8, UR4, 0x2, URZ ;  /* 0x0000000204087890 */ /* 0x000fe4000fffe03f */
[----:B------:R-:W-:Y:S02]  /*3fb0*/  UIADD3 UR14, UR6, 0x4, URZ ;  /* 0x00000004060e7890 */ /* 0x000fe4000fffe03f */
[----:B------:R-:W-:-:S02]  /*3fc0*/  UIADD3 UR12, UR4, 0x4, URZ ;  /* 0x00000004040c7890 */ /* 0x000fc4000fffe03f */
[----:B------:R-:W-:Y:S01]  /*3fd0*/  HGMMA.64x64x16.F32 R24, gdesc[UR4], RZ, !UPT, gsb0 ;  /* 0x00e00000041879f0 */ /* 0x000fe2000c0008ff */
[----:B------:R-:W-:Y:S02]  /*3fe0*/  UIADD3 UR18, UR6, 0x6, URZ ;  /* 0x0000000606127890 */ /* 0x000fe4000fffe03f */
[----:B------:R-:W-:Y:S01]  /*3ff0*/  UIADD3 UR16, UR4, 0x6, URZ ;  /* 0x0000000604107890 */ /* 0x000fe2000fffe03f */
[----:B------:R-:W-:Y:S01]  /*4000*/  UMOV UR19, 0x40000040 ;  /* 0x4000004000137882 */ /* 0x000fe20000000000 */
        /* <DEDUP_REMOVED lines=11> */
[----:B------:R-:W0:Y:S02]  /*40c0*/  SYNCS.PHASECHK.TRANS64.TRYWAIT P1, [UR41+0x38810], R3 ;  /* 0x03881003ff0075a7 */ /* 0x000e240008020169 */
[----:B0-----:R-:W-:Y:S05]  /*40d0*/  @!P1 BRA `(.L_x_1068) ;  /* 0x0000012000b49947 */ /* 0x001fea0003800000 */
.L_x_1242:
[----:B------:R-:W-:Y:S05]  /*40e0*/  @P0 BRA `(.L_x_1069) ;  /* 0x0000000000040947 */ /* 0x000fea0003800000 */
[----:B------:R-:W-:Y:S01]  /*40f0*/  BPT.TRAP 0x1 ;  /* 0x000000040000795c */ /* 0x000fe20000300000 */
.L_x_1069:
[----:B------:R3:W4:Y:S01]  /*4100*/  SYNCS.PHASECHK.TRANS64.TRYWAIT P1, [R6+URZ+0x38850], R5 ;  /* 0x03885005060075a7 */ /* 0x000722000802017f */
[----:B------:R-:W-:Y:S05]  /*4110*/  @P0 BRA `(.L_x_1070) ;  /* 0x0000000000040947 */ /* 0x000fea0003800000 */
[----:B------:R-:W-:Y:S01]  /*4120*/  BPT.TRAP 0x1 ;  /* 0x000000040000795c */ /* 0x000fe20000300000 */
.L_x_1070:
[----:B----4-:R-:W-:Y:S05]  /*4130*/  @P1 BRA `(.L_x_1071) ;  /* 0x0000000000081947 */ /* 0x010fea0003800000 */
[----:B------:R-:W4:Y:S02]  /*4140*/  SYNCS.PHASECHK.TRANS64.TRYWAIT P1, [R6+URZ+0x38850], R5 ;  /* 0x03885005060075a7 */ /* 0x000f24000802017f */
[----:B----4-:R-:W-:Y:S05]  /*4150*/  @!P1 BRA `(.L_x_1072) ;  /* 0x0000012000ac9947 */ /* 0x010fea0003800000 */
.L_x_1071:
[----:B------:R-:W-:Y:S01]  /*4160*/  UIADD3 UR4, UR41, 0x400, URZ ;  /* 0x0000040029047890 */ /* 0x000fe2000fffe03f */
[----:B------:R-:W-:Y:S01]  /*4170*/  WARPGROUP.ARRIVE ;  /* 0x00000000000079c5 */ /* 0x000fe20000000000 */
[----:B------:R-:W-:-:S05]  /*4180*/  UIADD3 UR5, UR41, 0x26400, URZ ;  /* 0x0002640029057890 */ /* 0x000fca000fffe03f */
[----:B0-----:R-:W0:Y:S01]  /*4190*/  S2R R3, SR_TID.X ;  /* 0x0000000000037919 */ /* 0x001e220000002100 */
[----:B------:R-:W-:Y:S01]  /*41a0*/  USHF.R.U32.HI UR4, URZ, 0x4, UR4 ;  /* 0x000000043f047899 */ /* 0x000fe20008011604 */
[C---:B------:R-:W-:Y:S01]  /*41b0*/  IMAD R153, R23.reuse, -0x40, R153 ;  /* 0xffffffc017997824 */ /* 0x040fe200078e0299 */
[----:B------:R-:W-:Y:S01]  /*41c0*/  USHF.R.U32.HI UR5, URZ, 0x4, UR5 ;  /* 0x000000043f057899 */ /* 0x000fe20008011605 */
[----:B------:R-:W5:Y:S01]  /*41d0*/  S2R R9, SR_TID.X ;  /* 0x0000000000097919 */ /* 0x000f620000002100 */
[----:B------:R-:W-:Y:S01]  /*41e0*/  ULOP3.LUT UR4, UR4, 0x3fff, URZ, 0xc0, !UPT ;  /* 0x00003fff04047892 */ /* 0x000fe2000f8ec03f */
[----:B------:R-:W-:Y:S01]  /*41f0*/  VIADD R23, R23, 0xfffffffe ;  /* 0xfffffffe17177836 */ /* 0x000fe20000000000 */
[----:B------:R-:W-:Y:S01]  /*4200*/  ULOP3.LUT UR5, UR5, 0x3fff, URZ, 0xc0, !UPT ;  /* 0x00003fff05057892 */ /* 0x000fe2000f8ec03f */
[----:B------:R-:W-:Y:S01]  /*4210*/  IADD3 R153, -R230, 0x40, R153 ;  /* 0x00000040e6997810 */ /* 0x000fe20007ffe199 */
[----:B------:R-:W-:Y:S02]  /*4220*/  ULOP3.LUT UR4, UR4, 0x10000, URZ, 0xfc, !UPT ;  /* 0x0001000004047892 */ /* 0x000fe4000f8efc3f */
[----:B------:R-:W-:Y:S01]  /*4230*/  ULOP3.LUT UR6, UR5, 0x10000, URZ, 0xfc, !UPT ;  /* 0x0001000005067892 */ /* 0x000fe2000f8efc3f */
[C---:B------:R-:W-:Y:S01]  /*4240*/  ISETP.GT.AND P5, PT, R153.reuse, RZ, PT ;  /* 0x000000ff9900720c */ /* 0x040fe20003fa4270 */
[----:B------:R-:W-:Y:S01]  /*4250*/  ULEA UR10, UR37, UR4, 0xc ;  /* 0x00000004250a7291 */ /* 0x000fe2000f8e603f */
[C---:B------:R-:W-:Y:S01]  /*4260*/  ISETP.GT.AND P4, PT, R153.reuse, 0x1, PT ;  /* 0x000000019900780c */ /* 0x040fe20003f84270 */
[----:B------:R-:W-:Y:S01]  /*4270*/  UMOV UR21, 0x40000040 ;  /* 0x4000004000157882 */ /* 0x000fe20000000000 */
[----:B------:R-:W-:Y:S01]  /*4280*/  UMOV UR23, 0x40000040 ;  /* 0x4000004000177882 */ /* 0x000fe20000000000 */
[----:B------:R-:W-:Y:S01]  /*4290*/  UIADD3 UR14, UR6, 0x800, URZ ;  /* 0x00000800060e7890 */ /* 0x000fe2000fffe03f */
[C---:B------:R-:W-:Y:S01]  /*42a0*/  ISETP.GT.AND P3, PT, R153.reuse, 0x8, PT ;  /* 0x000000089900780c */ /* 0x040fe20003f64270 */
[----:B------:R-:W-:Y:S01]  /*42b0*/  UMOV UR20, UR6 ;  /* 0x0000000600147c82 */ /* 0x000fe20008000000 */
[----:B------:R-:W-:Y:S01]  /*42c0*/  UMOV UR22, UR10 ;  /* 0x0000000a00167c82 */ /* 0x000fe20008000000 */
[----:B------:R-:W-:Y:S01]  /*42d0*/  UIADD3 UR15, UR10, 0x800, URZ ;  /* 0x000008000a0f7890 */ /* 0x000fe2000fffe03f */
[----:B------:R-:W-:Y:S01]  /*42e0*/  HGMMA.64x64x16.F32 R24, gdesc[UR20], R24, gsb0 ;  /* 0x00e00000141879f0 */ /* 0x000fe20008000818 */
[----:B------:R-:W-:Y:S01]  /*42f0*/  UIADD3 UR20, UR6, 0x2, URZ ;  /* 0x0000000206147890 */ /* 0x000fe2000fffe03f */
[C---:B------:R-:W-:Y:S01]  /*4300*/  ISETP.GT.AND P2, PT, R153.reuse, 0x9, PT ;  /* 0x000000099900780c */ /* 0x040fe20003f44270 */
[----:B------:R-:W-:Y:S01]  /*4310*/  UIADD3 UR22, UR10, 0x2, URZ ;  /* 0x000000020a167890 */ /* 0x000fe2000fffe03f */
[C---:B------:R-:W-:Y:S01]  /*4320*/  ISETP.GT.AND P1, PT, R153.reuse, 0x10, PT ;  /* 0x000000109900780c */ /* 0x040fe20003f24270 */
[----:B------:R-:W-:Y:S01]  /*4330*/  UMOV UR21, 0x40000040 ;  /* 0x4000004000157882 */ /* 0x000fe20000000000 */
[----:B------:R-:W-:Y:S01]  /*4340*/  UMOV UR23, 0x40000040 ;  /* 0x4000004000177882 */ /* 0x000fe20000000000 */
[----:B------:R-:W-:Y:S01]  /*4350*/  ISETP.GT.AND P6, PT, R153, 0x11, PT ;  /* 0x000000119900780c */ /* 0x000fe20003fc4270 */
[----:B------:R-:W-:Y:S01]  /*4360*/  UMOV UR19, 0x40000040 ;  /* 0x4000004000137882 */ /* 0x000fe20000000000 */
[----:B0-----:R-:W-:-:S02]  /*4370*/  SHF.R.U32.HI R3, RZ, 0x7, R3 ;  /* 0x00000007ff037819 */ /* 0x001fc40000011603 */
[----:B-----5:R-:W-:-:S04]  /*4380*/  LOP3.LUT R9, R9, 0x7f, RZ, 0xc0, !PT ;  /* 0x0000007f09097812 */ /* 0x020fc800078ec0ff */
[----:B------:R-:W0:Y:S02]  /*4390*/  SHFL.IDX PT, R3, R3, RZ, 0x1f ;  /* 0x00001fff03037589 */ /* 0x000e2400000e0000 */
[----:B0-----:R-:W-:-:S13]  /*43a0*/  R2UR UR5, R3 ;  /* 0x00000000030572ca */ /* 0x001fda00000e0000 */
[----:B------:R-:W-:-:S03]  /*43b0*/  UISETP.GT.AND UP0, UPT, UR5, 0x7f, UPT ;  /* 0x0000007f0500788c */ /* 0x000fc6000bf04270 */
[----:B------:R-:W-:Y:S01]  /*43c0*/  UMOV UR5, 0x4 ;  /* 0x0000000400057882 */ /* 0x000fe20000000000 */
[----:B------:R-:W-:Y:S02]  /*43d0*/  USEL UR11, URZ, 0x2, !UP0 ;  /* 0x000000023f0b7887 */ /* 0x000fe4000c000000 */
[----:B------:R-:W-:Y:S02]  /*43e0*/  USEL UR7, UR5, 0x2, UP0 ;  /* 0x0000000205077887 */ /* 0x000fe40008000000 */
[----:B------:R-:W-:Y:S01]  /*43f0*/  USEL UR5, UR5, 0x6, !UP0 ;  /* 0x0000000605057887 */ /* 0x000fe2000c000000 */
[----:B------:R-:W-:Y:S02]  /*4400*/  WARPGROUP.DEPBAR.LE gsb0, 0x0 ;  /* 0x00008000000079c5 */ /* 0x000fe40000010000 */
[----:B------:R-:W-:-:S06]  /*4410*/  WARPGROUP.ARRIVE ;  /* 0x00000000000079c5 */ /* 0x000fcc0000000000 */
[----:B------:R-:W-:Y:S01]  /*4420*/  HGMMA.64x64x16.F32 R24, gdesc[UR20], R24, gsb0 ;  /* 0x00e00000141879f0 */ /* 0x000fe20008000818 */
[----:B------:R-:W-:Y:S02]  /*4430*/  UIADD3 UR20, UR6, 0x4, URZ ;  /* 0x0000000406147890 */ /* 0x000fe4000fffe03f */
[----:B------:R-:W-:Y:S01]  /*4440*/  UIADD3 UR22, UR10, 0x4, URZ ;  /* 0x000000040a167890 */ /* 0x000fe2000fffe03f */
[----:B------:R-:W-:Y:S01]  /*4450*/  UMOV UR21, 0x40000040 ;  /* 0x4000004000157882 */ /* 0x000fe20000000000 */
[----:B------:R-:W-:Y:S01]  /*4460*/  UMOV UR23, 0x40000040 ;  /* 0x4000004000177882 */ /* 0x000fe20000000000 */
        /* <DEDUP_REMOVED lines=94> */
[----:B------:R-:W-:Y:S02]  /*4a50*/  UIADD3 UR20, UR11, UR14, URZ ;  /* 0x0000000e0b147290 */ /* 0x000fe4000fffe03f */
[----:B------:R-:W-:Y:S01]  /*4a60*/  UIADD3 UR22, UR11, UR15, URZ ;  /* 0x0000000f0b167290 */ /* 0x000fe2000fffe03f */
        /* <DEDUP_REMOVED lines=16> */
[----:B------:R-:W-:Y:S01]  /*4b70*/  UMOV UR14, 0x28 ;  /* 0x00000028000e7882 */ /* 0x000fe20000000000 */
[----:B------:R-:W-:Y:S01]  /*4b80*/  UMOV UR15, 0xa00 ;  /* 0x00000a00000f7882 */ /* 0x000fe20000000000 */
[----:B------:R-:W-:Y:S02]  /*4b90*/  USEL UR14, UR14, 0x26, UP0 ;  /* 0x000000260e0e7887 */ /* 0x000fe40008000000 */
[----:B------:R-:W-:-:S02]  /*4ba0*/  USEL UR15, UR15, 0x980, UP0 ;  /* 0x000009800f0f7887 */ /* 0x000fc40008000000 */
[----:B------:R-:W-:Y:S02]  /*4bb0*/  ULOP3.LUT UR14, UR14, 0x6, URZ, 0xc0, !UPT ;  /* 0x000000060e0e7892 */ /* 0x000fe4000f8ec03f */
[----:B------:R-:W-:Y:S01]  /*4bc0*/  ULOP3.LUT UR15, UR15, 0xa00, URZ, 0xc0, !UPT ;  /* 0x00000a000f0f7892 */ /* 0x000fe2000f8ec03f */
[----:B------:R-:W-:Y:S02]  /*4bd0*/  WARPGROUP.DEPBAR.LE gsb0, 0x0 ;  /* 0x00008000000079c5 */ /* 0x000fe40000010000 */
[----:B------:R-:W-:-:S06]  /*4be0*/  WARPGROUP.ARRIVE ;  /* 0x00000000000079c5 */ /* 0x000fcc0000000000 */
[----:B------:R-:W-:Y:S01]  /*4bf0*/  HGMMA.64x64x16.F32 R24, gdesc[UR20], R24, gsb0 ;  /* 0x00e00000141879f0 */ /* 0x000fe20008000818 */
[----:B------:R-:W-:Y:S02]  /*4c00*/  UIADD3 UR20, UR14, UR15, UR6 ;  /* 0x0000000f0e147290 */ /* 0x000fe4000fffe006 */
[----:B------:R-:W-:Y:S01]  /*4c10*/  UIADD3 UR22, UR14, UR15, UR10 ;  /* 0x0000000f0e167290 */ /* 0x000fe2000fffe00a */
[----:B------:R-:W-:Y:S01]  /*4c20*/  UMOV UR21, 0x40000040 ;  /* 0x4000004000157882 */ /* 0x000fe20000000000 */
[----:B------:R-:W-:Y:S01]  /*4c30*/  UMOV UR23, 0x40000040 ;  /* 0x4000004000177882 */ /* 0x000fe20000000000 */
[----:B------:R-:W-:Y:S02]  /*4c40*/  UIADD3 UR14, UR6, 0xa00, URZ ;  /* 0x00000a00060e7890 */ /* 0x000fe4000fffe03f */
[----:B------:R-:W-:Y:S01]  /*4c50*/  UIADD3 UR15, UR10, 0xa00, URZ ;  /* 0x00000a000a0f7890 */ /* 0x000fe2000fffe03f */
        /* <DEDUP_REMOVED lines=87> */
[----:B------:R-:W-:Y:S02]  /*51d0*/  UMOV UR7, 0x1000 ;  /* 0x0000100000077882 */ /* 0x000fe40000000000 */
[----:B------:R-:W-:-:S04]  /*51e0*/  USEL UR7, UR7, 0xf80, UP0 ;  /* 0x00000f8007077887 */ /* 0x000fc80008000000 */
[----:B------:R-:W-:Y:S01]  /*51f0*/  ULOP3.LUT UR7, UR7, 0x1e00, URZ, 0xc0, !UPT ;  /* 0x00001e0007077892 */ /* 0x000fe2000f8ec03f */
        /* <DEDUP_REMOVED lines=8> */
[----:B------:R-:W-:Y:S01]  /*5280*/  ULDC UR15, c[0x0][0xa80] ;  /* 0x0002a000000f7ab9 */ /* 0x000fe20000000800 */
[----:B------:R-:W-:-:S04]  /*5290*/  USEL UR5, UR5, 0x3e, UP0 ;  /* 0x0000003e05057887 */ /* 0x000fc80008000000 */
        /* <DEDUP_REMOVED lines=8> */
[----:B------:R-:W-:-:S04]  /*5320*/  ULOP3.LUT UR7, UR43, 0x2000000, URZ, 0xfc, !UPT ;  /* 0x020000002b077892 */ /* 0x000fc8000f8efc3f */
[----:B------:R-:W-:-:S04]  /*5330*/  ULEA UR10, UR37, UR7, 0xc ;  /* 0x00000007250a7291 */ /* 0x000fc8000f8e603f */
[----:B------:R-:W-:-:S07]  /*5340*/  UIADD3 UR14, UR10, 0x80, URZ ;  /* 0x000000800a0e7890 */ /* 0x000fce000fffe03f */
[----:B------:R-:W-:Y:S01]  /*5350*/  UMOV UR18, UR14 ;  /* 0x0000000e00127c82 */ /* 0x000fe20008000000 */
[----:B------:R-:W-:Y:S01]  /*5360*/  UIADD3 UR14, UR10, 0x100, URZ ;  /* 0x000001000a0e7890 */ /* 0x000fe2000fffe03f */
        /* <DEDUP_REMOVED lines=54> */
[----:B------:R-:W-:Y:S02]  /*56d0*/  FMNMX.FTZ R3, R26, R27, !PT ;  /* 0x0000001b1a037209 */ /* 0x000fe40007810000 */
[----:B-1234-:R-:W-:-:S02]  /*56e0*/  FMNMX.FTZ R5, R53, R4, !PT ;  /* 0x0000000435057209 */ /* 0x01efc40007810000 */
[----:B------:R-:W-:Y:S02]  /*56f0*/  FSEL R46, R46, -INF , P1 ;  /* 0xff8000002e2e7808 */ /* 0x000fe40000800000 */
[----:B------:R-:W-:Y:S01]  /*5700*/  FSEL R47, R47, -INF , P6 ;  /* 0xff8000002f2f7808 */ /* 0x000fe20003000000 */
[----:B------:R-:W0:Y:S01]  /*5710*/  SHFL.BFLY PT, R4, R5, 0x2, 0x1f ;  /* 0x0c401f0005047f89 */ /* 0x000e2200000e0000 */
[----:B------:R-:W-:Y:S02]  /*5720*/  FSEL R50, R50, -INF , P5 ;  /* 0xff80000032327808 */ /* 0x000fe40002800000 */
[----:B------:R-:W-:Y:S02]  /*5730*/  FSEL R51, R51, -INF , P4 ;  /* 0xff80000033337808 */ /* 0x000fe40002000000 */
[----:B------:R-:W-:Y:S02]  /*5740*/  FSEL R54, R54, -INF , P3 ;  /* 0xff80000036367808 */ /* 0x000fe40001800000 */
[----:B------:R-:W-:-:S02]  /*5750*/  FSEL R55, R55, -INF , P2 ;  /* 0xff80000037377808 */ /* 0x000fc40001000000 */
[----:B------:R-:W-:Y:S02]  /*5760*/  ISETP.GE.AND P2, PT, R23, R18, PT ;  /* 0x000000121700720c */ /* 0x000fe40003f46270 */
        /* <DEDUP_REMOVED lines=32> */
[----:B------:R-:W1:Y:S01]  /*5970*/  MUFU.EX2 R25, R25 ;  /* 0x0000001900197308 */ /* 0x000e620000000800 */
[--C-:B------:R-:W-:Y:S01]  /*5980*/  FFMA.FTZ R44, R44, UR15, -R7.reuse ;  /* 0x0000000f2c2c7c23 */ /* 0x100fe20008010807 */
[--C-:B------:R-:W-:Y:S01]  /*5990*/  FFMA.FTZ R45, R45, UR15, -R7.reuse ;  /* 0x0000000f2d2d7c23 */ /* 0x100fe20008010807 */
[--C-:B------:R-:W-:Y:S01]  /*59a0*/  FFMA.FTZ R48, R48, UR15, -R7.reuse ;  /* 0x0000000f30307c23 */ /* 0x100fe20008010807 */
[--C-:B------:R-:W-:Y:S01]  /*59b0*/  FFMA.FTZ R49, R49, UR15, -R7.reuse ;  /* 0x0000000f31317c23 */ /* 0x100fe20008010807 */
[--C-:B------:R-:W-:Y:S01]  /*59c0*/  FFMA.FTZ R52, R52, UR15, -R7.reuse ;  /* 0x0000000f34347c23 */ /* 0x100fe20008010807 */
[----:B------:R-:W-:-:S02]  /*59d0*/  FFMA.FTZ R7, R53, UR15, -R7 ;  /* 0x0000000f35077c23 */ /* 0x000fc40008010807 */
[----:B------:R-:W-:Y:S08]  /*59e0*/  MUFU.EX2 R28, R28 ;  /* 0x0000001c001c7308 */ /* 0x000ff00000000800 */
[----:B------:R-:W2:Y:S01]  /*59f0*/  MUFU.EX2 R29, R29 ;  /* 0x0000001d001d7308 */ /* 0x000ea20000000800 */
[----:B-1----:R-:W-:Y:S02]  /*5a00*/  F2FP.F16.F32.PACK_AB R152, R25, R24 ;  /* 0x000000181998723e */ /* 0x002fe400000000ff */
[----:B0-----:R-:W-:-:S05]  /*5a10*/  FMNMX.FTZ R3, R8, R3, !PT ;  /* 0x0000000308037209 */ /* 0x001fca0007810000 */
[----:B------:R-:W-:Y:S01]  /*5a20*/  MUFU.EX2 R32, R32 ;  /* 0x0000002000207308 */ /* 0x000fe20000000800 */
[----:B------:R-:W0:Y:S07]  /*5a30*/  SHFL.BFLY PT, R8, R3, 0x1, 0x1f ;  /* 0x0c201f0003087f89 */ /* 0x000e2e00000e0000 */
[----:B------:R-:W1:Y:S01]  /*5a40*/  MUFU.EX2 R33, R33 ;  /* 0x0000002100217308 */ /* 0x000e620000000800 */
[----:B--2---:R-:W-:-:S07]  /*5a50*/  F2FP.F16.F32.PACK_AB R154, R29, R28 ;  /* 0x0000001c1d9a723e */ /* 0x004fce00000000ff */
[----:B------:R-:W-:Y:S08]  /*5a60*/  MUFU.EX2 R36, R36 ;  /* 0x0000002400247308 */ /* 0x000ff00000000800 */
[----:B------:R-:W2:Y:S01]  /*5a70*/  MUFU.EX2 R37, R37 ;  /* 0x0000002500257308 */ /* 0x000ea20000000800 */
[----:B-1----:R-:W-:Y:S02]  /*5a80*/  F2FP.F16.F32.PACK_AB R156, R33, R32 ;  /* 0x00000020219c723e */ /* 0x002fe400000000ff */
[----:B0-----:R-:W-:-:S04]  /*5a90*/  FMNMX.FTZ R5, R3, R8, !PT ;  /* 0x0000000803057209 */ /* 0x001fc80007810000 */
[C---:B------:R-:W-:Y:S01]  /*5aa0*/  FSETP.NEU.FTZ.AND P1, PT, R5.reuse, -INF , PT ;  /* 0xff8000000500780b */ /* 0x040fe20003f3d000 */
[----:B------:R-:W-:Y:S01]  /*5ab0*/  FMUL.FTZ R3, R5, UR15 ;  /* 0x0000000f05037c20 */ /* 0x000fe20008410000 */
[----:B------:R-:W-:Y:S04]  /*5ac0*/  MUFU.EX2 R40, R40 ;  /* 0x0000002800287308 */ /* 0x000fe80000000800 */
[----:B------:R-:W-:Y:S02]  /*5ad0*/  FSEL R8, R3, RZ, P1 ;  /* 0x000000ff03087208 */ /* 0x000fe40000800000 */
[----:B------:R-:W-:Y:S01]  /*5ae0*/  ISETP.NE.AND P1, PT, R9, RZ, PT ;  /* 0x000000ff0900720c */ /* 0x000fe20003f25270 */
[----:B------:R-:W-:Y:S01]  /*5af0*/  FADD.FTZ R9, R24, R25 ;  /* 0x0000001918097221 */ /* 0x000fe20000010000 */
[----:B------:R-:W0:Y:S01]  /*5b00*/  MUFU.EX2 R41, R41 ;  /* 0x0000002900297308 */ /* 0x000e220000000800 */
[--C-:B------:R-:W-:Y:S01]  /*5b10*/  FFMA.FTZ R26, R26, UR15, -R8.reuse ;  /* 0x0000000f1a1a7c23 */ /* 0x100fe20008010808 */
[--C-:B------:R-:W-:Y:S01]  /*5b20*/  FFMA.FTZ R27, R27, UR15, -R8.reuse ;  /* 0x0000000f1b1b7c23 */ /* 0x100fe20008010808 */
[--C-:B------:R-:W-:Y:S01]  /*5b30*/  FFMA.FTZ R30, R30, UR15, -R8.reuse ;  /* 0x0000000f1e1e7c23 */ /* 0x100fe20008010808 */
[--C-:B------:R-:W-:Y:S01]  /*5b40*/  FFMA.FTZ R31, R31, UR15, -R8.reuse ;  /* 0x0000000f1f1f7c23 */ /* 0x100fe20008010808 */
[--C-:B------:R-:W-:Y:S01]  /*5b50*/  FFMA.FTZ R34, R34, UR15, -R8.reuse ;  /* 0x0000000f22227c23 */ /* 0x100fe20008010808 */
[--C-:B------:R-:W-:Y:S01]  /*5b60*/  FFMA.FTZ R35, R35, UR15, -R8.reuse ;  /* 0x0000000f23237c23 */ /* 0x100fe20008010808 */
[--C-:B------:R-:W-:Y:S01]  /*5b70*/  FFMA.FTZ R38, R38, UR15, -R8.reuse ;  /* 0x0000000f26267c23 */ /* 0x100fe20008010808 */
[----:B------:R-:W-:Y:S01]  /*5b80*/  MUFU.EX2 R26, R26 ;  /* 0x0000001a001a7308 */ /* 0x000fe20000000800 */
[----:B------:R-:W-:Y:S01]  /*5b90*/  FFMA.FTZ R39, R39, UR15, -R8 ;  /* 0x0000000f27277c23 */ /* 0x000fe20008010808 */
[----:B------:R-:W-:Y:S01]  /*5ba0*/  FADD.FTZ R10, R28, R9 ;  /* 0x000000091c0a7221 */ /* 0x000fe20000010000 */
[----:B------:R-:W-:-:S02]  /*5bb0*/  @!P1 VIADD R3, R6, 0x38840 ;  /* 0x0003884006039836 */ /* 0x000fc40000000000 */
[--C-:B------:R-:W-:Y:S01]  /*5bc0*/  FFMA.FTZ R42, R42, UR15, -R8.reuse ;  /* 0x0000000f2a2a7c23 */ /* 0x100fe20008010808 */
[--C-:B------:R-:W-:Y:S01]  /*5bd0*/  FFMA.FTZ R43, R43, UR15, -R8.reuse ;  /* 0x0000000f2b2b7c23 */ /* 0x100fe20008010808 */
[--C-:B------:R-:W-:Y:S01]  /*5be0*/  FFMA.FTZ R46, R46, UR15, -R8.reuse ;  /* 0x0000000f2e2e7c23 */ /* 0x100fe20008010808 */
[--C-:B------:R-:W-:Y:S01]  /*5bf0*/  FFMA.FTZ R47, R47, UR15, -R8.reuse ;  /* 0x0000000f2f2f7c23 */ /* 0x100fe20008010808 */
[----:B------:R-:W1:Y:S01]  /*5c00*/  MUFU.EX2 R27, R27 ;  /* 0x0000001b001b7308 */ /* 0x000e620000000800 */
[----:B------:R-:W-:Y:S01]  /*5c10*/  @!P1 PRMT R3, RZ, 0x654, R3 ;  /* 0x00000654ff039816 */ /* 0x000fe20000000003 */
[--C-:B------:R-:W-:Y:S01]  /*5c20*/  FFMA.FTZ R50, R50, UR15, -R8.reuse ;  /* 0x0000000f32327c23 */ /* 0x100fe20008010808 */
[--C-:B------:R-:W-:Y:S01]  /*5c30*/  FFMA.FTZ R51, R51, UR15, -R8.reuse ;  /* 0x0000000f33337c23 */ /* 0x100fe20008010808 */
[--C-:B------:R-:W-:Y:S01]  /*5c40*/  FFMA.FTZ R54, R54, UR15, -R8.reuse ;  /* 0x0000000f36367c23 */ /* 0x100fe20008010808 */
[----:B------:R3:W-:Y:S01]  /*5c50*/  @!P1 SYNCS.ARRIVE.TRANS64.RED.A1T0 RZ, [R3+URZ], RZ ;  /* 0x000000ff03ff99a7 */ /* 0x0007e2000810043f */
[----:B------:R-:W-:Y:S01]  /*5c60*/  FFMA.FTZ R8, R55, UR15, -R8 ;  /* 0x0000000f37087c23 */ /* 0x000fe20008010808 */
[----:B--2---:R-:W-:Y:S01]  /*5c70*/  F2FP.F16.F32.PACK_AB R158, R37, R36 ;  /* 0x00000024259e723e */ /* 0x004fe200000000ff */
[----:B------:R-:W2:Y:S01]  /*5c80*/  MUFU.EX2 R30, R30 ;  /* 0x0000001e001e7308 */ /* 0x000ea20000000800 */
[----:B0-----:R-:W-:Y:S01]  /*5c90*/  F2FP.F16.F32.PACK_AB R160, R41, R40 ;  /* 0x0000002829a0723e */ /* 0x001fe200000000ff */
[----:B------:R-:W-:-:S02]  /*5ca0*/  @!P1 VIADD R6, R6, 0x38860 ;  /* 0x0003886006069836 */ /* 0x000fc40000000000 */
[----:B---3--:R-:W-:-:S03]  /*5cb0*/  FADD.FTZ R3, R29, R10 ;  /* 0x0000000a1d037221 */ /* 0x008fc60000010000 */
[----:B------:R-:W-:Y:S01]  /*5cc0*/  @!P1 PRMT R6, RZ, 0x654, R6 ;  /* 0x00000654ff069816 */ /* 0x000fe20000000006 */
[----:B------:R-:W0:Y:S01]  /*5cd0*/  MUFU.EX2 R31, R31 ;  /* 0x0000001f001f7308 */ /* 0x000e220000000800 */
[----:B-1----:R-:W-:Y:S01]  /*5ce0*/  FADD.FTZ R11, R26, R27 ;  /* 0x0000001b1a0b7221 */ /* 0x002fe20000010000 */
[----:B------:R-:W-:Y:S01]  /*5cf0*/  FADD.FTZ R10, R32, R3 ;  /* 0x00000003200a7221 */ /* 0x000fe20000010000 */
[----:B------:R-:W-:-:S03]  /*5d00*/  F2FP.F16.F32.PACK_AB R153, R27, R26 ;  /* 0x0000001a1b99723e */ /* 0x000fc600000000ff */
[----:B------:R-:W-:Y:S02]  /*5d10*/  FADD.FTZ R3, R33, R10 ;  /* 0x0000000a21037221 */ /* 0x000fe40000010000 */
[----:B------:R-:W1:Y:S01]  /*5d20*/  MUFU.EX2 R34, R34 ;  /* 0x0000002200227308 */ /* 0x000e620000000800 */
[----:B--2---:R-:W-:Y:S01]  /*5d30*/  FADD.FTZ R12, R30, R11 ;  /* 0x0000000b1e0c7221 */ /* 0x004fe20000010000 */
[----:B------:R-:W-:-:S04]  /*5d40*/  FADD.FTZ R10, R36, R3 ;  /* 0x00000003240a7221 */ /* 0x000fc80000010000 */
[----:B------:R-:W-:Y:S02]  /*5d50*/  FADD.FTZ R3, R37, R10 ;  /* 0x0000000a25037221 */ /* 0x000fe40000010000 */
[----:B------:R-:W2:Y:S01]  /*5d60*/  MUFU.EX2 R35, R35 ;  /* 0x0000002300237308 */ /* 0x000ea20000000800 */
[C---:B0-----:R-:W-:Y:S01]  /*5d70*/  FADD.FTZ R9, R31.reuse, R12 ;  /* 0x0000000c1f097221 */ /* 0x041fe20000010000 */
[----:B------:R-:W-:Y:S01]  /*5d80*/  FADD.FTZ R10, R40, R3 ;  /* 0x00000003280a7221 */ /* 0x000fe20000010000 */
[----:B------:R-:W-:Y:S01]  /*5d90*/  F2FP.F16.F32.PACK_AB R155, R31, R30 ;  /* 0x0000001e1f9b723e */ /* 0x000fe200000000ff */
[----:B------:R-:W-:Y:S02]  /*5da0*/  BAR.SYNC.DEFER_BLOCKING 0xf, 0x100 ;  /* 0x03c4000000007b1d */ /* 0x000fe40000010000 */
[----:B------:R-:W-:Y:S01]  /*5db0*/  FADD.FTZ R3, R41, R10 ;  /* 0x0000000a29037221 */ /* 0x000fe20000010000 */
[----:B-1----:R-:W-:-:S03]  /*5dc0*/  FADD.FTZ R12, R34, R9 ;  /* 0x00000009220c7221 */ /* 0x002fc60000010000 */
[----:B------:R-:W0:Y:S01]  /*5dd0*/  MUFU.EX2 R38, R38 ;  /* 0x0000002600267308 */ /* 0x000e220000000800 */
[----:B--2---:R-:W-:-:S07]  /*5de0*/  FADD.FTZ R9, R35, R12 ;  /* 0x0000000c23097221 */ /* 0x004fce0000010000 */
        /* <DEDUP_REMOVED lines=12> */
[C---:B---3--:R-:W-:Y:S01]  /*5eb0*/  FADD.FTZ R9, R43.reuse, R12 ;  /* 0x0000000c2b097221 */ /* 0x048fe20000010000 */
[----:B------:R-:W-:-:S06]  /*5ec0*/  F2FP.F16.F32.PACK_AB R161, R43, R42 ;  /* 0x0000002a2ba1723e */ /* 0x000fcc00000000ff */
[----:B------:R-:W3:Y:S01]  /*5ed0*/  MUFU.EX2 R45, R45 ;  /* 0x0000002d002d7308 */ /* 0x000ee20000000800 */
[----:B-1----:R-:W-:-:S07]  /*5ee0*/  FADD.FTZ R10, R44, R3 ;  /* 0x000000032c0a7221 */ /* 0x002fce0000010000 */
[----:B------:R-:W1:Y:S01]  /*5ef0*/  MUFU.EX2 R47, R47 ;  /* 0x0000002f002f7308 */ /* 0x000e620000000800 */
[----:B--2---:R-:W-:-:S07]  /*5f00*/  FADD.FTZ R12, R46, R9 ;  /* 0x000000092e0c7221 */ /* 0x004fce0000010000 */
[----:B------:R-:W2:Y:S01]  /*5f10*/  MUFU.EX2 R48, R48 ;  /* 0x0000003000307308 */ /* 0x000ea20000000800 */
[C---:B---3--:R-:W-:Y:S01]  /*5f20*/  FADD.FTZ R3, R45.reuse, R10 ;  /* 0x0000000a2d037221 */ /* 0x048fe20000010000 */
[----:B------:R-:W-:-:S06]  /*5f30*/  F2FP.F16.F32.PACK_AB R162, R45, R44 ;  /* 0x0000002c2da2723e */ /* 0x000fcc00000000ff */
        /* <DEDUP_REMOVED lines=8> */
[----:B------:R-:W-:Y:S01]  /*5fc0*/  MUFU.EX2 R52, R52 ;  /* 0x0000003400347308 */ /* 0x000fe20000000800 */
[C---:B-1----:R-:W-:Y:S01]  /*5fd0*/  FADD.FTZ R3, R49.reuse, R10 ;  /* 0x0000000a31037221 */ /* 0x042fe20000010000 */
[----:B------:R-:W-:-:S06]  /*5fe0*/  F2FP.F16.F32.PACK_AB R164, R49, R48 ;  /* 0x0000003031a4723e */ /* 0x000fcc00000000ff */
[----:B------:R-:W1:Y:S01]  /*5ff0*/  MUFU.EX2 R54, R54 ;  /* 0x0000003600367308 */ /* 0x000e620000000800 */
[C---:B--2---:R-:W-:Y:S01]  /*6000*/  FADD.FTZ R9, R51.reuse, R12 ;  /* 0x0000000c33097221 */ /* 0x044fe20000010000 */
[----:B------:R-:W-:-:S06]  /*6010*/  F2FP.F16.F32.PACK_AB R165, R51, R50 ;  /* 0x0000003233a5723e */ /* 0x000fcc00000000ff */
[----:B------:R-:W2:Y:S08]  /*6020*/  MUFU.EX2 R7, R7 ;  /* 0x0000000700077308 */ /* 0x000eb00000000800 */
[----:B------:R3:W4:Y:S01]  /*6030*/  MUFU.EX2 R167, R8 ;  /* 0x0000000800a77308 */ /* 0x0007220000000800 */
[----:B-1----:R-:W-:Y:S01]  /*6040*/  FADD.FTZ R10, R54, R9 ;  /* 0x00000009360a7221 */ /* 0x002fe20000010000 */
[----:B---3--:R-:W-:Y:S01]  /*6050*/  FADD.FTZ R8, R52, R3 ;  /* 0x0000000334087221 */ /* 0x008fe20000010000 */
[----:B--2---:R-:W-:-:S03]  /*6060*/  F2FP.F16.F32.PACK_AB R166, R7, R52 ;  /* 0x0000003407a6723e */ /* 0x004fc600000000ff */
[----:B------:R-:W-:Y:S01]  /*6070*/  FADD.FTZ R3, R7, R8 ;  /* 0x0000000807037221 */ /* 0x000fe20000010000 */
[C---:B----4-:R-:W-:Y:S01]  /*6080*/  FADD.FTZ R7, R167.reuse, R10 ;  /* 0x0000000aa7077221 */ /* 0x050fe20000010000 */
[----:B------:R-:W-:-:S05]  /*6090*/  F2FP.F16.F32.PACK_AB R167, R167, R54 ;  /* 0x00000036a7a7723e */ /* 0x000fca00000000ff */
[----:B------:R0:W-:Y:S01]  /*60a0*/  STSM.16.M88.4 [R185], R164 ;  /* 0x000000a4b9007844 */ /* 0x0001e20000000200 */
[----:B------:R-:W-:-:S06]  /*60b0*/  WARPGROUP.ARRIVE ;  /* 0x00000000000079c5 */ /* 0x000fcc0000000000 */
[----:B------:R-:W-:Y:S01]  /*60c0*/  HGMMA.64x256x16.F32 R24, R152, gdesc[UR8].tnspB, RZ, !UPT, gsb0 ;  /* 0x43e0000898187df0 */ /* 0x000fe2000c0008ff */
[----:B------:R-:W-:Y:S01]  /*60d0*/  UIADD3 UR10, UR10, 0x180, URZ ;  /* 0x000001800a0a7890 */ /* 0x000fe2000fffe03f */
[----:B------:R-:W-:Y:S01]  /*60e0*/  UMOV UR11, 0x40000040 ;  /* 0x40000040000b7882 */ /* 0x000fe20000000000 */
[----:B------:R-:W-:Y:S02]  /*60f0*/  WARPGROUP.DEPBAR.LE gsb0, 0x0 ;  /* 0x00008000000079c5 */ /* 0x000fe40000010000 */
[----:B------:R-:W-:-:S15]  /*6100*/  WARPGROUP.ARRIVE ;  /* 0x00000000000079c5 */ /* 0x000fde0000000000 */
[----:B------:R-:W-:-:S08]  /*6110*/  NOP ;  /* 0x0000000000007918 */ /* 0x000fd00000000000 */
[----:B------:R-:W-:Y:S01]  /*6120*/  HGMMA.64x256x16.F32 R24, R156, gdesc[UR16].tnspB, R24, gsb0 ;  /* 0x43e000109c187df0 */ /* 0x000fe20008000818 */
[----:B------:R-:W-:Y:S01]  /*6130*/  UMOV UR18, UR14 ;  /* 0x0000000e00127c82 */ /* 0x000fe20008000000 */
[----:B------:R-:W-:Y:S01]  /*6140*/  UMOV UR19, 0x40000040 ;  /* 0x4000004000137882 */ /* 0x000fe20000000000 */
        /* <DEDUP_REMOVED lines=19> */
[----:B------:R-:W-:Y:S01]  /*6280*/  R2UR UR11, R23 ;  /* 0x00000000170b72ca */ /* 0x000fe200000e0000 */
[----:B0-----:R-:W-:Y:S01]  /*6290*/  IMAD.MOV.U32 R6, RZ, RZ, R5 ;  /* 0x000000ffff067224 */ /* 0x001fe200078e0005 */
[----:B------:R-:W-:Y:S01]  /*62a0*/  UMOV UR10, UR37 ;  /* 0x00000025000a7c82 */ /* 0x000fe20008000000 */
[----:B------:R-:W-:-:S12]  /*62b0*/  IMAD.MOV.U32 R8, RZ, RZ, R4 ;  /* 0x000000ffff087224 */ /* 0x000fd800078e0004 */
.L_x_1082:
[----:B------:R-:W-:Y:S01]  /*62c0*/  UIADD3 UR37, UR10, 0x1, URZ ;  /* 0x000000010a257890 */ /* 0x000fe2000fffe03f */
[----:B------:R-:W-:Y:S01]  /*62d0*/  UMOV UR5, UR11 ;  /* 0x0000000b00057c82 */ /* 0x000fe20008000000 */
[----:B------:R-:W-:Y:S01]  /*62e0*/  UIADD3 UR11, UR11, -0x1, URZ ;  /* 0xffffffff0b0b7890 */ /* 0x000fe2000fffe03f */
[----:B------:R-:W-:Y:S01]  /*62f0*/  ISETP.LT.AND P2, PT, R18, UR5, PT ;  /* 0x0000000512007c0c */ /* 0x000fe2000bf41270 */
[----:B------:R-:W-:-:S04]  /*6300*/  UISETP.NE.AND UP0, UPT, UR37, 0x2, UPT ;  /* 0x000000022500788c */ /* 0x000fc8000bf05270 */
[----:B------:R-:W-:Y:S02]  /*6310*/  USEL UR14, URZ, 0x1, UP0 ;  /* 0x000000013f0e7887 */ /* 0x000fe40008000000 */
[----:B------:R-:W-:Y:S02]  /*6320*/  USEL UR37, UR37, URZ, UP0 ;  /* 0x0000003f25257287 */ /* 0x000fe40008000000 */
[----:B------:R-:W-:Y:S01]  /*6330*/  ULOP3.LUT UR36, UR36, UR14, URZ, 0x3c, !UPT ;  /* 0x0000000e24247292 */ /* 0x000fe2000f8e3c3f */
[----:B-1----:R-:W-:Y:S11]  /*6340*/  @P0 BRA `(.L_x_1074) ;  /* 0x0000000000040947 */ /* 0x002ff60003800000 */
[----:B------:R-:W-:Y:S01]  /*6350*/  BPT.TRAP 0x1 ;  /* 0x000000040000795c */ /* 0x000fe20000300000 */
.L_x_1074:
[----:B------:R-:W-:Y:S01]  /*6360*/  ULEA UR5, UR37, UR41, 0x3 ;  /* 0x0000002925057291 */ /* 0x000fe2000f8e183f */
[----:B------:R-:W-:-:S05]  /*6370*/  IMAD.U32 R4, RZ, RZ, UR36 ;  /* 0x00000024ff047e24 */ /* 0x000fca000f8e00ff */
[----:B------:R-:W-:-:S04]  /*6380*/  SHF.L.U32 R4, R4, 0x1f, RZ ;  /* 0x0000001f04047819 */ /* 0x000fc800000006ff */
[----:B------:R0:W1:Y:S01]  /*6390*/  SYNCS.PHASECHK.TRANS64.TRYWAIT P3, [UR5+0x38830], R4 ;  /* 0x03883004ff0075a7 */ /* 0x0000620008060145 */
[----:B------:R-:W-:Y:S05]  /*63a0*/  @P0 BRA `(.L_x_1075) ;  /* 0x0000000000040947 */ /* 0x000fea0003800000 */
[----:B------:R-:W-:Y:S01]  /*63b0*/  BPT.TRAP 0x1 ;  /* 0x000000040000795c */ /* 0x000fe20000300000 */
.L_x_1075:
[----:B-1----:R-:W-:Y:S05]  /*63c0*/  @P3 BRA `(.L_x_1076) ;  /* 0x0000000000083947 */ /* 0x002fea0003800000 */
[----:B------:R-:W1:Y:S02]  /*63d0*/  SYNCS.PHASECHK.TRANS64.TRYWAIT P3, [UR5+0x38830], R4 ;  /* 0x03883004ff0075a7 */ /* 0x000e640008060145 */
[----:B-1----:R-:W-:Y:S05]  /*63e0*/  @!P3 BRA `(.L_x_1077) ;  /* 0x00000100001cb947 */ /* 0x002fea0003800000 */
.L_x_1076:
        /* <DEDUP_REMOVED lines=8> */
[----:B------:R-:W-:-:S04]  /*6470*/  ULOP3.LUT UR14, UR14, 0x3fff, URZ, 0xc0, !UPT ;  /* 0x00003fff0e0e7892 */ /* 0x000fc8000f8ec03f */
[----:B------:R-:W-:Y:S02]  /*6480*/  ULEA UR18, UR37, UR18, 0x9 ;  /* 0x0000001225127291 */ /* 0x000fe4000f8e483f */
[----:B------:R-:W-:Y:S02]  /*6490*/  ULOP3.LUT UR20, UR14, 0x10000, URZ, 0xfc, !UPT ;  /* 0x000100000e147892 */ /* 0x000fe4000f8efc3f */
[----:B------:R-:W-:-:S03]  /*64a0*/  UIADD3 UR14, UR18, 0x4, URZ ;  /* 0x00000004120e7890 */ /* 0x000fc6000fffe03f */
[----:B------:R-:W-:-:S04]  /*64b0*/  UMOV UR22, UR18 ;  /* 0x0000001200167c82 */ /* 0x000fc80008000000 */
[----:B------:R-:W-:Y:S01]  /*64c0*/  HGMMA.64x64x16.F32 R152, gdesc[UR20], RZ, !UPT, gsb0 ;  /* 0x00e00000149879f0 */ /* 0x000fe2000c0008ff */
[----:B------:R-:W-:Y:S01]  /*64d0*/  UIADD3 UR22, UR18, 0x2, URZ ;  /* 0x0000000212167890 */ /* 0x000fe2000fffe03f */
[----:B------:R-:W-:Y:S01]  /*64e0*/  UMOV UR20, UR8 ;  /* 0x0000000800147c82 */ /* 0x000fe20008000000 */
[----:B------:R-:W-:Y:S01]  /*64f0*/  UMOV UR21, UR9 ;  /* 0x0000000900157c82 */ /* 0x000fe20008000000 */
[----:B------:R-:W-:Y:S01]  /*6500*/  UMOV UR23, 0x40000040 ;  /* 0x4000004000177882 */ /* 0x000fe20000000000 */
[----:B------:R-:W-:Y:S01]  /*6510*/  UIADD3 UR18, UR18, 0x6, URZ ;  /* 0x0000000612127890 */ /* 0x000fe2000fffe03f */
        /* <DEDUP_REMOVED lines=10> */
[----:B------:R-:W-:Y:S05]  /*65c0*/  @P0 BRA `(.L_x_1078) ;  /* 0x0000000000040947 */ /* 0x000fea0003800000 */
[----:B------:R-:W-:Y:S01]  /*65d0*/  BPT.TRAP 0x1 ;  /* 0x000000040000795c */ /* 0x000fe20000300000 */
.L_x_1078:
[----:B------:R2:W3:Y:S01]  /*65e0*/  SYNCS.PHASECHK.TRANS64.TRYWAIT P3, [UR5+0x38850], R4 ;  /* 0x03885004ff0075a7 */ /* 0x0004e20008060145 */
[----:B------:R-:W-:Y:S05]  /*65f0*/  @P0 BRA `(.L_x_1079) ;  /* 0x0000000000040947 */ /* 0x000fea0003800000 */
[----:B------:R-:W-:Y:S01]  /*6600*/  BPT.TRAP 0x1 ;  /* 0x000000040000795c */ /* 0x000fe20000300000 */
.L_x_1079:
[----:B---3--:R-:W-:Y:S05]  /*6610*/  @P3 BRA `(.L_x_1080) ;  /* 0x0000000000083947 */ /* 0x008fea0003800000 */
[----:B------:R-:W3:Y:S02]  /*6620*/  SYNCS.PHASECHK.TRANS64.TRYWAIT P3, [UR5+0x38850], R4 ;  /* 0x03885004ff0075a7 */ /* 0x000ee40008060145 */
[----:B---3--:R-:W-:Y:S05]  /*6630*/  @!P3 BRA `(.L_x_1081) ;  /* 0x000000fc00a0b947 */ /* 0x008fea0003800000 */
.L_x_1080:
[----:B------:R-:W-:Y:S01]  /*6640*/  UIADD3 UR14, UR41, 0x26400, URZ ;  /* 0x00026400290e7890 */ /* 0x000fe2000fffe03f */
[----:B------:R-:W-:Y:S01]  /*6650*/  WARPGROUP.ARRIVE ;  /* 0x00000000000079c5 */ /* 0x000fe20000000000 */
[----:B------:R-:W-:-:S05]  /*6660*/  UIADD3 UR19, UR6, 0x2, URZ ;  /* 0x0000000206137890 */ /* 0x000fca000fffe03f */
[----:B-1----:R-:W1:Y:S01]  /*6670*/  S2R R5, SR_TID.X ;  /* 0x0000000000057919 */ /* 0x002e620000002100 */
[----:B------:R-:W-:Y:S01]  /*6680*/  USHF.R.U32.HI UR14, URZ, 0x4, UR14 ;  /* 0x000000043f0e7899 */ /* 0x000fe2000801160e */
[----:B------:R-:W-:Y:S01]  /*6690*/  IMAD.U32 R9, RZ, RZ, UR5 ;  /* 0x00000005ff097e24 */ /* 0x000fe2000f8e00ff */
[----:B------:R-:W-:Y:S01]  /*66a0*/  UIADD3 UR15, UR6, 0x6, URZ ;  /* 0x00000006060f7890 */ /* 0x000fe2000fffe03f */
[----:B------:R-:W-:Y:S01]  /*66b0*/  ISETP.NE.AND P3, PT, R17, RZ, PT ;  /* 0x000000ff1100720c */ /* 0x000fe20003f65270 */
[----:B------:R-:W-:Y:S02]  /*66c0*/  ULOP3.LUT UR20, UR14, 0x3fff, URZ, 0xc0, !UPT ;  /* 0x00003fff0e147892 */ /* 0x000fe4000f8ec03f */
[----:B------:R-:W-:Y:S02]  /*66d0*/  UIADD3 UR18, UR6, 0x4, URZ ;  /* 0x0000000406127890 */ /* 0x000fe4000fffe03f */
[----:B------:R-:W-:Y:S02]  /*66e0*/  ULEA UR14, UR37, UR4, 0xc ;  /* 0x00000004250e7291 */ /* 0x000fe4000f8e603f */
[----:B------:R-:W-:Y:S01]  /*66f0*/  ULOP3.LUT UR6, UR20, 0x10000, URZ, 0xfc, !UPT ;  /* 0x0001000014067892 */ /* 0x000fe2000f8efc3f */
[----:B------:R-:W-:Y:S01]  /*6700*/  UMOV UR23, 0x40000040 ;  /* 0x4000004000177882 */ /* 0x000fe20000000000 */
[----:B------:R-:W-:Y:S01]  /*6710*/  UMOV UR21, 0x40000040 ;  /* 0x4000004000157882 */ /* 0x000fe20000000000 */
[----:B------:R-:W-:-:S02]  /*6720*/  UIADD3 UR24, UR14, 0x800, URZ ;  /* 0x000008000e187890 */ /* 0x000fc4000fffe03f */
[----:B------:R-:W-:Y:S02]  /*6730*/  UMOV UR22, UR14 ;  /* 0x0000000e00167c82 */ /* 0x000fe40008000000 */
[----:B------:R-:W-:Y:S01]  /*6740*/  UMOV UR20, UR6 ;  /* 0x0000000600147c82 */ /* 0x000fe20008000000 */
[----:B------:R-:W-:Y:S01]  /*6750*/  UIADD3 UR25, UR6, 0x800, URZ ;  /* 0x0000080006197890 */ /* 0x000fe2000fffe03f */
[----:B------:R-:W-:Y:S01]  /*6760*/  HGMMA.64x64x16.F32 R152, gdesc[UR20], R152, gsb0 ;  /* 0x00e00000149879f0 */ /* 0x000fe20008000898 */
[----:B------:R-:W-:Y:S01]  /*6770*/  UIADD3 UR22, UR14, 0x2, URZ ;  /* 0x000000020e167890 */ /* 0x000fe2000fffe03f */
[----:B------:R-:W-:Y:S01]  /*6780*/  UMOV UR20, UR19 ;  /* 0x0000001300147c82 */ /* 0x000fe20008000000 */
[----:B------:R-:W-:Y:S01]  /*6790*/  UMOV UR21, 0x40000040 ;  /* 0x4000004000157882 */ /* 0x000fe20000000000 */
[----:B------:R-:W-:Y:S01]  /*67a0*/  UMOV UR23, 0x40000040 ;  /* 0x4000004000177882 */ /* 0x000fe20000000000 */
[----:B-1----:R-:W-:-:S05]  /*67b0*/  SHF.R.U32.HI R5, RZ, 0x7, R5 ;  /* 0x00000007ff057819 */ /* 0x002fca0000011605 */
[----:B0-2---:R-:W0:Y:S01]  /*67c0*/  SHFL.IDX PT, R4, R5, RZ, 0x1f ;  /* 0x00001fff05047589 */ /* 0x005e2200000e0000 */
[----:B------:R-:W-:Y:S02]  /*67d0*/  WARPGROUP.DEPBAR.LE gsb0, 0x0 ;  /* 0x00008000000079c5 */ /* 0x000fe40000010000 */
[----:B------:R-:W-:-:S06]  /*67e0*/  WARPGROUP.ARRIVE ;  /* 0x00000000000079c5 */ /* 0x000fcc0000000000 */
[----:B------:R-:W-:Y:S01]  /*67f0*/  HGMMA.64x64x16.F32 R152, gdesc[UR20], R152, gsb0 ;  /* 0x00e00000149879f0 */ /* 0x000fe20008000898 */
[----:B------:R-:W-:Y:S01]  /*6800*/  UIADD3 UR22, UR14, 0x4, URZ ;  /* 0x000000040e167890 */ /* 0x000fe2000fffe03f */
[----:B------:R-:W-:Y:S01]  /*6810*/  UMOV UR20, UR18 ;  /* 0x0000001200147c82 */ /* 0x000fe20008000000 */
[----:B------:R-:W-:Y:S01]  /*6820*/  UMOV UR21, 0x40000040 ;  /* 0x4000004000157882 */ /* 0x000fe20000000000 */
[----:B------:R-:W-:Y:S01]  /*6830*/  UMOV UR23, 0x40000040 ;  /* 0x4000004000177882 */ /* 0x000fe20000000000 */
[----:B------:R-:W-:Y:S02]  /*6840*/  WARPGROUP.DEPBAR.LE gsb0, 0x0 ;  /* 0x00008000000079c5 */ /* 0x000fe40000010000 */
[----:B------:R-:W-:-:S06]  /*6850*/  WARPGROUP.ARRIVE ;  /* 0x00000000000079c5 */ /* 0x000fcc0000000000 */
[----:B------:R-:W-:Y:S01]  /*6860*/  HGMMA.64x64x16.F32 R152, gdesc[UR20], R152, gsb0 ;  /* 0x00e00000149879f0 */ /* 0x000fe20008000898 */
[----:B------:R-:W-:Y:S01]  /*6870*/  UIADD3 UR22, UR14, 0x6, URZ ;  /* 0x000000060e167890 */ /* 0x000fe2000fffe03f */
[----:B------:R-:W-:Y:S01]  /*6880*/  UMOV UR20, UR15 ;  /* 0x0000000f00147c82 */ /* 0x000fe20008000000 */
[----:B------:R-:W-:Y:S01]  /*6890*/  UMOV UR21, 0x40000040 ;  /* 0x4000004000157882 */ /* 0x000fe20000000000 */
[----:B------:R-:W-:Y:S01]  /*68a0*/  UMOV UR23, 0x40000040 ;  /* 0x4000004000177882 */ /* 0x000fe20000000000 */
        /* <DEDUP_REMOVED lines=111> */
[----:B------:R-:W-:Y:S01]  /*6fa0*/  UIADD3 UR25, UR6, 0xa00, URZ ;  /* 0x00000a0006197890 */ /* 0x000fe2000fffe03f */
[----:B------:R-:W-:Y:S02]  /*6fb0*/  WARPGROUP.DEPBAR.LE gsb0, 0x0 ;  /* 0x00008000000079c5 */ /* 0x000fe40000010000 */
[----:B------:R-:W-:-:S06]  /*6fc0*/  WARPGROUP.ARRIVE ;  /* 0x00000000000079c5 */ /* 0x000fcc0000000000 */
[----:B------:R-:W-:Y:S01]  /*6fd0*/  HGMMA.64x64x16.F32 R152, gdesc[UR20], R152, gsb0 ;  /* 0x00e00000149879f0 */ /* 0x000fe20008000898 */
[----:B------:R-:W-:Y:S01]  /*6fe0*/  UMOV UR20, 0x28 ;  /* 0x0000002800147882 */ /* 0x000fe20000000000 */
[----:B------:R-:W-:Y:S01]  /*6ff0*/  UMOV UR21, 0xa00 ;  /* 0x00000a0000157882 */ /* 0x000fe20000000000 */
[----:B------:R-:W-:Y:S02]  /*7000*/  USEL UR20, UR20, 0x26, UP0 ;  /* 0x0000002614147887 */ /* 0x000fe40008000000 */
[----:B------:R-:W-:Y:S02]  /*7010*/  USEL UR21, UR21, 0x980, UP0 ;  /* 0x0000098015157887 */ /* 0x000fe40008000000 */
[----:B------:R-:W-:Y:S02]  /*7020*/  ULOP3.LUT UR20, UR20, 0x6, URZ, 0xc0, !UPT ;  /* 0x0000000614147892 */ /* 0x000fe4000f8ec03f */
[----:B------:R-:W-:Y:S01]  /*7030*/  ULOP3.LUT UR21, UR21, 0xa00, URZ, 0xc0, !UPT ;  /* 0x00000a0015157892 */ /* 0x000fe2000f8ec03f */
[----:B------:R-:W-:-:S03]  /*7040*/  UMOV UR23, 0x40000040 ;  /* 0x4000004000177882 */ /* 0x000fc60000000000 */
[----:B------:R-:W-:Y:S02]  /*7050*/  UIADD3 UR22, UR20, UR21, UR6 ;  /* 0x0000001514167290 */ /* 0x000fe4000fffe006 */
[----:B------:R-:W-:-:S03]  /*7060*/  UIADD3 UR24, UR20, UR21, UR14 ;  /* 0x0000001514187290 */ /* 0x000fc6000fffe00e */
[----:B------:R-:W-:Y:S02]  /*7070*/  UMOV UR21, 0x40000040 ;  /* 0x4000004000157882 */ /* 0x000fe40000000000 */
[----:B------:R-:W-:Y:S02]  /*7080*/  UMOV UR20, UR22 ;  /* 0x0000001600147c82 */ /* 0x000fe40008000000 */
[----:B------:R-:W-:Y:S01]  /*7090*/  UMOV UR22, UR24 ;  /* 0x0000001800167c82 */ /* 0x000fe20008000000 */
        /* <DEDUP_REMOVED lines=112> */
[----:B------:R-:W-:Y:S01]  /*77a0*/  ULDC UR15, c[0x0][0xa80] ;  /* 0x0002a000000f7ab9 */ /* 0x000fe20000000800 */
        /* <DEDUP_REMOVED lines=42> */
[----:B------:R-:W-:-:S02]  /*7a50*/  @!P1 VIADD R5, R9, 0x38840 ;  /* 0x0003884009059836 */ /* 0x000fc40000000000 */
[----:B------:R-:W-:Y:S01]  /*7a60*/  FMUL.FTZ R8, R8, UR15 ;  /* 0x0000000f08087c20 */ /* 0x000fe20008410000 */
[----:B------:R-:W-:Y:S01]  /*7a70*/  MUFU.EX2 R152, R152 ;  /* 0x0000009800987308 */ /* 0x000fe20000000800 */
[----:B------:R-:W-:Y:S01]  /*7a80*/  @!P1 VIADD R9, R9, 0x38860 ;  /* 0x0003886009099836 */ /* 0x000fe20000000000 */
[----:B------:R-:W-:-:S04]  /*7a90*/  @!P1 PRMT R5, RZ, 0x654, R5 ;  /* 0x00000654ff059816 */ /* 0x000fc80000000005 */
[----:B------:R-:W-:Y:S01]  /*7aa0*/  @!P1 PRMT R9, RZ, 0x654, R9 ;  /* 0x00000654ff099816 */ /* 0x000fe20000000009 */
[----:B------:R0:W-:Y:S01]  /*7ab0*/  @!P1 SYNCS.ARRIVE.TRANS64.RED.A1T0 RZ, [R5+URZ], RZ ;  /* 0x000000ff05ff99a7 */ /* 0x0001e2000810043f */
[----:B------:R-:W1:Y:S01]  /*7ac0*/  MUFU.EX2 R8, R8 ;  /* 0x0000000800087308 */ /* 0x000e620000000800 */
[----:B0-----:R-:W-:-:S07]  /*7ad0*/  FMNMX.FTZ R5, R154, R6, !PT ;  /* 0x000000069a057209 */ /* 0x001fce0007810000 */
[----:B------:R-:W0:Y:S01]  /*7ae0*/  MUFU.EX2 R153, R153 ;  /* 0x0000009900997308 */ /* 0x000e220000000800 */
[----:B------:R-:W-:-:S04]  /*7af0*/  FMNMX.FTZ R5, R155, R5, !PT ;  /* 0x000000059b057209 */ /* 0x000fc80007810000 */
[----:B------:R-:W-:-:S03]  /*7b00*/  FMNMX.FTZ R5, R158, R5, !PT ;  /* 0x000000059e057209 */ /* 0x000fc60007810000 */
[----:B------:R-:W2:Y:S01]  /*7b10*/  MUFU.EX2 R156, R156 ;  /* 0x0000009c009c7308 */ /* 0x000ea20000000800 */
[----:B-1----:R-:W-:Y:S01]  /*7b20*/  FFMA.FTZ R3, R8, R3, R152 ;  /* 0x0000000308037223 */ /* 0x002fe20000010098 */
[-C--:B------:R-:W-:Y:S01]  /*7b30*/  FMUL.FTZ R24, R24, R8.reuse ;  /* 0x0000000818187220 */ /* 0x080fe20000410000 */
[----:B------:R-:W-:Y:S01]  /*7b40*/  FMNMX.FTZ R5, R159, R5, !PT ;  /* 0x000000059f057209 */ /* 0x000fe20007810000 */
[-C--:B------:R-:W-:Y:S01]  /*7b50*/  FMUL.FTZ R25, R25, R8.reuse ;  /* 0x0000000819197220 */ /* 0x080fe20000410000 */
[-C--:B------:R-:W-:Y:S01]  /*7b60*/  FMUL.FTZ R28, R28, R8.reuse ;  /* 0x000000081c1c7220 */ /* 0x080fe20000410000 */
[----:B------:R-:W-:Y:S01]  /*7b70*/  FMUL.FTZ R29, R29, R8 ;  /* 0x000000081d1d7220 */ /* 0x000fe20000410000 */
[----:B------:R-:W-:Y:S01]  /*7b80*/  FMNMX.FTZ R5, R162, R5, !PT ;  /* 0x00000005a2057209 */ /* 0x000fe20007810000 */
[----:B------:R-:W1:Y:S01]  /*7b90*/  MUFU.EX2 R157, R157 ;  /* 0x0000009d009d7308 */ /* 0x000e620000000800 */
[C---:B0-----:R-:W-:Y:S01]  /*7ba0*/  FADD.FTZ R3, R153.reuse, R3 ;  /* 0x0000000399037221 */ /* 0x041fe20000010000 */
[----:B------:R-:W-:Y:S01]  /*7bb0*/  F2FP.F16.F32.PACK_AB R152, R153, R152 ;  /* 0x000000989998723e */ /* 0x000fe200000000ff */
[-C--:B------:R-:W-:Y:S01]  /*7bc0*/  FMUL.FTZ R32, R32, R8.reuse ;  /* 0x0000000820207220 */ /* 0x080fe20000410000 */
[----:B------:R-:W-:Y:S01]  /*7bd0*/  FMNMX.FTZ R5, R163, R5, !PT ;  /* 0x00000005a3057209 */ /* 0x000fe20007810000 */
[-C--:B------:R-:W-:Y:S01]  /*7be0*/  FMUL.FTZ R33, R33, R8.reuse ;  /* 0x0000000821217220 */ /* 0x080fe20000410000 */
[-C--:B------:R-:W-:Y:S01]  /*7bf0*/  FMUL.FTZ R36, R36, R8.reuse ;  /* 0x0000000824247220 */ /* 0x080fe20000410000 */
[-C--:B------:R-:W-:Y:S01]  /*7c00*/  FMUL.FTZ R37, R37, R8.reuse ;  /* 0x0000000825257220 */ /* 0x080fe20000410000 */
[----:B------:R-:W-:Y:S01]  /*7c10*/  FMNMX.FTZ R5, R166, R5, !PT ;  /* 0x00000005a6057209 */ /* 0x000fe20007810000 */
[----:B------:R-:W0:Y:S01]  /*7c20*/  MUFU.EX2 R160, R160 ;  /* 0x000000a000a07308 */ /* 0x000e220000000800 */
[----:B--2---:R-:W-:Y:S01]  /*7c30*/  FADD.FTZ R3, R156, R3 ;  /* 0x000000039c037221 */ /* 0x004fe20000010000 */
[-C--:B------:R-:W-:Y:S01]  /*7c40*/  FMUL.FTZ R40, R40, R8.reuse ;  /* 0x0000000828287220 */ /* 0x080fe20000410000 */
[----:B------:R-:W-:Y:S01]  /*7c50*/  FMNMX.FTZ R5, R167, R5, !PT ;  /* 0x00000005a7057209 */ /* 0x000fe20007810000 */
[-C--:B------:R-:W-:Y:S01]  /*7c60*/  FMUL.FTZ R41, R41, R8.reuse ;  /* 0x0000000829297220 */ /* 0x080fe20000410000 */
[-C--:B------:R-:W-:Y:S01]  /*7c70*/  FMUL.FTZ R44, R44, R8.reuse ;  /* 0x000000082c2c7220 */ /* 0x080fe20000410000 */
[-C--:B------:R-:W-:Y:S01]  /*7c80*/  FMUL.FTZ R45, R45, R8.reuse ;  /* 0x000000082d2d7220 */ /* 0x080fe20000410000 */
[----:B------:R-:W-:Y:S01]  /*7c90*/  FMNMX.FTZ R5, R170, R5, !PT ;  /* 0x00000005aa057209 */ /* 0x000fe20007810000 */
[----:B------:R-:W2:Y:S01]  /*7ca0*/  MUFU.EX2 R161, R161 ;  /* 0x000000a100a17308 */ /* 0x000ea20000000800 */
[----:B-1----:R-:W-:Y:S01]  /*7cb0*/  FADD.FTZ R3, R157, R3 ;  /* 0x000000039d037221 */ /* 0x002fe20000010000 */
[-C--:B------:R-:W-:Y:S01]  /*7cc0*/  FMUL.FTZ R48, R48, R8.reuse ;  /* 0x0000000830307220 */ /* 0x080fe20000410000 */
[----:B------:R-:W-:Y:S01]  /*7cd0*/  FMNMX.FTZ R5, R171, R5, !PT ;  /* 0x00000005ab057209 */ /* 0x000fe20007810000 */
[-C--:B------:R-:W-:Y:S01]  /*7ce0*/  FMUL.FTZ R49, R49, R8.reuse ;  /* 0x0000000831317220 */ /* 0x080fe20000410000 */
[-C--:B------:R-:W-:Y:S01]  /*7cf0*/  FMUL.FTZ R52, R52, R8.reuse ;  /* 0x0000000834347220 */ /* 0x080fe20000410000 */
[-C--:B------:R-:W-:Y:S01]  /*7d00*/  FMUL.FTZ R53, R53, R8.reuse ;  /* 0x0000000835357220 */ /* 0x080fe20000410000 */
[----:B------:R-:W-:Y:S01]  /*7d10*/  FMNMX.FTZ R5, R174, R5, !PT ;  /* 0x00000005ae057209 */ /* 0x000fe20007810000 */
[----:B------:R-:W1:Y:S01]  /*7d20*/  MUFU.EX2 R164, R164 ;  /* 0x000000a400a47308 */ /* 0x000e620000000800 */
[----:B0-----:R-:W-:Y:S01]  /*7d30*/  FADD.FTZ R3, R160, R3 ;  /* 0x00000003a0037221 */ /* 0x001fe20000010000 */
        /* <DEDUP_REMOVED lines=21> */
[-C--:B------:R-:W-:Y:S01]  /*7e90*/  FMUL.FTZ R80, R80, R8.reuse ;  /* 0x0000000850507220 */ /* 0x080fe20000410000 */
[----:B------:R-:W1:Y:S01]  /*7ea0*/  SHFL.BFLY PT, R10, R5, 0x2, 0x1f ;  /* 0x0c401f00050a7f89 */ /* 0x000e6200000e0000 */
        /* <DEDUP_REMOVED lines=22> */
[----:B------:R-:W-:Y:S01]  /*8010*/  FMUL.FTZ R113, R113, R8 ;  /* 0x0000000871717220 */ /* 0x000fe20000410000 */
[----:B-1----:R-:W-:Y:S01]  /*8020*/  FMNMX.FTZ R5, R5, R10, !PT ;  /* 0x0000000a05057209 */ /* 0x002fe20007810000 */
[----:B------:R-:W1:Y:S01]  /*8030*/  MUFU.EX2 R176, R176 ;  /* 0x000000b000b07308 */ /* 0x000e620000000800 */
[----:B0-----:R-:W-:Y:S01]  /*8040*/  FADD.FTZ R3, R172, R3 ;  /* 0x00000003ac037221 */ /* 0x001fe20000010000 */
[-C--:B------:R-:W-:Y:S01]  /*8050*/  FMUL.FTZ R116, R116, R8.reuse ;  /* 0x0000000874747220 */ /* 0x080fe20000410000 */
[-C--:B------:R-:W-:Y:S01]  /*8060*/  FMUL.FTZ R117, R117, R8.reuse ;  /* 0x0000000875757220 */ /* 0x080fe20000410000 */
[----:B------:R-:W0:Y:S01]  /*8070*/  SHFL.BFLY PT, R10, R5, 0x1, 0x1f ;  /* 0x0c201f00050a7f89 */ /* 0x000e2200000e0000 */
[-C--:B------:R-:W-:Y:S01]  /*8080*/  FMUL.FTZ R120, R120, R8.reuse ;  /* 0x0000000878787220 */ /* 0x080fe20000410000 */
[-C--:B------:R-:W-:Y:S01]  /*8090*/  FMUL.FTZ R121, R121, R8.reuse ;  /* 0x0000000879797220 */ /* 0x080fe20000410000 */
[-C--:B------:R-:W-:Y:S01]  /*80a0*/  FMUL.FTZ R124, R124, R8.reuse ;  /* 0x000000087c7c7220 */ /* 0x080fe20000410000 */
[----:B------:R-:W3:Y:S01]  /*80b0*/  MUFU.EX2 R177, R177 ;  /* 0x000000b100b17308 */ /* 0x000ee20000000800 */
        /* <DEDUP_REMOVED lines=8> */
[----:B-1----:R-:W-:Y:S01]  /*8140*/  FADD.FTZ R3, R176, R3 ;  /* 0x00000003b0037221 */ /* 0x002fe20000010000 */
[-C--:B------:R-:W-:Y:S01]  /*8150*/  FMUL.FTZ R137, R137, R8.reuse ;  /* 0x0000000889897220 */ /* 0x080fe20000410000 */
[-C--:B------:R-:W-:Y:S01]  /*8160*/  FMUL.FTZ R140, R140, R8.reuse ;  /* 0x000000088c8c7220 */ /* 0x080fe20000410000 */
[-C--:B------:R-:W-:Y:S01]  /*8170*/  FMUL.FTZ R141, R141, R8.reuse ;  /* 0x000000088d8d7220 */ /* 0x080fe20000410000 */
[-C--:B------:R-:W-:Y:S01]  /*8180*/  FMUL.FTZ R144, R144, R8.reuse ;  /* 0x0000000890907220 */ /* 0x080fe20000410000 */
[-C--:B------:R-:W-:Y:S01]  /*8190*/  FMUL.FTZ R145, R145, R8.reuse ;  /* 0x0000000891917220 */ /* 0x080fe20000410000 */
[-C--:B------:R-:W-:Y:S01]  /*81a0*/  FMUL.FTZ R148, R148, R8.reuse ;  /* 0x0000000894947220 */ /* 0x080fe20000410000 */
[----:B------:R-:W-:Y:S01]  /*81b0*/  FMUL.FTZ R149, R149, R8 ;  /* 0x0000000895957220 */ /* 0x000fe20000410000 */
[----:B---3--:R-:W-:Y:S01]  /*81c0*/  FADD.FTZ R3, R177, R3 ;  /* 0x00000003b1037221 */ /* 0x008fe20000010000 */
[----:B0-----:R-:W-:Y:S01]  /*81d0*/  FMNMX.FTZ R5, R5, R10, !PT ;  /* 0x0000000a05057209 */ /* 0x001fe20007810000 */
[----:B------:R-:W-:Y:S01]  /*81e0*/  IMAD.U32 R10, RZ, RZ, UR10 ;  /* 0x0000000aff0a7e24 */ /* 0x000fe2000f8e00ff */
[----:B------:R-:W-:-:S03]  /*81f0*/  ULEA UR10, UR37, UR7, 0xc ;  /* 0x00000007250a7291 */ /* 0x000fc6000f8e603f */
[----:B------:R-:W-:Y:S01]  /*8200*/  FADD.FTZ R6, -R5, R6 ;  /* 0x0000000605067221 */ /* 0x000fe20000010100 */
[----:B------:R-:W-:Y:S02]  /*8210*/  @!P3 IMAD R10, R10, 0x40, R16 ;  /* 0x000000400a0ab824 */ /* 0x000fe400078e0210 */
[----:B--2---:R-:W-:Y:S01]  /*8220*/  FADD.FTZ R3, R180, R3 ;  /* 0x00000003b4037221 */ /* 0x004fe20000010000 */
[----:B------:R-:W-:Y:S01]  /*8230*/  UIADD3 UR14, UR10, 0x80, URZ ;  /* 0x000000800a0e7890 */ /* 0x000fe2000fffe03f */
[----:B------:R-:W-:Y:S01]  /*8240*/  FMUL.FTZ R6, R6, UR15 ;  /* 0x0000000f06067c20 */ /* 0x000fe20008410000 */
[----:B------:R-:W-:Y:S01]  /*8250*/  UMOV UR18, UR10 ;  /* 0x0000000a00127c82 */ /* 0x000fe20008000000 */
[----:B------:R-:W-:-:S04]  /*8260*/  @!P3 LEA R10, R10, UR41, 0x2 ;  /* 0x000000290a0abc11 */ /* 0x000fc8000f8e10ff */
[----:B------:R-:W0:Y:S01]  /*8270*/  MUFU.EX2 R6, R6 ;  /* 0x0000000600067308 */ /* 0x000e220000000800 */
[----:B------:R1:W-:Y:S02]  /*8280*/  @!P3 STS [R10+0x38400], R8 ;  /* 0x038400080a00b388 */ /* 0x0003e40000000800 */
[----:B-1----:R-:W-:Y:S02]  /*8290*/  IMAD.MOV.U32 R8, RZ, RZ, R4 ;  /* 0x000000ffff087224 */ /* 0x002fe400078e0004 */
        /* <DEDUP_REMOVED lines=10> */
[----:B0-----:R-:W-:Y:S01]  /*8340*/  FMUL.FTZ R10, R5, UR15 ;  /* 0x0000000f050a7c20 */ /* 0x001fe20008410000 */
[-C--:B------:R-:W-:Y:S01]  /*8350*/  FMUL.FTZ R43, R43, R6.reuse ;  /* 0x000000062b2b7220 */ /* 0x080fe20000410000 */
[-C--:B------:R-:W-:Y:S01]  /*8360*/  FMUL.FTZ R46, R46, R6.reuse ;  /* 0x000000062e2e7220 */ /* 0x080fe20000410000 */
[----:B------:R-:W-:Y:S01]  /*8370*/  FMUL.FTZ R47, R47, R6 ;  /* 0x000000062f2f7220 */ /* 0x000fe20000410000 */
[--C-:B------:R-:W-:Y:S01]  /*8380*/  FFMA.FTZ R154, R154, UR15, -R10.reuse ;  /* 0x0000000f9a9a7c23 */ /* 0x100fe2000801080a */
[--C-:B------:R-:W-:Y:S01]  /*8390*/  FFMA.FTZ R155, R155, UR15, -R10.reuse ;  /* 0x0000000f9b9b7c23 */ /* 0x100fe2000801080a */
[--C-:B------:R-:W-:Y:S01]  /*83a0*/  FFMA.FTZ R12, R166, UR15, -R10.reuse ;  /* 0x0000000fa60c7c23 */ /* 0x100fe2000801080a */
[--C-:B------:R-:W-:Y:S01]  /*83b0*/  FFMA.FTZ R158, R158, UR15, -R10.reuse ;  /* 0x0000000f9e9e7c23 */ /* 0x100fe2000801080a */
[----:B------:R0:W1:Y:S01]  /*83c0*/  MUFU.EX2 R153, R154 ;  /* 0x0000009a00997308 */ /* 0x0000620000000800 */
        /* <DEDUP_REMOVED lines=12> */
[----:B------:R-:W2:Y:S01]  /*8490*/  MUFU.EX2 R155, R155 ;  /* 0x0000009b009b7308 */ /* 0x000ea20000000800 */
[----:B0-----:R-:W-:Y:S01]  /*84a0*/  F2FP.F16.F32.PACK_AB R154, R157, R156 ;  /* 0x0000009c9d9a723e */ /* 0x001fe200000000ff */
[----:B------:R-:W-:Y:S01]  /*84b0*/  FMUL.FTZ R50, R50, R6 ;  /* 0x0000000632327220 */ /* 0x000fe20000410000 */
[----:B------:R-:W-:Y:S01]  /*84c0*/  F2FP.F16.F32.PACK_AB R156, R161, R160 ;  /* 0x000000a0a19c723e */ /* 0x000fe200000000ff */
[----:B-1----:R-:W-:Y:S01]  /*84d0*/  FFMA.FTZ R15, R6, R7, R153 ;  /* 0x00000007060f7223 */ /* 0x002fe20000010099 */
[----:B------:R-:W-:Y:S01]  /*84e0*/  F2FP.F16.F32.PACK_AB R160, R169, R168 ;  /* 0x000000a8a9a0723e */ /* 0x000fe200000000ff */
[-C--:B------:R-:W-:Y:S01]  /*84f0*/  FMUL.FTZ R51, R51, R6.reuse ;  /* 0x0000000633337220 */ /* 0x080fe20000410000 */
[-C--:B------:R-:W-:Y:S01]  /*8500*/  FMUL.FTZ R54, R54, R6.reuse ;  /* 0x0000000636367220 */ /* 0x080fe20000410000 */
[----:B------:R0:W-:Y:S01]  /*8510*/  MUFU.EX2 R10, R158 ;  /* 0x0000009e000a7308 */ /* 0x0001e20000000800 */
        /* <DEDUP_REMOVED lines=8> */
[C---:B--2---:R-:W-:Y:S01]  /*85a0*/  FADD.FTZ R15, R155.reuse, R15 ;  /* 0x0000000f9b0f7221 */ /* 0x044fe20000010000 */
[----:B------:R-:W-:Y:S01]  /*85b0*/  F2FP.F16.F32.PACK_AB R153, R155, R153 ;  /* 0x000000999b99723e */ /* 0x000fe200000000ff */
[----:B------:R-:W-:Y:S01]  /*85c0*/  FMUL.FTZ R70, R70, R6 ;  /* 0x0000000646467220 */ /* 0x000fe20000410000 */
[----:B0-----:R-:W-:Y:S01]  /*85d0*/  F2FP.F16.F32.PACK_AB R158, R165, R164 ;  /* 0x000000a4a59e723e */ /* 0x001fe200000000ff */
[----:B------:R-:W-:Y:S01]  /*85e0*/  FMUL.FTZ R71, R71, R6 ;  /* 0x0000000647477220 */ /* 0x000fe20000410000 */
[----:B------:R-:W-:Y:S01]  /*85f0*/  F2FP.F16.F32.PACK_AB R164, R177, R176 ;  /* 0x000000b0b1a4723e */ /* 0x000fe200000000ff */
        /* <DEDUP_REMOVED lines=8> */
[----:B------:R-:W-:Y:S01]  /*8680*/  FMUL.FTZ R87, R87, R6 ;  /* 0x0000000657577220 */ /* 0x000fe20000410000 */
[----:B------:R-:W2:Y:S01]  /*8690*/  MUFU.EX2 R14, R163 ;  /* 0x000000a3000e7308 */ /* 0x000ea20000000800 */
[----:B-1----:R-:W-:Y:S01]  /*86a0*/  F2FP.F16.F32.PACK_AB R155, R11, R10 ;  /* 0x0000000a0b9b723e */ /* 0x002fe200000000ff */
[----:B------:R-:W-:Y:S01]  /*86b0*/  BAR.SYNC.DEFER_BLOCKING 0xf, 0x100 ;  /* 0x03c4000000007b1d */ /* 0x000fe20000010000 */
[----:B0-----:R-:W-:Y:S01]  /*86c0*/  F2FP.F16.F32.PACK_AB R162, R173, R172 ;  /* 0x000000acada2723e */ /* 0x001fe200000000ff */
        /* <DEDUP_REMOVED lines=12> */
[----:B------:R-:W0:Y:S01]  /*8790*/  MUFU.EX2 R7, R167 ;  /* 0x000000a700077308 */ /* 0x000e220000000800 */
[----:B--2---:R-:W-:Y:S01]  /*87a0*/  F2FP.F16.F32.PACK_AB R157, R14, R13 ;  /* 0x0000000d0e9d723e */ /* 0x004fe200000000ff */
[-C--:B------:R-:W-:Y:S01]  /*87b0*/  FMUL.FTZ R111, R111, R6.reuse ;  /* 0x000000066f6f7220 */ /* 0x080fe20000410000 */
[-C--:B------:R-:W-:Y:S01]  /*87c0*/  FMUL.FTZ R114, R114, R6.reuse ;  /* 0x0000000672727220 */ /* 0x080fe20000410000 */
[-C--:B------:R-:W-:Y:S01]  /*87d0*/  FMUL.FTZ R115, R115, R6.reuse ;  /* 0x0000000673737220 */ /* 0x080fe20000410000 */
[-C--:B------:R-:W-:Y:S01]  /*87e0*/  FMUL.FTZ R118, R118, R6.reuse ;  /* 0x0000000676767220 */ /* 0x080fe20000410000 */
[-C--:B------:R-:W-:Y:S01]  /*87f0*/  FMUL.FTZ R119, R119, R6.reuse ;  /* 0x0000000677777220 */ /* 0x080fe20000410000 */
[-C--:B------:R-:W-:Y:S01]  /*8800*/  FMUL.FTZ R122, R122, R6.reuse ;  /* 0x000000067a7a7220 */ /* 0x080fe20000410000 */
[----:B------:R-:W1:Y:S01]  /*8810*/  MUFU.EX2 R166, R181 ;  /* 0x000000b500a67308 */ /* 0x000e620000000800 */
        /* <DEDUP_REMOVED lines=14> */
[----:B------:R-:W-:Y:S01]  /*8900*/  FMUL.FTZ R147, R147, R6 ;  /* 0x0000000693937220 */ /* 0x000fe20000410000 */
[----:B------:R-:W0:Y:S01]  /*8910*/  MUFU.EX2 R171, R171 ;  /* 0x000000ab00ab7308 */ /* 0x000e220000000800 */
[C---:B-1----:R-:W-:Y:S01]  /*8920*/  FADD.FTZ R3, R166.reuse, R3 ;  /* 0x00000003a6037221 */ /* 0x042fe20000010000 */
[----:B------:R-:W-:Y:S01]  /*8930*/  F2FP.F16.F32.PACK_AB R166, R166, R180 ;  /* 0x000000b4a6a6723e */ /* 0x000fe200000000ff */
[-C--:B------:R-:W-:Y:S01]  /*8940*/  FMUL.FTZ R150, R150, R6.reuse ;  /* 0x0000000696967220 */ /* 0x080fe20000410000 */
[----:B------:R-:W-:Y:S01]  /*8950*/  FMUL.FTZ R151, R151, R6 ;  /* 0x0000000697977220 */ /* 0x000fe20000410000 */
[----:B------:R1:W-:Y:S01]  /*8960*/  STSM.16.M88.4 [R19+0x36400], R152 ;  /* 0x0364009813007844 */ /* 0x0003e20000000200 */
[----:B------:R-:W-:Y:S01]  /*8970*/  FADD.FTZ R15, R10, R15 ;  /* 0x0000000f0a0f7221 */ /* 0x000fe20000010000 */
[----:B------:R-:W-:Y:S01]  /*8980*/  IMAD.MOV.U32 R6, RZ, RZ, R5 ;  /* 0x000000ffff067224 */ /* 0x000fe200078e0005 */
[----:B------:R-:W-:Y:S01]  /*8990*/  MUFU.EX2 R174, R174 ;  /* 0x000000ae00ae7308 */ /* 0x000fe20000000800 */
[----:B------:R1:W-:Y:S01]  /*89a0*/  STSM.16.M88.4 [R184], R156 ;  /* 0x0000009cb8007844 */ /* 0x0003e20000000200 */
[----:B------:R-:W-:-:S04]  /*89b0*/  FADD.FTZ R15, R11, R15 ;  /* 0x0000000f0b0f7221 */ /* 0x000fc80000010000 */
[----:B------:R-:W-:Y:S02]  /*89c0*/  FADD.FTZ R15, R13, R15 ;  /* 0x0000000f0d0f7221 */ /* 0x000fe40000010000 */
[----:B------:R-:W2:Y:S01]  /*89d0*/  MUFU.EX2 R175, R175 ;  /* 0x000000af00af7308 */ /* 0x000ea20000000800 */
[----:B0-----:R-:W-:Y:S01]  /*89e0*/  F2FP.F16.F32.PACK_AB R161, R171, R170 ;  /* 0x000000aaaba1723e */ /* 0x001fe200000000ff */
[----:B------:R-:W-:-:S04]  /*89f0*/  FADD.FTZ R15, R14, R15 ;  /* 0x0000000f0e0f7221 */ /* 0x000fc80000010000 */
[----:B------:R-:W-:Y:S02]  /*8a00*/  FADD.FTZ R12, R12, R15 ;  /* 0x0000000f0c0c7221 */ /* 0x000fe40000010000 */
[----:B------:R-:W-:Y:S02]  /*8a10*/  MUFU.EX2 R178, R178 ;  /* 0x000000b200b27308 */ /* 0x000fe40000000800 */
[----:B------:R-:W-:-:S04]  /*8a20*/  FADD.FTZ R7, R7, R12 ;  /* 0x0000000c07077221 */ /* 0x000fc80000010000 */
[----:B------:R-:W-:Y:S02]  /*8a30*/  FADD.FTZ R170, R170, R7 ;  /* 0x00000007aaaa7221 */ /* 0x000fe40000010000 */
[----:B------:R-:W0:Y:S01]  /*8a40*/  MUFU.EX2 R179, R179 ;  /* 0x000000b300b37308 */ /* 0x000e220000000800 */
[----:B--2---:R-:W-:Y:S01]  /*8a50*/  F2FP.F16.F32.PACK_AB R163, R175, R174 ;  /* 0x000000aeafa3723e */ /* 0x004fe200000000ff */
[----:B------:R-:W-:-:S04]  /*8a60*/  FADD.FTZ R171, R171, R170 ;  /* 0x000000aaabab7221 */ /* 0x000fc80000010000 */
[----:B------:R1:W-:Y:S01]  /*8a70*/  STSM.16.M88.4 [R186], R160 ;  /* 0x000000a0ba007844 */ /* 0x0003e20000000200 */
[----:B------:R-:W-:Y:S01]  /*8a80*/  FADD.FTZ R174, R174, R171 ;  /* 0x000000abaeae7221 */ /* 0x000fe20000010000 */
[----:B------:R-:W-:Y:S03]  /*8a90*/  MUFU.EX2 R182, R182 ;  /* 0x000000b600b67308 */ /* 0x000fe60000000800 */
[----:B------:R-:W-:-:S05]  /*8aa0*/  FADD.FTZ R175, R175, R174 ;  /* 0x000000aeafaf7221 */ /* 0x000fca0000010000 */
[----:B------:R-:W2:Y:S01]  /*8ab0*/  MUFU.EX2 R183, R183 ;  /* 0x000000b700b77308 */ /* 0x000ea20000000800 */
[----:B0-----:R-:W-:Y:S01]  /*8ac0*/  F2FP.F16.F32.PACK_AB R165, R179, R178 ;  /* 0x000000b2b3a5723e */ /* 0x001fe200000000ff */
        /* <DEDUP_REMOVED lines=8> */
[----:B------:R-:W-:Y:S01]  /*8b50*/  UMOV UR18, UR14 ;  /* 0x0000000e00127c82 */ /* 0x000fe20008000000 */
[----:B------:R-:W-:Y:S01]  /*8b60*/  UMOV UR19, 0x40000040 ;  /* 0x4000004000137882 */ /* 0x000fe20000000000 */
[----:B------:R-:W-:Y:S02]  /*8b70*/  UIADD3 UR14, UR10, 0x100, URZ ;  /* 0x000001000a0e7890 */ /* 0x000fe4000fffe03f */
[----:B------:R-:W-:Y:S01]  /*8b80*/  UIADD3 UR10, UR10, 0x180, URZ ;  /* 0x000001800a0a7890 */ /* 0x000fe2000fffe03f */
[----:B------:R-:W-:Y:S02]  /*8b90*/  WARPGROUP.DEPBAR.LE gsb0, 0x0 ;  /* 0x00008000000079c5 */ /* 0x000fe40000010000 */
[----:B------:R-:W-:-:S15]  /*8ba0*/  WARPGROUP.ARRIVE ;  /* 0x00000000000079c5 */ /* 0x000fde0000000000 */
[----:B------:R-:W-:-:S05]  /*8bb0*/  NOP ;  /* 0x0000000000007918 */ /* 0x000fca0000000000 */
[----:B------:R-:W-:Y:S01]  /*8bc0*/  HGMMA.64x256x16.F32 R24, R156, gdesc[UR16].tnspB, R24, gsb0 ;  /* 0x43e000109c187df0 */ /* 0x000fe20008000818 */
[----:B------:R-:W-:Y:S01]  /*8bd0*/  UMOV UR18, UR14 ;  /* 0x0000000e00127c82 */ /* 0x000fe20008000000 */
[----:B------:R-:W-:Y:S01]  /*8be0*/  UMOV UR19, 0x40000040 ;  /* 0x4000004000137882 */ /* 0x000fe20000000000 */
[----:B------:R-:W-:Y:S02]  /*8bf0*/  WARPGROUP.DEPBAR.LE gsb0, 0x0 ;  /* 0x00008000000079c5 */ /* 0x000fe40000010000 */
[----:B------:R-:W-:-:S15]  /*8c00*/  WARPGROUP.ARRIVE ;  /* 0x00000000000079c5 */ /* 0x000fde0000000000 */
[----:B------:R-:W-:-:S08]  /*8c10*/  NOP ;  /* 0x0000000000007918 */ /* 0x000fd00000000000 */
        /* <DEDUP_REMOVED lines=19> */
.L_x_1073:
[----:B------:R-:W2:Y:S01]  /*8d50*/  SHFL.BFLY PT, R0, R3, 0x2, 0x1f ;  /* 0x0c401f0003007f89 */ /* 0x000ea200000e0000 */
[----:B01----:R-:W-:Y:S01]  /*8d60*/  IMAD.MOV.U32 R152, RZ, RZ, -0x800000 ;  /* 0xff800000ff987424 */ /* 0x003fe200078e00ff */
[----:B------:R-:W-:Y:S02]  /*8d70*/  UIADD3 UR40, UR40, 0x1, URZ ;  /* 0x0000000128287890 */ /* 0x000fe4000fffe03f */
[----:B------:R-:W0:Y:S01]  /*8d80*/  SHFL.BFLY PT, R6, R7, 0x2, 0x1f ;  /* 0x0c401f0007067f89 */ /* 0x000e2200000e0000 */
[----:B------:R-:W-:Y:S08]  /*8d90*/  BAR.ARV 0x8, 0x100 ;  /* 0x0204000000007b1d */ /* 0x000ff00000002000 */
[----:B------:R-:W-:Y:S01]  /*8da0*/  BAR.SYNC.DEFER_BLOCKING 0xf, 0x100 ;  /* 0x03c4000000007b1d */ /* 0x000fe20000010000 */
[----:B--2---:R-:W-:Y:S01]  /*8db0*/  FADD.FTZ R0, R0, R3 ;  /* 0x0000000300007221 */ /* 0x004fe20000010000 */
[----:B------:R-:W-:-:S02]  /*8dc0*/  IMAD.U32 R3, RZ, RZ, UR15 ;  /* 0x0000000fff037e24 */ /* 0x000fc4000f8e00ff */
[----:B0-----:R-:W-:Y:S02]  /*8dd0*/  FADD.FTZ R6, R6, R7 ;  /* 0x0000000706067221 */ /* 0x001fe40000010000 */
[----:B------:R-:W0:Y:S04]  /*8de0*/  SHFL.BFLY PT, R9, R0, 0x1, 0x1f ;  /* 0x0c201f0000097f89 */ /* 0x000e2800000e0000 */
[----:B------:R-:W1:Y:S01]  /*8df0*/  SHFL.BFLY PT, R11, R6, 0x1, 0x1f ;  /* 0x0c201f00060b7f89 */ /* 0x000e6200000e0000 */
[----:B0-----:R-:W-:Y:S01]  /*8e00*/  FADD.FTZ R10, R0, R9 ;  /* 0x00000009000a7221 */ /* 0x001fe20000010000 */
[----:B-1----:R-:W-:-:S04]  /*8e10*/  FADD.FTZ R11, R6, R11 ;  /* 0x0000000b060b7221 */ /* 0x002fc80000010000 */
[----:B------:R-:W-:Y:S02]  /*8e20*/  FSETP.NE.FTZ.AND P0, PT, R10, RZ, PT ;  /* 0x000000ff0a00720b */ /* 0x000fe40003f15000 */
[----:B------:R-:W-:-:S11]  /*8e30*/  FSETP.NE.FTZ.AND P1, PT, R11, RZ, PT ;  /* 0x000000ff0b00720b */ /* 0x000fd60003f35000 */
[----:B------:R-:W0:Y:S01]  /*8e40*/  @P0 MUFU.LG2 R8, R10 ;  /* 0x0000000a00080308 */ /* 0x000e220000000c00 */
[----:B------:R-:W-:Y:S01]  /*8e50*/  @P0 FMUL.FTZ R7, R3, 0.69314718246459960938 ;  /* 0x3f31721803070820 */ /* 0x000fe20000410000 */
[----:B------:R-:W-:-:S06]  /*8e60*/  IMAD.MOV.U32 R3, RZ, RZ, -0x800000 ;  /* 0xff800000ff037424 */ /* 0x000fcc00078e00ff */
[----:B------:R-:W1:Y:S01]  /*8e70*/  @P1 MUFU.LG2 R9, R11 ;  /* 0x0000000b00091308 */ /* 0x000e620000000c00 */
[----:B0-----:R-:W-:-:S04]  /*8e80*/  @P0 FMUL.FTZ R8, R8, 0.69314718246459960938 ;  /* 0x3f31721808080820 */ /* 0x001fc80000410000 */
[----:B------:R-:W-:Y:S01]  /*8e90*/  @P0 FFMA.FTZ R3, R7, R4, R8 ;  /* 0x0000000407030223 */ /* 0x000fe20000010008 */
[----:B------:R-:W-:Y:S02]  /*8ea0*/  IMAD.U32 R7, RZ, RZ, UR15 ;  /* 0x0000000fff077e24 */ /* 0x000fe4000f8e00ff */
[----:B------:R-:W-:Y:S02]  /*8eb0*/  IMAD.MOV.U32 R4, RZ, RZ, RZ ;  /* 0x000000ffff047224 */ /* 0x000fe400078e00ff */
[----:B-1----:R-:W-:Y:S01]  /*8ec0*/  @P1 FMUL.FTZ R0, R9, 0.69314718246459960938 ;  /* 0x3f31721809001820 */ /* 0x002fe20000410000 */
[----:B------:R-:W-:-:S04]  /*8ed0*/  @P1 FMUL.FTZ R7, R7, 0.69314718246459960938 ;  /* 0x3f31721807071820 */ /* 0x000fc80000410000 */
[----:B------:R-:W-:Y:S01]  /*8ee0*/  @P1 FFMA.FTZ R152, R7, R5, R0 ;  /* 0x0000000507981223 */ /* 0x000fe20000010000 */
[----:B------:R-:W0:Y:S01]  /*8ef0*/  @P0 MUFU.RCP R4, R10 ;  /* 0x0000000a00040308 */ /* 0x000e220000001000 */
[----:B------:R-:W-:Y:S01]  /*8f00*/  ISETP.NE.AND P0, PT, R17, RZ, PT ;  /* 0x000000ff1100720c */ /* 0x000fe20003f05270 */
[----:B------:R-:W-:Y:S02]  /*8f10*/  IMAD.MOV.U32 R0, RZ, RZ, RZ ;  /* 0x000000ffff007224 */ /* 0x000fe400078e00ff */
[----:B------:R-:W-:Y:S01]  /*8f20*/  IMAD.U32 R5, RZ, RZ, UR37 ;  /* 0x00000025ff057e24 */ /* 0x000fe2000f8e00ff */
[----:B------:R-:W-:-:S03]  /*8f30*/  UIADD3 UR37, UR37, 0x1, URZ ;  /* 0x0000000125257890 */ /* 0x000fc6000fffe03f */
[----:B------:R-:W1:Y:S01]  /*8f40*/  @P1 MUFU.RCP R0, R11 ;  /* 0x0000000b00001308 */ /* 0x000e620000001000 */
[----:B------:R-:W-:-:S04]  /*8f50*/  UISETP.NE.AND UP0, UPT, UR37, 0x2, UPT ;  /* 0x000000022500788c */ /* 0x000fc8000bf05270 */
[----:B------:R-:W-:Y:S01]  /*8f60*/  USEL UR4, URZ, 0x1, UP0 ;  /* 0x000000013f047887 */ /* 0x000fe20008000000 */
[----:B------:R-:W-:Y:S01]  /*8f70*/  @!P0 IMAD R5, R5, 0x40, R16 ;  /* 0x0000004005058824 */ /* 0x000fe200078e0210 */
[----:B------:R-:W-:Y:S01]  /*8f80*/  USEL UR37, UR37, URZ, UP0 ;  /* 0x0000003f25257287 */ /* 0x000fe20008000000 */
[-C--:B0-----:R-:W-:Y:S01]  /*8f90*/  FMUL.FTZ R24, R24, R4.reuse ;  /* 0x0000000418187220 */ /* 0x081fe20000410000 */
[-C--:B------:R-:W-:Y:S02]  /*8fa0*/  FMUL.FTZ R25, R25, R4.reuse ;  /* 0x0000000419197220 */ /* 0x080fe40000410000 */
[----:B------:R-:W-:Y:S01]  /*8fb0*/  @!P0 LEA R5, R5, UR41, 0x2 ;  /* 0x0000002905058c11 */ /* 0x000fe2000f8e10ff */
[-C--:B------:R-:W-:Y:S01]  /*8fc0*/  FMUL.FTZ R28, R28, R4.reuse ;  /* 0x000000041c1c7220 */ /* 0x080fe20000410000 */
[-C--:B------:R-:W-:Y:S01]  /*8fd0*/  FMUL.FTZ R29, R29, R4.reuse ;  /* 0x000000041d1d7220 */ /* 0x080fe20000410000 */
[-C--:B------:R-:W-:Y:S01]  /*8fe0*/  FMUL.FTZ R32, R32, R4.reuse ;  /* 0x0000000420207220 */ /* 0x080fe20000410000 */
[-C--:B------:R-:W-:Y:S01]  /*8ff0*/  FMUL.FTZ R33, R33, R4.reuse ;  /* 0x0000000421217220 */ /* 0x080fe20000410000 */
[----:B------:R0:W-:Y:S01]  /*9000*/  @!P0 STS [R5+0x38400], R4 ;  /* 0x0384000405008388 */ /* 0x0001e20000000800 */
        /* <DEDUP_REMOVED lines=124> */
[----:B------:R-:W-:Y:S01]  /*97d0*/  ULOP3.LUT UR36, UR36, UR4, URZ, 0x3c, !UPT ;  /* 0x0000000424247292 */ /* 0x000fe2000f8e3c3f */
[----:B0-----:R-:W-:Y:S11]  /*97e0*/  BAR.ARV 0xe, 0x100 ;  /* 0x0384000000007b1d */ /* 0x001ff60000002000 */
.L_x_1058:
[----:B------:R-:W0:Y:S08]  /*97f0*/  S2UR UR4, SR_CgaCtaId ;  /* 0x00000000000479c3 */ /* 0x000e300000008800 */
[----:B------:R-:W-:Y:S06]  /*9800*/  BAR.SYNC.DEFER_BLOCKING 0x5, 0x180 ;  /* 0x0146000000007b1d */ /* 0x000fec0000010000 */
[----:B------:R-:W-:Y:S01]  /*9810*/  UMOV UR41, 0x400 ;  /* 0x0000040000297882 */ /* 0x000fe20000000000 */
[----:B------:R-:W-:Y:S01]  /*9820*/  BSSY B0, `(.L_x_1083) ;  /* 0x0000480000007945 */ /* 0x000fe20003800000 */
[----:B0-----:R-:W-:-:S09]  /*9830*/  ULEA UR41, UR4, UR41, 0x18 ;  /* 0x0000002904297291 */ /* 0x001fd2000f8ec03f */
[----:B------:R-:W0:Y:S02]  /*9840*/  LDS.128 R4, [UR41+0x388d0] ;  /* 0x0388d029ff047984 */ /* 0x000e240008000c00 */
[----:B0-----:R-:W-:Y:S02]  /*9850*/  R2UR UR4, R5 ;  /* 0x00000000050472ca */ /* 0x001fe400000e0000 */
[----:B------:R-:W-:Y:S01]  /*9860*/  R2UR UR5, R7 ;  /* 0x00000000070572ca */ /* 0x000fe200000e0000 */
[----:B------:R-:W-:Y:S06]  /*9870*/  BAR.ARV 0x4, 0x180 ;  /* 0x0106000000007b1d */ /* 0x000fec0000002000 */
[----:B------:R-:W-:Y:S08]  /*9880*/  @P0 BRA `(.L_x_1084) ;  /* 0x0000003800200947 */ /* 0x000ff00003800000 */
[----:B------:R-:W2:Y:S01]  /*9890*/  LDL R0, [R1+0x70] ;  /* 0x0000700001007983 */ /* 0x000ea20000100800 */
[----:B------:R-:W0:Y:S01]  /*98a0*/  S2UR UR8, SR_SWINHI ;  /* 0x00000000000879c3 */ /* 0x000e220000002f00 */
[----:B------:R-:W-:Y:S01]  /*98b0*/  F2FP.F16.F32.PACK_AB R23, R71, R70 ;  /* 0x000000464717723e */ /* 0x000fe200000000ff */
[----:B------:R-:W-:Y:S01]  /*98c0*/  UMOV UR6, UR41 ;  /* 0x0000002900067c82 */ /* 0x000fe20008000000 */
[----:B0-----:R-:W-:Y:S01]  /*98d0*/  UMOV UR7, UR8 ;  /* 0x0000000800077c82 */ /* 0x001fe20008000000 */
[----:B------:R-:W-:Y:S02]  /*98e0*/  IMAD.U32 R4, RZ, RZ, UR6 ;  /* 0x00000006ff047e24 */ /* 0x000fe4000f8e00ff */
[----:B------:R-:W-:Y:S01]  /*98f0*/  IMAD.U32 R5, RZ, RZ, UR7 ;  /* 0x00000007ff057e24 */ /* 0x000fe2000f8e00ff */
[----:B------:R-:W-:Y:S01]  /*9900*/  ULDC.64 UR6, c[0x0][0xd08] ;  /* 0x0003420000067ab9 */ /* 0x000fe20000000a00 */
[----:B------:R-:W-:Y:S01]  /*9910*/  BAR.SYNC.DEFER_BLOCKING 0x1, 0x100 ;  /* 0x0044000000007b1d */ /* 0x000fe20000010000 */
[----:B--2---:R-:W-:-:S03]  /*9920*/  IMAD.WIDE R20, R0, 0x2, R4 ;  /* 0x0000000200147825 */ /* 0x004fc600078e0204 */
[C---:B------:R-:W-:Y:S02]  /*9930*/  IADD3 R9, P6, R20.reuse, 0x6060, RZ ;  /* 0x0000606014097810 */ /* 0x040fe40007fde0ff */
[C---:B------:R-:W-:Y:S02]  /*9940*/  IADD3 R13, P1, R20.reuse, 0x6020, RZ ;  /* 0x00006020140d7810 */ /* 0x040fe40007f3e0ff */
[----:B------:R-:W-:Y:S02]  /*9950*/  LOP3.LUT R8, R9, 0x380, RZ, 0xc0, !PT ;  /* 0x0000038009087812 */ /* 0x000fe400078ec0ff */
[----:B------:R-:W-:Y:S02]  /*9960*/  IADD3 R11, P0, R20, 0x6040, RZ ;  /* 0x00006040140b7810 */ /* 0x000fe40007f1e0ff */
[----:B------:R-:W-:Y:S02]  /*9970*/  SHF.R.U64 R8, R8, 0x3, RZ ;  /* 0x0000000308087819 */ /* 0x000fe400000012ff */
[----:B------:R-:W-:-:S02]  /*9980*/  LOP3.LUT R12, R13, 0x380, RZ, 0xc0, !PT ;  /* 0x000003800d0c7812 */ /* 0x000fc400078ec0ff */
[----:B------:R-:W-:Y:S01]  /*9990*/  LOP3.LUT R8, R8, R9, RZ, 0x3c, !PT ;  /* 0x0000000908087212 */ /* 0x000fe200078e3cff */
[----:B------:R-:W-:Y:S01]  /*99a0*/  IMAD.X R9, RZ, RZ, R21, P6 ;  /* 0x000000ffff097224 */ /* 0x000fe200030e0615 */
[----:B------:R-:W-:Y:S02]  /*99b0*/  LOP3.LUT R10, R11, 0x380, RZ, 0xc0, !PT ;  /* 0x000003800b0a7812 */ /* 0x000fe400078ec0ff */
[----:B------:R-:W-:Y:S02]  /*99c0*/  LOP3.LUT R0, R20, 0x380, RZ, 0xc0, !PT ;  /* 0x0000038014007812 */ /* 0x000fe400078ec0ff */
[----:B------:R-:W-:Y:S02]  /*99d0*/  SHF.R.U64 R12, R12, 0x3, RZ ;  /* 0x000000030c0c7819 */ /* 0x000fe400000012ff */
[----:B------:R-:W-:Y:S02]  /*99e0*/  SHF.R.U64 R10, R10, 0x3, RZ ;  /* 0x000000030a0a7819 */ /* 0x000fe400000012ff */
[----:B------:R-:W-:-:S02]  /*99f0*/  SHF.R.U64 R0, R0, 0x3, RZ ;  /* 0x0000000300007819 */ /* 0x000fc400000012ff */
[----:B------:R-:W-:Y:S01]  /*9a00*/  LOP3.LUT R12, R12, R13, RZ, 0x3c, !PT ;  /* 0x0000000d0c0c7212 */ /* 0x000fe200078e3cff */
[--C-:B------:R-:W-:Y:S01]  /*9a10*/  IMAD.X R13, RZ, RZ, R21.reuse, P1 ;  /* 0x000000ffff0d7224 */ /* 0x100fe200008e0615 */
[----:B------:R-:W-:Y:S01]  /*9a20*/  MOV R164, R8 ;  /* 0x0000000800a47202 */ /* 0x000fe20000000f00 */
[--C-:B------:R-:W-:Y:S01]  /*9a30*/  IMAD.MOV.U32 R9, RZ, RZ, R21.reuse ;  /* 0x000000ffff097224 */ /* 0x100fe200078e0015 */
[----:B------:R-:W-:Y:S01]  /*9a40*/  LOP3.LUT R10, R10, R11, RZ, 0x3c, !PT ;  /* 0x0000000b0a0a7212 */ /* 0x000fe200078e3cff */
[----:B------:R-:W-:Y:S01]  /*9a50*/  IMAD.X R11, RZ, RZ, R21, P0 ;  /* 0x000000ffff0b7224 */ /* 0x000fe200000e0615 */
[----:B------:R-:W-:Y:S02]  /*9a60*/  LOP3.LUT R8, R0, R20, RZ, 0x3c, !PT ;  /* 0x0000001400087212 */ /* 0x000fe400078e3cff */
[----:B------:R-:W-:Y:S02]  /*9a70*/  IADD3 R162, P0, R20, 0x2060, RZ ;  /* 0x0000206014a27810 */ /* 0x000fe40007f1e0ff */
[----:B------:R-:W-:-:S02]  /*9a80*/  MOV R18, R12 ;  /* 0x0000000c00127202 */ /* 0x000fc40000000f00 */
[----:B------:R-:W-:Y:S02]  /*9a90*/  MOV R12, R8 ;  /* 0x00000008000c7202 */ /* 0x000fe40000000f00 */
[----:B------:R-:W0:Y:S01]  /*9aa0*/  LDC R9, c[0x0][0xbd4] ;  /* 0x0002f500ff097b82 */ /* 0x000e220000000800 */
[----:B------:R-:W-:Y:S02]  /*9ab0*/  LOP3.LUT R163, R162, 0x380, RZ, 0xc0, !PT ;  /* 0x00000380a2a37812 */ /* 0x000fe400078ec0ff */
[----:B------:R-:W-:Y:S02]  /*9ac0*/  IADD3 R154, P3, R20, 0x4060, RZ ;  /* 0x00004060149a7810 */ /* 0x000fe40007f7e0ff */
[----:B------:R-:W-:Y:S02]  /*9ad0*/  SHF.R.U64 R163, R163, 0x3, RZ ;  /* 0x00000003a3a37819 */ /* 0x000fe400000012ff */
[----:B------:R-:W-:Y:S02]  /*9ae0*/  LOP3.LUT R155, R154, 0x380, RZ, 0xc0, !PT ;  /* 0x000003809a9b7812 */ /* 0x000fe400078ec0ff */
[----:B------:R-:W-:Y:S01]  /*9af0*/  LOP3.LUT R162, R163, R162, RZ, 0x3c, !PT ;  /* 0x000000a2a3a27212 */ /* 0x000fe200078e3cff */
[----:B------:R-:W-:Y:S01]  /*9b00*/  IMAD.X R163, RZ, RZ, R21, P0 ;  /* 0x000000ffffa37224 */ /* 0x000fe200000e0615 */
[----:B------:R-:W-:-:S02]  /*9b10*/  IADD3 R8, P0, R20, 0x2040, RZ ;  /* 0x0000204014087810 */ /* 0x000fc40007f1e0ff */
[----:B------:R-:W-:Y:S02]  /*9b20*/  SHF.R.U64 R155, R155, 0x3, RZ ;  /* 0x000000039b9b7819 */ /* 0x000fe400000012ff */
[----:B------:R-:W-:Y:S02]  /*9b30*/  LOP3.LUT R0, R8, 0x380, RZ, 0xc0, !PT ;  /* 0x0000038008007812 */ /* 0x000fe400078ec0ff */
[----:B------:R-:W-:Y:S02]  /*9b40*/  ISETP.NE.AND P1, PT, R22, RZ, PT ;  /* 0x000000ff1600720c */ /* 0x000fe40003f25270 */
[----:B------:R-:W-:Y:S02]  /*9b50*/  SHF.R.U64 R0, R0, 0x3, RZ ;  /* 0x0000000300007819 */ /* 0x000fe400000012ff */
[----:B------:R-:W-:Y:S01]  /*9b60*/  LOP3.LUT R154, R155, R154, RZ, 0x3c, !PT ;  /* 0x0000009a9b9a7212 */ /* 0x000fe200078e3cff */
[----:B------:R-:W-:Y:S01]  /*9b70*/  IMAD.X R155, RZ, RZ, R21, P3 ;  /* 0x000000ffff9b7224 */ /* 0x000fe200018e0615 */
[----:B------:R-:W-:-:S02]  /*9b80*/  LOP3.LUT R8, R0, R8, RZ, 0x3c, !PT ;  /* 0x0000000800087212 */ /* 0x000fc400078e3cff */
[----:B0-----:R-:W-:Y:S01]  /*9b90*/  SEL R0, R22, R9, P1 ;  /* 0x0000000916007207 */ /* 0x001fe20000800000 */
[----:B------:R-:W-:Y:S01]  /*9ba0*/  IMAD.X R9, RZ, RZ, R21, P0 ;  /* 0x000000ffff097224 */ /* 0x000fe200000e0615 */
[----:B------:R-:W-:Y:S02]  /*9bb0*/  MOV R154, R154 ;  /* 0x0000009a009a7202 */ /* 0x000fe40000000f00 */
[C---:B------:R-:W-:Y:S02]  /*9bc0*/  IADD3 R156, P4, R20.reuse, 0x4040, RZ ;  /* 0x00004040149c7810 */ /* 0x040fe40007f9e0ff */
[----:B------:R-:W-:Y:S02]  /*9bd0*/  MOV R155, R8 ;  /* 0x00000008009b7202 */ /* 0x000fe40000000f00 */
[----:B------:R-:W-:Y:S02]  /*9be0*/  IADD3 R8, P0, R20, 0x2020, RZ ;  /* 0x0000202014087810 */ /* 0x000fe40007f1e0ff */
[----:B------:R-:W-:-:S02]  /*9bf0*/  LOP3.LUT R157, R156, 0x380, RZ, 0xc0, !PT ;  /* 0x000003809c9d7812 */ /* 0x000fc400078ec0ff */
[----:B------:R-:W-:Y:S02]  /*9c00*/  LOP3.LUT R9, R8, 0x380, RZ, 0xc0, !PT ;  /* 0x0000038008097812 */ /* 0x000fe400078ec0ff */
[----:B------:R-:W-:Y:S02]  /*9c10*/  SHF.R.U64 R157, R157, 0x3, RZ ;  /* 0x000000039d9d7819 */ /* 0x000fe400000012ff */
[----:B------:R-:W-:Y:S02]  /*9c20*/  SHF.R.U64 R9, R9, 0x3, RZ ;  /* 0x0000000309097819 */ /* 0x000fe400000012ff */
[----:B------:R-:W-:Y:S01]  /*9c30*/  LOP3.LUT R156, R157, R156, RZ, 0x3c, !PT ;  /* 0x0000009c9d9c7212 */ /* 0x000fe200078e3cff */
[--C-:B------:R-:W-:Y:S01]  /*9c40*/  IMAD.X R157, RZ, RZ, R21.reuse, P4 ;  /* 0x000000ffff9d7224 */ /* 0x100fe200020e0615 */
[----:B------:R-:W-:Y:S01]  /*9c50*/  LOP3.LUT R8, R9, R8, RZ, 0x3c, !PT ;  /* 0x0000000809087212 */ /* 0x000fe200078e3cff */
[----:B------:R-:W-:Y:S01]  /*9c60*/  IMAD.X R9, RZ, RZ, R21, P0 ;  /* 0x000000ffff097224 */ /* 0x000fe200000e0615 */
[----:B------:R-:W-:-:S02]  /*9c70*/  MOV R153, R10 ;  /* 0x0000000a00997202 */ /* 0x000fc40000000f00 */
[----:B------:R-:W-:Y:S02]  /*9c80*/  MOV R156, R156 ;  /* 0x0000009c009c7202 */ /* 0x000fe40000000f00 */
[----:B------:R-:W-:Y:S02]  /*9c90*/  MOV R157, R8 ;  /* 0x00000008009d7202 */ /* 0x000fe40000000f00 */
[----:B------:R-:W-:Y:S02]  /*9ca0*/  F2FP.F16.F32.PACK_AB R8, R25, R24 ;  /* 0x000000181908723e */ /* 0x000fe400000000ff */
[----:B------:R-:W-:Y:S02]  /*9cb0*/  F2FP.F16.F32.PACK_AB R9, R27, R26 ;  /* 0x0000001a1b09723e */ /* 0x000fe400000000ff */
[----:B------:R-:W-:Y:S02]  /*9cc0*/  F2FP.F16.F32.PACK_AB R10, R29, R28 ;  /* 0x0000001c1d0a723e */ /* 0x000fe400000000ff */
[----:B------:R-:W-:-:S02]  /*9cd0*/  F2FP.F16.F32.PACK_AB R11, R31, R30 ;  /* 0x0000001e1f0b723e */ /* 0x000fc400000000ff */
[----:B------:R-:W-:Y:S02]  /*9ce0*/  IADD3 R14, P2, R20, 0x6000, RZ ;  /* 0x00006000140e7810 */ /* 0x000fe40007f5e0ff */
[----:B------:R-:W-:Y:S01]  /*9cf0*/  F2FP.F16.F32.PACK_AB R13, R35, R34 ;  /* 0x00000022230d723e */ /* 0x000fe200000000ff */
[----:B------:R0:W-:Y:S01]  /*9d00*/  STSM.16.M88.4 [R12], R8 ;  /* 0x000000080c007844 */ /* 0x0001e20000000200 */
[----:B------:R-:W-:Y:S02]  /*9d10*/  LOP3.LUT R15, R14, 0x380, RZ, 0xc0, !PT ;  /* 0x000003800e0f7812 */ /* 0x000fe400078ec0ff */
[C---:B------:R-:W-:Y:S02]  /*9d20*/  IADD3 R158, P5, R20.reuse, 0x4020, RZ ;  /* 0x00004020149e7810 */ /* 0x040fe40007fbe0ff */
[----:B------:R-:W-:Y:S02]  /*9d30*/  SHF.R.U64 R15, R15, 0x3, RZ ;  /* 0x000000030f0f7819 */ /* 0x000fe400000012ff */
[----:B------:R-:W-:-:S02]  /*9d40*/  IADD3 R160, P6, R20, 0x4000, RZ ;  /* 0x0000400014a07810 */ /* 0x000fc40007fde0ff */
[----:B------:R-:W-:Y:S01]  /*9d50*/  LOP3.LUT R14, R15, R14, RZ, 0x3c, !PT ;  /* 0x0000000e0f0e7212 */ /* 0x000fe200078e3cff */
[----:B------:R-:W-:Y:S01]  /*9d60*/  IMAD.X R15, RZ, RZ, R21, P2 ;  /* 0x000000ffff0f7224 */ /* 0x000fe200010e0615 */
[----:B------:R-:W-:Y:S02]  /*9d70*/  LOP3.LUT R159, R158, 0x380, RZ, 0xc0, !PT ;  /* 0x000003809e9f7812 */ /* 0x000fe400078ec0ff */
[----:B------:R-:W-:Y:S02]  /*9d80*/  LOP3.LUT R161, R160, 0x380, RZ, 0xc0, !PT ;  /* 0x00000380a0a17812 */ /* 0x000fe400078ec0ff */
[----:B------:R-:W-:Y:S02]  /*9d90*/  MOV R7, R14 ;  /* 0x0000000e00077202 */ /* 0x000fe40000000f00 */
[----:B0-----:R-:W-:Y:S02]  /*9da0*/  IADD3 R8, P0, R20, 0x20, RZ ;  /* 0x0000002014087810 */ /* 0x001fe40007f1e0ff */
[----:B------:R-:W-:-:S02]  /*9db0*/  F2FP.F16.F32.PACK_AB R12, R33, R32 ;  /* 0x00000020210c723e */ /* 0x000fc400000000ff */
[----:B------:R-:W-:Y:S02]  /*9dc0*/  LOP3.LUT R9, R8, 0x380, RZ, 0xc0, !PT ;  /* 0x0000038008097812 */ /* 0x000fe400078ec0ff */
[----:B------:R-:W-:Y:S02]  /*9dd0*/  F2FP.F16.F32.PACK_AB R14, R37, R36 ;  /* 0x00000024250e723e */ /* 0x000fe400000000ff */
[----:B------:R-:W-:Y:S02]  /*9de0*/  SHF.R.U64 R9, R9, 0x3, RZ ;  /* 0x0000000309097819 */ /* 0x000fe400000012ff */
[----:B------:R-:W-:Y:S02]  /*9df0*/  F2FP.F16.F32.PACK_AB R15, R39, R38 ;  /* 0x00000026270f723e */ /* 0x000fe400000000ff */
[----:B------:R-:W-:Y:S01]  /*9e00*/  LOP3.LUT R8, R9, R8, RZ, 0x3c, !PT ;  /* 0x0000000809087212 */ /* 0x000fe200078e3cff */
[----:B------:R-:W-:Y:S01]  /*9e10*/  IMAD.X R9, RZ, RZ, R21, P0 ;  /* 0x000000ffff097224 */ /* 0x000fe200000e0615 */
[----:B------:R-:W-:-:S02]  /*9e20*/  F2FP.F16.F32.PACK_AB R10, R45, R44 ;  /* 0x0000002c2d0a723e */ /* 0x000fc400000000ff */
[----:B------:R-:W-:Y:S02]  /*9e30*/  F2FP.F16.F32.PACK_AB R11, R47, R46 ;  /* 0x0000002e2f0b723e */ /* 0x000fe400000000ff */
[----:B------:R-:W-:Y:S02]  /*9e40*/  MOV R8, R8 ;  /* 0x0000000800087202 */ /* 0x000fe40000000f00 */
[----:B------:R-:W-:Y:S02]  /*9e50*/  SHF.R.U64 R159, R159, 0x3, RZ ;  /* 0x000000039f9f7819 */ /* 0x000fe400000012ff */
[----:B------:R-:W-:Y:S01]  /*9e60*/  SHF.R.U64 R161, R161, 0x3, RZ ;  /* 0x00000003a1a17819 */ /* 0x000fe200000012ff */
[----:B------:R0:W-:Y:S01]  /*9e70*/  STSM.16.M88.4 [R8], R12 ;  /* 0x0000000c08007844 */ /* 0x0001e20000000200 */
[----:B------:R-:W-:Y:S01]  /*9e80*/  LOP3.LUT R158, R159, R158, RZ, 0x3c, !PT ;  /* 0x0000009e9f9e7212 */ /* 0x000fe200078e3cff */
[--C-:B------:R-:W-:Y:S01]  /*9e90*/  IMAD.X R159, RZ, RZ, R21.reuse, P5 ;  /* 0x000000ffff9f7224 */ /* 0x100fe200028e0615 */
[----:B------:R-:W-:Y:S01]  /*9ea0*/  LOP3.LUT R160, R161, R160, RZ, 0x3c, !PT ;  /* 0x000000a0a1a07212 */ /* 0x000fe200078e3cff */
[----:B------:R-:W-:Y:S01]  /*9eb0*/  IMAD.X R161, RZ, RZ, R21, P6 ;  /* 0x000000ffffa17224 */ /* 0x000fe200030e0615 */
[----:B------:R-:W-:-:S02]  /*9ec0*/  MOV R162, R162 ;  /* 0x000000a200a27202 */ /* 0x000fc40000000f00 */
[----:B------:R-:W-:Y:S02]  /*9ed0*/  MOV R158, R158 ;  /* 0x0000009e009e7202 */ /* 0x000fe40000000f00 */
[----:B------:R-:W-:Y:S02]  /*9ee0*/  MOV R160, R160 ;  /* 0x000000a000a07202 */ /* 0x000fe40000000f00 */
[----:B0-----:R-:W-:Y:S02]  /*9ef0*/  IADD3 R8, P0, R20, 0x40, RZ ;  /* 0x0000004014087810 */ /* 0x001fe40007f1e0ff */
[----:B------:R-:W-:Y:S02]  /*9f00*/  F2FP.F16.F32.PACK_AB R13, R59, R58 ;  /* 0x0000003a3b0d723e */ /* 0x000fe400000000ff */
[----:B------:R-:W-:Y:S02]  /*9f10*/  LOP3.LUT R9, R8, 0x380, RZ, 0xc0, !PT ;  /* 0x0000038008097812 */ /* 0x000fe400078ec0ff */
[----:B------:R-:W-:-:S02]  /*9f20*/  F2FP.F16.F32.PACK_AB R14, R61, R60 ;  /* 0x0000003c3d0e723e */ /* 0x000fc400000000ff */
[----:B------:R-:W-:Y:S02]  /*9f30*/  SHF.R.U64 R9, R9, 0x3, RZ ;  /* 0x0000000309097819 */ /* 0x000fe400000012ff */
[----:B------:R-:W-:Y:S02]  /*9f40*/  F2FP.F16.F32.PACK_AB R15, R63, R62 ;  /* 0x0000003e3f0f723e */ /* 0x000fe400000000ff */
[----:B------:R-:W-:Y:S01]  /*9f50*/  LOP3.LUT R8, R9, R8, RZ, 0x3c, !PT ;  /* 0x0000000809087212 */ /* 0x000fe200078e3cff */
[----:B------:R-:W-:-:S05]  /*9f60*/  IMAD.X R9, RZ, RZ, R21, P0 ;  /* 0x000000ffff097224 */ /* 0x000fca00000e0615 */
[----:B------:R-:W-:Y:S02]  /*9f70*/  MOV R12, R8 ;  /* 0x00000008000c7202 */ /* 0x000fe40000000f00 */
[----:B------:R-:W-:Y:S02]  /*9f80*/  F2FP.F16.F32.PACK_AB R8, R41, R40 ;  /* 0x000000282908723e */ /* 0x000fe400000000ff */
[----:B------:R-:W-:-:S05]  /*9f90*/  F2FP.F16.F32.PACK_AB R9, R43, R42 ;  /* 0x0000002a2b09723e */ /* 0x000fca00000000ff */
[----:B------:R0:W-:Y:S02]  /*9fa0*/  STSM.16.M88.4 [R12], R8 ;  /* 0x000000080c007844 */ /* 0x0001e40000000200 */
[C---:B0-----:R-:W-:Y:S02]  /*9fb0*/  IADD3 R8, P0, R20.reuse, 0x2000, RZ ;  /* 0x0000200014087810 */ /* 0x041fe40007f1e0ff */
[----:B------:R-:W-:Y:S02]  /*9fc0*/  IADD3 R10, P1, R20, 0x60, RZ ;  /* 0x00000060140a7810 */ /* 0x000fe40007f3e0ff */
[----:B------:R-:W-:Y:S02]  /*9fd0*/  LOP3.LUT R9, R8, 0x380, RZ, 0xc0, !PT ;  /* 0x0000038008097812 */ /* 0x000fe400078ec0ff */
[----:B------:R-:W-:Y:S02]  /*9fe0*/  F2FP.F16.F32.PACK_AB R11, R55, R54 ;  /* 0x00000036370b723e */ /* 0x000fe400000000ff */
[----:B------:R-:W-:-:S02]  /*9ff0*/  SHF.R.U64 R9, R9, 0x3, RZ ;  /* 0x0000000309097819 */ /* 0x000fc400000012ff */
[----:B------:R-:W-:Y:S02]  /*a000*/  F2FP.F16.F32.PACK_AB R12, R57, R56 ;  /* 0x00000038390c723e */ /* 0x000fe400000000ff */
[----:B------:R-:W-:Y:S01]  /*a010*/  LOP3.LUT R8, R9, R8, RZ, 0x3c, !PT ;  /* 0x0000000809087212 */ /* 0x000fe200078e3cff */
[--C-:B------:R-:W-:Y:S01]  /*a020*/  IMAD.X R9, RZ, RZ, R21.reuse, P0 ;  /* 0x000000ffff097224 */ /* 0x100fe200000e0615 */
[----:B------:R-:W-:Y:S01]  /*a030*/  ISETP.NE.U32.AND P0, PT, RZ, UR6, PT ;  /* 0x00000006ff007c0c */ /* 0x000fe2000bf05070 */
[----:B------:R-:W-:-:S03]  /*a040*/  IMAD.X R21, RZ, RZ, R21, P1 ;  /* 0x000000ffff157224 */ /* 0x000fc600008e0615 */
[----:B------:R-:W-:Y:S02]  /*a050*/  MOV R22, R8 ;  /* 0x0000000800167202 */ /* 0x000fe40000000f00 */
[----:B------:R-:W-:Y:S02]  /*a060*/  LOP3.LUT R8, R10, 0x380, RZ, 0xc0, !PT ;  /* 0x000003800a087812 */ /* 0x000fe400078ec0ff */
[----:B------:R-:W-:Y:S02]  /*a070*/  F2FP.F16.F32.PACK_AB R9, R51, R50 ;  /* 0x000000323309723e */ /* 0x000fe400000000ff */
[----:B------:R-:W-:Y:S02]  /*a080*/  SHF.R.U64 R8, R8, 0x3, RZ ;  /* 0x0000000308087819 */ /* 0x000fe400000012ff */
[----:B------:R-:W-:Y:S02]  /*a090*/  ISETP.NE.AND.EX P0, PT, RZ, UR7, PT, P0 ;  /* 0x00000007ff007c0c */ /* 0x000fe4000bf05300 */
[----:B------:R-:W-:-:S02]  /*a0a0*/  LOP3.LUT R20, R8, R10, RZ, 0x3c, !PT ;  /* 0x0000000a08147212 */ /* 0x000fc400078e3cff */
[----:B------:R-:W-:Y:S02]  /*a0b0*/  F2FP.F16.F32.PACK_AB R8, R49, R48 ;  /* 0x000000303108723e */ /* 0x000fe400000000ff */
[----:B------:R-:W-:Y:S02]  /*a0c0*/  MOV R20, R20 ;  /* 0x0000001400147202 */ /* 0x000fe40000000f00 */
[----:B------:R-:W-:Y:S02]  /*a0d0*/  F2FP.F16.F32.PACK_AB R10, R53, R52 ;  /* 0x00000034350a723e */ /* 0x000fe400000000ff */
[----:B------:R-:W-:-:S03]  /*a0e0*/  F2FP.F16.F32.PACK_AB R21, R67, R66 ;  /* 0x000000424315723e */ /* 0x000fc600000000ff */
[----:B------:R0:W-:Y:S04]  /*a0f0*/  STSM.16.M88.4 [R20], R8 ;  /* 0x0000000814007844 */ /* 0x0001e80000000200 */
[----:B------:R1:W-:Y:S01]  /*a100*/  STSM.16.M88.4 [R22], R12 ;  /* 0x0000000c16007844 */ /* 0x0003e20000000200 */
[----:B0-----:R-:W-:Y:S02]  /*a110*/  F2FP.F16.F32.PACK_AB R20, R65, R64 ;  /* 0x000000404114723e */ /* 0x001fe400000000ff */
[----:B------:R-:W-:Y:S02]  /*a120*/  F2FP.F16.F32.PACK_AB R8, R73, R72 ;  /* 0x000000484908723e */ /* 0x000fe400000000ff */
[----:B-1----:R-:W-:Y:S02]  /*a130*/  F2FP.F16.F32.PACK_AB R22, R69, R68 ;  /* 0x000000444516723e */ /* 0x002fe400000000ff */
[----:B------:R-:W-:-:S02]  /*a140*/  F2FP.F16.F32.PACK_AB R9, R75, R74 ;  /* 0x0000004a4b09723e */ /* 0x000fc400000000ff */
[----:B------:R-:W-:Y:S01]  /*a150*/  F2FP.F16.F32.PACK_AB R10, R77, R76 ;  /* 0x0000004c4d0a723e */ /* 0x000fe200000000ff */
[----:B------:R0:W-:Y:S01]  /*a160*/  STSM.16.M88.4 [R157], R20 ;  /* 0x000000149d007844 */ /* 0x0001e20000000200 */
[----:B------:R-:W-:Y:S02]  /*a170*/  F2FP.F16.F32.PACK_AB R11, R79, R78 ;  /* 0x0000004e4f0b723e */ /* 0x000fe400000000ff */
[----:B------:R-:W-:Y:S02]  /*a180*/  F2FP.F16.F32.PACK_AB R12, R81, R80 ;  /* 0x00000050510c723e */ /* 0x000fe400000000ff */
[----:B------:R-:W-:Y:S01]  /*a190*/  F2FP.F16.F32.PACK_AB R13, R83, R82 ;  /* 0x00000052530d723e */ /* 0x000fe200000000ff */
[----:B------:R1:W-:Y:S01]  /*a1a0*/  STSM.16.M88.4 [R155], R8 ;  /* 0x000000089b007844 */ /* 0x0003e20000000200 */
[----:B------:R-:W-:Y:S02]  /*a1b0*/  F2FP.F16.F32.PACK_AB R14, R85, R84 ;  /* 0x00000054550e723e */ /* 0x000fe400000000ff */
[----:B------:R-:W-:-:S05]  /*a1c0*/  F2FP.F16.F32.PACK_AB R15, R87, R86 ;  /* 0x00000056570f723e */ /* 0x000fca00000000ff */
[----:B------:R2:W-:Y:S01]  /*a1d0*/  STSM.16.M88.4 [R162], R12 ;  /* 0x0000000ca2007844 */ /* 0x0005e20000000200 */
[----:B0-----:R-:W-:Y:S02]  /*a1e0*/  F2FP.F16.F32.PACK_AB R20, R89, R88 ;  /* 0x000000585914723e */ /* 0x001fe400000000ff */
[----:B------:R-:W-:Y:S02]  /*a1f0*/  F2FP.F16.F32.PACK_AB R21, R91, R90 ;  /* 0x0000005a5b15723e */ /* 0x000fe400000000ff */
[----:B------:R-:W-:Y:S02]  /*a200*/  F2FP.F16.F32.PACK_AB R22, R93, R92 ;  /* 0x0000005c5d16723e */ /* 0x000fe400000000ff */
[----:B------:R-:W-:Y:S02]  /*a210*/  F2FP.F16.F32.PACK_AB R23, R95, R94 ;  /* 0x0000005e5f17723e */ /* 0x000fe400000000ff */
[----:B-1----:R-:W-:Y:S02]  /*a220*/  F2FP.F16.F32.PACK_AB R8, R97, R96 ;  /* 0x000000606108723e */ /* 0x002fe400000000ff */
[----:B------:R-:W-:Y:S01]  /*a230*/  F2FP.F16.F32.PACK_AB R9, R99, R98 ;  /* 0x000000626309723e */ /* 0x000fe200000000ff */
[----:B------:R0:W-:Y:S01]  /*a240*/  STSM.16.M88.4 [R160], R20 ;  /* 0x00000014a0007844 */ /* 0x0001e20000000200 */
[----:B------:R-:W-:-:S02]  /*a250*/  F2FP.F16.F32.PACK_AB R10, R101, R100 ;  /* 0x00000064650a723e */ /* 0x000fc400000000ff */
[----:B------:R-:W-:Y:S02]  /*a260*/  F2FP.F16.F32.PACK_AB R11, R103, R102 ;  /* 0x00000066670b723e */ /* 0x000fe400000000ff */
[----:B--2---:R-:W-:Y:S02]  /*a270*/  F2FP.F16.F32.PACK_AB R12, R105, R104 ;  /* 0x00000068690c723e */ /* 0x004fe400000000ff */
[----:B------:R-:W-:Y:S01]  /*a280*/  F2FP.F16.F32.PACK_AB R13, R107, R106 ;  /* 0x0000006a6b0d723e */ /* 0x000fe200000000ff */
[----:B------:R1:W-:Y:S01]  /*a290*/  STSM.16.M88.4 [R158], R8 ;  /* 0x000000089e007844 */ /* 0x0003e20000000200 */
[----:B------:R-:W-:Y:S02]  /*a2a0*/  F2FP.F16.F32.PACK_AB R14, R109, R108 ;  /* 0x0000006c6d0e723e */ /* 0x000fe400000000ff */
[----:B------:R-:W-:Y:S02]  /*a2b0*/  F2FP.F16.F32.PACK_AB R15, R111, R110 ;  /* 0x0000006e6f0f723e */ /* 0x000fe400000000ff */
[----:B0-----:R-:W-:-:S03]  /*a2c0*/  F2FP.F16.F32.PACK_AB R20, R113, R112 ;  /* 0x000000707114723e */ /* 0x001fc600000000ff */
[----:B------:R0:W-:Y:S01]  /*a2d0*/  STSM.16.M88.4 [R156], R12 ;  /* 0x0000000c9c007844 */ /* 0x0001e20000000200 */
        /* <DEDUP_REMOVED lines=8> */
[----:B0-----:R-:W-:Y:S02]  /*a360*/  F2FP.F16.F32.PACK_AB R12, R129, R128 ;  /* 0x00000080810c723e */ /* 0x001fe400000000ff */
[----:B------:R-:W-:Y:S01]  /*a370*/  F2FP.F16.F32.PACK_AB R13, R131, R130 ;  /* 0x00000082830d723e */ /* 0x000fe200000000ff */
[----:B------:R0:W-:Y:S01]  /*a380*/  STSM.16.M88.4 [R7], R8 ;  /* 0x0000000807007844 */ /* 0x0001e20000000200 */
[----:B------:R-:W-:Y:S02]  /*a390*/  F2FP.F16.F32.PACK_AB R14, R133, R132 ;  /* 0x00000084850e723e */ /* 0x000fe400000000ff */
[----:B------:R-:W-:Y:S02]  /*a3a0*/  F2FP.F16.F32.PACK_AB R15, R135, R134 ;  /* 0x00000086870f723e */ /* 0x000fe400000000ff */
[----:B-1----:R-:W-:-:S03]  /*a3b0*/  F2FP.F16.F32.PACK_AB R20, R137, R136 ;  /* 0x000000888914723e */ /* 0x002fc600000000ff */
[----:B------:R1:W-:Y:S01]  /*a3c0*/  STSM.16.M88.4 [R18], R12 ;  /* 0x0000000c12007844 */ /* 0x0003e20000000200 */
[----:B------:R-:W-:Y:S02]  /*a3d0*/  F2FP.F16.F32.PACK_AB R21, R139, R138 ;  /* 0x0000008a8b15723e */ /* 0x000fe400000000ff */
[----:B------:R-:W-:Y:S02]  /*a3e0*/  F2FP.F16.F32.PACK_AB R22, R141, R140 ;  /* 0x0000008c8d16723e */ /* 0x000fe400000000ff */
[----:B------:R-:W-:Y:S02]  /*a3f0*/  F2FP.F16.F32.PACK_AB R23, R143, R142 ;  /* 0x0000008e8f17723e */ /* 0x000fe400000000ff */
[----:B0-----:R-:W-:Y:S02]  /*a400*/  F2FP.F16.F32.PACK_AB R8, R145, R144 ;  /* 0x000000909108723e */ /* 0x001fe400000000ff */
[----:B------:R-:W-:Y:S01]  /*a410*/  F2FP.F16.F32.PACK_AB R9, R147, R146 ;  /* 0x000000929309723e */ /* 0x000fe200000000ff */
[----:B------:R-:W-:Y:S01]  /*a420*/  STSM.16.M88.4 [R153], R20 ;  /* 0x0000001499007844 */ /* 0x000fe20000000200 */
[----:B------:R-:W-:-:S02]  /*a430*/  F2FP.F16.F32.PACK_AB R10, R149, R148 ;  /* 0x00000094950a723e */ /* 0x000fc400000000ff */
[----:B------:R-:W-:Y:S01]  /*a440*/  F2FP.F16.F32.PACK_AB R11, R151, R150 ;  /* 0x00000096970b723e */ /* 0x000fe200000000ff */
[C---:B-1----:R-:W-:Y:S01]  /*a450*/  IMAD.SHL.U32 R13, R187.reuse, 0x4, RZ ;  /* 0x00000004bb0d7824 */ /* 0x042fe200078e00ff */
[----:B------:R-:W-:-:S03]  /*a460*/  SHF.L.U64.HI R14, R187, 0x2, R220 ;  /* 0x00000002bb0e7819 */ /* 0x000fc600000102dc */
[----:B------:R0:W-:Y:S02]  /*a470*/  STSM.16.M88.4 [R164], R8 ;  /* 0x00000008a4007844 */ /* 0x0001e40000000200 */
[----:B0-----:R-:W0:Y:S08]  /*a480*/  LDC.64 R10, c[0x0][0xd00] ;  /* 0x00034000ff0a7b82 */ /* 0x001e300000000a00 */
[----:B------:R-:W-:Y:S01]  /*a490*/  BAR.SYNC.DEFER_BLOCKING 0x1, 0x100 ;  /* 0x0044000000007b1d */ /* 0x000fe20000010000 */
[----:B------:R-:W-:-:S04]  /*a4a0*/  @P0 IADD3 R8, P2, R13, UR6, RZ ;  /* 0x000000060d080c10 */ /* 0x000fc8000ff5e0ff */
[----:B------:R-:W-:Y:S02]  /*a4b0*/  @P0 IADD3.X R9, R14, UR7, RZ, P2, !PT ;  /* 0x000000070e090c10 */ /* 0x000fe400097fe4ff */
[----:B0-----:R-:W-:-:S04]  /*a4c0*/  ISETP.NE.U32.AND P1, PT, R10, RZ, PT ;  /* 0x000000ff0a00720c */ /* 0x001fc80003f25070 */
[----:B------:R0:W2:Y:S01]  /*a4d0*/  @P0 LDG.E R9, desc[UR38][R8.64] ;  /* 0x0000002608090981 */ /* 0x0000a2000c1e1900 */
[----:B------:R-:W-:Y:S02]  /*a4e0*/  IADD3 R12, P2, R13, R10, RZ ;  /* 0x0000000a0d0c7210 */ /* 0x000fe40007f5e0ff */
[----:B------:R-:W-:-:S03]  /*a4f0*/  ISETP.NE.AND.EX P1, PT, R11, RZ, PT, P1 ;  /* 0x000000ff0b00720c */ /* 0x000fc60003f25310 */
[----:B------:R-:W-:Y:S02]  /*a500*/  IMAD.X R13, R14, 0x1, R11, P2 ;  /* 0x000000010e0d7824 */ /* 0x000fe400010e060b */
[----:B0-----:R-:W-:-:S08]  /*a510*/  IMAD.MOV.U32 R8, RZ, RZ, RZ ;  /* 0x000000ffff087224 */ /* 0x001fd000078e00ff */
[----:B------:R0:W5:Y:S01]  /*a520*/  @P1 LDG.E R8, desc[UR38][R12.64] ;  /* 0x000000260c081981 */ /* 0x000162000c1e1900 */
[----:B------:R-:W-:Y:S01]  /*a530*/  ULDC UR6, c[0x0][0xb88] ;  /* 0x0002e20000067ab9 */ /* 0x000fe20000000800 */
        /* <DEDUP_REMOVED lines=8> */
.L_x_1085:
[----:B------:R-:W0:Y:S02]  /*a5c0*/  SHFL.IDX PT, R7, R227, RZ, 0x1f ;  /* 0x00001fffe3077589 */ /* 0x000e2400000e0000 */
[----:B0-----:R-:W-:Y:S02]  /*a5d0*/  ISETP.NE.AND P0, PT, R7, RZ, PT ;  /* 0x000000ff0700720c */ /* 0x001fe40003f05270 */
[----:B-----5:R-:W-:-:S11]  /*a5e0*/  SHF.R.S32.HI R7, RZ, 0x1f, R8 ;  /* 0x0000001fff077819 */ /* 0x020fd60000011408 */
[----:B------:R-:W-:Y:S05]  /*a5f0*/  @P0 BRA `(.L_x_1086) ;  /* 0x0000000400000947 */ /* 0x000fea0003800000 */
[----:B------:R-:W2:Y:S04]  /*a600*/  LDL R153, [R1+0x68] ;  /* 0x0000680001997983 */ /* 0x000ea80000100800 */
[----:B------:R-:W3:Y:S01]  /*a610*/  LDL R154, [R1+0x6c] ;  /* 0x00006c00019a7983 */ /* 0x000ee20000100800 */
[----:B------:R-:W-:Y:S01]  /*a620*/  IMAD.MOV.U32 R9, RZ, RZ, 0xab8 ;  /* 0x00000ab8ff097424 */ /* 0x000fe200078e00ff */
[----:B------:R-:W-:Y:S01]  /*a630*/  ISETP.GT.AND P1, PT, R0, 0x1, PT ;  /* 0x000000010000780c */ /* 0x000fe20003f24270 */
[----:B------:R-:W0:Y:S01]  /*a640*/  LDC R23, c[0x0][0xce8] ;  /* 0x00033a00ff177b82 */ /* 0x000e220000000800 */
[----:B------:R-:W-:Y:S01]  /*a650*/  ISETP.NE.U32.AND P0, PT, R10, RZ, PT ;  /* 0x000000ff0a00720c */ /* 0x000fe20003f05070 */
[----:B------:R-:W-:Y:S01]  /*a660*/  IMAD.U32 R22, RZ, RZ, UR42 ;  /* 0x0000002aff167e24 */ /* 0x000fe2000f8e00ff */
[----:B------:R-:W-:-:S02]  /*a670*/  SEL R9, R9, 0xa78, P1 ;  /* 0x00000a7809097807 */ /* 0x000fc40000800000 */
[----:B------:R-:W-:-:S03]  /*a680*/  ISETP.NE.AND.EX P0, PT, R11, RZ, PT, P0 ;  /* 0x000000ff0b00720c */ /* 0x000fc60003f05300 */
[----:B------:R-:W1:Y:S01]  /*a690*/  LDC.64 R12, c[0x0][R9+0x220] ;  /* 0x00008800090c7b82 */ /* 0x000e620000000a00 */
[----:B------:R-:W-:Y:S02]  /*a6a0*/  SEL R21, R187, RZ, !P0 ;  /* 0x000000ffbb157207 */ /* 0x000fe40004000000 */
[----:B------:R-:W-:Y:S02]  /*a6b0*/  SEL R15, R220, RZ, !P0 ;  /* 0x000000ffdc0f7207 */ /* 0x000fe40004000000 */
[----:B0-----:R-:W-:Y:S01]  /*a6c0*/  ISETP.NE.AND P0, PT, R23, 0x1, PT ;  /* 0x000000011700780c */ /* 0x001fe20003f05270 */
[----:B-1----:R-:W-:-:S04]  /*a6d0*/  IMAD R18, R13, R21, RZ ;  /* 0x000000150d127224 */ /* 0x002fc800078e02ff */
[C---:B------:R-:W-:Y:S02]  /*a6e0*/  IMAD R18, R12.reuse, R15, R18 ;  /* 0x0000000f0c127224 */ /* 0x040fe400078e0212 */
[----:B------:R-:W0:Y:S01]  /*a6f0*/  LDC.64 R14, c[0x0][R9+0x218] ;  /* 0x00008600090e7b82 */ /* 0x000e220000000a00 */
[----:B------:R-:W-:-:S04]  /*a700*/  IMAD.WIDE.U32 R12, R12, R21, RZ ;  /* 0x000000150c0c7225 */ /* 0x000fc800078e00ff */
[----:B------:R-:W-:-:S03]  /*a710*/  IMAD.IADD R18, R13, 0x1, R18 ;  /* 0x000000010d127824 */ /* 0x000fc600078e0212 */
[----:B------:R-:W1:Y:S01]  /*a720*/  @P0 LDC R13, c[0x0][0xcec] ;  /* 0x00033b00ff0d0b82 */ /* 0x000e620000000800 */
[-C--:B0-----:R-:W-:Y:S02]  /*a730*/  IMAD R20, R15, R188.reuse, RZ ;  /* 0x000000bc0f147224 */ /* 0x081fe400078e02ff */
[----:B------:R-:W-:-:S04]  /*a740*/  IMAD.WIDE.U32 R14, R14, R188, RZ ;  /* 0x000000bc0e0e7225 */ /* 0x000fc800078e00ff */
[----:B------:R-:W-:Y:S01]  /*a750*/  IMAD.IADD R20, R15, 0x1, R20 ;  /* 0x000000010f147824 */ /* 0x000fe200078e0214 */
[----:B------:R-:W-:Y:S02]  /*a760*/  IADD3 R21, P2, P3, R12, R14, R8 ;  /* 0x0000000e0c157210 */ /* 0x000fe40007b5e008 */
[----:B------:R-:W0:Y:S02]  /*a770*/  @P0 LDC R12, c[0x0][0xcf0] ;  /* 0x00033c00ff0c0b82 */ /* 0x000e240000000800 */
[----:B------:R-:W-:Y:S01]  /*a780*/  IADD3.X R18, R18, R20, R7, P2, P3 ;  /* 0x0000001412127210 */ /* 0x000fe200017e6407 */
[----:B--2---:R-:W-:Y:S01]  /*a790*/  IMAD R22, R22, 0x40, R153 ;  /* 0x0000004016167824 */ /* 0x004fe200078e0299 */
[----:B------:R-:W-:-:S03]  /*a7a0*/  SEL R153, R194, RZ, P1 ;  /* 0x000000ffc2997207 */ /* 0x000fc60000800000 */
[----:B-1----:R-:W-:-:S04]  /*a7b0*/  @P0 IMAD.HI.U32 R13, R22, R13, RZ ;  /* 0x0000000d160d0227 */ /* 0x002fc800078e00ff */
[----:B------:R-:W-:Y:S01]  /*a7c0*/  IMAD.MOV.U32 R20, RZ, RZ, R22 ;  /* 0x000000ffff147224 */ /* 0x000fe200078e0016 */
[----:B0-----:R-:W-:Y:S02]  /*a7d0*/  @P0 SHF.R.U32.HI R20, RZ, R12, R13 ;  /* 0x0000000cff140219 */ /* 0x001fe4000001160d */
[----:B------:R-:W0:Y:S02]  /*a7e0*/  LDC.64 R12, c[0x0][R9+0x228] ;  /* 0x00008a00090c7b82 */ /* 0x000e240000000a00 */
[-C--:B0-----:R-:W-:Y:S02]  /*a7f0*/  IMAD R13, R13, R153.reuse, RZ ;  /* 0x000000990d0d7224 */ /* 0x081fe400078e02ff */
[----:B------:R-:W-:-:S04]  /*a800*/  IMAD.WIDE.U32 R14, R12, R153, RZ ;  /* 0x000000990c0e7225 */ /* 0x000fc800078e00ff */
[----:B------:R-:W-:Y:S01]  /*a810*/  IMAD.IADD R15, R15, 0x1, R13 ;  /* 0x000000010f0f7824 */ /* 0x000fe200078e020d */
[----:B------:R-:W-:Y:S01]  /*a820*/  IADD3 R14, P0, P2, R20, R21, R14 ;  /* 0x00000015140e7210 */ /* 0x000fe20007a1e00e */
[----:B------:R-:W0:Y:S01]  /*a830*/  LDC.64 R12, c[0x0][R9+0x210] ;  /* 0x00008400090c7b82 */ /* 0x000e220000000a00 */
[--C-:B------:R-:W-:Y:S01]  /*a840*/  IMAD.MOV R21, RZ, RZ, -R20.reuse ;  /* 0x000000ffff157224 */ /* 0x100fe200078e0a14 */
[----:B------:R-:W-:-:S03]  /*a850*/  SHF.R.S32.HI R20, RZ, 0x1f, R20 ;  /* 0x0000001fff147819 */ /* 0x000fc60000011414 */
[C---:B------:R-:W-:Y:S01]  /*a860*/  IMAD R21, R23.reuse, R21, R22 ;  /* 0x0000001517157224 */ /* 0x040fe200078e0216 */
[----:B------:R-:W-:Y:S01]  /*a870*/  IADD3.X R15, R20, R18, R15, P0, P2 ;  /* 0x00000012140f7210 */ /* 0x000fe200007e440f */
[----:B------:R-:W-:-:S03]  /*a880*/  IMAD R22, R23, UR6, RZ ;  /* 0x0000000617167c24 */ /* 0x000fc6000f8e02ff */
[----:B------:R-:W-:Y:S01]  /*a890*/  SHF.R.S32.HI R153, RZ, 0x1f, R21 ;  /* 0x0000001fff997819 */ /* 0x000fe20000011415 */
[-C--:B0-----:R-:W-:Y:S02]  /*a8a0*/  IMAD R13, R13, R21.reuse, RZ ;  /* 0x000000150d0d7224 */ /* 0x081fe400078e02ff */
[----:B------:R-:W-:-:S04]  /*a8b0*/  IMAD.WIDE.U32 R14, R12, R21, R14 ;  /* 0x000000150c0e7225 */ /* 0x000fc800078e000e */
[----:B------:R-:W-:Y:S02]  /*a8c0*/  IMAD R9, R12, R153, R13 ;  /* 0x000000990c097224 */ /* 0x000fe400078e020d */
[----:B------:R-:W0:Y:S02]  /*a8d0*/  LDC.64 R12, c[0x0][0xca8] ;  /* 0x00032a00ff0c7b82 */ /* 0x000e240000000a00 */
[----:B------:R-:W-:Y:S02]  /*a8e0*/  IMAD.IADD R15, R15, 0x1, R9 ;  /* 0x000000010f0f7824 */ /* 0x000fe400078e0209 */
[----:B---3--:R-:W-:-:S04]  /*a8f0*/  IMAD.MOV R9, RZ, RZ, -R154 ;  /* 0x000000ffff097224 */ /* 0x008fc800078e0a9a */
[----:B0-----:R-:W0:Y:S08]  /*a900*/  @!P1 LDC R12, c[0x0][0xc50] ;  /* 0x00031400ff0c9b82 */ /* 0x001e300000000800 */
[----:B------:R-:W1:Y:S01]  /*a910*/  @!P1 LDC R13, c[0x0][0xc54] ;  /* 0x00031500ff0d9b82 */ /* 0x000e620000000800 */
[----:B0-----:R-:W-:-:S05]  /*a920*/  LEA R18, P0, R14, R12, 0x2 ;  /* 0x0000000c0e127211 */ /* 0x001fca00078010ff */
[----:B------:R-:W-:Y:S01]  /*a930*/  SHFL.IDX PT, R12, R18, RZ, 0x1c1f ;  /* 0x001c1fff120c7589 */ /* 0x000fe200000e0000 */
[----:B-1----:R-:W-:Y:S02]  /*a940*/  LEA.HI.X R20, R14, R13, R15, 0x2, P0 ;  /* 0x0000000d0e147211 */ /* 0x002fe400000f140f */
[----:B------:R-:W-:Y:S01]  /*a950*/  ISETP.NE.AND P0, PT, R230, R9, PT ;  /* 0x00000009e600720c */ /* 0x000fe20003f05270 */
[----:B------:R-:W-:Y:S01]  /*a960*/  IMAD.U32 R9, RZ, RZ, UR42 ;  /* 0x0000002aff097e24 */ /* 0x000fe2000f8e00ff */
[----:B------:R-:W-:Y:S03]  /*a970*/  SHFL.IDX PT, R14, R18, 0x1, 0x1c1f ;  /* 0x003c1f00120e7f89 */ /* 0x000fe600000e0000 */
[----:B------:R-:W-:Y:S01]  /*a980*/  IMAD R9, R9, 0x40, R16 ;  /* 0x0000004009097824 */ /* 0x000fe200078e0210 */
[----:B------:R-:W0:Y:S04]  /*a990*/  SHFL.IDX PT, R13, R20, RZ, 0x1c1f ;  /* 0x001c1fff140d7589 */ /* 0x000e2800000e0000 */
[----:B------:R-:W1:Y:S01]  /*a9a0*/  SHFL.IDX PT, R15, R20, 0x1, 0x1c1f ;  /* 0x003c1f00140f7f89 */ /* 0x000e6200000e0000 */
[C---:B------:R-:W-:Y:S01]  /*a9b0*/  ISETP.GE.OR P1, PT, R9.reuse, R22, P0 ;  /* 0x000000160900720c */ /* 0x040fe20000726670 */
[----:B------:R-:W-:-:S05]  /*a9c0*/  VIADD R9, R9, 0x8 ;  /* 0x0000000809097836 */ /* 0x000fca0000000000 */
[----:B------:R-:W-:-:S07]  /*a9d0*/  ISETP.GE.OR P0, PT, R9, R22, P0 ;  /* 0x000000160900720c */ /* 0x000fce0000706670 */
[----:B0-----:R0:W-:Y:S06]  /*a9e0*/  @!P1 ST.E desc[UR38][R12.64], R3 ;  /* 0x000000030c009985 */ /* 0x0011ec000c101926 */
[----:B-1----:R0:W-:Y:S02]  /*a9f0*/  @!P0 ST.E desc[UR38][R14.64], R152 ;  /* 0x000000980e008985 */ /* 0x0021e4000c101926 */
.L_x_1086:
[----:B------:R-:W-:Y:S02]  /*aa00*/  ISETP.GT.AND P1, PT, R0, 0x1, PT ;  /* 0x000000010000780c */ /* 0x000fe40003f24270 */
[----:B------:R-:W-:-:S04]  /*aa10*/  ISETP.NE.U32.AND P0, PT, R10, RZ, PT ;  /* 0x000000ff0a00720c */ /* 0x000fc80003f05070 */
[----:B------:R-:W-:-:S04]  /*aa20*/  ISETP.NE.AND.EX P0, PT, R11, RZ, PT, P0 ;  /* 0x000000ff0b00720c */ /* 0x000fc80003f05300 */
[----:B------:R-:W-:-:S03]  /*aa30*/  SEL R187, R187, RZ, !P0 ;  /* 0x000000ffbbbb7207 */ /* 0x000fc60004000000 */
[----:B------:R-:W-:Y:S06]  /*aa40*/  @P1 BRA `(.L_x_1087) ;  /* 0x0000001000441947 */ /* 0x000fec0003800000 */
[----:B------:R-:W1:Y:S01]  /*aa50*/  S2R R0, SR_TID.X ;  /* 0x0000000000007919 */ /* 0x000e620000002100 */
[----:B------:R-:W2:Y:S01]  /*aa60*/  LDC R18, c[0x0][0xce8] ;  /* 0x00033a00ff127b82 */ /* 0x000ea20000000800 */
[----:B------:R-:W-:Y:S01]  /*aa70*/  ULDC.64 UR8, c[0x0][0xba0] ;  /* 0x0002e80000087ab9 */ /* 0x000fe20000000a00 */
[----:B------:R-:W-:Y:S01]  /*aa80*/  ULDC UR10, c[0x0][0xbc8] ;  /* 0x0002f200000a7ab9 */ /* 0x000fe20000000800 */
[----:B-1----:R-:W-:-:S05]  /*aa90*/  VIADD R0, R0, 0xffffff80 ;  /* 0xffffff8000007836 */ /* 0x002fca0000000000 */
[----:B0-----:R-:W-:-:S04]  /*aaa0*/  SHF.R.S32.HI R3, RZ, 0x1f, R0 ;  /* 0x0000001fff037819 */ /* 0x001fc80000011400 */
[----:B------:R-:W-:-:S04]  /*aab0*/  LEA.HI R10, R3, R0, RZ, 0x3 ;  /* 0x00000000030a7211 */ /* 0x000fc800078f18ff */
[----:B------:R-:W-:-:S05]  /*aac0*/  SHF.R.S32.HI R3, RZ, 0x3, R10 ;  /* 0x00000003ff037819 */ /* 0x000fca000001140a */
[----:B------:R-:W-:-:S04]  /*aad0*/  IMAD R9, R3, 0x40, R2 ;  /* 0x0000004003097824 */ /* 0x000fc800078e0202 */
[----:B------:R-:W-:-:S03]  /*aae0*/  IMAD.WIDE R4, R9, 0x2, R4 ;  /* 0x0000000209047825 */ /* 0x000fc600078e0204 */
[C---:B------:R-:W-:Y:S02]  /*aaf0*/  IADD3 R21, P3, R4.reuse, 0x1000, RZ ;  /* 0x0000100004157810 */ /* 0x040fe40007f7e0ff */
[----:B------:R-:W-:Y:S02]  /*ab00*/  IADD3 R45, P2, R4, 0x7000, RZ ;  /* 0x00007000042d7810 */ /* 0x000fe40007f5e0ff */
[----:B------:R-:W-:Y:S02]  /*ab10*/  LOP3.LUT R20, R21, 0x380, RZ, 0xc0, !PT ;  /* 0x0000038015147812 */ /* 0x000fe400078ec0ff */
[----:B------:R-:W-:Y:S02]  /*ab20*/  LOP3.LUT R44, R45, 0x380, RZ, 0xc0, !PT ;  /* 0x000003802d2c7812 */ /* 0x000fe400078ec0ff */
[----:B------:R-:W-:Y:S02]  /*ab30*/  SHF.R.U64 R20, R20, 0x3, RZ ;  /* 0x0000000314147819 */ /* 0x000fe400000012ff */
[----:B------:R-:W-:-:S02]  /*ab40*/  IADD3 R37, P0, R4, 0x5000, RZ ;  /* 0x0000500004257810 */ /* 0x000fc40007f1e0ff */
[----:B------:R-:W-:Y:S01]  /*ab50*/  LOP3.LUT R20, R20, R21, RZ, 0x3c, !PT ;  /* 0x0000001514147212 */ /* 0x000fe200078e3cff */
[----:B------:R-:W-:Y:S01]  /*ab60*/  IMAD.X R21, RZ, RZ, R5, P3 ;  /* 0x000000ffff157224 */ /* 0x000fe200018e0605 */
[----:B------:R-:W-:Y:S02]  /*ab70*/  SHF.R.U64 R44, R44, 0x3, RZ ;  /* 0x000000032c2c7819 */ /* 0x000fe400000012ff */
[C---:B------:R-:W-:Y:S02]  /*ab80*/  IADD3 R25, P4, R4.reuse, 0x2000, RZ ;  /* 0x0000200004197810 */ /* 0x040fe40007f9e0ff */
[C---:B------:R-:W-:Y:S01]  /*ab90*/  IADD3 R29, P5, R4.reuse, 0x3000, RZ ;  /* 0x00003000041d7810 */ /* 0x040fe20007fbe0ff */
[----:B------:R-:W-:Y:S01]  /*aba0*/  IMAD R7, R7, UR8, RZ ;  /* 0x0000000807077c24 */ /* 0x000fe2000f8e02ff */
[C---:B------:R-:W-:Y:S01]  /*abb0*/  IADD3 R33, P6, R4.reuse, 0x4000, RZ ;  /* 0x0000400004217810 */ /* 0x040fe20007fde0ff */
[----:B------:R-:W5:Y:S01]  /*abc0*/  LD.E.128 R20, desc[UR38][R20.64] ;  /* 0x0000002614147980 */ /* 0x000f62000c101d00 */
[----:B------:R-:W-:-:S02]  /*abd0*/  IADD3 R41, P1, R4, 0x6000, RZ ;  /* 0x0000600004297810 */ /* 0x000fc40007f3e0ff */
[----:B------:R-:W-:Y:S02]  /*abe0*/  LOP3.LUT R36, R37, 0x380, RZ, 0xc0, !PT ;  /* 0x0000038025247812 */ /* 0x000fe400078ec0ff */
[----:B------:R-:W-:Y:S02]  /*abf0*/  IADD3 R49, P3, R4, 0x8000, RZ ;  /* 0x0000800004317810 */ /* 0x000fe40007f7e0ff */
[----:B------:R-:W-:Y:S01]  /*ac00*/  LOP3.LUT R44, R44, R45, RZ, 0x3c, !PT ;  /* 0x0000002d2c2c7212 */ /* 0x000fe200078e3cff */
[----:B------:R-:W-:Y:S01]  /*ac10*/  IMAD.X R45, RZ, RZ, R5, P2 ;  /* 0x000000ffff2d7224 */ /* 0x000fe200010e0605 */
[----:B------:R-:W-:Y:S02]  /*ac20*/  LOP3.LUT R24, R25, 0x380, RZ, 0xc0, !PT ;  /* 0x0000038019187812 */ /* 0x000fe400078ec0ff */
[----:B------:R-:W-:Y:S02]  /*ac30*/  LOP3.LUT R28, R29, 0x380, RZ, 0xc0, !PT ;  /* 0x000003801d1c7812 */ /* 0x000fe400078ec0ff */
[----:B------:R-:W-:-:S02]  /*ac40*/  LOP3.LUT R32, R33, 0x380, RZ, 0xc0, !PT ;  /* 0x0000038021207812 */ /* 0x000fc400078ec0ff */
[----:B------:R-:W-:Y:S01]  /*ac50*/  LOP3.LUT R11, R4, 0x380, RZ, 0xc0, !PT ;  /* 0x00000380040b7812 */ /* 0x000fe200078ec0ff */
[----:B------:R-:W-:Y:S01]  /*ac60*/  IMAD R7, R8, UR9, R7 ;  /* 0x0000000908077c24 */ /* 0x000fe2000f8e0207 */
[----:B------:R-:W-:Y:S01]  /*ac70*/  LOP3.LUT R40, R41, 0x380, RZ, 0xc0, !PT ;  /* 0x0000038029287812 */ /* 0x000fe200078ec0ff */
[----:B------:R-:W5:Y:S01]  /*ac80*/  LD.E.128 R44, desc[UR38][R44.64] ;  /* 0x000000262c2c7980 */ /* 0x000f62000c101d00 */
[----:B------:R-:W-:Y:S02]  /*ac90*/  SHF.R.U64 R36, R36, 0x3, RZ ;  /* 0x0000000324247819 */ /* 0x000fe400000012ff */
[----:B------:R-:W-:Y:S02]  /*aca0*/  LOP3.LUT R48, R49, 0x380, RZ, 0xc0, !PT ;  /* 0x0000038031307812 */ /* 0x000fe400078ec0ff */
[----:B------:R-:W-:Y:S02]  /*acb0*/  IADD3 R73, P2, R4, 0xe000, RZ ;  /* 0x0000e00004497810 */ /* 0x000fe40007f5e0ff */
[----:B------:R-:W-:-:S02]  /*acc0*/  SHF.R.U64 R24, R24, 0x3, RZ ;  /* 0x0000000318187819 */ /* 0x000fc400000012ff */
[----:B------:R-:W-:Y:S02]  /*acd0*/  SHF.R.U64 R28, R28, 0x3, RZ ;  /* 0x000000031c1c7819 */ /* 0x000fe400000012ff */
[----:B------:R-:W-:Y:S02]  /*ace0*/  SHF.R.U64 R32, R32, 0x3, RZ ;  /* 0x0000000320207819 */ /* 0x000fe400000012ff */
[----:B------:R-:W-:Y:S02]  /*acf0*/  SHF.R.U64 R40, R40, 0x3, RZ ;  /* 0x0000000328287819 */ /* 0x000fe400000012ff */
[----:B------:R-:W-:Y:S01]  /*ad00*/  LOP3.LUT R36, R36, R37, RZ, 0x3c, !PT ;  /* 0x0000002524247212 */ /* 0x000fe200078e3cff */
[----:B------:R-:W-:Y:S01]  /*ad10*/  IMAD.X R37, RZ, RZ, R5, P0 ;  /* 0x000000ffff257224 */ /* 0x000fe200000e0605 */
[----:B------:R-:W-:Y:S02]  /*ad20*/  SHF.R.U64 R48, R48, 0x3, RZ ;  /* 0x0000000330307819 */ /* 0x000fe400000012ff */
[----:B------:R-:W-:-:S02]  /*ad30*/  LOP3.LUT R72, R73, 0x380, RZ, 0xc0, !PT ;  /* 0x0000038049487812 */ /* 0x000fc400078ec0ff */
[----:B------:R-:W-:Y:S01]  /*ad40*/  IADD3 R65, P0, R4, 0xc000, RZ ;  /* 0x0000c00004417810 */ /* 0x000fe20007f1e0ff */
[----:B------:R-:W5:Y:S01]  /*ad50*/  LD.E.128 R36, desc[UR38][R36.64] ;  /* 0x0000002624247980 */ /* 0x000f62000c101d00 */
        /* <DEDUP_REMOVED lines=10> */
[----:B------:R-:W-:Y:S01]  /*ae00*/  SHF.R.U64 R72, R72, 0x3, RZ ;  /* 0x0000000348487819 */ /* 0x000fe200000012ff */
[----:B------:R-:W5:Y:S01]  /*ae10*/  LD.E.128 R24, desc[UR38][R24.64] ;  /* 0x0000002618187980 */ /* 0x000f62000c101d00 */
[----:B------:R-:W-:-:S02]  /*ae20*/  IADD3 R53, P4, R4, 0x9000, RZ ;  /* 0x0000900004357810 */ /* 0x000fc40007f9e0ff */
[C---:B------:R-:W-:Y:S01]  /*ae30*/  IADD3 R57, P5, R4.reuse, 0xa000, RZ ;  /* 0x0000a00004397810 */ /* 0x040fe20007fbe0ff */
[----:B------:R-:W5:Y:S01]  /*ae40*/  LD.E.128 R28, desc[UR38][R28.64] ;  /* 0x000000261c1c7980 */ /* 0x000f62000c101d00 */
[C---:B------:R-:W-:Y:S02]  /*ae50*/  IADD3 R61, P6, R4.reuse, 0xb000, RZ ;  /* 0x0000b000043d7810 */ /* 0x040fe40007fde0ff */
[C---:B------:R-:W-:Y:S01]  /*ae60*/  IADD3 R69, P1, R4.reuse, 0xd000, RZ ;  /* 0x0000d00004457810 */ /* 0x040fe20007f3e0ff */
[----:B------:R-:W5:Y:S01]  /*ae70*/  LD.E.128 R32, desc[UR38][R32.64] ;  /* 0x0000002620207980 */ /* 0x000f62000c101d00 */
[----:B------:R-:W-:Y:S02]  /*ae80*/  LOP3.LUT R64, R65, 0x380, RZ, 0xc0, !PT ;  /* 0x0000038041407812 */ /* 0x000fe400078ec0ff */
[----:B------:R-:W-:Y:S01]  /*ae90*/  IADD3 R12, P3, R4, 0xf000, RZ ;  /* 0x0000f000040c7810 */ /* 0x000fe20007f7e0ff */
[----:B------:R-:W5:Y:S01]  /*aea0*/  LD.E.128 R40, desc[UR38][R40.64] ;  /* 0x0000002628287980 */ /* 0x000f62000c101d00 */
[----:B------:R-:W-:Y:S01]  /*aeb0*/  LOP3.LUT R72, R72, R73, RZ, 0x3c, !PT ;  /* 0x0000004948487212 */ /* 0x000fe200078e3cff */
[--C-:B------:R-:W-:Y:S01]  /*aec0*/  IMAD.X R73, RZ, RZ, R5.reuse, P2 ;  /* 0x000000ffff497224 */ /* 0x100fe200010e0605 */
[----:B------:R-:W-:Y:S01]  /*aed0*/  LOP3.LUT R52, R53, 0x380, RZ, 0xc0, !PT ;  /* 0x0000038035347812 */ /* 0x000fe200078ec0ff */
[----:B------:R-:W-:Y:S01]  /*aee0*/  IMAD.X R77, RZ, RZ, R5, P3 ;  /* 0x000000ffff4d7224 */ /* 0x000fe200018e0605 */
[----:B------:R-:W-:Y:S01]  /*aef0*/  LOP3.LUT R56, R57, 0x380, RZ, 0xc0, !PT ;  /* 0x0000038039387812 */ /* 0x000fe200078ec0ff */
[----:B------:R-:W5:Y:S01]  /*af00*/  LD.E.128 R48, desc[UR38][R48.64] ;  /* 0x0000002630307980 */ /* 0x000f62000c101d00 */
[----:B------:R-:W-:-:S02]  /*af10*/  LOP3.LUT R60, R61, 0x380, RZ, 0xc0, !PT ;  /* 0x000003803d3c7812 */ /* 0x000fc400078ec0ff */
[----:B------:R-:W-:Y:S01]  /*af20*/  LOP3.LUT R68, R69, 0x380, RZ, 0xc0, !PT ;  /* 0x0000038045447812 */ /* 0x000fe200078ec0ff */
[----:B------:R-:W5:Y:S01]  /*af30*/  LD.E.128 R72, desc[UR38][R72.64] ;  /* 0x0000002648487980 */ /* 0x000f62000c101d00 */
[----:B------:R-:W-:Y:S02]  /*af40*/  SHF.R.U64 R64, R64, 0x3, RZ ;  /* 0x0000000340407819 */ /* 0x000fe400000012ff */
[----:B------:R-:W-:Y:S02]  /*af50*/  SHF.R.U64 R11, R11, 0x3, RZ ;  /* 0x000000030b0b7819 */ /* 0x000fe400000012ff */
[----:B------:R-:W-:Y:S02]  /*af60*/  LOP3.LUT R9, R12, 0x380, RZ, 0xc0, !PT ;  /* 0x000003800c097812 */ /* 0x000fe400078ec0ff */
[----:B--2---:R-:W-:Y:S02]  /*af70*/  ISETP.NE.AND P2, PT, R18, 0x1, PT ;  /* 0x000000011200780c */ /* 0x004fe40003f45270 */
[----:B------:R-:W-:-:S02]  /*af80*/  SHF.R.U64 R52, R52, 0x3, RZ ;  /* 0x0000000334347819 */ /* 0x000fc400000012ff */
[----:B------:R-:W-:Y:S02]  /*af90*/  SHF.R.U64 R56, R56, 0x3, RZ ;  /* 0x0000000338387819 */ /* 0x000fe400000012ff */
[----:B------:R-:W-:Y:S02]  /*afa0*/  SHF.R.U64 R60, R60, 0x3, RZ ;  /* 0x000000033c3c7819 */ /* 0x000fe400000012ff */
[----:B------:R-:W-:Y:S02]  /*afb0*/  SHF.R.U64 R68, R68, 0x3, RZ ;  /* 0x0000000344447819 */ /* 0x000fe400000012ff */
[----:B------:R-:W-:Y:S01]  /*afc0*/  LOP3.LUT R64, R64, R65, RZ, 0x3c, !PT ;  /* 0x0000004140407212 */ /* 0x000fe200078e3cff */
[----:B------:R-:W-:Y:S01]  /*afd0*/  IMAD.X R65, RZ, RZ, R5, P0 ;  /* 0x000000ffff417224 */ /* 0x000fe200000e0605 */
[----:B------:R-:W-:Y:S01]  /*afe0*/  LOP3.LUT R4, R11, R4, RZ, 0x3c, !PT ;  /* 0x000000040b047212 */ /* 0x000fe200078e3cff */
[----:B------:R-:W0:Y:S01]  /*aff0*/  @P2 LDC R81, c[0x0][0xcec] ;  /* 0x00033b00ff512b82 */ /* 0x000e220000000800 */
[----:B------:R-:W-:-:S02]  /*b000*/  SHF.R.U64 R9, R9, 0x3, RZ ;  /* 0x0000000309097819 */ /* 0x000fc400000012ff */
[----:B------:R-:W-:Y:S01]  /*b010*/  ISETP.GE.AND P0, PT, R193, UR10, PT ;  /* 0x0000000ac1007c0c */ /* 0x000fe2000bf06270 */
        /* <DEDUP_REMOVED lines=10> */
[----:B------:R-:W-:Y:S01]  /*b0c0*/  IMAD.WIDE.U32 R8, R8, UR8, RZ ;  /* 0x0000000808087c25 */ /* 0x000fe2000f8e00ff */
[----:B------:R1:W5:Y:S01]  /*b0d0*/  LD.E.128 R12, desc[UR38][R4.64] ;  /* 0x00000026040c7980 */ /* 0x000362000c101d00 */
[----:B------:R-:W-:Y:S01]  /*b0e0*/  ISETP.GE.AND P1, PT, R2, UR10, PT ;  /* 0x0000000a02007c0c */ /* 0x000fe2000bf26270 */
[----:B------:R-:W2:Y:S01]  /*b0f0*/  @P2 LDC R83, c[0x0][0xcf0] ;  /* 0x00033c00ff532b82 */ /* 0x000ea20000000800 */
[----:B------:R-:W-:Y:S01]  /*b100*/  IMAD.IADD R9, R9, 0x1, R7 ;  /* 0x0000000109097824 */ /* 0x000fe200078e0207 */
[----:B------:R-:W-:Y:S01]  /*b110*/  LOP3.LUT R7, R10, 0xfffffff8, RZ, 0xc0, !PT ;  /* 0xfffffff80a077812 */ /* 0x000fe200078ec0ff */
[----:B------:R-:W-:Y:S01]  /*b120*/  ULDC.64 UR8, c[0x0][0xbe8] ;  /* 0x0002fa0000087ab9 */ /* 0x000fe20000000a00 */
[----:B------:R-:W5:Y:S01]  /*b130*/  LD.E.128 R52, desc[UR38][R52.64] ;  /* 0x0000002634347980 */ /* 0x000f62000c101d00 */
[----:B-1----:R-:W-:-:S03]  /*b140*/  SEL R5, RZ, 0xffffffff, P0 ;  /* 0xffffffffff057807 */ /* 0x002fc60000000000 */
[----:B------:R-:W5:Y:S01]  /*b150*/  LD.E.128 R56, desc[UR38][R56.64] ;  /* 0x0000002638387980 */ /* 0x000f62000c101d00 */
[----:B------:R-:W-:Y:S01]  /*b160*/  ISETP.GE.AND P0, PT, R192, UR10, PT ;  /* 0x0000000ac0007c0c */ /* 0x000fe2000bf06270 */
[----:B------:R-:W-:-:S03]  /*b170*/  IMAD.SHL.U32 R11, R5, 0x2, RZ ;  /* 0x00000002050b7824 */ /* 0x000fc600078e00ff */
[----:B------:R-:W-:Y:S01]  /*b180*/  SEL R5, RZ, 0xffffffff, P0 ;  /* 0xffffffffff057807 */ /* 0x000fe20000000000 */
[----:B------:R-:W5:Y:S01]  /*b190*/  LD.E.128 R60, desc[UR38][R60.64] ;  /* 0x000000263c3c7980 */ /* 0x000f62000c101d00 */
[----:B------:R-:W-:Y:S02]  /*b1a0*/  ISETP.GE.AND P0, PT, R191, UR10, PT ;  /* 0x0000000abf007c0c */ /* 0x000fe4000bf06270 */
[----:B------:R-:W-:Y:S01]  /*b1b0*/  SEL R4, RZ, 0x1, P1 ;  /* 0x00000001ff047807 */ /* 0x000fe20000800000 */
[----:B------:R-:W-:Y:S01]  /*b1c0*/  IMAD.IADD R10, R0, 0x1, -R7 ;  /* 0x00000001000a7824 */ /* 0x000fe200078e0a07 */
[----:B------:R-:W-:Y:S01]  /*b1d0*/  SEL R0, RZ, 0xffffffff, P0 ;  /* 0xffffffffff007807 */ /* 0x000fe20000000000 */
[----:B------:R-:W-:Y:S01]  /*b1e0*/  IMAD.SHL.U32 R5, R5, 0x4, RZ ;  /* 0x0000000405057824 */ /* 0x000fe200078e00ff */
[----:B------:R-:W-:Y:S01]  /*b1f0*/  LOP3.LUT R4, R11, 0x2, R4, 0xe2, !PT ;  /* 0x000000020b047812 */ /* 0x000fe200078ee204 */
[----:B------:R-:W-:Y:S01]  /*b200*/  IMAD.WIDE.U32 R8, R188, UR8, R8 ;  /* 0x00000008bc087c25 */ /* 0x000fe2000f8e0008 */
[----:B------:R-:W5:Y:S02]  /*b210*/  LD.E.128 R68, desc[UR38][R68.64] ;  /* 0x0000002644447980 */ /* 0x000f64000c101d00 */
[----:B------:R-:W-:Y:S01]  /*b220*/  LOP3.LUT R4, R5, 0x4, R4, 0xe2, !PT ;  /* 0x0000000405047812 */ /* 0x000fe200078ee204 */
[----:B------:R-:W-:Y:S01]  /*b230*/  IMAD.SHL.U32 R7, R0, 0x8, RZ ;  /* 0x0000000800077824 */ /* 0x000fe200078e00ff */
[----:B------:R-:W-:Y:S01]  /*b240*/  SHF.R.S32.HI R5, RZ, 0x1f, R187 ;  /* 0x0000001fff057819 */ /* 0x000fe200000114bb */
[----:B------:R-:W-:Y:S01]  /*b250*/  IMAD.U32 R11, RZ, RZ, UR42 ;  /* 0x0000002aff0b7e24 */ /* 0x000fe2000f8e00ff */
[----:B------:R-:W5:Y:S01]  /*b260*/  LD.E.128 R76, desc[UR38][R76.64] ;  /* 0x000000264c4c7980 */ /* 0x000f62000c101d00 */
[----:B------:R-:W-:-:S02]  /*b270*/  IMAD R0, R10, 0x20, R3 ;  /* 0x000000200a007824 */ /* 0x000fc400078e0203 */
[----:B------:R-:W-:Y:S01]  /*b280*/  IMAD R9, R188, UR9, R9 ;  /* 0x00000009bc097c24 */ /* 0x000fe2000f8e0209 */
[----:B------:R-:W-:Y:S01]  /*b290*/  ULDC.64 UR8, c[0x0][0xbf0] ;  /* 0x0002fc0000087ab9 */ /* 0x000fe20000000a00 */
[----:B------:R-:W-:Y:S01]  /*b2a0*/  IMAD R10, R11, 0x40, R0 ;  /* 0x000000400b0a7824 */ /* 0x000fe200078e0200 */
[----:B------:R-:W-:Y:S01]  /*b2b0*/  ISETP.GE.AND P1, PT, R190, UR10, PT ;  /* 0x0000000abe007c0c */ /* 0x000fe2000bf26270 */
[----:B------:R-:W-:Y:S01]  /*b2c0*/  IMAD R0, R5, UR8, RZ ;  /* 0x0000000805007c24 */ /* 0x000fe2000f8e02ff */
[----:B------:R-:W-:Y:S01]  /*b2d0*/  LOP3.LUT R4, R7, 0x8, R4, 0xe2, !PT ;  /* 0x0000000807047812 */ /* 0x000fe200078ee204 */
[----:B------:R-:W-:Y:S01]  /*b2e0*/  @!PT LDS RZ, [RZ] ;  /* 0x00000000fffff984 */ /* 0x000fe20000000800 */
[----:B------:R-:W-:Y:S01]  /*b2f0*/  @!PT LDS RZ, [RZ] ;  /* 0x00000000fffff984 */ /* 0x000fe20000000800 */
[----:B------:R-:W-:Y:S01]  /*b300*/  @!PT LDS RZ, [RZ] ;  /* 0x00000000fffff984 */ /* 0x000fe20000000800 */
[----:B------:R-:W-:Y:S01]  /*b310*/  @!PT LDS RZ, [RZ] ;  /* 0x00000000fffff984 */ /* 0x000fe20000000800 */
[----:B------:R1:W-:Y:S06]  /*b320*/  MEMBAR.ALL.CTA ;  /* 0x0000000000007992 */ /* 0x0003ec0000008000 */
[----:B-1----:R-:W1:Y:S01]  /*b330*/  FENCE.VIEW.ASYNC.S ;  /* 0x00000000000073c6 */ /* 0x002e620000000000 */
[----:B------:R-:W-:Y:S01]  /*b340*/  SEL R7, RZ, 0xffffffff, P1 ;  /* 0xffffffffff077807 */ /* 0x000fe20000800000 */
[----:B------:R-:W-:Y:S01]  /*b350*/  IMAD R11, R187, UR9, R0 ;  /* 0x00000009bb0b7c24 */ /* 0x000fe2000f8e0200 */
[----:B------:R-:W-:Y:S01]  /*b360*/  ISETP.GE.AND P0, PT, R189, UR10, PT ;  /* 0x0000000abd007c0c */ /* 0x000fe2000bf06270 */
[----:B0-----:R-:W-:-:S04]  /*b370*/  @P2 IMAD.HI.U32 R0, R10, R81, RZ ;  /* 0x000000510a002227 */ /* 0x001fc800078e00ff */
[----:B------:R-:W-:Y:S01]  /*b380*/  IMAD.SHL.U32 R81, R7, 0x10, RZ ;  /* 0x0000001007517824 */ /* 0x000fe200078e00ff */
[----:B------:R-:W-:Y:S01]  /*b390*/  SEL R7, RZ, 0xffffffff, P0 ;  /* 0xffffffffff077807 */ /* 0x000fe20000000000 */
[----:B------:R-:W-:Y:S01]  /*b3a0*/  IMAD.MOV.U32 R5, RZ, RZ, R10 ;  /* 0x000000ffff057224 */ /* 0x000fe200078e000a */
[----:B--2---:R-:W-:Y:S02]  /*b3b0*/  @P2 SHF.R.U32.HI R5, RZ, R83, R0 ;  /* 0x00000053ff052219 */ /* 0x004fe40000011600 */
[----:B------:R-:W-:Y:S01]  /*b3c0*/  LOP3.LUT R4, R81, 0x10, R4, 0xe2, !PT ;  /* 0x0000001051047812 */ /* 0x000fe200078ee204 */
[----:B------:R-:W-:Y:S01]  /*b3d0*/  IMAD.SHL.U32 R81, R7, 0x20, RZ ;  /* 0x0000002007517824 */ /* 0x000fe200078e00ff */
[--C-:B------:R-:W-:Y:S01]  /*b3e0*/  SHF.R.S32.HI R0, RZ, 0x1f, R5.reuse ;  /* 0x0000001fff007819 */ /* 0x100fe20000011405 */
[----:B------:R-:W-:Y:S02]  /*b3f0*/  IMAD.MOV R7, RZ, RZ, -R5 ;  /* 0x000000ffff077224 */ /* 0x000fe400078e0a05 */
[----:B------:R-:W-:Y:S01]  /*b400*/  IMAD.WIDE.U32 R8, R187, UR8, R8 ;  /* 0x00000008bb087c25 */ /* 0x000fe2000f8e0008 */
[----:B------:R-:W-:-:S03]  /*b410*/  ULDC.64 UR8, c[0x0][0xbe0] ;  /* 0x0002f80000087ab9 */ /* 0x000fc60000000a00 */
[----:B------:R-:W-:Y:S02]  /*b420*/  IMAD R0, R0, UR8, RZ ;  /* 0x0000000800007c24 */ /* 0x000fe4000f8e02ff */
[----:B------:R-:W-:Y:S02]  /*b430*/  IMAD R7, R18, R7, R10 ;  /* 0x0000000712077224 */ /* 0x000fe400078e020a */
[----:B------:R-:W-:Y:S01]  /*b440*/  IMAD.IADD R9, R9, 0x1, R11 ;  /* 0x0000000109097824 */ /* 0x000fe200078e020b */
[----:B------:R-:W-:Y:S01]  /*b450*/  ISETP.GE.AND P0, PT, R229, UR10, PT ;  /* 0x0000000ae5007c0c */ /* 0x000fe2000bf06270 */
[C---:B------:R-:W-:Y:S01]  /*b460*/  IMAD R11, R5.reuse, UR9, R0 ;  /* 0x00000009050b7c24 */ /* 0x040fe2000f8e0200 */
[----:B------:R-:W-:Y:S01]  /*b470*/  SHF.R.S32.HI R0, RZ, 0x1f, R7 ;  /* 0x0000001fff007819 */ /* 0x000fe20000011407 */
[----:B------:R-:W-:Y:S01]  /*b480*/  IMAD.WIDE.U32 R8, R5, UR8, R8 ;  /* 0x0000000805087c25 */ /* 0x000fe2000f8e0008 */
[----:B------:R-:W-:Y:S01]  /*b490*/  ULDC.64 UR8, c[0x0][0xbd8] ;  /* 0x0002f60000087ab9 */ /* 0x000fe20000000a00 */
[----:B------:R-:W-:-:S02]  /*b4a0*/  LOP3.LUT R4, R81, 0x20, R4, 0xe2, !PT ;  /* 0x0000002051047812 */ /* 0x000fc400078ee204 */
[----:B------:R-:W-:Y:S01]  /*b4b0*/  IMAD.U32 R80, RZ, RZ, UR42 ;  /* 0x0000002aff507e24 */ /* 0x000fe2000f8e00ff */
[----:B------:R-:W-:Y:S01]  /*b4c0*/  SEL R5, RZ, 0x40, P0 ;  /* 0x00000040ff057807 */ /* 0x000fe20000000000 */
[----:B------:R-:W-:Y:S01]  /*b4d0*/  IMAD.IADD R9, R9, 0x1, R11 ;  /* 0x0000000109097824 */ /* 0x000fe200078e020b */
[----:B------:R-:W-:Y:S01]  /*b4e0*/  ISETP.GE.AND P0, PT, R228, UR10, PT ;  /* 0x0000000ae4007c0c */ /* 0x000fe2000bf06270 */
[----:B------:R-:W-:Y:S02]  /*b4f0*/  IMAD R10, R0, UR8, RZ ;  /* 0x00000008000a7c24 */ /* 0x000fe4000f8e02ff */
        /* <DEDUP_REMOVED lines=13> */
[----:B-1----:R0:W1:Y:S01]  /*b5d0*/  SHFL.IDX PT, R4, R18, RZ, 0x181f ;  /* 0x00181fff12047589 */ /* 0x00206200000e0000 */
[----:B------:R-:W-:Y:S02]  /*b5e0*/  BSSY B1, `(.L_x_1088) ;  /* 0x000002b000017945 */ /* 0x000fe40003800000 */
[----:B------:R-:W-:Y:S01]  /*b5f0*/  SYNCS.ARRIVE.TRANS64.RED.A1T0 RZ, [UR7], RZ ;  /* 0x000000ffffff79a7 */ /* 0x000fe20008100407 */
        /* <DEDUP_REMOVED lines=11> */
[----:B-1----:R-:W-:Y:S01]  /*b6b0*/  @!P1 LEA R8, P2, R193, R4, 0x1 ;  /* 0x00000004c1089211 */ /* 0x002fe200078408ff */
[----:B--2---:R-:W-:-:S03]  /*b6c0*/  @!P0 IMAD.WIDE R10, R2, 0x2, R4 ;  /* 0x00000002020a8825 */ /* 0x004fc600078e0204 */
[----:B------:R-:W-:Y:S02]  /*b6d0*/  @!P1 LEA.HI.X R9, R193, R5, R152, 0x1, P2 ;  /* 0x00000005c1099211 */ /* 0x000fe400010f0c98 */
[----:B------:R-:W-:Y:S01]  /*b6e0*/  ISETP.GE.AND P2, PT, R190, UR10, PT ;  /* 0x0000000abe007c0c */ /* 0x000fe2000bf46270 */
[----:B-----5:R1:W-:Y:S01]  /*b6f0*/  @!P0 ST.E.128 desc[UR38][R10.64], R12 ;  /* 0x0000000c0a008985 */ /* 0x0203e2000c101d26 */
[----:B------:R-:W-:-:S03]  /*b700*/  LOP3.LUT P0, RZ, R0, 0x40, RZ, 0xc0, !PT ;  /* 0x0000004000ff7812 */ /* 0x000fc6000780c0ff */
[----:B------:R2:W-:Y:S01]  /*b710*/  @!P1 ST.E.128 desc[UR38][R8.64], R24 ;  /* 0x0000001808009985 */ /* 0x0005e2000c101d26 */
[----:B------:R-:W-:Y:S02]  /*b720*/  ISETP.GE.AND P1, PT, R189, UR10, PT ;  /* 0x0000000abd007c0c */ /* 0x000fe4000bf26270 */
[CC--:B-1----:R-:W-:Y:S02]  /*b730*/  @!P3 LEA R14, P6, R191.reuse, R4.reuse, 0x1 ;  /* 0x00000004bf0eb211 */ /* 0x0c2fe400078c08ff */
[CC--:B--2---:R-:W-:Y:S02]  /*b740*/  @!P4 LEA R24, P5, R192.reuse, R4.reuse, 0x1 ;  /* 0x00000004c018c211 */ /* 0x0c4fe400078a08ff */
[-C--:B------:R-:W-:Y:S02]  /*b750*/  @!P3 LEA.HI.X R15, R191, R5.reuse, R84, 0x1, P6 ;  /* 0x00000005bf0fb211 */ /* 0x080fe400030f0c54 */
[----:B------:R-:W-:Y:S02]  /*b760*/  @!P4 LEA.HI.X R25, R192, R5, R7, 0x1, P5 ;  /* 0x00000005c019c211 */ /* 0x000fe400028f0c07 */
[----:B------:R-:W-:-:S02]  /*b770*/  @!P2 LEA R12, P5, R190, R4, 0x1 ;  /* 0x00000004be0ca211 */ /* 0x000fc400078a08ff */
[----:B------:R-:W-:Y:S01]  /*b780*/  LOP3.LUT P6, RZ, R3, 0x80, RZ, 0xc0, !PT ;  /* 0x0000008003ff7812 */ /* 0x000fe200078cc0ff */
[----:B------:R3:W-:Y:S01]  /*b790*/  @!P4 ST.E.128 desc[UR38][R24.64], R32 ;  /* 0x000000201800c985 */ /* 0x0007e2000c101d26 */
[-C--:B------:R-:W-:Y:S02]  /*b7a0*/  @!P2 LEA.HI.X R13, R190, R5.reuse, R83, 0x1, P5 ;  /* 0x00000005be0da211 */ /* 0x080fe400028f0c53 */
[----:B------:R-:W-:Y:S01]  /*b7b0*/  SHF.R.S32.HI R7, RZ, 0x1f, R189 ;  /* 0x0000001fff077819 */ /* 0x000fe200000114bd */
[----:B------:R3:W-:Y:S01]  /*b7c0*/  @!P3 ST.E.128 desc[UR38][R14.64], R40 ;  /* 0x000000280e00b985 */ /* 0x0007e2000c101d26 */
[C---:B------:R-:W-:Y:S02]  /*b7d0*/  @!P1 LEA R10, P5, R189.reuse, R4, 0x1 ;  /* 0x00000004bd0a9211 */ /* 0x040fe400078a08ff */
[----:B------:R-:W-:Y:S01]  /*b7e0*/  SHF.R.S32.HI R9, RZ, 0x1f, R229 ;  /* 0x0000001fff097819 */ /* 0x000fe200000114e5 */
[----:B------:R3:W-:Y:S01]  /*b7f0*/  @!P2 ST.E.128 desc[UR38][R12.64], R48 ;  /* 0x000000300c00a985 */ /* 0x0007e2000c101d26 */
[----:B------:R-:W-:-:S02]  /*b800*/  @!P1 LEA.HI.X R11, R189, R5, R7, 0x1, P5 ;  /* 0x00000005bd0b9211 */ /* 0x000fc400028f0c07 */
[CC--:B------:R-:W-:Y:S02]  /*b810*/  @P0 LEA R8, P5, R229.reuse, R4.reuse, 0x1 ;  /* 0x00000004e5080211 */ /* 0x0c0fe400078a08ff */
[----:B------:R-:W-:Y:S01]  /*b820*/  SHF.R.S32.HI R7, RZ, 0x1f, R228 ;  /* 0x0000001fff077819 */ /* 0x000fe200000114e4 */
[----:B------:R3:W-:Y:S01]  /*b830*/  @!P1 ST.E.128 desc[UR38][R10.64], R56 ;  /* 0x000000380a009985 */ /* 0x0007e2000c101d26 */
[----:B------:R-:W-:Y:S02]  /*b840*/  @P0 LEA.HI.X R9, R229, R5, R9, 0x1, P5 ;  /* 0x00000005e5090211 */ /* 0x000fe400028f0c09 */
[----:B------:R-:W-:-:S03]  /*b850*/  @P6 LEA R4, P5, R228, R4, 0x1 ;  /* 0x00000004e4046211 */ /* 0x000fc600078a08ff */
[----:B------:R3:W-:Y:S01]  /*b860*/  @P0 ST.E.128 desc[UR38][R8.64], R64 ;  /* 0x0000004008000985 */ /* 0x0007e2000c101d26 */
[----:B------:R-:W-:-:S05]  /*b870*/  @P6 LEA.HI.X R5, R228, R5, R7, 0x1, P5 ;  /* 0x00000005e4056211 */ /* 0x000fca00028f0c07 */
[----:B------:R3:W-:Y:S04]  /*b880*/  @P6 ST.E.128 desc[UR38][R4.64], R72 ;  /* 0x0000004804006985 */ /* 0x0007e8000c101d26 */
.L_x_1089:
[----:B------:R-:W-:Y:S05]  /*b890*/  BSYNC B1 ;  /* 0x0000000000017941 */ /* 0x000fea0003800000 */
.L_x_1088:
[----:B------:R-:W-:Y:S01]  /*b8a0*/  VIADD R7, R81, 0x20 ;  /* 0x0000002051077836 */ /* 0x000fe20000000000 */
[----:B--23--:R2:W3:Y:S04]  /*b8b0*/  SHFL.IDX PT, R5, R80, 0x1, 0x181f ;  /* 0x00381f0050057f89 */ /* 0x00c4e800000e0000 */
[----:B------:R-:W-:Y:S01]  /*b8c0*/  ISETP.GE.AND P0, PT, R7, R82, PT ;  /* 0x000000520700720c */ /* 0x000fe20003f06270 */
[----:B-1----:R2:W1:-:S12]  /*b8d0*/  SHFL.IDX PT, R4, R18, 0x1, 0x181f ;  /* 0x00381f0012047f89 */ /* 0x00245800000e0000 */
[----:B--2---:R-:W-:Y:S05]  /*b8e0*/  @P0 BRA `(.L_x_1090) ;  /* 0x0000002400cc0947 */ /* 0x004fea0003800000 */
[----:B------:R-:W-:Y:S02]  /*b8f0*/  ISETP.GE.AND P0, PT, R193, UR10, PT ;  /* 0x0000000ac1007c0c */ /* 0x000fe4000bf06270 */
[----:B------:R-:W-:Y:S02]  /*b900*/  ISETP.GE.AND P5, PT, R2, UR10, PT ;  /* 0x0000000a02007c0c */ /* 0x000fe4000bfa6270 */
[----:B------:R-:W-:Y:S02]  /*b910*/  ISETP.GE.AND P2, PT, R192, UR10, PT ;  /* 0x0000000ac0007c0c */ /* 0x000fe4000bf46270 */
[----:B------:R-:W-:Y:S02]  /*b920*/  ISETP.GE.AND P1, PT, R191, UR10, PT ;  /* 0x0000000abf007c0c */ /* 0x000fe4000bf26270 */
[----:B------:R-:W-:Y:S02]  /*b930*/  ISETP.GE.AND P3, PT, R190, UR10, PT ;  /* 0x0000000abe007c0c */ /* 0x000fe4000bf66270 */
[----:B------:R-:W-:-:S02]  /*b940*/  SHF.R.S32.HI R7, RZ, 0x1f, R192 ;  /* 0x0000001fff077819 */ /* 0x000fc400000114c0 */
[----:B-----5:R-:W-:Y:S02]  /*b950*/  SHF.R.S32.HI R15, RZ, 0x1f, R191 ;  /* 0x0000001fff0f7819 */ /* 0x020fe400000114bf */
[C---:B-1----:R-:W-:Y:S01]  /*b960*/  @!P0 LEA R10, P4, R193.reuse, R4, 0x1 ;  /* 0x00000004c10a8211 */ /* 0x042fe200078808ff */
[----:B---3--:R-:W-:Y:S01]  /*b970*/  @!P5 IMAD.WIDE R8, R2, 0x2, R4 ;  /* 0x000000020208d825 */ /* 0x008fe200078e0204 */
[----:B0-----:R-:W-:Y:S02]  /*b980*/  SHF.R.S32.HI R18, RZ, 0x1f, R189 ;  /* 0x0000001fff127819 */ /* 0x001fe400000114bd */
        /* <DEDUP_REMOVED lines=8> */
[-C--:B------:R-:W-:Y:S02]  /*ba10*/  @!P1 LEA R14, P6, R191, R4.reuse, 0x1 ;  /* 0x00000004bf0e9211 */ /* 0x080fe400078c08ff */
        /* <DEDUP_REMOVED lines=20> */
.L_x_1087:
[----:B------:R-:W2:Y:S01]  /*bb60*/  LDL R5, [R1+0x68] ;  /* 0x0000680001057983 */ /* 0x000ea20000100800 */
[----:B------:R-:W-:Y:S01]  /*bb70*/  ULDC.64 UR8, c[0x0][0xc08] ;  /* 0x0003020000087ab9 */ /* 0x000fe20000000a00 */
[----:B------:R-:W-:Y:S01]  /*bb80*/  SHF.R.S32.HI R0, RZ, 0x1f, R187 ;  /* 0x0000001fff007819 */ /* 0x000fe200000114bb */
[----:B------:R-:W-:Y:S01]  /*bb90*/  IMAD R7, R7, UR8, RZ ;  /* 0x0000000807077c24 */ /* 0x000fe2000f8e02ff */
[----:B------:R-:W-:Y:S01]  /*bba0*/  ULDC.64 UR10, c[0x0][0xc40] ;  /* 0x00031000000a7ab9 */ /* 0x000fe20000000a00 */
[----:B------:R-:W-:Y:S01]  /*bbb0*/  IMAD.U32 R4, RZ, RZ, UR42 ;  /* 0x0000002aff047e24 */ /* 0x000fe2000f8e00ff */
[----:B------:R-:W-:Y:S01]  /*bbc0*/  BSSY B1, `(.L_x_1091) ;  /* 0x00000cc000017945 */ /* 0x000fe20003800000 */
[C---:B------:R-:W-:Y:S01]  /*bbd0*/  IMAD R7, R8.reuse, UR9, R7 ;  /* 0x0000000908077c24 */ /* 0x040fe2000f8e0207 */
[----:B------:R-:W-:Y:S01]  /*bbe0*/  SHF.R.S32.HI R23, RZ, 0x1f, R202 ;  /* 0x0000001fff177819 */ /* 0x000fe200000114ca */
[----:B------:R-:W-:Y:S01]  /*bbf0*/  IMAD.WIDE.U32 R8, R8, UR8, RZ ;  /* 0x0000000808087c25 */ /* 0x000fe2000f8e00ff */
[----:B------:R-:W-:Y:S01]  /*bc00*/  ULDC.64 UR8, c[0x0][0xc38] ;  /* 0x00030e0000087ab9 */ /* 0x000fe20000000a00 */
[----:B0-----:R-:W-:-:S02]  /*bc10*/  SHF.R.S32.HI R152, RZ, 0x1f, R203 ;  /* 0x0000001fff987819 */ /* 0x001fc400000114cb */
[----:B------:R-:W-:Y:S01]  /*bc20*/  IMAD.IADD R9, R9, 0x1, R7 ;  /* 0x0000000109097824 */ /* 0x000fe200078e0207 */
[----:B------:R-:W-:Y:S01]  /*bc30*/  SHF.R.S32.HI R153, RZ, 0x1f, R204 ;  /* 0x0000001fff997819 */ /* 0x000fe200000114cc */
[----:B------:R-:W-:Y:S01]  /*bc40*/  IMAD R0, R0, UR10, RZ ;  /* 0x0000000a00007c24 */ /* 0x000fe2000f8e02ff */
[----:B------:R-:W-:Y:S01]  /*bc50*/  SHF.R.S32.HI R154, RZ, 0x1f, R205 ;  /* 0x0000001fff9a7819 */ /* 0x000fe200000114cd */
[C---:B------:R-:W-:Y:S01]  /*bc60*/  IMAD.WIDE.U32 R8, R188.reuse, UR8, R8 ;  /* 0x00000008bc087c25 */ /* 0x040fe2000f8e0008 */
[----:B------:R-:W-:Y:S01]  /*bc70*/  ULDC UR8, c[0x0][0xce8] ;  /* 0x00033a0000087ab9 */ /* 0x000fe20000000800 */
[----:B------:R-:W-:Y:S01]  /*bc80*/  SHF.R.S32.HI R155, RZ, 0x1f, R206 ;  /* 0x0000001fff9b7819 */ /* 0x000fe200000114ce */
[----:B------:R-:W-:Y:S01]  /*bc90*/  UISETP.NE.AND UP0, UPT, UR8, 0x1, UPT ;  /* 0x000000010800788c */ /* 0x000fe2000bf05270 */
[----:B------:R-:W-:Y:S01]  /*bca0*/  IMAD R9, R188, UR9, R9 ;  /* 0x00000009bc097c24 */ /* 0x000fe2000f8e0209 */
[----:B------:R-:W-:Y:S01]  /*bcb0*/  UIMAD UR6, UR6, UR8, URZ ;  /* 0x00000008060672a4 */ /* 0x000fe2000f8e023f */
[C---:B------:R-:W-:Y:S01]  /*bcc0*/  IMAD R3, R187.reuse, UR11, R0 ;  /* 0x0000000bbb037c24 */ /* 0x040fe2000f8e0200 */
[----:B------:R-:W-:Y:S01]  /*bcd0*/  SHF.R.S32.HI R156, RZ, 0x1f, R207 ;  /* 0x0000001fff9c7819 */ /* 0x000fe200000114cf */
[----:B------:R-:W-:Y:S01]  /*bce0*/  IMAD.WIDE.U32 R8, R187, UR10, R8 ;  /* 0x0000000abb087c25 */ /* 0x000fe2000f8e0008 */
[----:B------:R-:W-:Y:S01]  /*bcf0*/  PLOP3.LUT P0, PT, PT, PT, UP0, 0x80, 0x0 ;  /* 0x000000000000781c */ /* 0x000fe20003f0f008 */
[----:B------:R-:W-:Y:S01]  /*bd00*/  ULDC.64 UR10, c[0x0][0xc48] ;  /* 0x00031200000a7ab9 */ /* 0x000fe20000000a00 */
[----:B------:R-:W-:Y:S01]  /*bd10*/  SHF.R.S32.HI R157, RZ, 0x1f, R208 ;  /* 0x0000001fff9d7819 */ /* 0x000fe200000114d0 */
[----:B------:R-:W-:Y:S01]  /*bd20*/  IMAD.IADD R9, R9, 0x1, R3 ;  /* 0x0000000109097824 */ /* 0x000fe200078e0203 */
[----:B------:R-:W-:Y:S01]  /*bd30*/  SHF.R.S32.HI R158, RZ, 0x1f, R209 ;  /* 0x0000001fff9e7819 */ /* 0x000fe200000114d1 */
[----:B------:R-:W-:Y:S01]  /*bd40*/  @UP0 ULDC UR7, c[0x0][0xcec] ;  /* 0x00033b0000070ab9 */ /* 0x000fe20000000800 */
[----:B------:R-:W-:Y:S01]  /*bd50*/  SHF.R.S32.HI R159, RZ, 0x1f, R210 ;  /* 0x0000001fff9f7819 */ /* 0x000fe200000114d2 */
[----:B------:R-:W-:Y:S01]  /*bd60*/  IMAD.WIDE.U32 R8, R194, UR10, R8 ;  /* 0x0000000ac2087c25 */ /* 0x000fe2000f8e0008 */
[----:B------:R-:W-:-:S02]  /*bd70*/  SHF.R.S32.HI R160, RZ, 0x1f, R211 ;  /* 0x0000001fffa07819 */ /* 0x000fc400000114d3 */
[----:B------:R-:W-:Y:S01]  /*bd80*/  SHF.R.S32.HI R161, RZ, 0x1f, R212 ;  /* 0x0000001fffa17819 */ /* 0x000fe200000114d4 */
[----:B------:R-:W-:Y:S01]  /*bd90*/  IMAD R9, R194, UR11, R9 ;  /* 0x0000000bc2097c24 */ /* 0x000fe2000f8e0209 */
[----:B------:R-:W-:Y:S01]  /*bda0*/  ULDC.64 UR10, c[0x0][0xc30] ;  /* 0x00030c00000a7ab9 */ /* 0x000fe20000000a00 */
[----:B------:R-:W-:Y:S02]  /*bdb0*/  SHF.R.S32.HI R162, RZ, 0x1f, R213 ;  /* 0x0000001fffa27819 */ /* 0x000fe400000114d5 */
[----:B------:R-:W-:Y:S02]  /*bdc0*/  SHF.R.S32.HI R163, RZ, 0x1f, R214 ;  /* 0x0000001fffa37819 */ /* 0x000fe400000114d6 */
[----:B------:R-:W-:Y:S02]  /*bdd0*/  SHF.R.S32.HI R164, RZ, 0x1f, R215 ;  /* 0x0000001fffa47819 */ /* 0x000fe400000114d7 */
[----:B------:R-:W-:Y:S02]  /*bde0*/  SHF.R.S32.HI R165, RZ, 0x1f, R216 ;  /* 0x0000001fffa57819 */ /* 0x000fe400000114d8 */
[----:B------:R-:W-:-:S02]  /*bdf0*/  SHF.R.S32.HI R166, RZ, 0x1f, R217 ;  /* 0x0000001fffa67819 */ /* 0x000fc400000114d9 */
[----:B------:R-:W-:Y:S02]  /*be00*/  SHF.R.S32.HI R167, RZ, 0x1f, R218 ;  /* 0x0000001fffa77819 */ /* 0x000fe400000114da */
[----:B------:R-:W-:Y:S02]  /*be10*/  SHF.R.S32.HI R168, RZ, 0x1f, R219 ;  /* 0x0000001fffa87819 */ /* 0x000fe400000114db */
[----:B------:R-:W-:Y:S02]  /*be20*/  SHF.R.S32.HI R169, RZ, 0x1f, R221 ;  /* 0x0000001fffa97819 */ /* 0x000fe400000114dd */
[----:B------:R-:W-:Y:S02]  /*be30*/  SHF.R.S32.HI R170, RZ, 0x1f, R222 ;  /* 0x0000001fffaa7819 */ /* 0x000fe400000114de */
[----:B------:R-:W-:Y:S02]  /*be40*/  SHF.R.S32.HI R171, RZ, 0x1f, R223 ;  /* 0x0000001fffab7819 */ /* 0x000fe400000114df */
[----:B------:R-:W-:-:S02]  /*be50*/  SHF.R.S32.HI R14, RZ, 0x1f, R224 ;  /* 0x0000001fff0e7819 */ /* 0x000fc400000114e0 */
[----:B------:R-:W-:Y:S02]  /*be60*/  SHF.R.S32.HI R15, RZ, 0x1f, R225 ;  /* 0x0000001fff0f7819 */ /* 0x000fe400000114e1 */
[----:B------:R-:W-:Y:S02]  /*be70*/  SHF.R.S32.HI R20, RZ, 0x1f, R226 ;  /* 0x0000001fff147819 */ /* 0x000fe400000114e2 */
[----:B------:R-:W-:Y:S01]  /*be80*/  SHF.R.S32.HI R21, RZ, 0x1f, R17 ;  /* 0x0000001fff157819 */ /* 0x000fe20000011411 */
[----:B--2---:R-:W-:-:S04]  /*be90*/  IMAD R4, R4, 0x40, R5 ;  /* 0x0000004004047824 */ /* 0x004fc800078e0205 */
[----:B------:R-:W-:Y:S01]  /*bea0*/  @P0 IMAD.HI.U32 R0, R4, UR7, RZ ;  /* 0x0000000704000c27 */ /* 0x000fe2000f8e00ff */
[----:B------:R-:W-:-:S03]  /*beb0*/  @UP0 ULDC UR7, c[0x0][0xcf0] ;  /* 0x00033c0000070ab9 */ /* 0x000fc60000000800 */
        /* <DEDUP_REMOVED lines=8> */
[----:B------:R-:W-:Y:S01]  /*bf40*/  IMAD R5, R5, UR8, R4 ;  /* 0x0000000805057c24 */ /* 0x000fe2000f8e0204 */
[----:B------:R-:W-:Y:S01]  /*bf50*/  ULDC.64 UR8, c[0x0][0xc00] ;  /* 0x0003000000087ab9 */ /* 0x000fe20000000a00 */
[----:B------:R-:W-:Y:S01]  /*bf60*/  IMAD R7, R3, UR11, R0 ;  /* 0x0000000b03077c24 */ /* 0x000fe2000f8e0200 */
[----:B------:R-:W-:Y:S01]  /*bf70*/  ULDC.64 UR10, c[0x0][0xc28] ;  /* 0x00030a00000a7ab9 */ /* 0x000fe20000000a00 */
[----:B------:R-:W-:Y:S01]  /*bf80*/  IMAD.U32 R3, RZ, RZ, UR42 ;  /* 0x0000002aff037e24 */ /* 0x000fe2000f8e00ff */
[----:B------:R-:W-:Y:S01]  /*bf90*/  SHF.R.S32.HI R0, RZ, 0x1f, R5 ;  /* 0x0000001fff007819 */ /* 0x000fe20000011405 */
[----:B------:R-:W-:Y:S01]  /*bfa0*/  IMAD.IADD R9, R9, 0x1, R7 ;  /* 0x0000000109097824 */ /* 0x000fe200078e0207 */
[----:B------:R-:W-:Y:S03]  /*bfb0*/  SYNCS.ARRIVE.TRANS64.RED.A1T0 RZ, [UR7], RZ ;  /* 0x000000ffffff79a7 */ /* 0x000fe60008100407 */
[----:B------:R-:W-:-:S02]  /*bfc0*/  IMAD R0, R0, UR10, RZ ;  /* 0x0000000a00007c24 */ /* 0x000fc4000f8e02ff */
[----:B------:R-:W-:-:S04]  /*bfd0*/  IMAD.WIDE.U32 R8, R5, UR10, R8 ;  /* 0x0000000a05087c25 */ /* 0x000fc8000f8e0008 */
[----:B------:R-:W-:Y:S02]  /*bfe0*/  IMAD R7, R5, UR11, R0 ;  /* 0x0000000b05077c24 */ /* 0x000fe4000f8e0200 */
[----:B------:R-:W-:Y:S01]  /*bff0*/  IMAD R0, R3, 0x40, R16 ;  /* 0x0000004003007824 */ /* 0x000fe200078e0210 */
[----:B------:R-:W-:Y:S01]  /*c000*/  LEA R3, P1, R8, UR8, 0x2 ;  /* 0x0000000808037c11 */ /* 0x000fe2000f8210ff */
[----:B------:R-:W-:-:S03]  /*c010*/  IMAD.IADD R7, R9, 0x1, R7 ;  /* 0x0000000109077824 */ /* 0x000fc600078e0207 */
[----:B------:R-:W-:Y:S01]  /*c020*/  ISETP.GE.AND P0, PT, R0, UR6, PT ;  /* 0x0000000600007c0c */ /* 0x000fe2000bf06270 */
[----:B------:R0:W1:Y:S01]  /*c030*/  SHFL.IDX PT, R12, R3, RZ, 0x1c1f ;  /* 0x001c1fff030c7589 */ /* 0x00006200000e0000 */
[----:B------:R-:W-:-:S05]  /*c040*/  LEA.HI.X R7, R8, UR9, R7, 0x2, P1 ;  /* 0x0000000908077c11 */ /* 0x000fca00088f1407 */
[----:B------:R0:W2:Y:S06]  /*c050*/  SHFL.IDX PT, R13, R7, RZ, 0x1c1f ;  /* 0x001c1fff070d7589 */ /* 0x0000ac00000e0000 */
[----:B------:R-:W-:Y:S05]  /*c060*/  @P0 BRA `(.L_x_1092) ;  /* 0x0000000800040947 */ /* 0x000fea0003800000 */
[----:B------:R-:W-:Y:S02]  /*c070*/  ULDC UR7, c[0x0][0xbc8] ;  /* 0x0002f20000077ab9 */ /* 0x000fe40000000800 */
[----:B------:R-:W-:Y:S02]  /*c080*/  ISETP.GE.AND P0, PT, R17, UR7, PT ;  /* 0x0000000711007c0c */ /* 0x000fe4000bf06270 */
[----:B------:R-:W-:Y:S02]  /*c090*/  ISETP.GE.AND P1, PT, R226, UR7, PT ;  /* 0x00000007e2007c0c */ /* 0x000fe4000bf26270 */
[----:B------:R-:W-:Y:S02]  /*c0a0*/  ISETP.GE.AND P3, PT, R224, UR7, PT ;  /* 0x00000007e0007c0c */ /* 0x000fe4000bf66270 */
[----:B------:R-:W-:-:S07]  /*c0b0*/  ISETP.GE.AND P4, PT, R223, UR7, PT ;  /* 0x00000007df007c0c */ /* 0x000fce000bf86270 */
[----:B-1----:R-:W-:-:S04]  /*c0c0*/  @!P0 LEA R4, P2, R17, R12, 0x2 ;  /* 0x0000000c11048211 */ /* 0x002fc800078410ff */
[----:B--2---:R-:W-:Y:S02]  /*c0d0*/  @!P0 LEA.HI.X R5, R17, R13, R21, 0x2, P2 ;  /* 0x0000000d11058211 */ /* 0x004fe400010f1415 */
[----:B------:R-:W-:-:S03]  /*c0e0*/  @!P4 LEA R8, P6, R223, R12, 0x2 ;  /* 0x0000000cdf08c211 */ /* 0x000fc600078c10ff */
[----:B------:R1:W-:Y:S01]  /*c0f0*/  @!P0 ST.E.64 desc[UR38][R4.64], R24 ;  /* 0x0000001804008985 */ /* 0x0003e2000c101b26 */
[----:B------:R-:W-:Y:S02]  /*c100*/  ISETP.GE.AND P0, PT, R225, UR7, PT ;  /* 0x00000007e1007c0c */ /* 0x000fe4000bf06270 */
[----:B------:R-:W-:Y:S02]  /*c110*/  @!P4 LEA.HI.X R9, R223, R13, R171, 0x2, P6 ;  /* 0x0000000ddf09c211 */ /* 0x000fe400030f14ab */
[----:B-1----:R-:W-:-:S04]  /*c120*/  @!P1 LEA R4, P2, R226, R12, 0x2 ;  /* 0x0000000ce2049211 */ /* 0x002fc800078410ff */
[----:B------:R-:W-:Y:S02]  /*c130*/  @!P1 LEA.HI.X R5, R226, R13, R20, 0x2, P2 ;  /* 0x0000000de2059211 */ /* 0x000fe400010f1414 */
[----:B------:R-:W-:-:S03]  /*c140*/  ISETP.GE.AND P2, PT, R219, UR7, PT ;  /* 0x00000007db007c0c */ /* 0x000fc6000bf46270 */
[----:B------:R1:W-:Y:S10]  /*c150*/  @!P1 ST.E.64 desc[UR38][R4.64], R28 ;  /* 0x0000001c04009985 */ /* 0x0003f4000c101b26 */
[----:B------:R-:W-:-:S02]  /*c160*/  @!P2 LEA R10, P6, R219, R12, 0x2 ;  /* 0x0000000cdb0aa211 */ /* 0x000fc400078c10ff */
[----:B-1----:R-:W-:Y:S02]  /*c170*/  @!P0 LEA R4, P1, R225, R12, 0x2 ;  /* 0x0000000ce1048211 */ /* 0x002fe400078210ff */
[-C--:B------:R-:W-:Y:S02]  /*c180*/  @!P2 LEA.HI.X R11, R219, R13.reuse, R168, 0x2, P6 ;  /* 0x0000000ddb0ba211 */ /* 0x080fe400030f14a8 */
[----:B------:R-:W-:Y:S02]  /*c190*/  @!P0 LEA.HI.X R5, R225, R13, R15, 0x2, P1 ;  /* 0x0000000de1058211 */ /* 0x000fe400008f140f */
[----:B------:R-:W-:-:S03]  /*c1a0*/  ISETP.GE.AND P1, PT, R221, UR7, PT ;  /* 0x00000007dd007c0c */ /* 0x000fc6000bf26270 */
[----:B------:R1:W-:Y:S01]  /*c1b0*/  @!P0 ST.E.64 desc[UR38][R4.64], R32 ;  /* 0x0000002004008985 */ /* 0x0003e2000c101b26 */
[----:B------:R-:W-:Y:S02]  /*c1c0*/  ISETP.GE.AND P0, PT, R222, UR7, PT ;  /* 0x00000007de007c0c */ /* 0x000fe4000bf06270 */
[----:B-1----:R-:W-:-:S04]  /*c1d0*/  @!P3 LEA R4, P5, R224, R12, 0x2 ;  /* 0x0000000ce004b211 */ /* 0x002fc800078a10ff */
[----:B------:R-:W-:-:S05]  /*c1e0*/  @!P3 LEA.HI.X R5, R224, R13, R14, 0x2, P5 ;  /* 0x0000000de005b211 */ /* 0x000fca00028f140e */
[----:B------:R1:W-:Y:S01]  /*c1f0*/  @!P3 ST.E.64 desc[UR38][R4.64], R36 ;  /* 0x000000240400b985 */ /* 0x0003e2000c101b26 */
[----:B------:R-:W-:-:S03]  /*c200*/  ISETP.GE.AND P3, PT, R218, UR7, PT ;  /* 0x00000007da007c0c */ /* 0x000fc6000bf66270 */
[----:B------:R2:W-:Y:S01]  /*c210*/  @!P4 ST.E.64 desc[UR38][R8.64], R40 ;  /* 0x000000280800c985 */ /* 0x0005e2000c101b26 */
[CC--:B-1----:R-:W-:Y:S02]  /*c220*/  @!P0 LEA R4, P4, R222.reuse, R12.reuse, 0x2 ;  /* 0x0000000cde048211 */ /* 0x0c2fe400078810ff */
[----:B--2---:R-:W-:Y:S02]  /*c230*/  @!P1 LEA R8, P5, R221, R12, 0x2 ;  /* 0x0000000cdd089211 */ /* 0x004fe400078a10ff */
[-C--:B------:R-:W-:Y:S02]  /*c240*/  @!P0 LEA.HI.X R5, R222, R13.reuse, R170, 0x2, P4 ;  /* 0x0000000dde058211 */ /* 0x080fe400020f14aa */
[----:B------:R-:W-:Y:S02]  /*c250*/  ISETP.GE.AND P4, PT, R217, UR7, PT ;  /* 0x00000007d9007c0c */ /* 0x000fe4000bf86270 */
[----:B------:R-:W-:Y:S01]  /*c260*/  @!P1 LEA.HI.X R9, R221, R13, R169, 0x2, P5 ;  /* 0x0000000ddd099211 */ /* 0x000fe200028f14a9 */
[----:B------:R1:W-:Y:S01]  /*c270*/  @!P0 ST.E.64 desc[UR38][R4.64], R44 ;  /* 0x0000002c04008985 */ /* 0x0003e2000c101b26 */
[----:B------:R-:W-:-:S02]  /*c280*/  ISETP.GE.AND P5, PT, R216, UR7, PT ;  /* 0x00000007d8007c0c */ /* 0x000fc4000bfa6270 */
[----:B------:R-:W-:Y:S01]  /*c290*/  ISETP.GE.AND P0, PT, R215, UR7, PT ;  /* 0x00000007d7007c0c */ /* 0x000fe2000bf06270 */
[----:B------:R2:W-:Y:S01]  /*c2a0*/  @!P1 ST.E.64 desc[UR38][R8.64], R48 ;  /* 0x0000003008009985 */ /* 0x0005e2000c101b26 */
[----:B------:R-:W-:-:S03]  /*c2b0*/  ISETP.GE.AND P1, PT, R214, UR7, PT ;  /* 0x00000007d6007c0c */ /* 0x000fc6000bf26270 */
[----:B------:R3:W-:Y:S01]  /*c2c0*/  @!P2 ST.E.64 desc[UR38][R10.64], R52 ;  /* 0x000000340a00a985 */ /* 0x0007e2000c101b26 */
[CC--:B-1----:R-:W-:Y:S02]  /*c2d0*/  @!P3 LEA R4, P6, R218.reuse, R12.reuse, 0x2 ;  /* 0x0000000cda04b211 */ /* 0x0c2fe400078c10ff */
[CC--:B--2---:R-:W-:Y:S02]  /*c2e0*/  @!P4 LEA R8, P2, R217.reuse, R12.reuse, 0x2 ;  /* 0x0000000cd908c211 */ /* 0x0c4fe400078410ff */
[-C--:B------:R-:W-:Y:S02]  /*c2f0*/  @!P3 LEA.HI.X R5, R218, R13.reuse, R167, 0x2, P6 ;  /* 0x0000000dda05b211 */ /* 0x080fe400030f14a7 */
[----:B---3--:R-:W-:Y:S02]  /*c300*/  @!P5 LEA R10, P6, R216, R12, 0x2 ;  /* 0x0000000cd80ad211 */ /* 0x008fe400078c10ff */
[----:B------:R-:W-:Y:S01]  /*c310*/  @!P4 LEA.HI.X R9, R217, R13, R166, 0x2, P2 ;  /* 0x0000000dd909c211 */ /* 0x000fe200010f14a6 */
[----:B------:R1:W-:Y:S01]  /*c320*/  @!P3 ST.E.64 desc[UR38][R4.64], R56 ;  /* 0x000000380400b985 */ /* 0x0003e2000c101b26 */
[----:B------:R-:W-:-:S02]  /*c330*/  ISETP.GE.AND P2, PT, R213, UR7, PT ;  /* 0x00000007d5007c0c */ /* 0x000fc4000bf46270 */
[-C--:B------:R-:W-:Y:S01]  /*c340*/  @!P5 LEA.HI.X R11, R216, R13.reuse, R165, 0x2, P6 ;  /* 0x0000000dd80bd211 */ /* 0x080fe200030f14a5 */
[----:B------:R2:W-:Y:S01]  /*c350*/  @!P4 ST.E.64 desc[UR38][R8.64], R60 ;  /* 0x0000003c0800c985 */ /* 0x0005e2000c101b26 */
[----:B------:R-:W-:Y:S02]  /*c360*/  ISETP.GE.AND P3, PT, R212, UR7, PT ;  /* 0x00000007d4007c0c */ /* 0x000fe4000bf66270 */
[----:B------:R-:W-:Y:S01]  /*c370*/  ISETP.GE.AND P4, PT, R211, UR7, PT ;  /* 0x00000007d3007c0c */ /* 0x000fe2000bf86270 */
[----:B------:R3:W-:Y:S01]  /*c380*/  @!P5 ST.E.64 desc[UR38][R10.64], R64 ;  /* 0x000000400a00d985 */ /* 0x0007e2000c101b26 */
[CC--:B-1----:R-:W-:Y:S02]  /*c390*/  @!P0 LEA R4, P6, R215.reuse, R12.reuse, 0x2 ;  /* 0x0000000cd7048211 */ /* 0x0c2fe400078c10ff */
[----:B--2---:R-:W-:Y:S02]  /*c3a0*/  @!P1 LEA R8, P5, R214, R12, 0x2 ;  /* 0x0000000cd6089211 */ /* 0x004fe400078a10ff */
[----:B------:R-:W-:-:S02]  /*c3b0*/  @!P0 LEA.HI.X R5, R215, R13, R164, 0x2, P6 ;  /* 0x0000000dd7058211 */ /* 0x000fc400030f14a4 */
        /* <DEDUP_REMOVED lines=47> */
[----:B-1----:R-:W-:Y:S01]  /*c6b0*/  @!P1 LEA R8, P5, R202, R12, 0x2 ;  /* 0x0000000cca089211 */ /* 0x002fe200078a10ff */
[----:B------:R1:W-:Y:S01]  /*c6c0*/  @!P2 ST.E.64 desc[UR38][R4.64], R116 ;  /* 0x000000740400a985 */ /* 0x0003e2000c101b26 */
[----:B------:R-:W-:Y:S02]  /*c6d0*/  ISETP.GE.AND P2, PT, R198, UR7, PT ;  /* 0x00000007c6007c0c */ /* 0x000fe4000bf46270 */
[----:B------:R-:W-:-:S02]  /*c6e0*/  @!P1 LEA.HI.X R9, R202, R13, R23, 0x2, P5 ;  /* 0x0000000dca099211 */ /* 0x000fc400028f1417 */
[----:B--2---:R-:W-:-:S03]  /*c6f0*/  @!P0 LEA R10, P6, R201, R12, 0x2 ;  /* 0x0000000cc90a8211 */ /* 0x004fc600078c10ff */
        /* <DEDUP_REMOVED lines=10> */
[----:B------:R-:W-:-:S02]  /*c7a0*/  @!P4 LEA.HI.X R9, R199, R13, R235, 0x2, P6 ;  /* 0x0000000dc709c211 */ /* 0x000fc400030f14eb */
[----:B-1----:R-:W-:-:S03]  /*c7b0*/  @!P1 LEA R10, P6, R197, R12, 0x2 ;  /* 0x0000000cc50a9211 */ /* 0x002fc600078c10ff */
[----:B------:R1:W-:Y:S01]  /*c7c0*/  @!P4 ST.E.64 desc[UR38][R8.64], R132 ;  /* 0x000000840800c985 */ /* 0x0003e2000c101b26 */
[----:B------:R-:W-:Y:S02]  /*c7d0*/  @!P1 LEA.HI.X R11, R197, R13, R233, 0x2, P6 ;  /* 0x0000000dc50b9211 */ /* 0x000fe400030f14e9 */
[----:B--2---:R-:W-:-:S04]  /*c7e0*/  @!P2 LEA R4, P3, R198, R12, 0x2 ;  /* 0x0000000cc604a211 */ /* 0x004fc800078610ff */
[----:B------:R-:W-:Y:S02]  /*c7f0*/  @!P2 LEA.HI.X R5, R198, R13, R234, 0x2, P3 ;  /* 0x0000000dc605a211 */ /* 0x000fe400018f14ea */
[----:B-1----:R-:W-:-:S03]  /*c800*/  @!P0 LEA R8, P4, R196, R12, 0x2 ;  /* 0x0000000cc4088211 */ /* 0x002fc600078810ff */
[----:B------:R3:W-:Y:S01]  /*c810*/  @!P2 ST.E.64 desc[UR38][R4.64], R136 ;  /* 0x000000880400a985 */ /* 0x0007e2000c101b26 */
[C---:B------:R-:W-:Y:S02]  /*c820*/  @!P5 LEA R12, P3, R195.reuse, R12, 0x2 ;  /* 0x0000000cc30cd211 */ /* 0x040fe400078610ff */
[-C--:B------:R-:W-:Y:S01]  /*c830*/  @!P0 LEA.HI.X R9, R196, R13.reuse, R232, 0x2, P4 ;  /* 0x0000000dc4098211 */ /* 0x080fe200020f14e8 */
[----:B------:R3:W-:Y:S01]  /*c840*/  @!P1 ST.E.64 desc[UR38][R10.64], R140 ;  /* 0x0000008c0a009985 */ /* 0x0007e2000c101b26 */
[----:B------:R-:W-:-:S03]  /*c850*/  @!P5 LEA.HI.X R13, R195, R13, R231, 0x2, P3 ;  /* 0x0000000dc30dd211 */ /* 0x000fc600018f14e7 */
[----:B------:R3:W-:Y:S04]  /*c860*/  @!P0 ST.E.64 desc[UR38][R8.64], R144 ;  /* 0x0000009008008985 */ /* 0x0007e8000c101b26 */
[----:B------:R3:W-:Y:S02]  /*c870*/  @!P5 ST.E.64 desc[UR38][R12.64], R148 ;  /* 0x000000940c00d985 */ /* 0x0007e4000c101b26 */
.L_x_1092:
[----:B------:R-:W-:Y:S05]  /*c880*/  BSYNC B1 ;  /* 0x0000000000017941 */ /* 0x000fea0003800000 */
.L_x_1091:
        /* <DEDUP_REMOVED lines=10> */
[----:B0--3--:R-:W-:-:S04]  /*c930*/  @!P4 LEA R4, P3, R17, R22, 0x2 ;  /* 0x000000161104c211 */ /* 0x009fc800078610ff */
[----:B------:R-:W-:Y:S02]  /*c940*/  @!P4 LEA.HI.X R5, R17, R18, R21, 0x2, P3 ;  /* 0x000000121105c211 */ /* 0x000fe400018f1415 */
[----:B------:R-:W-:Y:S02]  /*c950*/  ISETP.GE.AND P3, PT, R223, UR6, PT ;  /* 0x00000006df007c0c */ /* 0x000fe4000bf66270 */
[C---:B------:R-:W-:Y:S01]  /*c960*/  @!P1 LEA R8, P5, R225.reuse, R22, 0x2 ;  /* 0x00000016e1089211 */ /* 0x040fe200078a10ff */
        /* <DEDUP_REMOVED lines=8> */
[----:B------:R-:W-:Y:S02]  /*c9f0*/  @!P0 LEA.HI.X R11, R224, R18, R14, 0x2, P6 ;  /* 0x00000012e00b8211 */ /* 0x000fe400030f140e */
[CC--:B------:R-:W-:Y:S01]  /*ca00*/  @!P4 LEA R14, P2, R222.reuse, R22.reuse, 0x2 ;  /* 0x00000016de0ec211 */ /* 0x0c0fe200078410ff */
[----:B------:R3:W-:Y:S01]  /*ca10*/  @!P1 ST.E.64 desc[UR38][R8.64], R34 ;  /* 0x0000002208009985 */ /* 0x0007e2000c101b26 */
[----:B-1----:R-:W-:Y:S02]  /*ca20*/  @!P3 LEA R12, P1, R223, R22, 0x2 ;  /* 0x00000016df0cb211 */ /* 0x002fe400078210ff */
[-C--:B------:R-:W-:Y:S01]  /*ca30*/  @!P4 LEA.HI.X R15, R222, R18.reuse, R170, 0x2, P2 ;  /* 0x00000012de0fc211 */ /* 0x080fe200010f14aa */
[----:B------:R1:W-:Y:S01]  /*ca40*/  @!P0 ST.E.64 desc[UR38][R10.64], R38 ;  /* 0x000000260a008985 */ /* 0x0003e2000c101b26 */
[----:B------:R-:W-:Y:S02]  /*ca50*/  ISETP.GE.AND P0, PT, R219, UR6, PT ;  /* 0x00000006db007c0c */ /* 0x000fe4000bf06270 */
[----:B--2---:R-:W-:-:S02]  /*ca60*/  @!P3 LEA.HI.X R13, R223, R18, R171, 0x2, P1 ;  /* 0x00000012df0db211 */ /* 0x004fc400008f14ab */
[----:B------:R-:W-:Y:S02]  /*ca70*/  ISETP.GE.AND P1, PT, R218, UR6, PT ;  /* 0x00000006da007c0c */ /* 0x000fe4000bf26270 */
[----:B------:R-:W-:Y:S01]  /*ca80*/  ISETP.GE.AND P2, PT, R217, UR6, PT ;  /* 0x00000006d9007c0c */ /* 0x000fe2000bf46270 */
[----:B------:R2:W-:Y:S01]  /*ca90*/  @!P3 ST.E.64 desc[UR38][R12.64], R42 ;  /* 0x0000002a0c00b985 */ /* 0x0005e2000c101b26 */
[C---:B------:R-:W-:Y:S02]  /*caa0*/  @!P5 LEA R20, P6, R221.reuse, R22, 0x2 ;  /* 0x00000016dd14d211 */ /* 0x040fe400078c10ff */
[----:B------:R-:W-:Y:S01]  /*cab0*/  ISETP.GE.AND P3, PT, R216, UR6, PT ;  /* 0x00000006d8007c0c */ /* 0x000fe2000bf66270 */
[----:B------:R4:W-:Y:S01]  /*cac0*/  @!P4 ST.E.64 desc[UR38][R14.64], R46 ;  /* 0x0000002e0e00c985 */ /* 0x0009e2000c101b26 */
[----:B------:R-:W-:Y:S02]  /*cad0*/  @!P5 LEA.HI.X R21, R221, R18, R169, 0x2, P6 ;  /* 0x00000012dd15d211 */ /* 0x000fe400030f14a9 */
[----:B0-----:R-:W-:-:S02]  /*cae0*/  @!P0 LEA R4, P6, R219, R22, 0x2 ;  /* 0x00000016db048211 */ /* 0x001fc400078c10ff */
[----:B------:R-:W-:Y:S01]  /*caf0*/  ISETP.GE.AND P4, PT, R215, UR6, PT ;  /* 0x00000006d7007c0c */ /* 0x000fe2000bf86270 */
[----:B------:R0:W-:Y:S01]  /*cb00*/  @!P5 ST.E.64 desc[UR38][R20.64], R50 ;  /* 0x000000321400d985 */ /* 0x0001e2000c101b26 */
[C---:B---3--:R-:W-:Y:S02]  /*cb10*/  @!P1 LEA R8, P5, R218.reuse, R22, 0x2 ;  /* 0x00000016da089211 */ /* 0x048fe400078a10ff */
[----:B------:R-:W-:Y:S02]  /*cb20*/  @!P0 LEA.HI.X R5, R219, R18, R168, 0x2, P6 ;  /* 0x00000012db058211 */ /* 0x000fe400030f14a8 */
[----:B-1----:R-:W-:Y:S02]  /*cb30*/  @!P2 LEA R10, P6, R217, R22, 0x2 ;  /* 0x00000016d90aa211 */ /* 0x002fe400078c10ff */
[----:B------:R-:W-:Y:S01]  /*cb40*/  @!P1 LEA.HI.X R9, R218, R18, R167, 0x2, P5 ;  /* 0x00000012da099211 */ /* 0x000fe200028f14a7 */
[----:B------:R1:W-:Y:S01]  /*cb50*/  @!P0 ST.E.64 desc[UR38][R4.64], R54 ;  /* 0x0000003604008985 */ /* 0x0003e2000c101b26 */
[----:B------:R-:W-:-:S02]  /*cb60*/  ISETP.GE.AND P5, PT, R214, UR6, PT ;  /* 0x00000006d6007c0c */ /* 0x000fc4000bfa6270 */
[----:B------:R-:W-:Y:S01]  /*cb70*/  @!P2 LEA.HI.X R11, R217, R18, R166, 0x2, P6 ;  /* 0x00000012d90ba211 */ /* 0x000fe200030f14a6 */
[----:B------:R3:W-:Y:S01]  /*cb80*/  @!P1 ST.E.64 desc[UR38][R8.64], R58 ;  /* 0x0000003a08009985 */ /* 0x0007e2000c101b26 */
[----:B------:R-:W-:Y:S02]  /*cb90*/  ISETP.GE.AND P0, PT, R213, UR6, PT ;  /* 0x00000006d5007c0c */ /* 0x000fe4000bf06270 */
[-C--:B--2---:R-:W-:Y:S01]  /*cba0*/  @!P3 LEA R12, P6, R216, R22.reuse, 0x2 ;  /* 0x00000016d80cb211 */ /* 0x084fe200078c10ff */
[----:B------:R2:W-:Y:S01]  /*cbb0*/  @!P2 ST.E.64 desc[UR38][R10.64], R62 ;  /* 0x0000003e0a00a985 */ /* 0x0005e2000c101b26 */
[----:B----4-:R-:W-:Y:S02]  /*cbc0*/  @!P4 LEA R14, P2, R215, R22, 0x2 ;  /* 0x00000016d70ec211 */ /* 0x010fe400078410ff */
[----:B------:R-:W-:Y:S02]  /*cbd0*/  ISETP.GE.AND P1, PT, R212, UR6, PT ;  /* 0x00000006d4007c0c */ /* 0x000fe4000bf26270 */
[----:B------:R-:W-:-:S02]  /*cbe0*/  @!P3 LEA.HI.X R13, R216, R18, R165, 0x2, P6 ;  /* 0x00000012d80db211 */ /* 0x000fc400030f14a5 */
[----:B------:R-:W-:Y:S02]  /*cbf0*/  @!P4 LEA.HI.X R15, R215, R18, R164, 0x2, P2 ;  /* 0x00000012d70fc211 */ /* 0x000fe400010f14a4 */
[----:B------:R-:W-:Y:S01]  /*cc00*/  ISETP.GE.AND P2, PT, R211, UR6, PT ;  /* 0x00000006d3007c0c */ /* 0x000fe2000bf46270 */
[----:B------:R-:W-:Y:S01]  /*cc10*/  @!P3 ST.E.64 desc[UR38][R12.64], R66 ;  /* 0x000000420c00b985 */ /* 0x000fe2000c101b26 */
[----:B0-----:R-:W-:-:S03]  /*cc20*/  @!P5 LEA R20, P6, R214, R22, 0x2 ;  /* 0x00000016d614d211 */ /* 0x001fc600078c10ff */
[----:B------:R0:W-:Y:S01]  /*cc30*/  @!P4 ST.E.64 desc[UR38][R14.64], R70 ;  /* 0x000000460e00c985 */ /* 0x0001e2000c101b26 */
[----:B------:R-:W-:Y:S02]  /*cc40*/  @!P5 LEA.HI.X R21, R214, R18, R163, 0x2, P6 ;  /* 0x00000012d615d211 */ /* 0x000fe400030f14a3 */
[CC--:B-1----:R-:W-:Y:S02]  /*cc50*/  @!P0 LEA R4, P4, R213.reuse, R22.reuse, 0x2 ;  /* 0x00000016d5048211 */ /* 0x0c2fe400078810ff */
        /* <DEDUP_REMOVED lines=12> */
[----:B0-----:R-:W-:Y:S01]  /*cd20*/  @!P4 LEA R14, P0, R209, R22, 0x2 ;  /* 0x00000016d10ec211 */ /* 0x001fe200078010ff */
[----:B------:R0:W-:Y:S01]  /*cd30*/  @!P2 ST.E.64 desc[UR38][R10.64], R86 ;  /* 0x000000560a00a985 */ /* 0x0001e2000c101b26 */
[----:B------:R-:W-:-:S02]  /*cd40*/  ISETP.GE.AND P2, PT, R207, UR6, PT ;  /* 0x00000006cf007c0c */ /* 0x000fc4000bf46270 */
[C---:B------:R-:W-:Y:S02]  /*cd50*/  @!P5 LEA R12, P6, R210.reuse, R22, 0x2 ;  /* 0x00000016d20cd211 */ /* 0x040fe400078c10ff */
[-C--:B------:R-:W-:Y:S02]  /*cd60*/  @!P4 LEA.HI.X R15, R209, R18.reuse, R158, 0x2, P0 ;  /* 0x00000012d10fc211 */ /* 0x080fe400000f149e */
[----:B------:R-:W-:Y:S02]  /*cd70*/  @!P5 LEA.HI.X R13, R210, R18, R159, 0x2, P6 ;  /* 0x00000012d20dd211 */ /* 0x000fe400030f149f */
[----:B------:R-:W-:Y:S02]  /*cd80*/  ISETP.GE.AND P0, PT, R205, UR6, PT ;  /* 0x00000006cd007c0c */ /* 0x000fe4000bf06270 */
[----:B-1----:R-:W-:Y:S01]  /*cd90*/  @!P3 LEA R20, P6, R208, R22, 0x2 ;  /* 0x00000016d014b211 */ /* 0x002fe200078c10ff */
        /* <DEDUP_REMOVED lines=9> */
[----:B0-----:R-:W-:-:S02]  /*ce30*/  @!P0 LEA R10, P6, R205, R22, 0x2 ;  /* 0x00000016cd0a8211 */ /* 0x001fc400078c10ff */
[-C--:B------:R-:W-:Y:S01]  /*ce40*/  @!P1 LEA.HI.X R9, R206, R18.reuse, R155, 0x2, P3 ;  /* 0x00000012ce099211 */ /* 0x080fe200018f149b */
[----:B------:R0:W-:Y:S01]  /*ce50*/  @!P2 ST.E.64 desc[UR38][R4.64], R102 ;  /* 0x000000660400a985 */ /* 0x0001e2000c101b26 */
[----:B------:R-:W-:Y:S02]  /*ce60*/  ISETP.GE.AND P3, PT, R202, UR6, PT ;  /* 0x00000006ca007c0c */ /* 0x000fe4000bf66270 */
[----:B------:R-:W-:Y:S01]  /*ce70*/  @!P0 LEA.HI.X R11, R205, R18, R154, 0x2, P6 ;  /* 0x00000012cd0b8211 */ /* 0x000fe200030f149a */
[----:B------:R2:W-:Y:S01]  /*ce80*/  @!P1 ST.E.64 desc[UR38][R8.64], R106 ;  /* 0x0000006a08009985 */ /* 0x0005e2000c101b26 */
[-C--:B-1----:R-:W-:Y:S02]  /*ce90*/  @!P5 LEA R12, P1, R204, R22.reuse, 0x2 ;  /* 0x00000016cc0cd211 */ /* 0x082fe400078210ff */
        /* <DEDUP_REMOVED lines=12> */
[C---:B0-----:R-:W-:Y:S01]  /*cf60*/  @!P0 LEA R4, P5, R201.reuse, R22, 0x2 ;  /* 0x00000016c9048211 */ /* 0x041fe200078a10ff */
[----:B------:R0:W-:Y:S01]  /*cf70*/  @!P3 ST.E.64 desc[UR38][R20.64], R122 ;  /* 0x0000007a1400b985 */ /* 0x0001e2000c101b26 */
[----:B------:R-:W-:Y:S02]  /*cf80*/  ISETP.GE.AND P3, PT, R198, UR6, PT ;  /* 0x00000006c6007c0c */ /* 0x000fe4000bf66270 */
[----:B------:R-:W-:Y:S02]  /*cf90*/  @!P0 LEA.HI.X R5, R201, R18, R237, 0x2, P5 ;  /* 0x00000012c9058211 */ /* 0x000fe400028f14ed */
[----:B------:R-:W-:Y:S02]  /*cfa0*/  ISETP.GE.AND P5, PT, R196, UR6, PT ;  /* 0x00000006c4007c0c */ /* 0x000fe4000bfa6270 */
[-C--:B--2---:R-:W-:Y:S01]  /*cfb0*/  @!P1 LEA R8, P6, R200, R22.reuse, 0x2 ;  /* 0x00000016c8089211 */ /* 0x084fe200078c10ff */
[----:B------:R2:W-:Y:S02]  /*cfc0*/  @!P0 ST.E.64 desc[UR38][R4.64], R126 ;  /* 0x0000007e04008985 */ /* 0x0005e4000c101b26 */
[----:B-1----:R-:W-:-:S02]  /*cfd0*/  @!P4 LEA R10, P0, R199, R22, 0x2 ;  /* 0x00000016c70ac211 */ /* 0x002fc400078010ff */
[----:B------:R-:W-:Y:S02]  /*cfe0*/  @!P1 LEA.HI.X R9, R200, R18, R236, 0x2, P6 ;  /* 0x00000012c8099211 */ /* 0x000fe400030f14ec */
[----:B---3--:R-:W-:Y:S02]  /*cff0*/  @!P3 LEA R12, P6, R198, R22, 0x2 ;  /* 0x00000016c60cb211 */ /* 0x008fe400078c10ff */
[----:B------:R-:W-:Y:S01]  /*d000*/  @!P4 LEA.HI.X R11, R199, R18, R235, 0x2, P0 ;  /* 0x00000012c70bc211 */ /* 0x000fe200000f14eb */
[----:B------:R2:W-:Y:S01]  /*d010*/  @!P1 ST.E.64 desc[UR38][R8.64], R130 ;  /* 0x0000008208009985 */ /* 0x0005e2000c101b26 */
[-C--:B----4-:R-:W-:Y:S02]  /*d020*/  @!P2 LEA R14, P1, R197, R22.reuse, 0x2 ;  /* 0x00000016c50ea211 */ /* 0x090fe400078210ff */
[----:B0-----:R-:W-:Y:S01]  /*d030*/  @!P5 LEA R20, P0, R196, R22, 0x2 ;  /* 0x00000016c414d211 */ /* 0x001fe200078010ff */
        /* <DEDUP_REMOVED lines=13> */
.L_x_1084:
[----:B------:R-:W0:Y:S01]  /*d110*/  LDC.64 R8, c[0x0][0xd00] ;  /* 0x00034000ff087b82 */ /* 0x000e220000000a00 */
[----:B------:R-:W-:Y:S01]  /*d120*/  ULDC.64 UR6, c[0x0][0xd08] ;  /* 0x0003420000067ab9 */ /* 0x000fe20000000a00 */
[----:B------:R-:W-:Y:S01]  /*d130*/  IMAD.MOV.U32 R3, RZ, RZ, RZ ;  /* 0x000000ffff037224 */ /* 0x000fe200078e00ff */
[----:B------:R-:W-:-:S04]  /*d140*/  ISETP.NE.U32.AND P0, PT, RZ, UR6, PT ;  /* 0x00000006ff007c0c */ /* 0x000fc8000bf05070 */
[----:B------:R-:W-:Y:S01]  /*d150*/  ISETP.NE.AND.EX P1, PT, RZ, UR7, PT, P0 ;  /* 0x00000007ff007c0c */ /* 0x000fe2000bf25300 */
[----:B------:R-:W1:Y:S01]  /*d160*/  LDC.64 R4, c[0x0][0xd00] ;  /* 0x00034000ff047b82 */ /* 0x000e620000000a00 */
[----:B0-----:R-:W-:-:S04]  /*d170*/  ISETP.NE.U32.AND P0, PT, R8, RZ, PT ;  /* 0x000000ff0800720c */ /* 0x001fc80003f05070 */
[----:B------:R-:W-:-:S07]  /*d180*/  ISETP.NE.AND.EX P0, PT, R9, RZ, PT, P0 ;  /* 0x000000ff0900720c */ /* 0x000fce0003f05300 */
[----:B------:R-:W0:Y:S01]  /*d190*/  @P1 LDC.64 R8, c[0x0][0xd08] ;  /* 0x00034200ff081b82 */ /* 0x000e220000000a00 */
[----:B------:R-:W-:Y:S01]  /*d1a0*/  ULDC UR6, c[0x0][0xb88] ;  /* 0x0002e20000067ab9 */ /* 0x000fe20000000800 */
[----:B-1----:R-:W-:-:S04]  /*d1b0*/  IMAD.WIDE R10, R187, 0x4, R4 ;  /* 0x00000004bb0a7825 */ /* 0x002fc800078e0204 */
[----:B------:R-:W-:Y:S01]  /*d1c0*/  IMAD.U32 R0, RZ, RZ, UR6 ;  /* 0x00000006ff007e24 */ /* 0x000fe2000f8e00ff */
[----:B------:R1:W5:Y:S01]  /*d1d0*/  @P0 LDG.E R3, desc[UR38][R10.64] ;  /* 0x000000260a030981 */ /* 0x000362000c1e1900 */
[----:B0-----:R-:W-:-:S05]  /*d1e0*/  @P1 IMAD.WIDE R4, R187, 0x4, R8 ;  /* 0x00000004bb041825 */ /* 0x001fca00078e0208 */
[----:B------:R1:W5:Y:S01]  /*d1f0*/  @P1 LDG.E R0, desc[UR38][R4.64] ;  /* 0x0000002604001981 */ /* 0x000362000c1e1900 */
[----:B------:R-:W-:Y:S01]  /*d200*/  ISETP.NE.AND P2, PT, R22, RZ, PT ;  /* 0x000000ff1600720c */ /* 0x000fe20003f45270 */
[----:B------:R-:W0:-:S12]  /*d210*/  S2R R7, SR_TID.X ;  /* 0x0000000000077919 */ /* 0x000e180000002100 */
[----:B------:R-:W2:Y:S01]  /*d220*/  @!P2 LDC R22, c[0x0][0xbd4] ;  /* 0x0002f500ff16ab82 */ /* 0x000ea20000000800 */
[----:B0-----:R-:W-:Y:S01]  /*d230*/  VIADD R28, R7, 0xffffff80 ;  /* 0xffffff80071c7836 */ /* 0x001fe20000000000 */
[----:B--2---:R-:W-:-:S04]  /*d240*/  ISETP.GT.AND P2, PT, R22, 0x1, PT ;  /* 0x000000011600780c */ /* 0x004fc80003f44270 */
[----:B------:R-:W-:Y:S01]  /*d250*/  ISETP.GT.AND P3, PT, R28, 0x3f, PT ;  /* 0x0000003f1c00780c */ /* 0x000fe20003f64270 */
[----:B-1----:R-:W-:-:S12]  /*d260*/  @P1 BRA `(.L_x_1093) ;  /* 0x0000000000101947 */ /* 0x002fd80003800000 */
[----:B------:R-:W-:Y:S05]  /*d270*/  @!P0 BRA `(.L_x_1093) ;  /* 0x00000000000c8947 */ /* 0x000fea0003800000 */
[----:B------:R-:W2:Y:S04]  /*d280*/  LDG.E R5, desc[UR38][R10.64] ;  /* 0x000000260a057981 */ /* 0x000ea8000c1e1900 */
[----:B-----5:R-:W2:Y:S02]  /*d290*/  LDG.E R0, desc[UR38][R10.64+0x4] ;  /* 0x000004260a007981 */ /* 0x020ea4000c1e1900 */
[----:B--2---:R-:W-:-:S07]  /*d2a0*/  IMAD.IADD R0, R0, 0x1, -R5 ;  /* 0x0000000100007824 */ /* 0x004fce00078e0a05 */
.L_x_1093:
[----:B------:R-:W-:Y:S01]  /*d2b0*/  BSSY B1, `(.L_x_1094) ;  /* 0x0000038000017945 */ /* 0x000fe20003800000 */
[----:B------:R-:W-:Y:S02]  /*d2c0*/  SEL R187, R187, RZ, !P0 ;  /* 0x000000ffbbbb7207 */ /* 0x000fe40004000000 */
[----:B------:R-:W-:Y:S02]  /*d2d0*/  SEL R220, R220, RZ, !P0 ;  /* 0x000000ffdcdc7207 */ /* 0x000fe40004000000 */
[----:B-----5:R-:W-:Y:S01]  /*d2e0*/  SHF.R.S32.HI R24, RZ, 0x1f, R3 ;  /* 0x0000001fff187819 */ /* 0x020fe20000011403 */
[----:B------:R-:W-:Y:S06]  /*d2f0*/  @P3 BRA `(.L_x_1095) ;  /* 0x0000000000cc3947 */ /* 0x000fec0003800000 */
[----:B------:R-:W0:Y:S01]  /*d300*/  S2R R4, SR_TID.X ;  /* 0x0000000000047919 */ /* 0x000e220000002100 */
[----:B------:R-:W1:Y:S01]  /*d310*/  LDC R27, c[0x0][0xce8] ;  /* 0x00033a00ff1b7b82 */ /* 0x000e620000000800 */
[----:B------:R-:W-:-:S04]  /*d320*/  IMAD.U32 R5, RZ, RZ, UR42 ;  /* 0x0000002aff057e24 */ /* 0x000fc8000f8e00ff */
[----:B0-----:R-:W-:Y:S02]  /*d330*/  IMAD R4, R5, 0x40, R4 ;  /* 0x0000004005047824 */ /* 0x001fe400078e0204 */
[----:B-1----:R-:W-:Y:S02]  /*d340*/  IMAD R5, R0, R27, RZ ;  /* 0x0000001b00057224 */ /* 0x002fe400078e02ff */
[----:B------:R-:W-:-:S05]  /*d350*/  VIADD R26, R4, 0xffffff80 ;  /* 0xffffff80041a7836 */ /* 0x000fca0000000000 */
[----:B------:R-:W-:-:S13]  /*d360*/  ISETP.GE.AND P0, PT, R26, R5, PT ;  /* 0x000000051a00720c */ /* 0x000fda0003f06270 */
[----:B------:R-:W-:Y:S05]  /*d370*/  @P0 BRA `(.L_x_1095) ;  /* 0x0000000000ac0947 */ /* 0x000fea0003800000 */
[----:B------:R-:W-:Y:S01]  /*d380*/  ISETP.NE.AND P1, PT, R27, 0x1, PT ;  /* 0x000000011b00780c */ /* 0x000fe20003f25270 */
[----:B------:R-:W-:Y:S01]  /*d390*/  IMAD.MOV.U32 R18, RZ, RZ, 0xab8 ;  /* 0x00000ab8ff127424 */ /* 0x000fe200078e00ff */
[----:B------:R-:W-:Y:S01]  /*d3a0*/  ISETP.GT.AND P0, PT, R22, 0x1, PT ;  /* 0x000000011600780c */ /* 0x000fe20003f04270 */
[----:B------:R-:W0:Y:S01]  /*d3b0*/  LDC.64 R4, c[0x0][0xca8] ;  /* 0x00032a00ff047b82 */ /* 0x000e220000000a00 */
[----:B------:R-:W-:Y:S02]  /*d3c0*/  IMAD.MOV.U32 R23, RZ, RZ, R26 ;  /* 0x000000ffff177224 */ /* 0x000fe400078e001a */
[----:B------:R-:W-:-:S05]  /*d3d0*/  SEL R18, R18, 0xa78, P0 ;  /* 0x00000a7812127807 */ /* 0x000fca0000000000 */
[----:B------:R-:W1:Y:S08]  /*d3e0*/  LDC.64 R12, c[0x0][R18+0x220] ;  /* 0x00008800120c7b82 */ /* 0x000e700000000a00 */
[----:B------:R-:W2:Y:S08]  /*d3f0*/  @P1 LDC R7, c[0x0][0xcec] ;  /* 0x00033b00ff071b82 */ /* 0x000eb00000000800 */
[----:B------:R-:W3:Y:S08]  /*d400*/  LDC.64 R10, c[0x0][R18+0x218] ;  /* 0x00008600120a7b82 */ /* 0x000ef00000000a00 */
[----:B------:R-:W4:Y:S01]  /*d410*/  @P1 LDC R22, c[0x0][0xcf0] ;  /* 0x00033c00ff161b82 */ /* 0x000f220000000800 */
[----:B-1----:R-:W-:-:S02]  /*d420*/  IMAD R13, R13, R187, RZ ;  /* 0x000000bb0d0d7224 */ /* 0x002fc400078e02ff */
[----:B------:R-:W-:-:S04]  /*d430*/  IMAD.WIDE.U32 R20, R12, R187, RZ ;  /* 0x000000bb0c147225 */ /* 0x000fc800078e00ff */
[----:B------:R-:W-:Y:S01]  /*d440*/  IMAD R13, R12, R220, R13 ;  /* 0x000000dc0c0d7224 */ /* 0x000fe200078e020d */
[----:B------:R1:W5:Y:S01]  /*d450*/  LDC.64 R14, c[0x0][R18+0x228] ;  /* 0x00008a00120e7b82 */ /* 0x0003620000000a00 */
[----:B--2---:R-:W-:-:S07]  /*d460*/  @P1 IMAD.HI.U32 R7, R26, R7, RZ ;  /* 0x000000071a071227 */ /* 0x004fce00078e00ff */
[----:B------:R1:W2:Y:S01]  /*d470*/  LDC.64 R8, c[0x0][R18+0x210] ;  /* 0x0000840012087b82 */ /* 0x0002a20000000a00 */
[-C--:B---3--:R-:W-:Y:S02]  /*d480*/  IMAD R25, R11, R188.reuse, RZ ;  /* 0x000000bc0b197224 */ /* 0x088fe400078e02ff */
[----:B------:R-:W-:-:S04]  /*d490*/  IMAD.WIDE.U32 R10, R10, R188, RZ ;  /* 0x000000bc0a0a7225 */ /* 0x000fc800078e00ff */
[----:B------:R-:W-:Y:S01]  /*d4a0*/  IMAD.IADD R25, R11, 0x1, R25 ;  /* 0x000000010b197824 */ /* 0x000fe200078e0219 */
[----:B----4-:R-:W-:Y:S01]  /*d4b0*/  @P1 SHF.R.U32.HI R23, RZ, R22, R7 ;  /* 0x00000016ff171219 */ /* 0x010fe20000011607 */
[----:B0-----:R-:W0:Y:S01]  /*d4c0*/  @!P0 LDC R4, c[0x0][0xc50] ;  /* 0x00031400ff048b82 */ /* 0x001e220000000800 */
[----:B------:R-:W-:Y:S02]  /*d4d0*/  SEL R7, R194, RZ, P0 ;  /* 0x000000ffc2077207 */ /* 0x000fe40000000000 */
[----:B------:R-:W-:Y:S01]  /*d4e0*/  IADD3 R12, P1, P3, R20, R10, R3 ;  /* 0x0000000a140c7210 */ /* 0x000fe20007b3e003 */
[----:B------:R-:W-:Y:S02]  /*d4f0*/  IMAD.IADD R20, R21, 0x1, R13 ;  /* 0x0000000115147824 */ /* 0x000fe400078e020d */
[----:B-1----:R-:W-:Y:S02]  /*d500*/  IMAD.MOV R18, RZ, RZ, -R23 ;  /* 0x000000ffff127224 */ /* 0x002fe400078e0a17 */
[----:B-----5:R-:W-:Y:S01]  /*d510*/  IMAD.WIDE.U32 R10, R14, R7, RZ ;  /* 0x000000070e0a7225 */ /* 0x020fe200078e00ff */
[----:B------:R-:W1:Y:S01]  /*d520*/  @!P0 LDC R5, c[0x0][0xc54] ;  /* 0x00031500ff058b82 */ /* 0x000e620000000800 */
[----:B------:R-:W-:-:S02]  /*d530*/  IADD3.X R14, R20, R25, R24, P1, P3 ;  /* 0x00000019140e7210 */ /* 0x000fc40000fe6418 */
[----:B------:R-:W-:Y:S01]  /*d540*/  IMAD R13, R15, R7, RZ ;  /* 0x000000070f0d7224 */ /* 0x000fe200078e02ff */
[----:B------:R-:W-:Y:S01]  /*d550*/  IADD3 R10, P0, P1, R23, R12, R10 ;  /* 0x0000000c170a7210 */ /* 0x000fe2000791e00a */
[----:B------:R-:W-:Y:S01]  /*d560*/  IMAD R7, R27, R18, R26 ;  /* 0x000000121b077224 */ /* 0x000fe200078e021a */
[----:B------:R-:W-:Y:S01]  /*d570*/  SHF.R.S32.HI R23, RZ, 0x1f, R23 ;  /* 0x0000001fff177819 */ /* 0x000fe20000011417 */
[----:B------:R-:W-:Y:S02]  /*d580*/  IMAD.IADD R13, R11, 0x1, R13 ;  /* 0x000000010b0d7824 */ /* 0x000fe400078e020d */
[----:B--2---:R-:W-:-:S03]  /*d590*/  IMAD R9, R9, R7, RZ ;  /* 0x0000000709097224 */ /* 0x004fc600078e02ff */
[----:B------:R-:W-:Y:S02]  /*d5a0*/  IADD3.X R11, R23, R14, R13, P0, P1 ;  /* 0x0000000e170b7210 */ /* 0x000fe400007e240d */
[----:B------:R-:W-:-:S05]  /*d5b0*/  SHF.R.S32.HI R13, RZ, 0x1f, R7 ;  /* 0x0000001fff0d7819 */ /* 0x000fca0000011407 */
[C---:B------:R-:W-:Y:S02]  /*d5c0*/  IMAD R13, R8.reuse, R13, R9 ;  /* 0x0000000d080d7224 */ /* 0x040fe400078e0209 */
[----:B------:R-:W-:-:S04]  /*d5d0*/  IMAD.WIDE.U32 R8, R8, R7, R10 ;  /* 0x0000000708087225 */ /* 0x000fc800078e000a */
[----:B------:R-:W-:Y:S01]  /*d5e0*/  IMAD.IADD R7, R9, 0x1, R13 ;  /* 0x0000000109077824 */ /* 0x000fe200078e020d */
[----:B0-----:R-:W-:-:S04]  /*d5f0*/  LEA R4, P0, R8, R4, 0x2 ;  /* 0x0000000408047211 */ /* 0x001fc800078010ff */
[----:B-1----:R-:W-:Y:S01]  /*d600*/  LEA.HI.X R5, R8, R5, R7, 0x2, P0 ;  /* 0x0000000508057211 */ /* 0x002fe200000f1407 */
[----:B------:R-:W-:-:S05]  /*d610*/  IMAD.MOV.U32 R7, RZ, RZ, -0x800000 ;  /* 0xff800000ff077424 */ /* 0x000fca00078e00ff */
[----:B------:R0:W-:Y:S03]  /*d620*/  STG.E desc[UR38][R4.64], R7 ;  /* 0x0000000704007986 */ /* 0x0001e6000c101926 */
.L_x_1095:
[----:B------:R-:W-:Y:S05]  /*d630*/  BSYNC B1 ;  /* 0x0000000000017941 */ /* 0x000fea0003800000 */
.L_x_1094:
[----:B------:R-:W-:Y:S05]  /*d640*/  @P2 BRA `(.L_x_1090) ;  /* 0x0000000800742947 */ /* 0x000fea0003800000 */
[----:B------:R-:W1:Y:S01]  /*d650*/  LDC R11, c[0x0][0xce8] ;  /* 0x00033a00ff0b7b82 */ /* 0x000e620000000800 */
[----:B------:R-:W-:Y:S01]  /*d660*/  ULDC.64 UR6, c[0x0][0xba0] ;  /* 0x0002e80000067ab9 */ /* 0x000fe20000000a00 */
[----:B0-----:R-:W-:Y:S01]  /*d670*/  SHF.R.S32.HI R7, RZ, 0x1f, R28 ;  /* 0x0000001fff077819 */ /* 0x001fe2000001141c */
[----:B------:R-:W-:Y:S01]  /*d680*/  IMAD R8, R24, UR6, RZ ;  /* 0x0000000618087c24 */ /* 0x000fe2000f8e02ff */
[----:B------:R-:W-:Y:S01]  /*d690*/  ULDC UR8, c[0x0][0xbc8] ;  /* 0x0002f20000087ab9 */ /* 0x000fe20000000800 */
[----:B------:R-:W-:Y:S01]  /*d6a0*/  IMAD.WIDE.U32 R4, R3, UR6, RZ ;  /* 0x0000000603047c25 */ /* 0x000fe2000f8e00ff */
[----:B------:R-:W-:Y:S01]  /*d6b0*/  ISETP.GE.AND P2, PT, R193, UR8, PT ;  /* 0x00000008c1007c0c */ /* 0x000fe2000bf46270 */
[----:B------:R-:W-:Y:S01]  /*d6c0*/  BSSY B1, `(.L_x_1096) ;  /* 0x0000071000017945 */ /* 0x000fe20003800000 */
[----:B------:R-:W-:Y:S01]  /*d6d0*/  ISETP.GE.AND P1, PT, R192, UR8, PT ;  /* 0x00000008c0007c0c */ /* 0x000fe2000bf26270 */
[----:B------:R-:W-:Y:S01]  /*d6e0*/  IMAD R3, R3, UR7, R8 ;  /* 0x0000000703037c24 */ /* 0x000fe2000f8e0208 */
[----:B------:R-:W-:Y:S01]  /*d6f0*/  LEA.HI R8, R7, R28, RZ, 0x3 ;  /* 0x0000001c07087211 */ /* 0x000fe200078f18ff */
[----:B------:R-:W-:Y:S01]  /*d700*/  ULDC.64 UR6, c[0x0][0xbe8] ;  /* 0x0002fa0000067ab9 */ /* 0x000fe20000000a00 */
[----:B------:R-:W-:Y:S01]  /*d710*/  IMAD.U32 R10, RZ, RZ, UR42 ;  /* 0x0000002aff0a7e24 */ /* 0x000fe2000f8e00ff */
[----:B------:R-:W-:Y:S01]  /*d720*/  SEL R13, RZ, 0xffffffff, P2 ;  /* 0xffffffffff0d7807 */ /* 0x000fe20001000000 */
[----:B------:R-:W-:Y:S01]  /*d730*/  IMAD.IADD R5, R5, 0x1, R3 ;  /* 0x0000000105057824 */ /* 0x000fe200078e0203 */
[----:B------:R-:W-:-:S02]  /*d740*/  LOP3.LUT R3, R8, 0xfffffff8, RZ, 0xc0, !PT ;  /* 0xfffffff808037812 */ /* 0x000fc400078ec0ff */
[----:B------:R-:W-:Y:S01]  /*d750*/  SHF.R.S32.HI R24, RZ, 0x3, R8 ;  /* 0x00000003ff187819 */ /* 0x000fe20000011408 */
[----:B------:R-:W-:Y:S01]  /*d760*/  IMAD.WIDE.U32 R4, R188, UR6, R4 ;  /* 0x00000006bc047c25 */ /* 0x000fe2000f8e0004 */
[----:B------:R-:W-:Y:S02]  /*d770*/  ISETP.GE.AND P3, PT, R2, UR8, PT ;  /* 0x0000000802007c0c */ /* 0x000fe4000bf66270 */
[----:B------:R-:W-:Y:S01]  /*d780*/  SHF.R.S32.HI R25, RZ, 0x1f, R228 ;  /* 0x0000001fff197819 */ /* 0x000fe200000114e4 */
[----:B------:R-:W-:Y:S01]  /*d790*/  IMAD.IADD R3, R28, 0x1, -R3 ;  /* 0x000000011c037824 */ /* 0x000fe200078e0a03 */
[----:B------:R-:W-:Y:S01]  /*d7a0*/  SEL R12, RZ, 0x1, P3 ;  /* 0x00000001ff0c7807 */ /* 0x000fe20001800000 */
[----:B------:R-:W-:Y:S01]  /*d7b0*/  IMAD R5, R188, UR7, R5 ;  /* 0x00000007bc057c24 */ /* 0x000fe2000f8e0205 */
[----:B-1----:R-:W-:Y:S01]  /*d7c0*/  ISETP.NE.AND P0, PT, R11, 0x1, PT ;  /* 0x000000010b00780c */ /* 0x002fe20003f05270 */
[----:B------:R-:W-:Y:S01]  /*d7d0*/  IMAD R3, R3, 0x20, R24 ;  /* 0x0000002003037824 */ /* 0x000fe200078e0218 */
[----:B------:R-:W-:Y:S01]  /*d7e0*/  ULDC.64 UR6, c[0x0][0xbf0] ;  /* 0x0002fc0000067ab9 */ /* 0x000fe20000000a00 */
[----:B------:R-:W-:Y:S01]  /*d7f0*/  IMAD.SHL.U32 R15, R13, 0x2, RZ ;  /* 0x000000020d0f7824 */ /* 0x000fe200078e00ff */
[----:B------:R-:W-:Y:S01]  /*d800*/  SEL R13, RZ, 0xffffffff, P1 ;  /* 0xffffffffff0d7807 */ /* 0x000fe20000800000 */
[----:B------:R-:W-:Y:S01]  /*d810*/  IMAD R10, R10, 0x40, R3 ;  /* 0x000000400a0a7824 */ /* 0x000fe200078e0203 */
[----:B------:R-:W-:Y:S01]  /*d820*/  ISETP.GE.AND P1, PT, R228, UR8, PT ;  /* 0x00000008e4007c0c */ /* 0x000fe2000bf26270 */
[----:B------:R-:W-:Y:S01]  /*d830*/  IMAD R3, R220, UR6, RZ ;  /* 0x00000006dc037c24 */ /* 0x000fe2000f8e02ff */
[----:B------:R-:W-:Y:S01]  /*d840*/  LOP3.LUT R12, R15, 0x2, R12, 0xe2, !PT ;  /* 0x000000020f0c7812 */ /* 0x000fe200078ee20c */
[----:B------:R-:W-:Y:S01]  /*d850*/  IMAD.WIDE.U32 R4, R187, UR6, R4 ;  /* 0x00000006bb047c25 */ /* 0x000fe2000f8e0004 */
[----:B------:R-:W-:-:S02]  /*d860*/  SHF.R.S32.HI R26, RZ, 0x1f, R191 ;  /* 0x0000001fff1a7819 */ /* 0x000fc400000114bf */
[----:B------:R-:W-:Y:S01]  /*d870*/  SHF.R.S32.HI R27, RZ, 0x1f, R192 ;  /* 0x0000001fff1b7819 */ /* 0x000fe200000114c0 */
[----:B------:R-:W0:Y:S01]  /*d880*/  @P0 LDC R7, c[0x0][0xcec] ;  /* 0x00033b00ff070b82 */ /* 0x000e220000000800 */
[----:B------:R-:W-:Y:S01]  /*d890*/  IMAD R9, R187, UR7, R3 ;  /* 0x00000007bb097c24 */ /* 0x000fe2000f8e0203 */
[----:B------:R-:W-:Y:S01]  /*d8a0*/  ULDC.64 UR6, c[0x0][0xbe0] ;  /* 0x0002f80000067ab9 */ /* 0x000fe20000000a00 */
[----:B------:R-:W-:Y:S01]  /*d8b0*/  IMAD.MOV.U32 R3, RZ, RZ, R10 ;  /* 0x000000ffff037224 */ /* 0x000fe200078e000a */
[----:B------:R-:W-:Y:S01]  /*d8c0*/  SHF.R.S32.HI R28, RZ, 0x1f, R229 ;  /* 0x0000001fff1c7819 */ /* 0x000fe200000114e5 */
[----:B------:R-:W-:Y:S01]  /*d8d0*/  IMAD.SHL.U32 R13, R13, 0x4, RZ ;  /* 0x000000040d0d7824 */ /* 0x000fe200078e00ff */
[----:B------:R-:W-:Y:S01]  /*d8e0*/  SHF.R.S32.HI R29, RZ, 0x1f, R190 ;  /* 0x0000001fff1d7819 */ /* 0x000fe200000114be */
[----:B------:R-:W-:Y:S01]  /*d8f0*/  IMAD.IADD R5, R5, 0x1, R9 ;  /* 0x0000000105057824 */ /* 0x000fe200078e0209 */
[----:B------:R-:W1:Y:S01]  /*d900*/  @P0 LDC R8, c[0x0][0xcf0] ;  /* 0x00033c00ff080b82 */ /* 0x000e620000000800 */
[----:B------:R-:W-:Y:S01]  /*d910*/  IMAD R23, R0, R11, RZ ;  /* 0x0000000b00177224 */ /* 0x000fe200078e02ff */
[----:B------:R-:W-:-:S02]  /*d920*/  LOP3.LUT R12, R13, 0x4, R12, 0xe2, !PT ;  /* 0x000000040d0c7812 */ /* 0x000fc400078ee20c */
[----:B------:R-:W-:Y:S02]  /*d930*/  SHF.R.S32.HI R30, RZ, 0x1f, R189 ;  /* 0x0000001fff1e7819 */ /* 0x000fe400000114bd */
[----:B------:R-:W-:Y:S01]  /*d940*/  SHF.R.S32.HI R31, RZ, 0x1f, R193 ;  /* 0x0000001fff1f7819 */ /* 0x000fe200000114c1 */
[----:B0-----:R-:W-:-:S05]  /*d950*/  @P0 IMAD.HI.U32 R7, R10, R7, RZ ;  /* 0x000000070a070227 */ /* 0x001fca00078e00ff */
[----:B-1----:R-:W-:Y:S02]  /*d960*/  @P0 SHF.R.U32.HI R3, RZ, R8, R7 ;  /* 0x00000008ff030219 */ /* 0x002fe40000011607 */
[----:B------:R-:W-:Y:S02]  /*d970*/  ISETP.GE.AND P0, PT, R191, UR8, PT ;  /* 0x00000008bf007c0c */ /* 0x000fe4000bf06270 */
[--C-:B------:R-:W-:Y:S01]  /*d980*/  SHF.R.S32.HI R7, RZ, 0x1f, R3.reuse ;  /* 0x0000001fff077819 */ /* 0x100fe20000011403 */
[----:B------:R-:W-:Y:S01]  /*d990*/  IMAD.MOV R9, RZ, RZ, -R3 ;  /* 0x000000ffff097224 */ /* 0x000fe200078e0a03 */
[----:B------:R-:W-:Y:S01]  /*d9a0*/  SEL R13, RZ, 0xffffffff, P0 ;  /* 0xffffffffff0d7807 */ /* 0x000fe20000000000 */
[----:B------:R-:W-:Y:S01]  /*d9b0*/  IMAD.WIDE.U32 R4, R3, UR6, R4 ;  /* 0x0000000603047c25 */ /* 0x000fe2000f8e0004 */
[----:B------:R-:W-:-:S03]  /*d9c0*/  ISETP.GE.AND P0, PT, R190, UR8, PT ;  /* 0x00000008be007c0c */ /* 0x000fc6000bf06270 */
[----:B------:R-:W-:Y:S02]  /*d9d0*/  IMAD R8, R7, UR6, RZ ;  /* 0x0000000607087c24 */ /* 0x000fe4000f8e02ff */
[----:B------:R-:W-:Y:S02]  /*d9e0*/  IMAD R7, R11, R9, R10 ;  /* 0x000000090b077224 */ /* 0x000fe400078e020a */
[----:B------:R-:W-:Y:S01]  /*d9f0*/  IMAD R9, R3, UR7, R8 ;  /* 0x0000000703097c24 */ /* 0x000fe2000f8e0208 */
[----:B------:R-:W-:Y:S01]  /*da00*/  SEL R8, RZ, 0xffffffff, P0 ;  /* 0xffffffffff087807 */ /* 0x000fe20000000000 */
[----:B------:R-:W-:Y:S01]  /*da10*/  IMAD.SHL.U32 R13, R13, 0x8, RZ ;  /* 0x000000080d0d7824 */ /* 0x000fe200078e00ff */
[----:B------:R-:W-:Y:S01]  /*da20*/  ISETP.GE.AND P0, PT, R189, UR8, PT ;  /* 0x00000008bd007c0c */ /* 0x000fe2000bf06270 */
[----:B------:R-:W-:Y:S01]  /*da30*/  IMAD.IADD R5, R5, 0x1, R9 ;  /* 0x0000000105057824 */ /* 0x000fe200078e0209 */
[----:B------:R-:W-:Y:S01]  /*da40*/  SHF.R.S32.HI R3, RZ, 0x1f, R7 ;  /* 0x0000001fff037819 */ /* 0x000fe20000011407 */
[----:B------:R-:W-:Y:S01]  /*da50*/  ULDC.64 UR6, c[0x0][0xbd8] ;  /* 0x0002f60000067ab9 */ /* 0x000fe20000000a00 */
[----:B------:R-:W-:Y:S01]  /*da60*/  LOP3.LUT R12, R13, 0x8, R12, 0xe2, !PT ;  /* 0x000000080d0c7812 */ /* 0x000fe200078ee20c */
[----:B------:R-:W-:Y:S01]  /*da70*/  IMAD.SHL.U32 R13, R8, 0x10, RZ ;  /* 0x00000010080d7824 */ /* 0x000fe200078e00ff */
[----:B------:R-:W-:Y:S01]  /*da80*/  SEL R9, RZ, 0xffffffff, P0 ;  /* 0xffffffffff097807 */ /* 0x000fe20000000000 */
[----:B------:R-:W-:Y:S01]  /*da90*/  IMAD R8, R3, UR6, RZ ;  /* 0x0000000603087c24 */ /* 0x000fe2000f8e02ff */
[----:B------:R-:W-:Y:S01]  /*daa0*/  ISETP.GE.AND P0, PT, R229, UR8, PT ;  /* 0x00000008e5007c0c */ /* 0x000fe2000bf06270 */
[----:B------:R-:W-:Y:S01]  /*dab0*/  IMAD.WIDE.U32 R4, R7, UR6, R4 ;  /* 0x0000000607047c25 */ /* 0x000fe2000f8e0004 */
[----:B------:R-:W-:-:S03]  /*dac0*/  LOP3.LUT R12, R13, 0x10, R12, 0xe2, !PT ;  /* 0x000000100d0c7812 */ /* 0x000fc600078ee20c */
[----:B------:R-:W-:Y:S02]  /*dad0*/  IMAD.SHL.U32 R9, R9, 0x20, RZ ;  /* 0x0000002009097824 */ /* 0x000fe400078e00ff */
[----:B------:R-:W-:Y:S01]  /*dae0*/  IMAD R3, R7, UR7, R8 ;  /* 0x0000000707037c24 */ /* 0x000fe2000f8e0208 */
[----:B------:R-:W-:Y:S01]  /*daf0*/  ULDC.64 UR6, c[0x0][0xb80] ;  /* 0x0002e00000067ab9 */ /* 0x000fe20000000a00 */
[----:B------:R-:W-:Y:S01]  /*db00*/  IMAD.U32 R13, RZ, RZ, UR42 ;  /* 0x0000002aff0d7e24 */ /* 0x000fe2000f8e00ff */
[----:B------:R-:W-:Y:S01]  /*db10*/  LOP3.LUT R12, R9, 0x20, R12, 0xe2, !PT ;  /* 0x00000020090c7812 */ /* 0x000fe200078ee20c */
[----:B------:R-:W-:Y:S01]  /*db20*/  IMAD.IADD R3, R5, 0x1, R3 ;  /* 0x0000000105037824 */ /* 0x000fe200078e0203 */
[----:B------:R-:W-:Y:S01]  /*db30*/  SEL R9, RZ, 0x40, P0 ;  /* 0x00000040ff097807 */ /* 0x000fe20000000000 */
[----:B------:R-:W-:Y:S01]  /*db40*/  IMAD R24, R13, 0x40, R24 ;  /* 0x000000400d187824 */ /* 0x000fe200078e0218 */
[----:B------:R-:W-:Y:S02]  /*db50*/  LEA R7, P0, R4, UR6, 0x1 ;  /* 0x0000000604077c11 */ /* 0x000fe4000f8008ff */
[----:B------:R-:W-:-:S02]  /*db60*/  LOP3.LUT R18, R12, R9, RZ, 0xfc, !PT ;  /* 0x000000090c127212 */ /* 0x000fc400078efcff */
[----:B------:R-:W-:Y:S01]  /*db70*/  LEA.HI.X R3, R4, UR7, R3, 0x1, P0 ;  /* 0x0000000704037c11 */ /* 0x000fe200080f0c03 */
[----:B------:R0:W1:Y:S01]  /*db80*/  SHFL.IDX PT, R8, R7, RZ, 0x181f ;  /* 0x00181fff07087589 */ /* 0x00006200000e0000 */
[----:B------:R-:W-:Y:S02]  /*db90*/  ISETP.GE.AND P0, PT, R24, R23, PT ;  /* 0x000000171800720c */ /* 0x000fe40003f06270 */
[----:B------:R-:W-:Y:S01]  /*dba0*/  SEL R5, RZ, 0x80, P1 ;  /* 0x00000080ff057807 */ /* 0x000fe20000800000 */
[----:B------:R0:W2:Y:S03]  /*dbb0*/  SHFL.IDX PT, R9, R3, RZ, 0x181f ;  /* 0x00181fff03097589 */ /* 0x0000a600000e0000 */
[----:B------:R-:W-:-:S07]  /*dbc0*/  LOP3.LUT R22, R18, R5, RZ, 0xfc, !PT ;  /* 0x0000000512167212 */ /* 0x000fce00078efcff */
[----:B0-----:R-:W-:Y:S05]  /*dbd0*/  @P0 BRA `(.L_x_1097) ;  /* 0x00000000007c0947 */ /* 0x001fea0003800000 */
[----:B------:R-:W-:Y:S02]  /*dbe0*/  ISETP.GE.AND P2, PT, R193, UR8, PT ;  /* 0x00000008c1007c0c */ /* 0x000fe4000bf46270 */
[----:B------:R-:W-:Y:S02]  /*dbf0*/  ISETP.GE.AND P1, PT, R2, UR8, PT ;  /* 0x0000000802007c0c */ /* 0x000fe4000bf26270 */
[----:B------:R-:W-:Y:S02]  /*dc00*/  ISETP.GE.AND P5, PT, R192, UR8, PT ;  /* 0x00000008c0007c0c */ /* 0x000fe4000bfa6270 */
[----:B------:R-:W-:-:S07]  /*dc10*/  ISETP.GE.AND P3, PT, R191, UR8, PT ;  /* 0x00000008bf007c0c */ /* 0x000fce000bf66270 */
[CC--:B-1----:R-:W-:Y:S02]  /*dc20*/  @!P2 LEA R10, P0, R193.reuse, R8.reuse, 0x1 ;  /* 0x00000008c10aa211 */ /* 0x0c2fe400078008ff */
        /* <DEDUP_REMOVED lines=26> */
.L_x_1097:
[----:B------:R-:W-:Y:S05]  /*ddd0*/  BSYNC B1 ;  /* 0x0000000000017941 */ /* 0x000fea0003800000 */
.L_x_1096:
        /* <DEDUP_REMOVED lines=20> */
[-C--:B------:R-:W-:Y:S02]  /*df20*/  @!P2 LEA R20, P6, R190, R8.reuse, 0x1 ;  /* 0x00000008be14a211 */ /* 0x080fe400078c08ff */
        /* <DEDUP_REMOVED lines=15> */
.L_x_1090:
[----:B------:R-:W-:Y:S05]  /*e020*/  BSYNC B0 ;  /* 0x0000000000007941 */ /* 0x000fea0003800000 */
.L_x_1083:
[----:B------:R-:W-:Y:S02]  /*e030*/  ULDC UR6, c[0x0][0xd3c] ;  /* 0x00034f0000067ab9 */ /* 0x000fe40000000800 */
[----:B------:R-:W-:-:S06]  /*e040*/  UISETP.GE.AND UP0, UPT, UR5, UR6, UPT ;  /* 0x000000060500728c */ /* 0x000fcc000bf06270 */
[----:B------:R-:W-:-:S13]  /*e050*/  PLOP3.LUT P0, PT, PT, PT, UP0, 0x80, 0x0 ;  /* 0x000000000000781c */ /* 0x000fda0003f0f008 */
[----:B------:R-:W-:Y:S05]  /*e060*/  @!P0 BRA `(.L_x_1098) ;  /* 0xffffff3000dc8947 */ /* 0x000fea000383ffff */
[----:B------:R-:W-:Y:S05]  /*e070*/  EXIT ;  /* 0x000000000000794d */ /* 0x000fea0003800000 */
.L_x_1053:
[----:B------:R-:W-:-:S08]  /*e080*/  NOP ;  /* 0x0000000000007918 */ /* 0x000fd00000000000 */
[----:B------:R-:W0:-:S00]  /*e090*/  USETMAXREG.DEALLOC.CTAPOOL 0x18 ;  /* 0x00000018000079c8 */ /* 0x000e0000080e0500 */
[----:B0-----:R-:W-:Y:S01]  /*e0a0*/  LOP3.LUT R0, R0, 0x3, RZ, 0xc0, !PT ;  /* 0x0000000300007812 */ /* 0x001fe200078ec0ff */
[----:B------:R-:W-:Y:S01]  /*e0b0*/  IMAD.MOV.U32 R7, RZ, RZ, RZ ;  /* 0x000000ffff077224 */ /* 0x000fe200078e00ff */
[----:B------:R-:W-:-:S04]  /*e0c0*/  LOP3.LUT R19, R19, 0xffffffbf, RZ, 0xc0, !PT ;  /* 0xffffffbf13137812 */ /* 0x000fc800078ec0ff */
[----:B------:R-:W0:Y:S02]  /*e0d0*/  SHFL.IDX PT, R0, R0, RZ, 0x1f ;  /* 0x00001fff00007589 */ /* 0x000e2400000e0000 */
[----:B0-----:R-:W-:-:S13]  /*e0e0*/  ISETP.NE.AND P0, PT, R0, RZ, PT ;  /* 0x000000ff0000720c */ /* 0x001fda0003f05270 */
[----:B------:R-:W-:Y:S01]  /*e0f0*/  @P0 LOP3.LUT R19, R19, 0x40, RZ, 0xfc, !PT ;  /* 0x0000004013130812 */ /* 0x000fe200078efcff */
[----:B------:R-:W-:Y:S06]  /*e100*/  @!P0 BRA `(.L_x_1099) ;  /* 0x0000000000248947 */ /* 0x000fec0003800000 */
[----:B------:R-:W0:Y:S08]  /*e110*/  S2UR UR5, SR_CgaCtaId ;  /* 0x00000000000579c3 */ /* 0x000e300000008800 */
[----:B------:R-:W-:Y:S06]  /*e120*/  BAR.SYNC.DEFER_BLOCKING 0x5, 0x180 ;  /* 0x0146000000007b1d */ /* 0x000fec0000010000 */
[----:B------:R-:W-:-:S02]  /*e130*/  UMOV UR4, 0x400 ;  /* 0x0000040000047882 */ /* 0x000fc40000000000 */
[----:B0-----:R-:W-:-:S09]  /*e140*/  ULEA UR4, UR5, UR4, 0x18 ;  /* 0x0000000405047291 */ /* 0x001fd2000f8ec03f */
[----:B------:R-:W0:Y:S04]  /*e150*/  LDS.128 R8, [UR4+0x388d0] ;  /* 0x0388d004ff087984 */ /* 0x000e280008000c00 */
[----:B0-----:R2:W-:Y:S04]  /*e160*/  STL.64 [R1], R8 ;  /* 0x0000000801007387 */ /* 0x0015e80000100a00 */
[----:B------:R2:W-:Y:S01]  /*e170*/  STL.64 [R1+0x8], R10 ;  /* 0x0000080a01007387 */ /* 0x0005e20000100a00 */
[----:B------:R-:W-:Y:S06]  /*e180*/  BAR.ARV 0x4, 0x180 ;  /* 0x0106000000007b1d */ /* 0x000fec0000002000 */
[----:B------:R-:W-:Y:S05]  /*e190*/  BRA `(.L_x_1100) ;  /* 0x0000000800a47947 */ /* 0x000fea0003800000 */
.L_x_1099:
[----:B------:R-:W-:Y:S01]  /*e1a0*/  LOP3.LUT R0, R6, 0x1f, RZ, 0xc0, !PT ;  /* 0x0000001f06007812 */ /* 0x000fe200078ec0ff */
        /* <DEDUP_REMOVED lines=42> */
.L_x_1103:
        /* <DEDUP_REMOVED lines=38> */
.L_x_1101:
        /* <DEDUP_REMOVED lines=20> */
.L_x_1104:
        /* <DEDUP_REMOVED lines=54> */
.L_x_1102:
[----:B------:R-:W-:Y:S01]  /*eb50*/  IMAD.U32 R2, RZ, RZ, UR6 ;  /* 0x00000006ff027e24 */ /* 0x000fe2000f8e00ff */
[----:B------:R1:W-:Y:S04]  /*eb60*/  STL [R1+0x4], RZ ;  /* 0x000004ff01007387 */ /* 0x0003e80000100800 */
[----:B------:R1:W-:Y:S04]  /*eb70*/  STL [R1+0x8], RZ ;  /* 0x000008ff01007387 */ /* 0x0003e80000100800 */
[----:B------:R1:W-:Y:S02]  /*eb80*/  STL [R1], R2 ;  /* 0x0000000201007387 */ /* 0x0003e40000100800 */
.L_x_1105:
        /* <DEDUP_REMOVED lines=10> */
.L_x_1100:
[----:B0-----:R-:W3:Y:S01]  /*ec30*/  LDL R0, [R1+0xc] ;  /* 0x00000c0001007983 */ /* 0x001ee20000100800 */
[----:B------:R-:W-:-:S03]  /*ec40*/  ULDC UR4, c[0x0][0xd3c] ;  /* 0x00034f0000047ab9 */ /* 0x000fc60000000800 */
[----:B------:R0:W-:Y:S01]  /*ec50*/  STL [R1+0x10], RZ ;  /* 0x000010ff01007387 */ /* 0x0001e20000100800 */
[----:B---3--:R-:W-:Y:S01]  /*ec60*/  ISETP.GE.AND P0, PT, R0, UR4, PT ;  /* 0x0000000400007c0c */ /* 0x008fe2000bf06270 */
[----:B------:R-:W-:-:S05]  /*ec70*/  IMAD.MOV.U32 R0, RZ, RZ, 0x1 ;  /* 0x00000001ff007424 */ /* 0x000fca00078e00ff */
[----:B------:R0:W-:Y:S04]  /*ec80*/  STL [R1+0x18], R0 ;  /* 0x0000180001007387 */ /* 0x0001e80000100800 */
[----:B------:R0:W-:Y:S03]  /*ec90*/  STL [R1+0x64], RZ ;  /* 0x000064ff01007387 */ /* 0x0001e60000100800 */
[----:B------:R-:W-:Y:S05]  /*eca0*/  @P0 BRA `(.L_x_1106) ;  /* 0x0000007000bc0947 */ /* 0x000fea0003800000 */
[----:B------:R-:W3:Y:S01]  /*ecb0*/  S2UR UR5, SR_CgaCtaId ;  /* 0x00000000000579c3 */ /* 0x000ee20000008800 */
[C---:B0-----:R-:W-:Y:S01]  /*ecc0*/  IMAD.SHL.U32 R0, R6.reuse, 0x8, RZ ;  /* 0x0000000806007824 */ /* 0x041fe200078e00ff */
[----:B------:R-:W-:Y:S01]  /*ecd0*/  LOP3.LUT R4, R6, 0x7f, RZ, 0xc0, !PT ;  /* 0x0000007f06047812 */ /* 0x000fe200078ec0ff */
[----:B------:R-:W-:Y:S01]  /*ece0*/  UMOV UR4, 0x400 ;  /* 0x0000040000047882 */ /* 0x000fe20000000000 */
[----:B------:R-:W-:Y:S01]  /*ecf0*/  BSSY B8, `(.L_x_1106) ;  /* 0x000072a000087945 */ /* 0x000fe20003800000 */
[----:B------:R-:W-:Y:S01]  /*ed00*/  ULDC UR36, c[0x0][0xc] ;  /* 0x0000030000247ab9 */ /* 0x000fe20000000800 */
[----:B------:R-:W-:Y:S01]  /*ed10*/  LOP3.LUT R3, R0, 0x1f8, RZ, 0xc0, !PT ;  /* 0x000001f800037812 */ /* 0x000fe200078ec0ff */
[----:B-1----:R-:W-:Y:S01]  /*ed20*/  IMAD.SHL.U32 R2, R4, 0x8, RZ ;  /* 0x0000000804027824 */ /* 0x002fe200078e00ff */
[----:B------:R-:W-:Y:S01]  /*ed30*/  LOP3.LUT R0, R0, 0x38, RZ, 0xc0, !PT ;  /* 0x0000003800007812 */ /* 0x000fe200078ec0ff */
[----:B------:R-:W-:Y:S01]  /*ed40*/  ULDC.64 UR40, c[0x0][0x198] ;  /* 0x0000660000287ab9 */ /* 0x000fe20000000a00 */
[----:B------:R-:W-:Y:S01]  /*ed50*/  LOP3.LUT R3, R3, 0x38, R6, 0x78, !PT ;  /* 0x0000003803037812 */ /* 0x000fe200078e7806 */
[----:B------:R-:W-:-:S03]  /*ed60*/  IMAD.SHL.U32 R6, R6, 0x10, RZ ;  /* 0x0000001006067824 */ /* 0x000fc600078e00ff */
[----:B------:R-:W-:Y:S02]  /*ed70*/  LOP3.LUT R3, R3, 0x200, R2, 0xf8, !PT ;  /* 0x0000020003037812 */ /* 0x000fe400078ef802 */
[----:B------:R-:W-:-:S04]  /*ed80*/  SHF.R.U32.HI R2, RZ, 0x3, R4 ;  /* 0x00000003ff027819 */ /* 0x000fc80000011604 */
[----:B------:R-:W-:Y:S01]  /*ed90*/  LOP3.LUT R4, R2, 0x70, R6, 0xf8, !PT ;  /* 0x0000007002047812 */ /* 0x000fe200078ef806 */
[----:B------:R-:W-:Y:S01]  /*eda0*/  IMAD.MOV.U32 R2, RZ, RZ, 0x1 ;  /* 0x00000001ff027424 */ /* 0x000fe200078e00ff */
[C---:B------:R-:W-:Y:S01]  /*edb0*/  LOP3.LUT R4, R0.reuse, 0x40, RZ, 0xfc, !PT ;  /* 0x0000004000047812 */ /* 0x040fe200078efcff */
[----:B---3--:R-:W-:Y:S01]  /*edc0*/  ULEA UR4, UR5, UR4, 0x18 ;  /* 0x0000000405047291 */ /* 0x008fe2000f8ec03f */
[----:B------:R-:W-:-:S05]  /*edd0*/  LOP3.LUT R4, R0, 0x100, RZ, 0xfc, !PT ;  /* 0x0000010000047812 */ /* 0x000fca00078efcff */
[----:B------:R-:W-:-:S04]  /*ede0*/  IMAD.U32 R18, RZ, RZ, UR4 ;  /* 0x00000004ff127e24 */ /* 0x000fc8000f8e00ff */
[----:B------:R-:W-:-:S05]  /*edf0*/  IMAD R3, R3, 0x2, R18 ;  /* 0x0000000203037824 */ /* 0x000fca00078e0212 */
[----:B------:R0:W-:Y:S04]  /*ee00*/  STL [R1+0x14], R3 ;  /* 0x0000140301007387 */ /* 0x0001e80000100800 */
[----:B------:R-:W-:Y:S04]  /*ee10*/  STL [R1+0x64], RZ ;  /* 0x000064ff01007387 */ /* 0x000fe80000100800 */
[----:B------:R1:W-:Y:S01]  /*ee20*/  STL [R1+0x18], R2 ;  /* 0x0000180201007387 */ /* 0x0003e20000100800 */
[----:B0-----:R-:W-:-:S03]  /*ee30*/  LOP3.LUT R3, R0, 0x80, RZ, 0xfc, !PT ;  /* 0x0000008000037812 */ /* 0x001fc600078efcff */
[----:B------:R0:W-:Y:S01]  /*ee40*/  STL [R1+0x10], RZ ;  /* 0x000010ff01007387 */ /* 0x0001e20000100800 */
[C---:B------:R-:W-:Y:S02]  /*ee50*/  LOP3.LUT R3, R0.reuse, 0x140, RZ, 0xfc, !PT ;  /* 0x0000014000037812 */ /* 0x040fe400078efcff */
[C---:B-1----:R-:W-:Y:S02]  /*ee60*/  LOP3.LUT R2, R0.reuse, 0xc0, RZ, 0xfc, !PT ;  /* 0x000000c000027812 */ /* 0x042fe400078efcff */
[C---:B------:R-:W-:Y:S02]  /*ee70*/  LOP3.LUT R2, R0.reuse, 0x180, RZ, 0xfc, !PT ;  /* 0x0000018000027812 */ /* 0x040fe400078efcff */
[----:B0-----:R-:W-:-:S07]  /*ee80*/  LOP3.LUT R0, R0, 0x1c0, RZ, 0xfc, !PT ;  /* 0x000001c000007812 */ /* 0x001fce00078efcff */
.L_x_1230:
[----:B---3--:R-:W3:Y:S01]  /*ee90*/  LDL R0, [R1+0xc] ;  /* 0x00000c0001007983 */ /* 0x008ee20000100800 */
[----:B-1----:R-:W3:Y:S01]  /*eea0*/  LDC.64 R2, c[0x0][0xd88] ;  /* 0x00036200ff027b82 */ /* 0x002ee20000000a00 */
[----:B------:R-:W-:Y:S05]  /*eeb0*/  YIELD ;  /* 0x0000000000007946 */ /* 0x000fea0003800000 */
[----:B------:R-:W-:Y:S01]  /*eec0*/  ULDC.64 UR4, c[0x0][0xb20] ;  /* 0x0002c80000047ab9 */ /* 0x000fe20000000a00 */
[----:B--2---:R-:W-:Y:S01]  /*eed0*/  IMAD.MOV.U32 R6, RZ, RZ, RZ ;  /* 0x000000ffff067224 */ /* 0x004fe200078e00ff */
[----:B------:R-:W-:Y:S01]  /*eee0*/  ISETP.NE.U32.AND P0, PT, RZ, UR4, PT ;  /* 0x00000004ff007c0c */ /* 0x000fe2000bf05070 */
[----:B------:R-:W-:Y:S01]  /*eef0*/  ULDC.64 UR6, c[0x0][0xb10] ;  /* 0x0002c40000067ab9 */ /* 0x000fe20000000a00 */
[----:B------:R-:W-:Y:S01]  /*ef00*/  ULDC.64 UR8, c[0x0][0xb00] ;  /* 0x0002c00000087ab9 */ /* 0x000fe20000000a00 */
[----:B---3--:R-:W-:-:S05]  /*ef10*/  IMAD.WIDE R2, R0, 0x4, R2 ;  /* 0x0000000400027825 */ /* 0x008fca00078e0202 */
[----:B0-2---:R-:W2:Y:S01]  /*ef20*/  LDG.E R10, desc[UR38][R2.64] ;  /* 0x00000026020a7981 */ /* 0x005ea2000c1e1900 */
        /* <DEDUP_REMOVED lines=46> */
.L_x_1107:
        /* <DEDUP_REMOVED lines=18> */
.L_x_1108:
[----:B------:R-:W-:Y:S05]  /*f330*/  @!P0 BRA `(.L_x_1109) ;  /* 0x00000000000c8947 */ /* 0x000fea0003800000 */
[----:B------:R-:W2:Y:S04]  /*f340*/  LDG.E R6, desc[UR38][R4.64] ;  /* 0x0000002604067981 */ /* 0x000ea8000c1e1900 */
[----:B------:R-:W2:Y:S02]  /*f350*/  LDG.E R4, desc[UR38][R4.64+0x4] ;  /* 0x0000042604047981 */ /* 0x000ea4000c1e1900 */
[----:B--2---:R-:W-:-:S07]  /*f360*/  IMAD.IADD R6, R4, 0x1, -R6 ;  /* 0x0000000104067824 */ /* 0x004fce00078e0a06 */
.L_x_1109:
[----:B-----5:R-:W-:Y:S01]  /*f370*/  IMAD.IADD R6, R6, 0x1, -R0 ;  /* 0x0000000106067824 */ /* 0x020fe200078e0a00 */
[----:B------:R-:W-:Y:S01]  /*f380*/  LOP3.LUT R9, R2, 0xff, RZ, 0xc0, !PT ;  /* 0x000000ff02097812 */ /* 0x000fe200078ec0ff */
[----:B------:R-:W-:Y:S01]  /*f390*/  IMAD.MOV.U32 R4, RZ, RZ, RZ ;  /* 0x000000ffff047224 */ /* 0x000fe200078e00ff */
[----:B------:R-:W-:Y:S01]  /*f3a0*/  BSSY B0, `(.L_x_1110) ;  /* 0x000002a000007945 */ /* 0x000fe20003800000 */
[C---:B------:R-:W-:Y:S01]  /*f3b0*/  VIADD R0, R6.reuse, 0x3f ;  /* 0x0000003f06007836 */ /* 0x040fe20000000000 */
[----:B------:R-:W-:Y:S01]  /*f3c0*/  ISETP.GE.AND P0, PT, R6, 0x1, PT ;  /* 0x000000010600780c */ /* 0x000fe20003f06270 */
[----:B------:R-:W-:Y:S01]  /*f3d0*/  IMAD.MOV.U32 R10, RZ, RZ, R4 ;  /* 0x000000ffff0a7224 */ /* 0x000fe200078e0004 */
[----:B------:R3:W-:Y:S02]  /*f3e0*/  STL [R1+0x40], R4 ;  /* 0x0000400401007387 */ /* 0x0007e40000100800 */
[----:B-1----:R-:W-:-:S04]  /*f3f0*/  SHF.R.S32.HI R3, RZ, 0x1f, R0 ;  /* 0x0000001fff037819 */ /* 0x002fc80000011400 */
[----:B------:R-:W-:-:S04]  /*f400*/  LEA.HI R3, R3, R0, RZ, 0x6 ;  /* 0x0000000003037211 */ /* 0x000fc800078f30ff */
[----:B------:R-:W-:-:S05]  /*f410*/  SHF.R.S32.HI R8, RZ, 0x6, R3 ;  /* 0x00000006ff087819 */ /* 0x000fca0000011403 */
[----:B------:R3:W-:Y:S04]  /*f420*/  STL [R1+0x54], R8 ;  /* 0x0000540801007387 */ /* 0x0007e80000100800 */
[----:B------:R3:W-:Y:S01]  /*f430*/  STL [R1+0x68], R9 ;  /* 0x0000680901007387 */ /* 0x0007e20000100800 */
[----:B------:R-:W-:Y:S05]  /*f440*/  @!P0 BRA `(.L_x_1111) ;  /* 0x00000000007c8947 */ /* 0x000fea0003800000 */
[----:B------:R-:W-:-:S04]  /*f450*/  SHF.R.U32.HI R0, RZ, 0x10, R2 ;  /* 0x00000010ff007819 */ /* 0x000fc80000011602 */
[----:B------:R-:W-:-:S13]  /*f460*/  ISETP.NE.AND P0, PT, R0, RZ, PT ;  /* 0x000000ff0000720c */ /* 0x000fda0003f05270 */
[----:B------:R-:W3:Y:S02]  /*f470*/  @!P0 LDC R0, c[0x0][0xae8] ;  /* 0x0002ba00ff008b82 */ /* 0x000ee40000000800 */
[----:B---3--:R-:W-:-:S04]  /*f480*/  IABS R4, R0 ;  /* 0x0000000000047213 */ /* 0x008fc80000000000 */
        /* <DEDUP_REMOVED lines=27> */
.L_x_1111:
[----:B------:R-:W-:Y:S05]  /*f640*/  BSYNC B0 ;  /* 0x0000000000007941 */ /* 0x000fea0003800000 */
.L_x_1110:
        /* <DEDUP_REMOVED lines=13> */
[----:B------:R-:W-:Y:S02]  /*f720*/  VOTEU.ANY UR4, UPT, PT ;  /* 0x0000000000047886 */ /* 0x000fe400038e0100 */
[----:B------:R-:W4:Y:S08]  /*f730*/  FLO.U32 R0, UR4 ;  /* 0x0000000400007d00 */ /* 0x000f3000080e0000 */
[----:B---3--:R-:W3:Y:S01]  /*f740*/  POPC R4, UR4 ;  /* 0x0000000400047d09 */ /* 0x008ee20008000000 */
[----:B----4-:R-:W-:-:S02]  /*f750*/  ISETP.EQ.U32.AND P0, PT, R0, R2, PT ;  /* 0x000000020000720c */ /* 0x010fc40003f02070 */
[----:B------:R-:W3:Y:S11]  /*f760*/  LDC.64 R2, c[0x0][0xd60] ;  /* 0x00035800ff027b82 */ /* 0x000ef60000000a00 */
[----:B---3--:R-:W3:Y:S04]  /*f770*/  @P0 ATOMG.E.ADD.STRONG.GPU PT, R2, desc[UR38][R2.64], R4 ;  /* 0x00000004020209a8 */ /* 0x008ee800081ee1e6 */
[----:B---3--:R3:W4:Y:S02]  /*f780*/  SHFL.IDX PT, R2, R2, R0, 0x1f ;  /* 0x00001f0002027589 */ /* 0x00872400000e0000 */
[----:B---3--:R-:W3:Y:S02]  /*f790*/  S2R R0, SR_LTMASK ;  /* 0x0000000000007919 */ /* 0x008ee40000003900 */
[----:B---3--:R-:W-:-:S06]  /*f7a0*/  LOP3.LUT R0, R0, UR4, RZ, 0xc0, !PT ;  /* 0x0000000400007c12 */ /* 0x008fcc000f8ec0ff */
[----:B------:R-:W4:Y:S02]  /*f7b0*/  POPC R0, R0 ;  /* 0x0000000000007309 */ /* 0x000f240000000000 */
[----:B----4-:R-:W-:-:S05]  /*f7c0*/  IADD3 R0, R2, UR36, R0 ;  /* 0x0000002402007c10 */ /* 0x010fca000fffe000 */
[----:B------:R4:W-:Y:S01]  /*f7d0*/  STL [R1], R0 ;  /* 0x0000000001007387 */ /* 0x0009e20000100800 */
[----:B------:R-:W-:Y:S05]  /*f7e0*/  BRA `(.L_x_1114) ;  /* 0x0000005800847947 */ /* 0x000fea0003800000 */
.L_x_1113:
        /* <DEDUP_REMOVED lines=8> */
[----:B---3--:R-:W-:Y:S02]  /*f870*/  IMAD.U32 R4, RZ, RZ, UR6 ;  /* 0x00000006ff047e24 */ /* 0x008fe4000f8e00ff */
[----:B------:R-:W3:Y:S01]  /*f880*/  LDC.64 R2, c[0x4][R2] ;  /* 0x0100000002027b82 */ /* 0x000ee20000000a00 */
[----:B------:R-:W-:Y:S02]  /*f890*/  IMAD.U32 R5, RZ, RZ, UR7 ;  /* 0x00000007ff057e24 */ /* 0x000fe4000f8e00ff */
[----:B------:R-:W-:Y:S02]  /*f8a0*/  IMAD.U32 R6, RZ, RZ, UR8 ;  /* 0x00000008ff067e24 */ /* 0x000fe4000f8e00ff */
[----:B--2---:R-:W-:-:S02]  /*f8b0*/  IMAD.U32 R7, RZ, RZ, UR9 ;  /* 0x00000009ff077e24 */ /* 0x004fc4000f8e00ff */
[----:B-1----:R-:W-:Y:S02]  /*f8c0*/  IMAD.U32 R10, RZ, RZ, UR4 ;  /* 0x00000004ff0a7e24 */ /* 0x002fe4000f8e00ff */
[----:B0-----:R-:W-:Y:S02]  /*f8d0*/  IMAD.U32 R11, RZ, RZ, UR5 ;  /* 0x00000005ff0b7e24 */ /* 0x001fe4000f8e00ff */
[----:B------:R-:W-:Y:S02]  /*f8e0*/  IMAD.MOV.U32 R8, RZ, RZ, 0x70 ;  /* 0x00000070ff087424 */ /* 0x000fe400078e00ff */
[----:B------:R-:W-:Y:S02]  /*f8f0*/  IMAD.MOV.U32 R12, RZ, RZ, 0x1 ;  /* 0x00000001ff0c7424 */ /* 0x000fe400078e00ff */
[----:B------:R-:W-:-:S07]  /*f900*/  IMAD.MOV.U32 R13, RZ, RZ, RZ ;  /* 0x000000ffff0d7224 */ /* 0x000fce00078e00ff */
[----:B------:R-:W-:-:S07]  /*f910*/  LEPC R20, `(.L_x_1116) ;  /* 0x000000001014794e */ /* 0x000fce0000000000 */
[----:B---3--:R-:W-:Y:S05]  /*f920*/  CALL.ABS.NOINC R2 ;  /* 0x0000000002007343 */ /* 0x008fea0003c00000 */
.L_x_1116:
[----:B------:R-:W-:Y:S05]  /*f930*/  BSYNC B6 ;  /* 0x0000000000067941 */ /* 0x000fea0003800000 */
.L_x_1115:
        /* <DEDUP_REMOVED lines=9> */
[----:B---3--:R-:W-:Y:S02]  /*f9d0*/  IMAD.U32 R4, RZ, RZ, UR6 ;  /* 0x00000006ff047e24 */ /* 0x008fe4000f8e00ff */
        /* <DEDUP_REMOVED lines=9> */
[----:B----4-:R-:W-:Y:S05]  /*fa70*/  CALL.ABS.NOINC R2 ;  /* 0x0000000002007343 */ /* 0x010fea0003c00000 */
.L_x_1119:
        /* <DEDUP_REMOVED lines=16> */
.L_x_1118:
[----:B------:R-:W-:Y:S05]  /*fb80*/  BSYNC B6 ;  /* 0x0000000000067941 */ /* 0x000fea0003800000 */
.L_x_1117:
[----:B---3--:R-:W3:Y:S01]  /*fb90*/  LDL.LU R4, [R1+0x1c] ;  /* 0x00001c0001047983 */ /* 0x008ee20000300800 */
[----:B------:R-:W-:-:S03]  /*fba0*/  ULDC.64 UR4, c[0x0][0xaf0] ;  /* 0x0002bc0000047ab9 */ /* 0x000fc60000000a00 */
[----:B--2---:R-:W2:Y:S01]  /*fbb0*/  LDL R7, [R1+0x8] ;  /* 0x0000080001077983 */ /* 0x004ea20000100800 */
[----:B------:R-:W-:-:S03]  /*fbc0*/  ISETP.NE.U32.AND P0, PT, RZ, UR4, PT ;  /* 0x00000004ff007c0c */ /* 0x000fc6000bf05070 */
[----:B------:R-:W4:Y:S01]  /*fbd0*/  LDL R0, [R1+0x3c] ;  /* 0x00003c0001007983 */ /* 0x000f220000100800 */
[----:B------:R-:W-:-:S13]  /*fbe0*/  ISETP.NE.AND.EX P0, PT, RZ, UR5, PT, P0 ;  /* 0x00000005ff007c0c */ /* 0x000fda000bf05300 */
[----:B------:R-:W-:-:S04]  /*fbf0*/  @P0 IADD3 R2, P1, R16, UR4, RZ ;  /* 0x0000000410020c10 */ /* 0x000fc8000ff3e0ff */
[----:B---3--:R-:W-:Y:S01]  /*fc00*/  @P0 IADD3.X R3, R4, UR5, RZ, P1, !PT ;  /* 0x0000000504030c10 */ /* 0x008fe20008ffe4ff */
[----:B------:R-:W-:-:S04]  /*fc10*/  ULDC.64 UR4, c[0x0][0xb00] ;  /* 0x0002c00000047ab9 */ /* 0x000fc80000000a00 */
[----:B--2---:R2:W3:Y:S02]  /*fc20*/  @P0 LDG.E R7, desc[UR38][R2.64] ;  /* 0x0000002602070981 */ /* 0x0044e4000c1e1900 */
[----:B--2---:R-:W2:Y:S01]  /*fc30*/  LDC.64 R2, c[0x0][0x418] ;  /* 0x00010600ff027b82 */ /* 0x004ea20000000a00 */
[----:B----4-:R-:W-:Y:S01]  /*fc40*/  VIADD R0, R0, 0xffffffff ;  /* 0xffffffff00007836 */ /* 0x010fe20000000000 */
[----:B---3--:R-:W-:Y:S01]  /*fc50*/  SHF.R.S32.HI R8, RZ, 0x1f, R7 ;  /* 0x0000001fff087819 */ /* 0x008fe20000011407 */
[----:B------:R3:W-:Y:S04]  /*fc60*/  @P0 STL [R1+0x8], R7 ;  /* 0x0000080701000387 */ /* 0x0007e80000100800 */
[----:B------:R3:W-:Y:S01]  /*fc70*/  STL [R1+0x1c], R8 ;  /* 0x00001c0801007387 */ /* 0x0007e20000100800 */
[----:B--2---:R-:W-:Y:S01]  /*fc80*/  LOP3.LUT P0, RZ, R2, UR4, RZ, 0xfc, !PT ;  /* 0x0000000402ff7c12 */ /* 0x004fe2000f80fcff */
[----:B------:R-:W-:-:S03]  /*fc90*/  UMOV UR4, 0xffffffff ;  /* 0xffffffff00047882 */ /* 0x000fc60000000000 */
[----:B------:R-:W-:-:S04]  /*fca0*/  LOP3.LUT P0, RZ, R3, UR5, RZ, 0xfc, P0 ;  /* 0x0000000503ff7c12 */ /* 0x000fc8000800fcff */
[----:B------:R-:W-:Y:S01]  /*fcb0*/  SEL R16, R7, RZ, !P0 ;  /* 0x000000ff07107207 */ /* 0x000fe20004000000 */
[----:B---3--:R-:W-:Y:S08]  /*fcc0*/  BRA.DIV UR4, `(.L_x_1120) ;  /* 0x0000006a04147947 */ /* 0x008ff0000b800000 */
[----:B------:R-:W2:Y:S02]  /*fcd0*/  S2R R4, SR_TID.X ;  /* 0x0000000000047919 */ /* 0x000ea40000002100 */
[----:B--2---:R-:W-:-:S04]  /*fce0*/  SHF.R.U32.HI R4, RZ, 0x5, R4 ;  /* 0x00000005ff047819 */ /* 0x004fc80000011604 */
[----:B------:R-:W-:-:S05]  /*fcf0*/  LOP3.LUT R4, R4, 0x3, RZ, 0xc0, !PT ;  /* 0x0000000304047812 */ /* 0x000fca00078ec0ff */
[----:B------:R2:W3:Y:S02]  /*fd00*/  SHFL.IDX PT, R14, R4, RZ, 0x1f ;  /* 0x00001fff040e7589 */ /* 0x0004e400000e0000 */
.L_x_1245:
[----:B------:R4:W-:Y:S01]  /*fd10*/  STL [R1+0x30], R0 ;  /* 0x0000300001007387 */ /* 0x0009e20000100800 */
[----:B---3--:R-:W-:Y:S02]  /*fd20*/  ISETP.NE.AND P0, PT, R14, RZ, PT ;  /* 0x000000ff0e00720c */ /* 0x008fe40003f05270 */
[----:B------:R-:W-:Y:S02]  /*fd30*/  PLOP3.LUT P1, PT, PT, PT, PT, 0x8, 0x0 ;  /* 0x000000000000781c */ /* 0x000fe40003f2e170 */
[----:B------:R-:W-:-:S11]  /*fd40*/  LOP3.LUT R19, R19, 0xfffffffe, RZ, 0xc0, !PT ;  /* 0xfffffffe13137812 */ /* 0x000fd600078ec0ff */
[----:B------:R-:W-:Y:S01]  /*fd50*/  @P1 LOP3.LUT R19, R19, 0x1, RZ, 0xfc, !PT ;  /* 0x0000000113131812 */ /* 0x000fe200078efcff */
[----:B----4-:R-:W-:Y:S06]  /*fd60*/  @P0 BRA `(.L_x_1121) ;  /* 0x00000004000c0947 */ /* 0x010fec0003800000 */
[----:B------:R-:W-:-:S03]  /*fd70*/  UMOV UR4, 0xffffffff ;  /* 0xffffffff00047882 */ /* 0x000fc60000000000 */
[----:B------:R-:W-:Y:S05]  /*fd80*/  BRA.DIV UR4, `(.L_x_1122) ;  /* 0x0000006a04187947 */ /* 0x000fea000b800000 */
[----:B------:R-:W-:-:S13]  /*fd90*/  ELECT P6, URZ, PT ;  /* 0x00000000003f782f */ /* 0x000fda00038c0000 */
.L_x_1248:
[----:B------:R-:W-:Y:S05]  /*fda0*/  @!P6 BRA `(.L_x_1121) ;  /* 0x0000000000fce947 */ /* 0x000fea0003800000 */
[----:B------:R-:W-:-:S04]  /*fdb0*/  ISETP.NE.U32.AND P0, PT, R2, RZ, PT ;  /* 0x000000ff0200720c */ /* 0x000fc80003f05070 */
[----:B------:R-:W-:-:S13]  /*fdc0*/  ISETP.NE.AND.EX P0, PT, R3, RZ, PT, P0 ;  /* 0x000000ff0300720c */ /* 0x000fda0003f05300 */
[----:B------:R-:W-:Y:S05]  /*fdd0*/  @!P0 BRA `(.L_x_1123) ;  /* 0x0000000000508947 */ /* 0x000fea0003800000 */
[----:B------:R-:W3:Y:S01]  /*fde0*/  LDC R6, c[0x0][0x43c] ;  /* 0x00010f00ff067b82 */ /* 0x000ee20000000800 */
[----:B------:R-:W-:Y:S01]  /*fdf0*/  IMAD.MOV.U32 R9, RZ, RZ, R0 ;  /* 0x000000ffff097224 */ /* 0x000fe200078e0000 */
[----:B------:R-:W-:-:S03]  /*fe00*/  ULDC.64 UR4, c[0x0][0x428] ;  /* 0x00010a0000047ab9 */ /* 0x000fc60000000a00 */
[----:B------:R-:W-:Y:S01]  /*fe10*/  IMAD.MOV.U32 R0, RZ, RZ, R9 ;  /* 0x000000ffff007224 */ /* 0x000fe200078e0009 */
[----:B---3--:R-:W-:-:S13]  /*fe20*/  ISETP.NE.AND P0, PT, R6, 0x1, PT ;  /* 0x000000010600780c */ /* 0x008fda0003f05270 */
[----:B--2---:R-:W2:Y:S02]  /*fe30*/  @P0 LDC.64 R4, c[0x0][0x440] ;  /* 0x00011000ff040b82 */ /* 0x004ea40000000a00 */
[----:B--2---:R-:W-:-:S05]  /*fe40*/  @P0 IMAD.HI.U32 R4, R9, R4, RZ ;  /* 0x0000000409040227 */ /* 0x004fca00078e00ff */
        /* <DEDUP_REMOVED lines=13> */
.L_x_1123:
[----:B------:R-:W4:Y:S04]  /*ff20*/  LDL R0, [R1+0x10] ;  /* 0x0000100001007983 */ /* 0x000f280000100800 */
[----:B---3--:R-:W3:Y:S01]  /*ff30*/  LDL R2, [R1+0x18] ;  /* 0x0000180001027983 */ /* 0x008ee20000100800 */
[----:B----4-:R-:W-:Y:S01]  /*ff40*/  IMAD R0, R0, 0x8, R18 ;  /* 0x0000000800007824 */ /* 0x010fe200078e0212 */
[----:B---3--:R-:W-:-:S04]  /*ff50*/  SHF.L.U32 R2, R2, 0x1f, RZ ;  /* 0x0000001f02027819 */ /* 0x008fc800000006ff */
[----:B------:R-:W3:Y:S02]  /*ff60*/  SYNCS.PHASECHK.TRANS64.TRYWAIT P0, [R0+URZ+0x38840], R2 ;  /* 0x03884002000075a7 */ /* 0x000ee4000800017f */
[----:B---3--:R-:W-:Y:S05]  /*ff70*/  @!P0 BRA `(.L_x_1124) ;  /* 0x0000006400bc8947 */ /* 0x008fea0003800000 */
.L_x_1249:
[----:B------:R-:W4:Y:S02]  /*ff80*/  S2R R3, SR_TID.X ;  /* 0x0000000000037919 */ /* 0x000f240000002100 */
[----:B----4-:R-:W-:-:S04]  /*ff90*/  LOP3.LUT R3, R3, 0x7f, RZ, 0xc0, !PT ;  /* 0x0000007f03037812 */ /* 0x010fc800078ec0ff */
[----:B------:R-:W-:-:S13]  /*ffa0*/  ISETP.NE.AND P0, PT, R3, RZ, PT ;  /* 0x000000ff0300720c */ /* 0x000fda0003f05270 */
[----:B------:R-:W-:Y:S05]  /*ffb0*/  @P0 BRA `(.L_x_1125) ;  /* 0x00000000001c0947 */ /* 0x000fea0003800000 */
[----:B------:R-:W4:Y:S01]  /*ffc0*/  S2R R3, SR_TID.X ;  /* 0x0000000000037919 */ /* 0x000f220000002100 */
[----:B---3--:R-:W-:-:S04]  /*ffd0*/  IMAD.MOV.U32 R2, RZ, RZ, 0x2000 ;  /* 0x00002000ff027424 */ /* 0x008fc800078e00ff */
[----:B------:R3:W-:Y:S01]  /*ffe0*/  SYNCS.ARRIVE.TRANS64 RZ, [R0+URZ+0x38830], R2 ;  /* 0x0388300200ff79a7 */ /* 0x0007e2000800003f */
[----:B----4-:R-:W-:-:S04]  /*fff0*/  LOP3.LUT R3, R3, 0x1f, RZ, 0xc0, !PT ;  /* 0x0000001f03037812 */ /* 0x010fc800078ec0ff */
[----:B------:R-:W-:-:S13]  /*10000*/  ISETP.NE.AND P0, PT, R3, RZ, PT ;  /* 0x000000ff0300720c */ /* 0x000fda0003f05270 */
[----:B---3--:R-:W-:Y:S05]  /*10010*/  @!P0 BRA `(.L_x_1125) ;  /* 0x0000000000048947 */ /* 0x008fea0003800000 */
[----:B------:R-:W-:Y:S01]  /*10020*/  BPT.TRAP 0x1 ;  /* 0x000000040000795c */ /* 0x000fe20000300000 */
.L_x_1125:
[----:B------:R-:W4:Y:S04]  /*10030*/  LDL R3, [R1+0x10] ;  /* 0x0000100001037983 */ /* 0x000f280000100800 */
[----:B--2---:R-:W2:Y:S04]  /*10040*/  LDL R4, [R1+0x30] ;  /* 0x0000300001047983 */ /* 0x004ea80000100800 */
[----:B---3--:R-:W3:Y:S01]  /*10050*/  LDL R2, [R1+0x20] ;  /* 0x0000200001027983 */ /* 0x008ee20000100800 */
[----:B------:R-:W-:Y:S01]  /*10060*/  R2UR UR9, R0 ;  /* 0x00000000000972ca */ /* 0x000fe200000e0000 */
[----:B------:R-:W-:Y:S01]  /*10070*/  UIADD3 UR6, UP0, UR40, 0x370, URZ ;  /* 0x0000037028067890 */ /* 0x000fe2000ff1e03f */
[----:B------:R-:W-:-:S02]  /*10080*/  R2UR UR12, R17 ;  /* 0x00000000110c72ca */ /* 0x000fc400000e0000 */
[----:B-----5:R-:W-:Y:S01]  /*10090*/  R2UR UR13, R16 ;  /* 0x00000000100d72ca */ /* 0x020fe200000e0000 */
[----:B------:R-:W-:-:S08]  /*100a0*/  UIADD3.X UR7, URZ, UR41, URZ, UP0, !UPT ;  /* 0x000000293f077290 */ /* 0x000fd000087fe43f */
[----:B------:R-:W-:Y:S01]  /*100b0*/  UIADD3 UR9, UR9, 0x38830, URZ ;  /* 0x0003883009097890 */ /* 0x000fe2000fffe03f */
[----:B------:R-:W-:Y:S01]  /*100c0*/  UMOV UR5, 0x14f00000 ;  /* 0x14f0000000057882 */ /* 0x000fe20000000000 */
[----:B------:R-:W-:Y:S01]  /*100d0*/  UMOV UR10, URZ ;  /* 0x0000003f000a7c82 */ /* 0x000fe20008000000 */
[----:B------:R-:W-:Y:S02]  /*100e0*/  PLOP3.LUT P0, PT, PT, PT, PT, 0x80, 0x0 ;  /* 0x000000000000781c */ /* 0x000fe40003f0f070 */
[----:B------:R-:W-:-:S11]  /*100f0*/  LOP3.LUT R19, R19, 0xfffffffe, RZ, 0xc0, !PT ;  /* 0xfffffffe13137812 */ /* 0x000fd600078ec0ff */
[----:B------:R-:W-:Y:S01]  /*10100*/  @P0 LOP3.LUT R19, R19, 0x1, RZ, 0xfc, !PT ;  /* 0x0000000113130812 */ /* 0x000fe200078efcff */
[----:B----4-:R-:W-:Y:S01]  /*10110*/  IMAD R0, R3, 0x2000, R18 ;  /* 0x0000200003007824 */ /* 0x010fe200078e0212 */
[----:B--2---:R-:W-:-:S04]  /*10120*/  R2UR UR11, R4 ;  /* 0x00000000040b72ca */ /* 0x004fc800000e0000 */
[----:B------:R-:W-:Y:S02]  /*10130*/  R2UR UR8, R0 ;  /* 0x00000000000872ca */ /* 0x000fe400000e0000 */
[----:B---3--:R-:W-:-:S11]  /*10140*/  R2UR UR4, R2 ;  /* 0x00000000020472ca */ /* 0x008fd600000e0000 */
[----:B------:R-:W-:Y:S02]  /*10150*/  UIADD3 UR8, UR8, 0x22400, URZ ;  /* 0x0002240008087890 */ /* 0x000fe4000fffe03f */
[----:B------:R-:W-:-:S03]  /*10160*/  ULEA UR11, UR11, UR4, 0x6 ;  /* 0x000000040b0b7291 */ /* 0x000fc6000f8e303f */
[----:B------:R-:W-:-:S06]  /*10170*/  UMOV UR4, 0x0 ;  /* 0x0000000000047882 */ /* 0x000fcc0000000000 */
[----:B------:R3:W-:Y:S02]  /*10180*/  UTMALDG.4D [UR8], [UR6], desc[UR4] ;  /* 0x00000408060075b4 */ /* 0x0007e40008019000 */
[----:B---3--:R-:W-:Y:S01]  /*10190*/  NOP ;  /* 0x0000000000007918 */ /* 0x008fe20000000000 */
.L_x_1121:
[----:B--2---:R-:W2:Y:S04]  /*101a0*/  LDL.LU R4, [R1+0x28] ;  /* 0x0000280001047983 */ /* 0x004ea80000300800 */
[----:B------:R-:W3:Y:S04]  /*101b0*/  LDL.LU R3, [R1+0x48] ;  /* 0x0000480001037983 */ /* 0x000ee80000300800 */
[----:B------:R-:W4:Y:S01]  /*101c0*/  LDL R2, [R1+0x2c] ;  /* 0x00002c0001027983 */ /* 0x000f220000100800 */
[----:B------:R-:W-:Y:S05]  /*101d0*/  WARPSYNC.ALL ;  /* 0x0000000000007948 */ /* 0x000fea0003800000 */
[----:B------:R-:W-:Y:S01]  /*101e0*/  ULDC.64 UR4, c[0x0][0xaf8] ;  /* 0x0002be0000047ab9 */ /* 0x000fe20000000a00 */
[----:B------:R-:W-:Y:S01]  /*101f0*/  VIADD R0, R18, 0x20400 ;  /* 0x0002040012007836 */ /* 0x000fe20000000000 */
[----:B------:R-:W-:Y:S01]  /*10200*/  BAR.SYNC.DEFER_BLOCKING 0x8, 0x100 ;  /* 0x0204000000007b1d */ /* 0x000fe20000010000 */
[----:B------:R-:W-:-:S03]  /*10210*/  ISETP.NE.U32.AND P0, PT, RZ, UR4, PT ;  /* 0x00000004ff007c0c */ /* 0x000fc6000bf05070 */
[----:B------:R-:W-:Y:S02]  /*10220*/  LOP3.LUT P1, RZ, R0, 0x3ff, RZ, 0xc0, !PT ;  /* 0x000003ff00ff7812 */ /* 0x000fe4000782c0ff */
[----:B------:R-:W-:Y:S01]  /*10230*/  ISETP.NE.AND.EX P0, PT, RZ, UR5, PT, P0 ;  /* 0x00000005ff007c0c */ /* 0x000fe2000bf05300 */
[----:B------:R-:W-:Y:S03]  /*10240*/  BSSY B6, `(.L_x_1126) ;  /* 0x0000018000067945 */ /* 0x000fe60003800000 */
[----:B--2---:R-:W-:Y:S02]  /*10250*/  SEL R4, R4, RZ, !P0 ;  /* 0x000000ff04047207 */ /* 0x004fe40004000000 */
[----:B---3--:R-:W-:-:S03]  /*10260*/  SEL R3, R3, RZ, !P0 ;  /* 0x000000ff03037207 */ /* 0x008fc60004000000 */
[----:B------:R2:W-:Y:S01]  /*10270*/  STL [R1+0x34], R4 ;  /* 0x0000340401007387 */ /* 0x0005e20000100800 */
[----:B----4-:R-:W-:-:S05]  /*10280*/  SHF.R.S32.HI R0, RZ, 0x1f, R2 ;  /* 0x0000001fff007819 */ /* 0x010fca0000011402 */
[----:B------:R2:W-:Y:S04]  /*10290*/  STL [R1+0x48], R0 ;  /* 0x0000480001007387 */ /* 0x0005e80000100800 */
[----:B------:R2:W-:Y:S01]  /*102a0*/  STL [R1+0x58], R3 ;  /* 0x0000580301007387 */ /* 0x0005e20000100800 */
[----:B------:R-:W-:Y:S05]  /*102b0*/  @!P1 BRA `(.L_x_1127) ;  /* 0x0000000000409947 */ /* 0x000fea0003800000 */
[----:B------:R-:W-:Y:S01]  /*102c0*/  MOV R2, 0x0 ;  /* 0x0000000000027802 */ /* 0x000fe20000000f00 */
[----:B------:R-:W-:Y:S01]  /*102d0*/  ULDC.64 UR4, c[0x4][0x90] ;  /* 0x0100240000047ab9 */ /* 0x000fe20000000a00 */
[----:B------:R-:W-:Y:S01]  /*102e0*/  ULDC.64 UR6, c[0x4][0x98] ;  /* 0x0100260000067ab9 */ /* 0x000fe20000000a00 */
[----:B------:R-:W-:Y:S01]  /*102f0*/  ULDC.64 UR8, c[0x4][0x20] ;  /* 0x0100080000087ab9 */ /* 0x000fe20000000a00 */
[----:B--2---:R-:W-:Y:S02]  /*10300*/  IMAD.U32 R4, RZ, RZ, UR4 ;  /* 0x00000004ff047e24 */ /* 0x004fe4000f8e00ff */
[----:B------:R-:W2:Y:S01]  /*10310*/  LDC.64 R2, c[0x4][R2] ;  /* 0x0100000002027b82 */ /* 0x000ea20000000a00 */
[----:B------:R-:W-:Y:S02]  /*10320*/  IMAD.U32 R5, RZ, RZ, UR5 ;  /* 0x00000005ff057e24 */ /* 0x000fe4000f8e00ff */
[----:B------:R-:W-:Y:S02]  /*10330*/  IMAD.U32 R6, RZ, RZ, UR6 ;  /* 0x00000006ff067e24 */ /* 0x000fe4000f8e00ff */
[----:B------:R-:W-:-:S02]  /*10340*/  IMAD.U32 R7, RZ, RZ, UR7 ;  /* 0x00000007ff077e24 */ /* 0x000fc4000f8e00ff */
[----:B-1----:R-:W-:Y:S02]  /*10350*/  IMAD.U32 R10, RZ, RZ, UR8 ;  /* 0x00000008ff0a7e24 */ /* 0x002fe4000f8e00ff */
[----:B0-----:R-:W-:Y:S02]  /*10360*/  IMAD.U32 R11, RZ, RZ, UR9 ;  /* 0x00000009ff0b7e24 */ /* 0x001fe4000f8e00ff */
[----:B------:R-:W-:Y:S02]  /*10370*/  IMAD.MOV.U32 R8, RZ, RZ, 0x70 ;  /* 0x00000070ff087424 */ /* 0x000fe400078e00ff */
[----:B------:R-:W-:Y:S02]  /*10380*/  IMAD.MOV.U32 R12, RZ, RZ, 0x1 ;  /* 0x00000001ff0c7424 */ /* 0x000fe400078e00ff */
[----:B------:R-:W-:-:S07]  /*10390*/  IMAD.MOV.U32 R13, RZ, RZ, RZ ;  /* 0x000000ffff0d7224 */ /* 0x000fce00078e00ff */
[----:B------:R-:W-:-:S07]  /*103a0*/  LEPC R20, `(.L_x_1127) ;  /* 0x000000001014794e */ /* 0x000fce0000000000 */
[----:B--2---:R-:W-:Y:S05]  /*103b0*/  CALL.ABS.NOINC R2 ;  /* 0x0000000002007343 */ /* 0x004fea0003c00000 */
.L_x_1127:
[----:B------:R-:W-:Y:S05]  /*103c0*/  BSYNC B6 ;  /* 0x0000000000067941 */ /* 0x000fea0003800000 */
.L_x_1126:
[----:B-1----:R-:W3:Y:S01]  /*103d0*/  LDL R10, [R1+0x4] ;  /* 0x00000400010a7983 */ /* 0x002ee20000100800 */
[----:B------:R-:W1:Y:S01]  /*103e0*/  LDC R7, c[0x0][0x448] ;  /* 0x00011200ff077b82 */ /* 0x000e620000000800 */
[----:B------:R-:W-:Y:S01]  /*103f0*/  ULDC.64 UR4, c[0x0][0x298] ;  /* 0x0000a60000047ab9 */ /* 0x000fe20000000a00 */
[----:B------:R-:W-:Y:S01]  /*10400*/  ULDC.64 UR6, c[0x0][0x280] ;  /* 0x0000a00000067ab9 */ /* 0x000fe20000000a00 */
[----:B--2---:R-:W2:Y:S04]  /*10410*/  LDL R4, [R1+0x48] ;  /* 0x0000480001047983 */ /* 0x004ea80000100800 */
[----:B------:R-:W4:Y:S04]  /*10420*/  LDL R9, [R1+0x2c] ;  /* 0x00002c0001097983 */ /* 0x000f280000100800 */
[----:B------:R-:W4:Y:S01]  /*10430*/  LDL R8, [R1+0x58] ;  /* 0x0000580001087983 */ /* 0x000f220000100800 */
[----:B------:R-:W0:Y:S01]  /*10440*/  S2R R2, SR_TID.X ;  /* 0x0000000000027919 */ /* 0x000e220000002100 */
[----:B------:R-:W0:Y:S02]  /*10450*/  S2R R0, SR_TID.X ;  /* 0x0000000000007919 */ /* 0x000e240000002100 */
[----:B------:R-:W4:Y:S01]  /*10460*/  LDL R6, [R1+0x34] ;  /* 0x0000340001067983 */ /* 0x000f220000100800 */
[----:B-1----:R-:W-:-:S13]  /*10470*/  ISETP.NE.AND P0, PT, R7, 0x1, PT ;  /* 0x000000010700780c */ /* 0x002fda0003f05270 */
[----:B------:R-:W1:Y:S01]  /*10480*/  @P0 LDC R3, c[0x0][0x450] ;  /* 0x00011400ff030b82 */ /* 0x000e620000000800 */
[----:B0-----:R-:W-:-:S04]  /*10490*/  LOP3.LUT R2, R2, 0x7f, RZ, 0xc0, !PT ;  /* 0x0000007f02027812 */ /* 0x001fc800078ec0ff */
[----:B------:R-:W-:Y:S01]  /*104a0*/  SHF.R.U32.HI R2, RZ, 0x3, R2 ;  /* 0x00000003ff027819 */ /* 0x000fe20000011602 */
[----:B------:R-:W-:-:S05]  /*104b0*/  IMAD.SHL.U32 R0, R0, 0x10, RZ ;  /* 0x0000001000007824 */ /* 0x000fca00078e00ff */
[----:B------:R-:W-:Y:S02]  /*104c0*/  LOP3.LUT R0, R2, 0x70, R0, 0xf8, !PT ;  /* 0x0000007002007812 */ /* 0x000fe400078ef800 */
[----:B------:R-:W0:Y:S03]  /*104d0*/  @P0 LDC R2, c[0x0][0x44c] ;  /* 0x00011300ff020b82 */ /* 0x000e260000000800 */
[----:B---3--:R-:W-:-:S04]  /*104e0*/  IMAD R5, R10, 0x40, R0 ;  /* 0x000000400a057824 */ /* 0x008fc800078e0200 */
[----:B0-----:R-:W-:-:S04]  /*104f0*/  @P0 IMAD.HI.U32 R2, R5, R2, RZ ;  /* 0x0000000205020227 */ /* 0x001fc800078e00ff */
[----:B------:R-:W-:Y:S01]  /*10500*/  IMAD.MOV.U32 R0, RZ, RZ, R5 ;  /* 0x000000ffff007224 */ /* 0x000fe200078e0005 */
[----:B-1----:R-:W-:Y:S01]  /*10510*/  @P0 SHF.R.U32.HI R0, RZ, R3, R2 ;  /* 0x00000003ff000219 */ /* 0x002fe20000011602 */
[----:B--2---:R-:W-:-:S04]  /*10520*/  IMAD R2, R4, UR4, RZ ;  /* 0x0000000404027c24 */ /* 0x004fc8000f8e02ff */
[C---:B----4-:R-:W-:Y:S02]  /*10530*/  IMAD R4, R9.reuse, UR5, R2 ;  /* 0x0000000509047c24 */ /* 0x050fe4000f8e0202 */
[----:B------:R-:W-:Y:S01]  /*10540*/  IMAD.WIDE.U32 R2, R9, UR4, RZ ;  /* 0x0000000409027c25 */ /* 0x000fe2000f8e00ff */
[----:B------:R-:W-:-:S03]  /*10550*/  ULDC.64 UR4, c[0x0][0x2d8] ;  /* 0x0000b60000047ab9 */ /* 0x000fc60000000a00 */
[----:B------:R-:W-:Y:S02]  /*10560*/  IMAD.IADD R3, R3, 0x1, R4 ;  /* 0x0000000103037824 */ /* 0x000fe400078e0204 */
[C---:B------:R-:W-:Y:S01]  /*10570*/  IMAD.WIDE.U32 R2, R17.reuse, UR4, R2 ;  /* 0x0000000411027c25 */ /* 0x040fe2000f8e0002 */
[----:B------:R0:W-:Y:S03]  /*10580*/  STL [R1+0x28], R5 ;  /* 0x0000280501007387 */ /* 0x0001e60000100800 */
[----:B------:R-:W-:Y:S01]  /*10590*/  IMAD R3, R17, UR5, R3 ;  /* 0x0000000511037c24 */ /* 0x000fe2000f8e0203 */
[----:B------:R-:W-:Y:S02]  /*105a0*/  ULDC.64 UR4, c[0x0][0x2e0] ;  /* 0x0000b80000047ab9 */ /* 0x000fe40000000a00 */
[----:B------:R-:W-:Y:S02]  /*105b0*/  IMAD R4, R8, UR4, RZ ;  /* 0x0000000408047c24 */ /* 0x000fe4000f8e02ff */
[----:B------:R1:W5:Y:S01]  /*105c0*/  LDL R8, [R1+0x14] ;  /* 0x0000140001087983 */ /* 0x0003620000100800 */
[C---:B------:R-:W-:Y:S01]  /*105d0*/  IMAD.WIDE.U32 R2, R6.reuse, UR4, R2 ;  /* 0x0000000406027c25 */ /* 0x040fe2000f8e0002 */
[----:B------:R-:W2:Y:S03]  /*105e0*/  S2R R9, SR_TID.X ;  /* 0x0000000000097919 */ /* 0x000ea60000002100 */
[----:B------:R-:W-:Y:S01]  /*105f0*/  IMAD R4, R6, UR5, R4 ;  /* 0x0000000506047c24 */ /* 0x000fe2000f8e0204 */
[----:B------:R-:W-:-:S03]  /*10600*/  ULDC.64 UR4, c[0x0][0x2d0] ;  /* 0x0000b40000047ab9 */ /* 0x000fc60000000a00 */
[----:B------:R-:W-:Y:S01]  /*10610*/  IMAD.IADD R3, R3, 0x1, R4 ;  /* 0x0000000103037824 */ /* 0x000fe200078e0204 */
[----:B------:R-:W-:-:S05]  /*10620*/  SHF.R.S32.HI R4, RZ, 0x1f, R0 ;  /* 0x0000001fff047819 */ /* 0x000fca0000011400 */
[----:B------:R-:W-:Y:S02]  /*10630*/  IMAD R4, R4, UR4, RZ ;  /* 0x0000000404047c24 */ /* 0x000fe4000f8e02ff */
[----:B------:R-:W-:-:S04]  /*10640*/  IMAD.WIDE.U32 R2, R0, UR4, R2 ;  /* 0x0000000400027c25 */ /* 0x000fc8000f8e0002 */
[----:B------:R-:W-:Y:S01]  /*10650*/  IMAD R4, R0, UR5, R4 ;  /* 0x0000000500047c24 */ /* 0x000fe2000f8e0204 */
[----:B------:R-:W-:Y:S01]  /*10660*/  ULDC.64 UR4, c[0x0][0x2c8] ;  /* 0x0000b20000047ab9 */ /* 0x000fe20000000a00 */
[----:B------:R-:W-:-:S04]  /*10670*/  IMAD.MOV R0, RZ, RZ, -R0 ;  /* 0x000000ffff007224 */ /* 0x000fc800078e0a00 */
[----:B------:R-:W-:-:S05]  /*10680*/  IMAD R0, R7, R0, R5 ;  /* 0x0000000007007224 */ /* 0x000fca00078e0205 */
[----:B------:R-:W-:Y:S01]  /*10690*/  SHF.R.S32.HI R6, RZ, 0x1f, R0 ;  /* 0x0000001fff067819 */ /* 0x000fe20000011400 */
[----:B------:R-:W-:Y:S02]  /*106a0*/  IMAD.IADD R3, R3, 0x1, R4 ;  /* 0x0000000103037824 */ /* 0x000fe400078e0204 */
[----:B--2---:R-:W-:Y:S02]  /*106b0*/  IMAD.SHL.U32 R9, R9, 0x8, RZ ;  /* 0x0000000809097824 */ /* 0x004fe400078e00ff */
[----:B------:R-:W-:Y:S02]  /*106c0*/  IMAD R6, R6, UR4, RZ ;  /* 0x0000000406067c24 */ /* 0x000fe4000f8e02ff */
[C---:B0-----:R-:W-:Y:S01]  /*106d0*/  IMAD.WIDE.U32 R4, R0.reuse, UR4, R2 ;  /* 0x0000000400047c25 */ /* 0x041fe2000f8e0002 */
[----:B------:R-:W-:Y:S01]  /*106e0*/  LOP3.LUT R9, R9, 0x38, RZ, 0xc0, !PT ;  /* 0x0000003809097812 */ /* 0x000fe200078ec0ff */
[----:B------:R-:W-:Y:S02]  /*106f0*/  ULDC UR4, c[0x0][0x2b8] ;  /* 0x0000ae0000047ab9 */ /* 0x000fe40000000800 */
[----:B------:R-:W-:Y:S01]  /*10700*/  IMAD R0, R0, UR5, R6 ;  /* 0x0000000500007c24 */ /* 0x000fe2000f8e0206 */
[----:B------:R-:W-:-:S03]  /*10710*/  LEA R3, P1, R4, UR6, 0x1 ;  /* 0x0000000604037c11 */ /* 0x000fc6000f8208ff */
[----:B------:R-:W-:Y:S01]  /*10720*/  IMAD.IADD R0, R5, 0x1, R0 ;  /* 0x0000000105007824 */ /* 0x000fe200078e0200 */
[----:B------:R-:W-:Y:S01]  /*10730*/  ISETP.GE.AND P0, PT, R9, UR4, PT ;  /* 0x0000000409007c0c */ /* 0x000fe2000bf06270 */
[----:B------:R-:W-:-:S03]  /*10740*/  UMOV UR4, 0xffffffff ;  /* 0xffffffff00047882 */ /* 0x000fc60000000000 */
[----:B------:R-:W-:Y:S01]  /*10750*/  LEA.HI.X R2, R4, UR7, R0, 0x1, P1 ;  /* 0x0000000704027c11 */ /* 0x000fe200088f0c00 */
[----:B-1----:R-:W-:Y:S08]  /*10760*/  BRA.DIV UR4, `(.L_x_1128) ;  /* 0x0000005e04d47947 */ /* 0x002ff0000b800000 */
[----:B------:R-:W2:Y:S01]  /*10770*/  LDL R11, [R1+0x38] ;  /* 0x00003800010b7983 */ /* 0x000ea20000100800 */
[----:B------:R-:W0:Y:S03]  /*10780*/  S2R R5, SR_TID.X ;  /* 0x0000000000057919 */ /* 0x000e260000002100 */
[----:B------:R-:W-:Y:S01]  /*10790*/  SHFL.IDX PT, R4, R2, RZ, 0x181f ;  /* 0x00181fff02047589 */ /* 0x000fe200000e0000 */
[----:B0-----:R-:W-:-:S04]  /*107a0*/  LOP3.LUT R5, R5, 0x7f, RZ, 0xc0, !PT ;  /* 0x0000007f05057812 */ /* 0x001fc800078ec0ff */
[----:B------:R-:W-:Y:S02]  /*107b0*/  SHF.R.U32.HI R6, RZ, 0x3, R5 ;  /* 0x00000003ff067819 */ /* 0x000fe40000011605 */
[----:B------:R-:W0:Y:S03]  /*107c0*/  SHFL.IDX PT, R5, R3, RZ, 0x181f ;  /* 0x00181fff03057589 */ /* 0x000e2600000e0000 */
[----:B------:R-:W-:Y:S02]  /*107d0*/  IMAD R10, R10, 0x40, R6 ;  /* 0x000000400a0a7824 */ /* 0x000fe400078e0206 */
[----:B------:R-:W-:Y:S04]  /*107e0*/  SHFL.IDX PT, R6, R2, 0x1, 0x181f ;  /* 0x00381f0002067f89 */ /* 0x000fe800000e0000 */
[----:B------:R-:W-:Y:S01]  /*107f0*/  STL [R1+0x4], R10 ;  /* 0x0000040a01007387 */ /* 0x000fe20000100800 */
[----:B--2---:R-:W-:-:S05]  /*10800*/  IMAD R0, R11, R7, RZ ;  /* 0x000000070b007224 */ /* 0x004fca00078e02ff */
[----:B------:R-:W-:-:S13]  /*10810*/  ISETP.GE.AND P1, PT, R10, R0, PT ;  /* 0x000000000a00720c */ /* 0x000fda0003f26270 */
[----:B0-----:R-:W-:-:S05]  /*10820*/  @!P1 LEA R5, P2, R9, R5, 0x1 ;  /* 0x0000000509059211 */ /* 0x001fca00078408ff */
[----:B------:R-:W-:-:S05]  /*10830*/  @!P1 IMAD.X R4, RZ, RZ, R4, P2 ;  /* 0x000000ffff049224 */ /* 0x000fca00010e0604 */
[----:B------:R-:W-:-:S04]  /*10840*/  @!P1 LOP3.LUT R5, R5, R4, RZ, 0x3c, !PT ;  /* 0x0000000405059212 */ /* 0x000fc800078e3cff */
[----:B------:R-:W-:-:S04]  /*10850*/  @!P1 LOP3.LUT R4, R5, R4, RZ, 0x3c, !PT ;  /* 0x0000000405049212 */ /* 0x000fc800078e3cff */
[----:B------:R-:W-:-:S05]  /*10860*/  @!P1 LOP3.LUT R5, R5, R4, RZ, 0x3c, !PT ;  /* 0x0000000405059212 */ /* 0x000fca00078e3cff */
[----:B-----5:R0:W-:Y:S01]  /*10870*/  @!P1 LDGSTS.E.BYPASS.LTC128B.128 [R8+0x20400], desc[UR38][R4.64], !P0 ;  /* 0x2040000004089fae */ /* 0x0201e2000c101d66 */
[----:B------:R-:W-:-:S03]  /*10880*/  VIADD R7, R10, 0x10 ;  /* 0x000000100a077836 */ /* 0x000fc60000000000 */
[----:B0-----:R-:W0:Y:S02]  /*10890*/  SHFL.IDX PT, R4, R3, 0x1, 0x181f ;  /* 0x00381f0003047f89 */ /* 0x001e2400000e0000 */
[----:B------:R-:W-:-:S13]  /*108a0*/  ISETP.GE.AND P1, PT, R7, R0, PT ;  /* 0x000000000700720c */ /* 0x000fda0003f26270 */
[----:B0-----:R-:W-:-:S05]  /*108b0*/  @!P1 LEA R5, P2, R9, R4, 0x1 ;  /* 0x0000000409059211 */ /* 0x001fca00078408ff */
[----:B------:R-:W-:-:S05]  /*108c0*/  @!P1 IMAD.X R4, RZ, RZ, R6, P2 ;  /* 0x000000ffff049224 */ /* 0x000fca00010e0606 */
[----:B------:R-:W-:-:S04]  /*108d0*/  @!P1 LOP3.LUT R5, R5, R4, RZ, 0x3c, !PT ;  /* 0x0000000405059212 */ /* 0x000fc800078e3cff */
[----:B------:R-:W-:-:S04]  /*108e0*/  @!P1 LOP3.LUT R4, R5, R4, RZ, 0x3c, !PT ;  /* 0x0000000405049212 */ /* 0x000fc800078e3cff */
[----:B------:R-:W-:-:S05]  /*108f0*/  @!P1 LOP3.LUT R5, R5, R4, RZ, 0x3c, !PT ;  /* 0x0000000405059212 */ /* 0x000fca00078e3cff */
[----:B------:R0:W-:Y:S04]  /*10900*/  @!P1 LDGSTS.E.BYPASS.LTC128B.128 [R8+0x20c00], desc[UR38][R4.64], !P0 ;  /* 0x20c0000004089fae */ /* 0x0001e8000c101d66 */
[----:B------:R1:W-:Y:S04]  /*10910*/  STL [R1+0x50], R7 ;  /* 0x0000500701007387 */ /* 0x0003e80000100800 */
[----:B0-----:R-:W0:Y:S01]  /*10920*/  SHFL.IDX PT, R4, R3, 0x2, 0x181f ;  /* 0x00581f0003047f89 */ /* 0x001e2200000e0000 */
[----:B-1----:R-:W-:-:S03]  /*10930*/  VIADD R7, R10, 0x20 ;  /* 0x000000200a077836 */ /* 0x002fc60000000000 */
[----:B------:R-:W1:Y:S02]  /*10940*/  SHFL.IDX PT, R6, R2, 0x2, 0x181f ;  /* 0x00581f0002067f89 */ /* 0x000e6400000e0000 */
[----:B------:R-:W-:-:S13]  /*10950*/  ISETP.GE.AND P1, PT, R7, R0, PT ;  /* 0x000000000700720c */ /* 0x000fda0003f26270 */
[----:B0-----:R-:W-:-:S05]  /*10960*/  @!P1 LEA R5, P2, R9, R4, 0x1 ;  /* 0x0000000409059211 */ /* 0x001fca00078408ff */
[----:B-1----:R-:W-:-:S05]  /*10970*/  @!P1 IMAD.X R4, RZ, RZ, R6, P2 ;  /* 0x000000ffff049224 */ /* 0x002fca00010e0606 */
[----:B------:R-:W-:-:S04]  /*10980*/  @!P1 LOP3.LUT R5, R5, R4, RZ, 0x3c, !PT ;  /* 0x0000000405059212 */ /* 0x000fc800078e3cff */
[----:B------:R-:W-:-:S04]  /*10990*/  @!P1 LOP3.LUT R4, R5, R4, RZ, 0x3c, !PT ;  /* 0x0000000405049212 */ /* 0x000fc800078e3cff */
[----:B------:R-:W-:Y:S01]  /*109a0*/  @!P1 LOP3.LUT R5, R5, R4, RZ, 0x3c, !PT ;  /* 0x0000000405059212 */ /* 0x000fe200078e3cff */
[----:B------:R0:W-:Y:S04]  /*109b0*/  STL [R1+0x5c], R7 ;  /* 0x00005c0701007387 */ /* 0x0001e80000100800 */
[----:B------:R1:W-:Y:S04]  /*109c0*/  @!P1 LDGSTS.E.BYPASS.LTC128B.128 [R8+0x21400], desc[UR38][R4.64], !P0 ;  /* 0x2140000004089fae */ /* 0x0003e8000c101d66 */
[----:B------:R-:W2:Y:S04]  /*109d0*/  SHFL.IDX PT, R3, R3, 0x3, 0x181f ;  /* 0x00781f0003037f89 */ /* 0x000ea800000e0000 */
[----:B-1----:R0:W1:Y:S02]  /*109e0*/  SHFL.IDX PT, R4, R2, 0x3, 0x181f ;  /* 0x00781f0002047f89 */ /* 0x00206400000e0000 */
.L_x_1258:
[----:B0-----:R-:W3:Y:S02]  /*109f0*/  LDL R2, [R1+0x4] ;  /* 0x0000040001027983 */ /* 0x001ee40000100800 */
[----:B---3--:R-:W-:-:S05]  /*10a00*/  VIADD R2, R2, 0x30 ;  /* 0x0000003002027836 */ /* 0x008fca0000000000 */
[----:B------:R-:W-:Y:S01]  /*10a10*/  ISETP.GE.AND P1, PT, R2, R0, PT ;  /* 0x000000000200720c */ /* 0x000fe20003f26270 */
[----:B------:R2:W-:-:S12]  /*10a20*/  STL [R1+0x60], R2 ;  /* 0x0000600201007387 */ /* 0x0005d80000100800 */
[----:B--2---:R-:W-:-:S05]  /*10a30*/  @!P1 LEA R2, P2, R9, R3, 0x1 ;  /* 0x0000000309029211 */ /* 0x004fca00078408ff */
[----:B-1----:R-:W-:-:S05]  /*10a40*/  @!P1 IMAD.X R3, RZ, RZ, R4, P2 ;  /* 0x000000ffff039224 */ /* 0x002fca00010e0604 */
[----:B------:R-:W-:Y:S01]  /*10a50*/  @!PT LDS RZ, [RZ] ;  /* 0x00000000fffff984 */ /* 0x000fe20000000800 */
[----:B------:R-:W-:Y:S01]  /*10a60*/  @!PT LDS RZ, [RZ] ;  /* 0x00000000fffff984 */ /* 0x000fe20000000800 */
[----:B------:R-:W-:Y:S01]  /*10a70*/  @!PT LDS RZ, [RZ] ;  /* 0x00000000fffff984 */ /* 0x000fe20000000800 */
[----:B------:R0:W-:Y:S01]  /*10a80*/  @!P1 LDGSTS.E.BYPASS.LTC128B.128 [R8+0x21c00], desc[UR38][R2.64], !P0 ;  /* 0x21c0000002089fae */ /* 0x0001e2000c101d66 */
[----:B------:R-:W-:Y:S01]  /*10a90*/  PLOP3.LUT P0, PT, PT, PT, PT, 0x80, 0x0 ;  /* 0x000000000000781c */ /* 0x000fe20003f0f070 */
[----:B------:R-:W-:-:S12]  /*10aa0*/  NOP ;  /* 0x0000000000007918 */ /* 0x000fd80000000000 */
.L_x_1129:
[----:B------:R-:W-:Y:S02]  /*10ab0*/  PLOP3.LUT P1, PT, P1, P0, PT, 0xa2, 0x0 ;  /* 0x000000000000781c */ /* 0x000fe40000f21472 */
[----:B------:R-:W-:-:S08]  /*10ac0*/  @P0 R2UR P1, UR4, R18 ;  /* 0x00000000120402ca */ /* 0x000fd00000020000 */
[----:B------:R-:W-:-:S05]  /*10ad0*/  @P0 PLOP3.LUT P0, PT, P1, PT, PT, 0x80, 0x0 ;  /* 0x000000000000081c */ /* 0x000fca0000f0f070 */
[----:B------:R-:W-:Y:S01]  /*10ae0*/  @!P1 SYNCS.ARRIVE.TRANS64.RED.A0T1 RZ, [UR4+0x38800], RZ ;  /* 0x038800ffffff99a7 */ /* 0x000fe20008200404 */
[----:B------:R-:W-:Y:S07]  /*10af0*/  @!P1 ARRIVES.LDGSTSBAR.64.TRANSCNT [UR4+0x38800] ;  /* 0x03880000ff0099b0 */ /* 0x000fee0008000a84 */
[----:B------:R-:W-:Y:S05]  /*10b00*/  @P0 BRA.U.ANY `(.L_x_1129) ;  /* 0xfffffffd00e80947 */ /* 0x000fea000393ffff */
[----:B------:R-:W-:Y:S01]  /*10b10*/  NOP ;  /* 0x0000000000007918 */ /* 0x000fe20000000000 */
[----:B------:R-:W2:Y:S01]  /*10b20*/  LDL.LU R0, [R1+0x48] ;  /* 0x0000480001007983 */ /* 0x000ea20000300800 */
[----:B------:R-:W-:Y:S01]  /*10b30*/  ULDC.64 UR4, c[0x0][0x398] ;  /* 0x0000e60000047ab9 */ /* 0x000fe20000000a00 */
[----:B------:R1:W-:Y:S02]  /*10b40*/  SYNCS.ARRIVE.TRANS64.A1T0 RZ, [R18+URZ+0x38800], RZ ;  /* 0x038800ff12ff79a7 */ /* 0x0003e4000810003f */
[----:B0-----:R-:W3:Y:S01]  /*10b50*/  LDL.LU R3, [R1+0x2c] ;  /* 0x00002c0001037983 */ /* 0x001ee20000300800 */
[----:B------:R-:W-:Y:S01]  /*10b60*/  BSSY B6, `(.L_x_1130) ;  /* 0x000001a000067945 */ /* 0x000fe20003800000 */
[----:B--2---:R-:W-:Y:S02]  /*10b70*/  IMAD R2, R0, UR4, RZ ;  /* 0x0000000400027c24 */ /* 0x004fe4000f8e02ff */
[----:B------:R-:W-:Y:S02]  /*10b80*/  VIADD R0, R18, 0x26400 ;  /* 0x0002640012007836 */ /* 0x000fe40000000000 */
[----:B---3--:R-:W-:-:S02]  /*10b90*/  IMAD R2, R3, UR5, R2 ;  /* 0x0000000503027c24 */ /* 0x008fc4000f8e0202 */
[----:B------:R-:W-:Y:S01]  /*10ba0*/  IMAD.WIDE.U32 R4, R3, UR4, RZ ;  /* 0x0000000403047c25 */ /* 0x000fe2000f8e00ff */
[----:B------:R-:W-:-:S03]  /*10bb0*/  LOP3.LUT P0, RZ, R0, 0x3ff, RZ, 0xc0, !PT ;  /* 0x000003ff00ff7812 */ /* 0x000fc6000780c0ff */
[----:B------:R-:W-:Y:S01]  /*10bc0*/  IMAD.IADD R0, R5, 0x1, R2 ;  /* 0x0000000105007824 */ /* 0x000fe200078e0202 */
[----:B------:R1:W-:Y:S04]  /*10bd0*/  STL.64 [R1+0x48], R4 ;  /* 0x0000480401007387 */ /* 0x0003e80000100a00 */
[----:B------:R1:W-:Y:S05]  /*10be0*/  STL [R1+0x2c], R0 ;  /* 0x00002c0001007387 */ /* 0x0003ea0000100800 */
[----:B------:R-:W-:Y:S05]  /*10bf0*/  @!P0 BRA `(.L_x_1131) ;  /* 0x0000000000408947 */ /* 0x000fea0003800000 */
[----:B------:R-:W-:Y:S01]  /*10c00*/  MOV R2, 0x0 ;  /* 0x0000000000027802 */ /* 0x000fe20000000f00 */
[----:B------:R-:W-:Y:S01]  /*10c10*/  ULDC.64 UR6, c[0x4][0x90] ;  /* 0x0100240000067ab9 */ /* 0x000fe20000000a00 */
[----:B------:R-:W-:Y:S01]  /*10c20*/  ULDC.64 UR8, c[0x4][0x98] ;  /* 0x0100260000087ab9 */ /* 0x000fe20000000a00 */
[----:B------:R-:W-:Y:S01]  /*10c30*/  ULDC.64 UR4, c[0x4][0x28] ;  /* 0x01000a0000047ab9 */ /* 0x000fe20000000a00 */
[----:B-1----:R-:W-:Y:S02]  /*10c40*/  IMAD.U32 R4, RZ, RZ, UR6 ;  /* 0x00000006ff047e24 */ /* 0x002fe4000f8e00ff */
        /* <DEDUP_REMOVED lines=11> */
.L_x_1131:
[----:B------:R-:W-:Y:S05]  /*10d00*/  BSYNC B6 ;  /* 0x0000000000067941 */ /* 0x000fea0003800000 */
.L_x_1130:
[----:B-1----:R-:W2:Y:S01]  /*10d10*/  LDL.LU R5, [R1+0x2c] ;  /* 0x00002c0001057983 */ /* 0x002ea20000300800 */
[----:B------:R-:W0:Y:S01]  /*10d20*/  LDC R7, c[0x0][0x448] ;  /* 0x00011200ff077b82 */ /* 0x000e220000000800 */
[----:B------:R-:W-:Y:S02]  /*10d30*/  ULDC.64 UR4, c[0x0][0x3d8] ;  /* 0x0000f60000047ab9 */ /* 0x000fe40000000a00 */
[----:B------:R-:W2:Y:S04]  /*10d40*/  LDL.LU.64 R2, [R1+0x48] ;  /* 0x0000480001027983 */ /* 0x000ea80000300a00 */
[----:B------:R-:W3:Y:S04]  /*10d50*/  LDL.LU R0, [R1+0x58] ;  /* 0x0000580001007983 */ /* 0x000ee80000300800 */
[----:B------:R-:W4:Y:S04]  /*10d60*/  LDL.LU R4, [R1+0x34] ;  /* 0x0000340001047983 */ /* 0x000f280000300800 */
[----:B------:R-:W5:Y:S01]  /*10d70*/  LDL.LU R6, [R1+0x28] ;  /* 0x0000280001067983 */ /* 0x000f620000300800 */
[----:B------:R-:W-:Y:S01]  /*10d80*/  LOP3.LUT R19, R19, 0xfffffff7, RZ, 0xc0, !PT ;  /* 0xfffffff713137812 */ /* 0x000fe200078ec0ff */
[----:B------:R-:W1:Y:S01]  /*10d90*/  S2R R10, SR_TID.X ;  /* 0x00000000000a7919 */ /* 0x000e620000002100 */
[----:B0-----:R-:W-:Y:S01]  /*10da0*/  ISETP.NE.AND P0, PT, R7, 0x1, PT ;  /* 0x000000010700780c */ /* 0x001fe20003f05270 */
[----:B-1----:R-:W-:-:S05]  /*10db0*/  IMAD.SHL.U32 R10, R10, 0x8, RZ ;  /* 0x000000080a0a7824 */ /* 0x002fca00078e00ff */
[----:B------:R-:W-:Y:S01]  /*10dc0*/  LOP3.LUT R10, R10, 0x38, RZ, 0xc0, !PT ;  /* 0x000000380a0a7812 */ /* 0x000fe200078ec0ff */
[----:B--2---:R-:W-:-:S06]  /*10dd0*/  IMAD.MOV.U32 R3, RZ, RZ, R5 ;  /* 0x000000ffff037224 */ /* 0x004fcc00078e0005 */
[----:B------:R-:W0:Y:S01]  /*10de0*/  @P0 LDC R5, c[0x0][0x450] ;  /* 0x00011400ff050b82 */ /* 0x000e220000000800 */
[----:B------:R-:W-:-:S04]  /*10df0*/  IMAD.WIDE.U32 R2, R17, UR4, R2 ;  /* 0x0000000411027c25 */ /* 0x000fc8000f8e0002 */
[----:B------:R-:W-:Y:S01]  /*10e00*/  IMAD R3, R17, UR5, R3 ;  /* 0x0000000511037c24 */ /* 0x000fe2000f8e0203 */
[----:B------:R-:W-:Y:S02]  /*10e10*/  ULDC.64 UR4, c[0x0][0x3e0] ;  /* 0x0000f80000047ab9 */ /* 0x000fe40000000a00 */
[----:B---3--:R-:W-:Y:S02]  /*10e20*/  IMAD R0, R0, UR4, RZ ;  /* 0x0000000400007c24 */ /* 0x008fe4000f8e02ff */
[----:B----4-:R-:W-:-:S04]  /*10e30*/  IMAD.WIDE.U32 R2, R4, UR4, R2 ;  /* 0x0000000404027c25 */ /* 0x010fc8000f8e0002 */
[----:B------:R-:W-:Y:S01]  /*10e40*/  IMAD R0, R4, UR5, R0 ;  /* 0x0000000504007c24 */ /* 0x000fe2000f8e0200 */
[----:B------:R-:W-:Y:S01]  /*10e50*/  ULDC.64 UR4, c[0x0][0x3d0] ;  /* 0x0000f40000047ab9 */ /* 0x000fe20000000a00 */
[----:B-----5:R-:W-:Y:S02]  /*10e60*/  IMAD.MOV.U32 R4, RZ, RZ, R6 ;  /* 0x000000ffff047224 */ /* 0x020fe400078e0006 */
[----:B------:R-:W-:Y:S02]  /*10e70*/  IMAD.IADD R3, R3, 0x1, R0 ;  /* 0x0000000103037824 */ /* 0x000fe400078e0200 */
[----:B------:R-:W1:Y:S02]  /*10e80*/  @P0 LDC R0, c[0x0][0x44c] ;  /* 0x00011300ff000b82 */ /* 0x000e640000000800 */
[----:B-1----:R-:W-:-:S05]  /*10e90*/  @P0 IMAD.HI.U32 R0, R6, R0, RZ ;  /* 0x0000000006000227 */ /* 0x002fca00078e00ff */
[----:B0-----:R-:W-:-:S04]  /*10ea0*/  @P0 SHF.R.U32.HI R4, RZ, R5, R0 ;  /* 0x00000005ff040219 */ /* 0x001fc80000011600 */
[--C-:B------:R-:W-:Y:S01]  /*10eb0*/  SHF.R.S32.HI R5, RZ, 0x1f, R4.reuse ;  /* 0x0000001fff057819 */ /* 0x100fe20000011404 */
[----:B------:R-:W-:Y:S02]  /*10ec0*/  IMAD.MOV R0, RZ, RZ, -R4 ;  /* 0x000000ffff007224 */ /* 0x000fe400078e0a04 */
[----:B------:R-:W-:-:S04]  /*10ed0*/  IMAD.WIDE.U32 R2, R4, UR4, R2 ;  /* 0x0000000404027c25 */ /* 0x000fc8000f8e0002 */
[----:B------:R-:W-:Y:S02]  /*10ee0*/  IMAD R0, R7, R0, R6 ;  /* 0x0000000007007224 */ /* 0x000fe400078e0206 */
[----:B------:R-:W0:Y:S01]  /*10ef0*/  S2R R6, SR_TID.X ;  /* 0x0000000000067919 */ /* 0x000e220000002100 */
        /* <DEDUP_REMOVED lines=8> */
[----:B------:R-:W-:-:S03]  /*10f80*/  ULDC.64 UR4, c[0x0][0x390] ;  /* 0x0000e40000047ab9 */ /* 0x000fc60000000a00 */
[----:B------:R-:W-:Y:S01]  /*10f90*/  IMAD.IADD R4, R3, 0x1, R0 ;  /* 0x0000000103047824 */ /* 0x000fe200078e0200 */
[----:B------:R-:W-:Y:S01]  /*10fa0*/  LEA R0, P0, R2, UR4, 0x1 ;  /* 0x0000000402007c11 */ /* 0x000fe2000f8008ff */
[----:B------:R-:W-:Y:S02]  /*10fb0*/  ULDC UR4, c[0x0][0x3b8] ;  /* 0x0000ee0000047ab9 */ /* 0x000fe40000000800 */
[----:B------:R-:W-:Y:S02]  /*10fc0*/  ISETP.GE.AND P3, PT, R10, UR4, PT ;  /* 0x000000040a007c0c */ /* 0x000fe4000bf66270 */
[----:B------:R-:W-:Y:S01]  /*10fd0*/  LEA.HI.X R4, R2, UR5, R4, 0x1, P0 ;  /* 0x0000000502047c11 */ /* 0x000fe200080f0c04 */
[----:B0-----:R-:W-:Y:S01]  /*10fe0*/  IMAD.SHL.U32 R6, R6, 0x8, RZ ;  /* 0x0000000806067824 */ /* 0x001fe200078e00ff */
[----:B------:R-:W-:-:S04]  /*10ff0*/  SEL R5, RZ, 0x1, P3 ;  /* 0x00000001ff057807 */ /* 0x000fc80001800000 */
[----:B------:R-:W-:-:S04]  /*11000*/  LOP3.LUT R6, R6, 0x38, RZ, 0xc0, !PT ;  /* 0x0000003806067812 */ /* 0x000fc800078ec0ff */
[C---:B------:R-:W-:Y:S02]  /*11010*/  LOP3.LUT R8, R6.reuse, 0x80, RZ, 0xfc, !PT ;  /* 0x0000008006087812 */ /* 0x040fe400078efcff */
[----:B------:R-:W-:Y:S02]  /*11020*/  LOP3.LUT R6, R6, 0x40, RZ, 0xfc, !PT ;  /* 0x0000004006067812 */ /* 0x000fe400078efcff */
[----:B------:R-:W-:Y:S02]  /*11030*/  ISETP.GE.AND P2, PT, R8, UR4, PT ;  /* 0x0000000408007c0c */ /* 0x000fe4000bf46270 */
[----:B------:R-:W-:Y:S02]  /*11040*/  ISETP.GE.AND P1, PT, R6, UR4, PT ;  /* 0x0000000406007c0c */ /* 0x000fe4000bf26270 */
[----:B------:R-:W0:Y:S01]  /*11050*/  S2R R6, SR_TID.X ;  /* 0x0000000000067919 */ /* 0x000e220000002100 */
[----:B------:R-:W-:Y:S02]  /*11060*/  @P3 LOP3.LUT R19, R19, 0x8, RZ, 0xfc, !PT ;  /* 0x0000000813133812 */ /* 0x000fe400078efcff */
[----:B------:R-:W-:-:S02]  /*11070*/  SEL R3, RZ, 0x4, P2 ;  /* 0x00000004ff037807 */ /* 0x000fc40001000000 */
[----:B------:R-:W-:Y:S02]  /*11080*/  LOP3.LUT R19, R19, 0xfffffffd, RZ, 0xc0, !PT ;  /* 0xfffffffd13137812 */ /* 0x000fe400078ec0ff */
[----:B------:R-:W-:Y:S02]  /*11090*/  SEL R2, RZ, 0x2, P1 ;  /* 0x00000002ff027807 */ /* 0x000fe40000800000 */
[----:B------:R-:W-:Y:S02]  /*110a0*/  @P2 LOP3.LUT R19, R19, 0x2, RZ, 0xfc, !PT ;  /* 0x0000000213132812 */ /* 0x000fe400078efcff */
[----:B------:R-:W-:Y:S02]  /*110b0*/  IADD3 R2, R3, R2, R5 ;  /* 0x0000000203027210 */ /* 0x000fe40007ffe005 */
[----:B------:R-:W-:-:S04]  /*110c0*/  LOP3.LUT R19, R19, 0xfffffffb, RZ, 0xc0, !PT ;  /* 0xfffffffb13137812 */ /* 0x000fc800078ec0ff */
[----:B------:R-:W-:Y:S01]  /*110d0*/  @P1 LOP3.LUT R19, R19, 0x4, RZ, 0xfc, !PT ;  /* 0x0000000413131812 */ /* 0x000fe200078efcff */
[----:B0-----:R-:W-:-:S05]  /*110e0*/  IMAD.SHL.U32 R6, R6, 0x8, RZ ;  /* 0x0000000806067824 */ /* 0x001fca00078e00ff */
[----:B------:R-:W-:-:S04]  /*110f0*/  LOP3.LUT R6, R6, 0x38, RZ, 0xc0, !PT ;  /* 0x0000003806067812 */ /* 0x000fc800078ec0ff */
[C---:B------:R-:W-:Y:S02]  /*11100*/  LOP3.LUT R8, R6.reuse, 0x100, RZ, 0xfc, !PT ;  /* 0x0000010006087812 */ /* 0x040fe400078efcff */
[----:B------:R-:W-:Y:S02]  /*11110*/  LOP3.LUT R6, R6, 0xc0, RZ, 0xfc, !PT ;  /* 0x000000c006067812 */ /* 0x000fe400078efcff */
[----:B------:R-:W-:Y:S02]  /*11120*/  ISETP.GE.AND P0, PT, R8, UR4, PT ;  /* 0x0000000408007c0c */ /* 0x000fe4000bf06270 */
[----:B------:R-:W0:Y:S01]  /*11130*/  S2R R8, SR_TID.X ;  /* 0x0000000000087919 */ /* 0x000e220000002100 */
[----:B------:R-:W-:Y:S02]  /*11140*/  ISETP.GE.AND P5, PT, R6, UR4, PT ;  /* 0x0000000406007c0c */ /* 0x000fe4000bfa6270 */
[----:B------:R-:W-:Y:S01]  /*11150*/  SEL R5, RZ, 0x10, P0 ;  /* 0x00000010ff057807 */ /* 0x000fe20000000000 */
[----:B------:R-:W1:Y:S01]  /*11160*/  S2R R6, SR_TID.X ;  /* 0x0000000000067919 */ /* 0x000e620000002100 */
[----:B------:R-:W-:-:S04]  /*11170*/  SEL R3, RZ, 0x8, P5 ;  /* 0x00000008ff037807 */ /* 0x000fc80002800000 */
[----:B------:R-:W-:Y:S01]  /*11180*/  IADD3 R2, R5, R2, R3 ;  /* 0x0000000205027210 */ /* 0x000fe20007ffe003 */
[----:B0-----:R-:W-:Y:S02]  /*11190*/  IMAD.SHL.U32 R8, R8, 0x8, RZ ;  /* 0x0000000808087824 */ /* 0x001fe400078e00ff */
[----:B-1----:R-:W-:-:S03]  /*111a0*/  IMAD.SHL.U32 R6, R6, 0x8, RZ ;  /* 0x0000000806067824 */ /* 0x002fc600078e00ff */
[----:B------:R-:W-:-:S04]  /*111b0*/  LOP3.LUT R8, R8, 0x38, RZ, 0xc0, !PT ;  /* 0x0000003808087812 */ /* 0x000fc800078ec0ff */
[----:B------:R-:W-:Y:S02]  /*111c0*/  LOP3.LUT R9, R8, 0x180, RZ, 0xfc, !PT ;  /* 0x0000018008097812 */ /* 0x000fe400078efcff */
[----:B------:R-:W-:Y:S02]  /*111d0*/  LOP3.LUT R6, R6, 0x38, RZ, 0xc0, !PT ;  /* 0x0000003806067812 */ /* 0x000fe400078ec0ff */
[----:B------:R-:W-:Y:S02]  /*111e0*/  ISETP.GE.AND P1, PT, R9, UR4, PT ;  /* 0x0000000409007c0c */ /* 0x000fe4000bf26270 */
[C---:B------:R-:W-:Y:S02]  /*111f0*/  LOP3.LUT R8, R6.reuse, 0x140, RZ, 0xfc, !PT ;  /* 0x0000014006087812 */ /* 0x040fe400078efcff */
[----:B------:R-:W-:Y:S02]  /*11200*/  SEL R5, RZ, 0x40, P1 ;  /* 0x00000040ff057807 */ /* 0x000fe40000800000 */
[----:B------:R-:W-:-:S02]  /*11210*/  LOP3.LUT R6, R6, 0x1c0, RZ, 0xfc, !PT ;  /* 0x000001c006067812 */ /* 0x000fc400078efcff */
[----:B------:R-:W-:Y:S02]  /*11220*/  ISETP.GE.AND P1, PT, R8, UR4, PT ;  /* 0x0000000408007c0c */ /* 0x000fe4000bf26270 */
[----:B------:R-:W-:Y:S01]  /*11230*/  ISETP.GE.AND P2, PT, R6, UR4, PT ;  /* 0x0000000406007c0c */ /* 0x000fe2000bf46270 */
[----:B------:R-:W-:Y:S01]  /*11240*/  UMOV UR4, 0xffffffff ;  /* 0xffffffff00047882 */ /* 0x000fe20000000000 */
[----:B------:R-:W-:Y:S02]  /*11250*/  SEL R3, RZ, 0x20, P1 ;  /* 0x00000020ff037807 */ /* 0x000fe40000800000 */
[----:B------:R-:W-:Y:S02]  /*11260*/  SEL R6, RZ, 0x80, P2 ;  /* 0x00000080ff067807 */ /* 0x000fe40001000000 */
[----:B------:R-:W-:-:S05]  /*11270*/  IADD3 R5, R5, R2, R3 ;  /* 0x0000000205057210 */ /* 0x000fca0007ffe003 */
[----:B------:R-:W-:Y:S01]  /*11280*/  IMAD.IADD R6, R5, 0x1, R6 ;  /* 0x0000000105067824 */ /* 0x000fe200078e0206 */
[----:B------:R-:W-:Y:S06]  /*11290*/  BRA.DIV UR4, `(.L_x_1132) ;  /* 0x0000005a04687947 */ /* 0x000fec000b800000 */
[----:B------:R-:W2:Y:S04]  /*112a0*/  LDL.LU R8, [R1+0x38] ;  /* 0x0000380001087983 */ /* 0x000ea80000300800 */
[----:B------:R-:W3:Y:S04]  /*112b0*/  LDL.LU R3, [R1+0x4] ;  /* 0x0000040001037983 */ /* 0x000ee80000300800 */
[----:B------:R-:W4:Y:S04]  /*112c0*/  LDL.LU R2, [R1+0x50] ;  /* 0x0000500001027983 */ /* 0x000f280000300800 */
[----:B------:R-:W5:Y:S01]  /*112d0*/  LDL R11, [R1+0x14] ;  /* 0x00001400010b7983 */ /* 0x000f620000100800 */
[----:B------:R-:W-:-:S03]  /*112e0*/  LOP3.LUT R19, R19, 0xfffffbff, RZ, 0xc0, !PT ;  /* 0xfffffbff13137812 */ /* 0x000fc600078ec0ff */
[----:B------:R-:W5:Y:S01]  /*112f0*/  LDL.LU R10, [R1+0x5c] ;  /* 0x00005c00010a7983 */ /* 0x000f620000300800 */
[----:B------:R-:W-:Y:S01]  /*11300*/  @P1 LOP3.LUT R19, R19, 0x400, RZ, 0xfc, !PT ;  /* 0x0000040013131812 */ /* 0x000fe200078efcff */
[----:B------:R-:W0:Y:S03]  /*11310*/  S2R R12, SR_TID.X ;  /* 0x00000000000c7919 */ /* 0x000e260000002100 */
[C---:B------:R-:W-:Y:S02]  /*11320*/  LOP3.LUT P1, RZ, R19.reuse, 0x8, RZ, 0xc0, !PT ;  /* 0x0000000813ff7812 */ /* 0x040fe4000782c0ff */
[C---:B------:R-:W-:Y:S02]  /*11330*/  LOP3.LUT P4, RZ, R19.reuse, 0x2, RZ, 0xc0, !PT ;  /* 0x0000000213ff7812 */ /* 0x040fe4000788c0ff */
[----:B------:R-:W-:Y:S01]  /*11340*/  LOP3.LUT R19, R19, 0xfffffeff, RZ, 0xc0, !PT ;  /* 0xfffffeff13137812 */ /* 0x000fe200078ec0ff */
[----:B0-----:R-:W-:-:S05]  /*11350*/  IMAD.SHL.U32 R12, R12, 0x8, RZ ;  /* 0x000000080c0c7824 */ /* 0x001fca00078e00ff */
[----:B------:R-:W-:Y:S01]  /*11360*/  LOP3.LUT R12, R12, 0x38, RZ, 0xc0, !PT ;  /* 0x000000380c0c7812 */ /* 0x000fe200078ec0ff */
[----:B------:R-:W-:Y:S01]  /*11370*/  SHFL.IDX PT, R14, R0, 0x1, 0x181f ;  /* 0x00381f00000e7f89 */ /* 0x000fe200000e0000 */
[----:B--2---:R-:W-:-:S05]  /*11380*/  IMAD R7, R8, R7, RZ ;  /* 0x0000000708077224 */ /* 0x004fca00078e02ff */
[-C--:B---3--:R-:W-:Y:S02]  /*11390*/  ISETP.GE.AND P2, PT, R3, R7.reuse, PT ;  /* 0x000000070300720c */ /* 0x088fe40003f46270 */
[----:B----4-:R-:W-:-:S11]  /*113a0*/  ISETP.GE.AND P3, PT, R2, R7, PT ;  /* 0x000000070200720c */ /* 0x010fd60003f66270 */
[----:B------:R-:W-:-:S04]  /*113b0*/  @!P2 LOP3.LUT R2, R5, 0x40, RZ, 0xc0, !PT ;  /* 0x000000400502a812 */ /* 0x000fc800078ec0ff */
[----:B------:R-:W-:Y:S02]  /*113c0*/  @!P2 SHF.R.U32.HI R2, RZ, 0x2, R2 ;  /* 0x00000002ff02a819 */ /* 0x000fe40000011602 */
[----:B------:R-:W-:Y:S02]  /*113d0*/  @P3 LOP3.LUT R19, R19, 0x100, RZ, 0xfc, !PT ;  /* 0x0000010013133812 */ /* 0x000fe400078efcff */
[----:B------:R-:W-:Y:S02]  /*113e0*/  @!P2 ISETP.NE.U32.AND P3, PT, R2, RZ, PT ;  /* 0x000000ff0200a20c */ /* 0x000fe40003f65070 */
[----:B------:R-:W-:Y:S01]  /*113f0*/  @!P2 LOP3.LUT R2, R6, 0x80, RZ, 0xc0, !PT ;  /* 0x000000800602a812 */ /* 0x000fe200078ec0ff */
[----:B------:R-:W0:Y:S01]  /*11400*/  SHFL.IDX PT, R3, R0, RZ, 0x181f ;  /* 0x00181fff00037589 */ /* 0x000e2200000e0000 */
[----:B------:R-:W-:Y:S02]  /*11410*/  LOP3.LUT R19, R19, 0xffffffdf, RZ, 0xc0, !PT ;  /* 0xffffffdf13137812 */ /* 0x000fe400078ec0ff */
[----:B------:R-:W-:-:S07]  /*11420*/  @!P2 SHF.R.U32.HI R2, RZ, 0x3, R2 ;  /* 0x00000003ff02a819 */ /* 0x000fce0000011602 */
[----:B------:R-:W-:Y:S02]  /*11430*/  @P3 LOP3.LUT R19, R19, 0x20, RZ, 0xfc, !PT ;  /* 0x0000002013133812 */ /* 0x000fe400078efcff */
[----:B------:R-:W-:Y:S02]  /*11440*/  @!P2 ISETP.NE.U32.AND P3, PT, R2, RZ, PT ;  /* 0x000000ff0200a20c */ /* 0x000fe40003f65070 */
[----:B------:R-:W1:Y:S01]  /*11450*/  SHFL.IDX PT, R2, R4, RZ, 0x181f ;  /* 0x00181fff04027589 */ /* 0x000e6200000e0000 */
[----:B0-----:R-:W-:Y:S02]  /*11460*/  @!P2 LEA R3, P6, R12, R3, 0x1 ;  /* 0x000000030c03a211 */ /* 0x001fe400078c08ff */
[----:B------:R-:W-:-:S03]  /*11470*/  LOP3.LUT R19, R19, 0xfffffdff, RZ, 0xc0, !PT ;  /* 0xfffffdff13137812 */ /* 0x000fc600078ec0ff */
[----:B-1----:R-:W-:-:S05]  /*11480*/  @!P2 IMAD.X R2, RZ, RZ, R2, P6 ;  /* 0x000000ffff02a224 */ /* 0x002fca00030e0602 */
[-C--:B------:R-:W-:Y:S02]  /*11490*/  @!P2 LOP3.LUT R3, R3, R2.reuse, RZ, 0x3c, !PT ;  /* 0x000000020303a212 */ /* 0x080fe400078e3cff */
[----:B------:R-:W-:Y:S02]  /*114a0*/  @P3 LOP3.LUT R19, R19, 0x200, RZ, 0xfc, !PT ;  /* 0x0000020013133812 */ /* 0x000fe400078efcff */
[----:B------:R-:W-:Y:S02]  /*114b0*/  @!P2 LOP3.LUT R2, R3, R2, RZ, 0x3c, !PT ;  /* 0x000000020302a212 */ /* 0x000fe400078e3cff */
[----:B------:R-:W-:Y:S02]  /*114c0*/  LOP3.LUT P6, RZ, R19, 0x4, RZ, 0xc0, !PT ;  /* 0x0000000413ff7812 */ /* 0x000fe400078cc0ff */
[----:B------:R-:W-:Y:S02]  /*114d0*/  @!P2 LOP3.LUT R3, R3, R2, RZ, 0x3c, !PT ;  /* 0x000000020303a212 */ /* 0x000fe400078e3cff */
[----:B------:R-:W-:-:S03]  /*114e0*/  LOP3.LUT P3, RZ, R19, 0x20, RZ, 0xc0, !PT ;  /* 0x0000002013ff7812 */ /* 0x000fc6000786c0ff */
[----:B-----5:R-:W-:Y:S01]  /*114f0*/  @!P2 LDGSTS.E.BYPASS.LTC128B.128 [R11+0x26400], desc[UR38][R2.64], !P1 ;  /* 0x26400000020bafae */ /* 0x020fe2000c901d66 */
[----:B------:R-:W-:-:S05]  /*11500*/  LOP3.LUT P1, RZ, R19, 0x400, RZ, 0xc0, !PT ;  /* 0x0000040013ff7812 */ /* 0x000fca000782c0ff */
[----:B------:R-:W-:Y:S04]  /*11510*/  @!P2 LDGSTS.E.BYPASS.LTC128B.128 [R11+0x28400], desc[UR38][R2.64+0x80], !P6 ;  /* 0x28400080020bafae */ /* 0x000fe8000f101d66 */
[----:B------:R-:W-:Y:S04]  /*11520*/  @!P2 LDGSTS.E.BYPASS.LTC128B.128 [R11+0x2a400], desc[UR38][R2.64+0x100], !P4 ;  /* 0x2a400100020bafae */ /* 0x000fe8000e101d66 */
[----:B------:R-:W-:Y:S04]  /*11530*/  @!P2 LDGSTS.E.BYPASS.LTC128B.128 [R11+0x2c400], desc[UR38][R2.64+0x180], !P5 ;  /* 0x2c400180020bafae */ /* 0x000fe8000e901d66 */
[----:B------:R-:W-:Y:S04]  /*11540*/  @!P2 LDGSTS.E.BYPASS.LTC128B.128 [R11+0x2e400], desc[UR38][R2.64+0x200], !P0 ;  /* 0x2e400200020bafae */ /* 0x000fe8000c101d66 */
[----:B------:R-:W-:Y:S04]  /*11550*/  @!P2 LDGSTS.E.BYPASS.LTC128B.128 [R11+0x30400], desc[UR38][R2.64+0x280], !P1 ;  /* 0x30400280020bafae */ /* 0x000fe8000c901d66 */
[----:B------:R-:W-:Y:S01]  /*11560*/  @!P2 LDGSTS.E.BYPASS.LTC128B.128 [R11+0x32400], desc[UR38][R2.64+0x300], P3 ;  /* 0x32400300020bafae */ /* 0x000fe20009901d66 */
[----:B------:R-:W-:-:S03]  /*11570*/  LOP3.LUT P3, RZ, R19, 0x200, RZ, 0xc0, !PT ;  /* 0x0000020013ff7812 */ /* 0x000fc6000786c0ff */
[----:B------:R-:W0:Y:S10]  /*11580*/  SHFL.IDX PT, R8, R4, 0x1, 0x181f ;  /* 0x00381f0004087f89 */ /* 0x000e3400000e0000 */
[----:B------:R1:W-:Y:S01]  /*11590*/  @!P2 LDGSTS.E.BYPASS.LTC128B.128 [R11+0x34400], desc[UR38][R2.64+0x380], P3 ;  /* 0x34400380020bafae */ /* 0x0003e20009901d66 */
[----:B------:R-:W-:-:S13]  /*115a0*/  LOP3.LUT P3, RZ, R19, 0x100, RZ, 0xc0, !PT ;  /* 0x0000010013ff7812 */ /* 0x000fda000786c0ff */
[----:B------:R-:W-:-:S05]  /*115b0*/  @!P3 LEA R21, P2, R12, R14, 0x1 ;  /* 0x0000000e0c15b211 */ /* 0x000fca00078408ff */
[----:B0-----:R-:W-:Y:S01]  /*115c0*/  @!P3 IMAD.X R8, RZ, RZ, R8, P2 ;  /* 0x000000ffff08b224 */ /* 0x001fe200010e0608 */
[----:B------:R-:W-:Y:S02]  /*115d0*/  LOP3.LUT P2, RZ, R19, 0x8, RZ, 0xc0, !PT ;  /* 0x0000000813ff7812 */ /* 0x000fe4000784c0ff */
[----:B------:R-:W-:Y:S01]  /*115e0*/  @!P3 LOP3.LUT R9, R5, 0x40, RZ, 0xc0, !PT ;  /* 0x000000400509b812 */ /* 0x000fe200078ec0ff */
[----:B-1----:R-:W-:Y:S02]  /*115f0*/  @!P3 IMAD.MOV.U32 R2, RZ, RZ, R21 ;  /* 0x000000ffff02b224 */ /* 0x002fe400078e0015 */
[----:B------:R-:W-:Y:S01]  /*11600*/  @!P3 IMAD.MOV.U32 R3, RZ, RZ, R8 ;  /* 0x000000ffff03b224 */ /* 0x000fe200078e0008 */
[----:B------:R-:W-:-:S07]  /*11610*/  @!P3 SHF.R.U32.HI R9, RZ, 0x2, R9 ;  /* 0x00000002ff09b819 */ /* 0x000fce0000011609 */
[----:B------:R-:W-:Y:S01]  /*11620*/  @!P3 LDGSTS.E.BYPASS.LTC128B.128 [R11+0x26c00], desc[UR38][R2.64], !P2 ;  /* 0x26c00000020bbfae */ /* 0x000fe2000d101d66 */
[----:B------:R-:W-:Y:S02]  /*11630*/  @!P3 ISETP.NE.U32.AND P2, PT, R9, RZ, PT ;  /* 0x000000ff0900b20c */ /* 0x000fe40003f45070 */
[----:B------:R-:W-:Y:S01]  /*11640*/  @!P3 LOP3.LUT R8, R6, 0x80, RZ, 0xc0, !PT ;  /* 0x000000800608b812 */ /* 0x000fe200078ec0ff */
[----:B------:R-:W-:Y:S03]  /*11650*/  @!P3 LDGSTS.E.BYPASS.LTC128B.128 [R11+0x28c00], desc[UR38][R2.64+0x80], !P6 ;  /* 0x28c00080020bbfae */ /* 0x000fe6000f101d66 */
[----:B------:R-:W-:Y:S01]  /*11660*/  @!P3 SHF.R.U32.HI R8, RZ, 0x3, R8 ;  /* 0x00000003ff08b819 */ /* 0x000fe20000011608 */
[----:B------:R-:W-:Y:S04]  /*11670*/  @!P3 LDGSTS.E.BYPASS.LTC128B.128 [R11+0x2ac00], desc[UR38][R2.64+0x100], !P4 ;  /* 0x2ac00100020bbfae */ /* 0x000fe8000e101d66 */
[----:B------:R-:W-:Y:S04]  /*11680*/  @!P3 LDGSTS.E.BYPASS.LTC128B.128 [R11+0x2cc00], desc[UR38][R2.64+0x180], !P5 ;  /* 0x2cc00180020bbfae */ /* 0x000fe8000e901d66 */
[----:B------:R-:W-:Y:S04]  /*11690*/  @!P3 LDGSTS.E.BYPASS.LTC128B.128 [R11+0x2ec00], desc[UR38][R2.64+0x200], !P0 ;  /* 0x2ec00200020bbfae */ /* 0x000fe8000c101d66 */
[----:B------:R-:W-:Y:S04]  /*116a0*/  @!P3 LDGSTS.E.BYPASS.LTC128B.128 [R11+0x30c00], desc[UR38][R2.64+0x280], !P1 ;  /* 0x30c00280020bbfae */ /* 0x000fe8000c901d66 */
[----:B------:R-:W-:Y:S01]  /*116b0*/  @!P3 LDGSTS.E.BYPASS.LTC128B.128 [R11+0x32c00], desc[UR38][R2.64+0x300], P2 ;  /* 0x32c00300020bbfae */ /* 0x000fe20009101d66 */
[----:B------:R-:W-:-:S13]  /*116c0*/  @!P3 ISETP.NE.U32.AND P2, PT, R8, RZ, PT ;  /* 0x000000ff0800b20c */ /* 0x000fda0003f45070 */
[----:B------:R0:W-:Y:S01]  /*116d0*/  @!P3 LDGSTS.E.BYPASS.LTC128B.128 [R11+0x34c00], desc[UR38][R2.64+0x380], P2 ;  /* 0x34c00380020bbfae */ /* 0x0001e20009101d66 */
[----:B------:R-:W-:-:S03]  /*116e0*/  ISETP.GE.AND P2, PT, R10, R7, PT ;  /* 0x000000070a00720c */ /* 0x000fc60003f46270 */
[----:B------:R-:W-:Y:S04]  /*116f0*/  SHFL.IDX PT, R10, R4, 0x2, 0x181f ;  /* 0x00581f00040a7f89 */ /* 0x000fe800000e0000 */
[----:B0-----:R-:W0:Y:S01]  /*11700*/  SHFL.IDX PT, R3, R0, 0x2, 0x181f ;  /* 0x00581f0000037f89 */ /* 0x001e2200000e0000 */
[----:B------:R-:W-:-:S04]  /*11710*/  LOP3.LUT R19, R19, 0xffffff7f, RZ, 0xc0, !PT ;  /* 0xffffff7f13137812 */ /* 0x000fc800078ec0ff */
[----:B------:R-:W-:Y:S02]  /*11720*/  @P6 LOP3.LUT R19, R19, 0x80, RZ, 0xfc, !PT ;  /* 0x0000008013136812 */ /* 0x000fe400078efcff */
[----:B------:R-:W-:Y:S02]  /*11730*/  @!P2 LOP3.LUT R2, R5, 0x40, RZ, 0xc0, !PT ;  /* 0x000000400502a812 */ /* 0x000fe400078ec0ff */
[----:B------:R-:W-:Y:S02]  /*11740*/  LOP3.LUT P3, RZ, R19, 0x8, RZ, 0xc0, !PT ;  /* 0x0000000813ff7812 */ /* 0x000fe4000786c0ff */
[----:B------:R-:W-:Y:S02]  /*11750*/  @!P2 SHF.R.U32.HI R9, RZ, 0x2, R2 ;  /* 0x00000002ff09a819 */ /* 0x000fe40000011602 */
[----:B0-----:R-:W-:-:S05]  /*11760*/  @!P2 LEA R8, P6, R12, R3, 0x1 ;  /* 0x000000030c08a211 */ /* 0x001fca00078c08ff */
[----:B------:R-:W-:Y:S01]  /*11770*/  @!P2 IMAD.X R3, RZ, RZ, R10, P6 ;  /* 0x000000ffff03a224 */ /* 0x000fe200030e060a */
[----:B------:R-:W-:Y:S01]  /*11780*/  LOP3.LUT P6, RZ, R19, 0x80, RZ, 0xc0, !PT ;  /* 0x0000008013ff7812 */ /* 0x000fe200078cc0ff */
[----:B------:R-:W-:Y:S01]  /*11790*/  @!P2 IMAD.MOV.U32 R2, RZ, RZ, R8 ;  /* 0x000000ffff02a224 */ /* 0x000fe200078e0008 */
[----:B------:R-:W-:-:S04]  /*117a0*/  @!P2 LOP3.LUT R8, R6, 0x80, RZ, 0xc0, !PT ;  /* 0x000000800608a812 */ /* 0x000fc800078ec0ff */
[----:B------:R-:W-:Y:S01]  /*117b0*/  @!P2 SHF.R.U32.HI R8, RZ, 0x3, R8 ;  /* 0x00000003ff08a819 */ /* 0x000fe20000011608 */
[----:B------:R0:W-:Y:S03]  /*117c0*/  @!P2 LDGSTS.E.BYPASS.LTC128B.128 [R11+0x27400], desc[UR38][R2.64], !P3 ;  /* 0x27400000020bafae */ /* 0x0001e6000d901d66 */
[----:B------:R-:W-:-:S03]  /*117d0*/  @!P2 ISETP.NE.U32.AND P3, PT, R8, RZ, PT ;  /* 0x000000ff0800a20c */ /* 0x000fc60003f65070 */
[----:B------:R0:W-:Y:S01]  /*117e0*/  @!P2 LDGSTS.E.BYPASS.LTC128B.128 [R11+0x29400], desc[UR38][R2.64+0x80], !P6 ;  /* 0x29400080020bafae */ /* 0x0001e2000f101d66 */
[----:B------:R-:W-:-:S03]  /*117f0*/  @!P2 ISETP.NE.U32.AND P6, PT, R9, RZ, PT ;  /* 0x000000ff0900a20c */ /* 0x000fc60003fc5070 */
[----:B------:R0:W-:Y:S04]  /*11800*/  @!P2 LDGSTS.E.BYPASS.LTC128B.128 [R11+0x2b400], desc[UR38][R2.64+0x100], !P4 ;  /* 0x2b400100020bafae */ /* 0x0001e8000e101d66 */
[----:B------:R0:W-:Y:S04]  /*11810*/  @!P2 LDGSTS.E.BYPASS.LTC128B.128 [R11+0x2d400], desc[UR38][R2.64+0x180], !P5 ;  /* 0x2d400180020bafae */ /* 0x0001e8000e901d66 */
[----:B------:R0:W-:Y:S04]  /*11820*/  @!P2 LDGSTS.E.BYPASS.LTC128B.128 [R11+0x2f400], desc[UR38][R2.64+0x200], !P0 ;  /* 0x2f400200020bafae */ /* 0x0001e8000c101d66 */
[----:B------:R0:W-:Y:S04]  /*11830*/  @!P2 LDGSTS.E.BYPASS.LTC128B.128 [R11+0x31400], desc[UR38][R2.64+0x280], !P1 ;  /* 0x31400280020bafae */ /* 0x0001e8000c901d66 */
[----:B------:R0:W-:Y:S04]  /*11840*/  @!P2 LDGSTS.E.BYPASS.LTC128B.128 [R11+0x33400], desc[UR38][R2.64+0x300], P6 ;  /* 0x33400300020bafae */ /* 0x0001e8000b101d66 */
[----:B------:R0:W-:Y:S04]  /*11850*/  @!P2 LDGSTS.E.BYPASS.LTC128B.128 [R11+0x35400], desc[UR38][R2.64+0x380], P3 ;  /* 0x35400380020bafae */ /* 0x0001e80009901d66 */
[----:B------:R-:W1:Y:S04]  /*11860*/  SHFL.IDX PT, R4, R4, 0x3, 0x181f ;  /* 0x00781f0004047f89 */ /* 0x000e6800000e0000 */
[----:B------:R-:W2:Y:S02]  /*11870*/  SHFL.IDX PT, R0, R0, 0x3, 0x181f ;  /* 0x00781f0000007f89 */ /* 0x000ea400000e0000 */
.L_x_1268:
[----:B0-----:R-:W3:Y:S01]  /*11880*/  LDL.LU R2, [R1+0x60] ;  /* 0x0000600001027983 */ /* 0x001ee20000300800 */
[----:B------:R-:W-:Y:S01]  /*11890*/  BSSY B0, `(.L_x_1133) ;  /* 0x000001d000007945 */ /* 0x000fe20003800000 */
[----:B---3--:R-:W-:-:S13]  /*118a0*/  ISETP.GE.AND P2, PT, R2, R7, PT ;  /* 0x000000070200720c */ /* 0x008fda0003f46270 */
[----:B------:R-:W-:Y:S05]  /*118b0*/  @P2 BRA `(.L_x_1134) ;  /* 0x0000000000682947 */ /* 0x000fea0003800000 */
[----:B------:R-:W3:Y:S01]  /*118c0*/  LDL R8, [R1+0x14] ;  /* 0x0000140001087983 */ /* 0x000ee20000100800 */
[C---:B------:R-:W-:Y:S02]  /*118d0*/  LOP3.LUT P6, RZ, R19.reuse, 0x8, RZ, 0xc0, !PT ;  /* 0x0000000813ff7812 */ /* 0x040fe400078cc0ff */
[C---:B------:R-:W-:Y:S01]  /*118e0*/  LOP3.LUT P4, RZ, R19.reuse, 0x4, RZ, 0xc0, !PT ;  /* 0x0000000413ff7812 */ /* 0x040fe2000788c0ff */
[----:B------:R-:W0:Y:S01]  /*118f0*/  S2R R2, SR_TID.X ;  /* 0x0000000000027919 */ /* 0x000e220000002100 */
[----:B------:R-:W-:Y:S02]  /*11900*/  LOP3.LUT P3, RZ, R19, 0x2, RZ, 0xc0, !PT ;  /* 0x0000000213ff7812 */ /* 0x000fe4000786c0ff */
[----:B------:R-:W-:Y:S02]  /*11910*/  LOP3.LUT R5, R5, 0x40, RZ, 0xc0, !PT ;  /* 0x0000004005057812 */ /* 0x000fe400078ec0ff */
[----:B------:R-:W-:Y:S02]  /*11920*/  LOP3.LUT R6, R6, 0x80, RZ, 0xc0, !PT ;  /* 0x0000008006067812 */ /* 0x000fe400078ec0ff */
[----:B------:R-:W-:-:S02]  /*11930*/  SHF.R.U32.HI R5, RZ, 0x2, R5 ;  /* 0x00000002ff057819 */ /* 0x000fc40000011605 */
[----:B------:R-:W-:Y:S01]  /*11940*/  SHF.R.U32.HI R6, RZ, 0x3, R6 ;  /* 0x00000003ff067819 */ /* 0x000fe20000011606 */
[----:B0-----:R-:W-:-:S05]  /*11950*/  IMAD.SHL.U32 R2, R2, 0x8, RZ ;  /* 0x0000000802027824 */ /* 0x001fca00078e00ff */
[----:B------:R-:W-:-:S04]  /*11960*/  LOP3.LUT R2, R2, 0x38, RZ, 0xc0, !PT ;  /* 0x0000003802027812 */ /* 0x000fc800078ec0ff */
[----:B--2---:R-:W-:-:S05]  /*11970*/  LEA R2, P2, R2, R0, 0x1 ;  /* 0x0000000002027211 */ /* 0x004fca00078408ff */
[----:B-1----:R-:W-:Y:S01]  /*11980*/  IMAD.X R3, RZ, RZ, R4, P2 ;  /* 0x000000ffff037224 */ /* 0x002fe200010e0604 */
[----:B------:R-:W-:-:S04]  /*11990*/  ISETP.NE.U32.AND P2, PT, R5, RZ, PT ;  /* 0x000000ff0500720c */ /* 0x000fc80003f45070 */
[----:B------:R-:W-:Y:S01]  /*119a0*/  @!PT LDS RZ, [RZ] ;  /* 0x00000000fffff984 */ /* 0x000fe20000000800 */
[----:B------:R-:W-:Y:S01]  /*119b0*/  @!PT LDS RZ, [RZ] ;  /* 0x00000000fffff984 */ /* 0x000fe20000000800 */
[----:B------:R-:W-:Y:S01]  /*119c0*/  @!PT LDS RZ, [RZ] ;  /* 0x00000000fffff984 */ /* 0x000fe20000000800 */
[----:B---3--:R0:W-:Y:S04]  /*119d0*/  LDGSTS.E.BYPASS.LTC128B.128 [R8+0x27c00], desc[UR38][R2.64], !P6 ;  /* 0x27c0000002087fae */ /* 0x0081e8000f101d66 */
        /* <DEDUP_REMOVED lines=8> */
.L_x_1134:
[----:B------:R-:W-:Y:S05]  /*11a60*/  BSYNC B0 ;  /* 0x0000000000007941 */ /* 0x000fea0003800000 */
.L_x_1133:
[----:B------:R-:W-:Y:S01]  /*11a70*/  NOP ;  /* 0x0000000000007918 */ /* 0x000fe20000000000 */
[----:B------:R-:W-:-:S13]  /*11a80*/  PLOP3.LUT P0, PT, PT, PT, PT, 0x80, 0x0 ;  /* 0x000000000000781c */ /* 0x000fda0003f0f070 */
.L_x_1135:
[----:B------:R-:W-:Y:S02]  /*11a90*/  PLOP3.LUT P1, PT, P1, P0, PT, 0xa2, 0x0 ;  /* 0x000000000000781c */ /* 0x000fe40000f21472 */
[----:B------:R-:W-:-:S08]  /*11aa0*/  @P0 R2UR P1, UR4, R18 ;  /* 0x00000000120402ca */ /* 0x000fd00000020000 */
[----:B------:R-:W-:-:S05]  /*11ab0*/  @P0 PLOP3.LUT P0, PT, P1, PT, PT, 0x80, 0x0 ;  /* 0x000000000000081c */ /* 0x000fca0000f0f070 */
[----:B------:R-:W-:Y:S01]  /*11ac0*/  @!P1 SYNCS.ARRIVE.TRANS64.RED.A0T1 RZ, [UR4+0x38810], RZ ;  /* 0x038810ffffff99a7 */ /* 0x000fe20008200404 */
[----:B------:R-:W-:Y:S07]  /*11ad0*/  @!P1 ARRIVES.LDGSTSBAR.64.TRANSCNT [UR4+0x38810] ;  /* 0x03881000ff0099b0 */ /* 0x000fee0008000a84 */
[----:B------:R-:W-:Y:S05]  /*11ae0*/  @P0 BRA.U.ANY `(.L_x_1135) ;  /* 0xfffffffd00e80947 */ /* 0x000fea000393ffff */
[----:B0-----:R-:W3:Y:S02]  /*11af0*/  LDL.LU R2, [R1+0x64] ;  /* 0x0000640001027983 */ /* 0x001ee40000300800 */
[----:B---3--:R-:W-:-:S05]  /*11b00*/  VIADD R2, R2, 0x1 ;  /* 0x0000000102027836 */ /* 0x008fca0000000000 */
[----:B------:R0:W-:Y:S01]  /*11b10*/  STL [R1+0x64], R2 ;  /* 0x0000640201007387 */ /* 0x0001e20000100800 */
[----:B--2---:R-:W-:-:S04]  /*11b20*/  LEA.HI R0, R2, R2, RZ, 0x1 ;  /* 0x0000000202007211 */ /* 0x004fc800078f08ff */
[----:B------:R-:W-:-:S05]  /*11b30*/  LOP3.LUT R0, R0, 0xfffffffe, RZ, 0xc0, !PT ;  /* 0xfffffffe00007812 */ /* 0x000fca00078ec0ff */
[----:B------:R-:W-:-:S05]  /*11b40*/  IMAD.IADD R0, R2, 0x1, -R0 ;  /* 0x0000000102007824 */ /* 0x000fca00078e0a00 */
[----:B------:R-:W-:Y:S01]  /*11b50*/  SHF.L.U32 R0, R0, 0x1f, RZ ;  /* 0x0000001f00007819 */ /* 0x000fe200000006ff */
[----:B------:R-:W-:Y:S01]  /*11b60*/  NOP ;  /* 0x0000000000007918 */ /* 0x000fe20000000000 */
[----:B------:R0:W-:Y:S01]  /*11b70*/  SYNCS.ARRIVE.TRANS64.A1T0 RZ, [R18+URZ+0x38810], RZ ;  /* 0x038810ff12ff79a7 */ /* 0x0001e2000810003f */
[----:B------:R-:W-:Y:S01]  /*11b80*/  BSSY B0, `(.L_x_1136) ;  /* 0x0000003000007945 */ /* 0x000fe20003800000 */
[----:B------:R-:W2:Y:S03]  /*11b90*/  SYNCS.PHASECHK.TRANS64.TRYWAIT P0, [R18+URZ+0x38820], R0 ;  /* 0x03882000120075a7 */ /* 0x000ea6000800017f */
[----:B0-2---:R-:W-:Y:S05]  /*11ba0*/  @!P0 BRA `(.L_x_1137) ;  /* 0x0000005800f08947 */ /* 0x005fea0003800000 */
.L_x_1269:
[----:B------:R-:W-:Y:S05]  /*11bb0*/  BSYNC B0 ;  /* 0x0000000000007941 */ /* 0x000fea0003800000 */
.L_x_1136:
[----:B------:R-:W-:Y:S01]  /*11bc0*/  LOP3.LUT P0, RZ, R19, 0x1, RZ, 0xc0, !PT ;  /* 0x0000000113ff7812 */ /* 0x000fe2000780c0ff */
[----:B------:R-:W-:-:S12]  /*11bd0*/  BSSY B0, `(.L_x_1138) ;  /* 0x0000097000007945 */ /* 0x000fd80003800000 */
[----:B------:R-:W-:Y:S05]  /*11be0*/  @!P0 BRA `(.L_x_1139) ;  /* 0x0000000800548947 */ /* 0x000fea0003800000 */
[----:B-1----:R-:W0:Y:S04]  /*11bf0*/  LDL R4, [R1+0x10] ;  /* 0x0000100001047983 */ /* 0x002e280000100800 */
[----:B------:R-:W2:Y:S01]  /*11c00*/  LDL R2, [R1+0x18] ;  /* 0x0000180001027983 */ /* 0x000ea20000100800 */
[----:B------:R-:W-:Y:S01]  /*11c10*/  BSSY B1, `(.L_x_1140) ;  /* 0x0000008000017945 */ /* 0x000fe20003800000 */
[----:B------:R-:W1:Y:S02]  /*11c20*/  S2R R3, SR_TID.X ;  /* 0x0000000000037919 */ /* 0x000e640000002100 */
[----:B-1----:R-:W-:-:S04]  /*11c30*/  LOP3.LUT R3, R3, 0x7f, RZ, 0xc0, !PT ;  /* 0x0000007f03037812 */ /* 0x002fc800078ec0ff */
[----:B------:R-:W-:Y:S01]  /*11c40*/  ISETP.NE.AND P1, PT, R3, RZ, PT ;  /* 0x000000ff0300720c */ /* 0x000fe20003f25270 */
[----:B0-----:R-:W-:Y:S01]  /*11c50*/  IMAD R0, R4, 0x8, R18 ;  /* 0x0000000804007824 */ /* 0x001fe200078e0212 */
[----:B--2---:R-:W-:-:S04]  /*11c60*/  SHF.L.U32 R2, R2, 0x1f, RZ ;  /* 0x0000001f02027819 */ /* 0x004fc800000006ff */
[----:B------:R-:W0:Y:S02]  /*11c70*/  SYNCS.PHASECHK.TRANS64.TRYWAIT P0, [R0+URZ+0x38860], R2 ;  /* 0x03886002000075a7 */ /* 0x000e24000800017f */
[----:B0-----:R-:W-:Y:S05]  /*11c80*/  @!P0 BRA `(.L_x_1141) ;  /* 0x0000005800cc8947 */ /* 0x001fea0003800000 */
.L_x_1270:
[----:B------:R-:W-:Y:S05]  /*11c90*/  BSYNC B1 ;  /* 0x0000000000017941 */ /* 0x000fea0003800000 */
.L_x_1140:
        /* <DEDUP_REMOVED lines=9> */
.L_x_1143:
[----:B------:R-:W-:Y:S05]  /*11d30*/  BSYNC B1 ;  /* 0x0000000000017941 */ /* 0x000fea0003800000 */
.L_x_1142:
[----:B------:R-:W2:Y:S04]  /*11d40*/  LDL R4, [R1+0x20] ;  /* 0x0000200001047983 */ /* 0x000ea80000100800 */
[----:B------:R-:W2:Y:S04]  /*11d50*/  LDL.LU R3, [R1+0x30] ;  /* 0x0000300001037983 */ /* 0x000ea80000300800 */
[----:B0-----:R-:W3:Y:S01]  /*11d60*/  LDL R2, [R1+0x10] ;  /* 0x0000100001027983 */ /* 0x001ee20000100800 */
        /* <DEDUP_REMOVED lines=8> */
[----:B---3--:R-:W-:-:S04]  /*11df0*/  IMAD R2, R2, 0x10000, R18 ;  /* 0x0001000002027824 */ /* 0x008fc800078e0212 */
[----:B------:R-:W-:-:S07]  /*11e00*/  VIADD R4, R2, 0x400 ;  /* 0x0000040002047836 */ /* 0x000fce0000000000 */
.L_x_1144:
        /* <DEDUP_REMOVED lines=15> */
.L_x_1145:
        /* <DEDUP_REMOVED lines=15> */
.L_x_1146:
        /* <DEDUP_REMOVED lines=15> */
.L_x_1147:
        /* <DEDUP_REMOVED lines=15> */
.L_x_1148:
        /* <DEDUP_REMOVED lines=15> */
.L_x_1149:
        /* <DEDUP_REMOVED lines=15> */
.L_x_1150:
        /* <DEDUP_REMOVED lines=15> */
.L_x_1151:
        /* <DEDUP_REMOVED lines=10> */
.L_x_1139:
[----:B------:R-:W-:Y:S05]  /*12540*/  BSYNC B0 ;  /* 0x0000000000007941 */ /* 0x000fea0003800000 */
.L_x_1138:
[----:B-1----:R-:W0:Y:S04]  /*12550*/  LDL R4, [R1+0x3c] ;  /* 0x00003c0001047983 */ /* 0x002e280000100800 */
        /* <DEDUP_REMOVED lines=19> */
[----:B------:R-:W2:Y:S04]  /*12690*/  LDL.LU R5, [R1+0x10] ;  /* 0x0000100001057983 */ /* 0x000ea80000300800 */
[----:B------:R-:W3:Y:S01]  /*126a0*/  LDL.LU R9, [R1+0x18] ;  /* 0x0000180001097983 */ /* 0x000ee20000300800 */
[----:B------:R-:W-:Y:S01]  /*126b0*/  LOP3.LUT P2, RZ, R19, 0x1, RZ, 0xc0, !PT ;  /* 0x0000000113ff7812 */ /* 0x000fe2000784c0ff */
[----:B------:R-:W-:Y:S01]  /*126c0*/  BSSY B1, `(.L_x_1156) ;  /* 0x00000d7000017945 */ /* 0x000fe20003800000 */
[----:B--2---:R-:W-:-:S05]  /*126d0*/  VIADD R2, R5, 0x1 ;  /* 0x0000000105027836 */ /* 0x004fca0000000000 */
[----:B------:R-:W-:-:S04]  /*126e0*/  ISETP.NE.AND P0, PT, R2, 0x2, PT ;  /* 0x000000020200780c */ /* 0x000fc80003f05270 */
[----:B------:R-:W-:Y:S02]  /*126f0*/  SEL R3, RZ, 0x1, P0 ;  /* 0x00000001ff037807 */ /* 0x000fe40000000000 */
[----:B------:R-:W-:Y:S02]  /*12700*/  SEL R10, R2, RZ, P0 ;  /* 0x000000ff020a7207 */ /* 0x000fe40000000000 */
[----:B---3--:R-:W-:-:S05]  /*12710*/  LOP3.LUT R9, R9, R3, RZ, 0x3c, !PT ;  /* 0x0000000309097212 */ /* 0x008fca00078e3cff */
[----:B------:R0:W-:Y:S04]  /*12720*/  STL [R1+0x18], R9 ;  /* 0x0000180901007387 */ /* 0x0001e80000100800 */
[----:B------:R0:W-:Y:S01]  /*12730*/  STL [R1+0x10], R10 ;  /* 0x0000100a01007387 */ /* 0x0001e20000100800 */
        /* <DEDUP_REMOVED lines=24> */
.L_x_1158:
[----:B------:R-:W-:Y:S01]  /*128c0*/  IMAD R3, R10, 0x8, R18 ;  /* 0x000000080a037824 */ /* 0x000fe200078e0212 */
[----:B------:R-:W-:Y:S01]  /*128d0*/  SHF.L.U32 R2, R9, 0x1f, RZ ;  /* 0x0000001f09027819 */ /* 0x000fe200000006ff */
[----:B------:R-:W2:Y:S01]  /*128e0*/  S2R R5, SR_TID.X ;  /* 0x0000000000057919 */ /* 0x000ea20000002100 */
[----:B------:R-:W-:Y:S02]  /*128f0*/  BSSY B3, `(.L_x_1159) ;  /* 0x0000005000037945 */ /* 0x000fe40003800000 */
[----:B------:R-:W3:Y:S01]  /*12900*/  SYNCS.PHASECHK.TRANS64.TRYWAIT P0, [R3+URZ+0x38840], R2 ;  /* 0x03884002030075a7 */ /* 0x000ee2000800017f */
[----:B--2---:R-:W-:-:S04]  /*12910*/  LOP3.LUT R5, R5, 0x7f, RZ, 0xc0, !PT ;  /* 0x0000007f05057812 */ /* 0x004fc800078ec0ff */
[----:B------:R-:W-:Y:S01]  /*12920*/  ISETP.NE.AND P1, PT, R5, RZ, PT ;  /* 0x000000ff0500720c */ /* 0x000fe20003f25270 */
[----:B---3--:R-:W-:-:S12]  /*12930*/  @!P0 BRA `(.L_x_1160) ;  /* 0x0000004c00b48947 */ /* 0x008fd80003800000 */
.L_x_1271:
[----:B------:R-:W-:Y:S05]  /*12940*/  BSYNC B3 ;  /* 0x0000000000037941 */ /* 0x000fea0003800000 */
.L_x_1159:
[----:B------:R-:W-:Y:S04]  /*12950*/  BSSY B3, `(.L_x_1161) ;  /* 0x0000009000037945 */ /* 0x000fe80003800000 */
[----:B------:R-:W-:Y:S05]  /*12960*/  @P1 BRA `(.L_x_1162) ;  /* 0x00000000001c1947 */ /* 0x000fea0003800000 */
[----:B-1----:R-:W1:Y:S01]  /*12970*/  S2R R6, SR_TID.X ;  /* 0x0000000000067919 */ /* 0x002e620000002100 */
[----:B------:R-:W-:-:S04]  /*12980*/  IMAD.MOV.U32 R5, RZ, RZ, 0x2000 ;  /* 0x00002000ff057424 */ /* 0x000fc800078e00ff */
[----:B------:R3:W-:Y:S01]  /*12990*/  SYNCS.ARRIVE.TRANS64 RZ, [R3+URZ+0x38830], R5 ;  /* 0x0388300503ff79a7 */ /* 0x0007e2000800003f */
[----:B-1----:R-:W-:-:S04]  /*129a0*/  LOP3.LUT R6, R6, 0x1f, RZ, 0xc0, !PT ;  /* 0x0000001f06067812 */ /* 0x002fc800078ec0ff */
[----:B------:R-:W-:-:S13]  /*129b0*/  ISETP.NE.AND P0, PT, R6, RZ, PT ;  /* 0x000000ff0600720c */ /* 0x000fda0003f05270 */
[----:B---3--:R-:W-:Y:S05]  /*129c0*/  @!P0 BRA `(.L_x_1162) ;  /* 0x0000000000048947 */ /* 0x008fea0003800000 */
[----:B------:R-:W-:Y:S01]  /*129d0*/  BPT.TRAP 0x1 ;  /* 0x000000040000795c */ /* 0x000fe20000300000 */
.L_x_1162:
[----:B------:R-:W-:Y:S05]  /*129e0*/  BSYNC B3 ;  /* 0x0000000000037941 */ /* 0x000fea0003800000 */
.L_x_1161:
[----:B------:R-:W3:Y:S04]  /*129f0*/  LDL R5, [R1+0x10] ;  /* 0x0000100001057983 */ /* 0x000ee80000100800 */
[----:B-1----:R-:W4:Y:S01]  /*12a00*/  LDL R6, [R1+0x20] ;  /* 0x0000200001067983 */ /* 0x002f220000100800 */
[----:B0-----:R-:W-:Y:S01]  /*12a10*/  IMAD.MOV.U32 R9, RZ, RZ, RZ ;  /* 0x000000ffff097224 */ /* 0x001fe200078e00ff */
[----:B------:R-:W-:Y:S01]  /*12a20*/  UIADD3 UR4, UP0, UR40, 0x370, URZ ;  /* 0x0000037028047890 */ /* 0x000fe2000ff1e03f */
[----:B------:R-:W-:Y:S01]  /*12a30*/  PLOP3.LUT P0, PT, PT, PT, PT, 0x80, 0x0 ;  /* 0x000000000000781c */ /* 0x000fe20003f0f070 */
[----:B------:R-:W-:Y:S01]  /*12a40*/  UMOV UR6, 0x0 ;  /* 0x0000000000067882 */ /* 0x000fe20000000000 */
[----:B------:R-:W-:Y:S01]  /*12a50*/  UMOV UR7, 0x14f00000 ;  /* 0x14f0000000077882 */ /* 0x000fe20000000000 */
[----:B------:R-:W-:Y:S01]  /*12a60*/  R2UR UR10, R9 ;  /* 0x00000000090a72ca */ /* 0x000fe200000e0000 */
[----:B------:R-:W-:Y:S01]  /*12a70*/  UIADD3.X UR5, URZ, UR41, URZ, UP0, !UPT ;  /* 0x000000293f057290 */ /* 0x000fe200087fe43f */
[----:B---3--:R-:W-:-:S02]  /*12a80*/  IMAD R5, R5, 0x2000, R18 ;  /* 0x0000200005057824 */ /* 0x008fc400078e0212 */
[----:B----4-:R-:W-:Y:S02]  /*12a90*/  IMAD R0, R0, 0x40, R6 ;  /* 0x0000004000007824 */ /* 0x010fe400078e0206 */
[----:B------:R-:W-:Y:S02]  /*12aa0*/  VIADD R5, R5, 0x22400 ;  /* 0x0002240005057836 */ /* 0x000fe40000000000 */
[----:B------:R-:W-:-:S07]  /*12ab0*/  VIADD R6, R3, 0x38830 ;  /* 0x0003883003067836 */ /* 0x000fce0000000000 */
.L_x_1163:
        /* <DEDUP_REMOVED lines=13> */
.L_x_1272:
[----:B------:R-:W-:Y:S05]  /*12b90*/  BSYNC B3 ;  /* 0x0000000000037941 */ /* 0x000fea0003800000 */
.L_x_1164:
[----:B------:R-:W-:Y:S01]  /*12ba0*/  BSSY B3, `(.L_x_1166) ;  /* 0x000000b000037945 */ /* 0x000fe20003800000 */
[----:B------:R-:W-:Y:S02]  /*12bb0*/  IMAD.MOV.U32 R6, RZ, RZ, 0x0 ;  /* 0x00000000ff067424 */ /* 0x000fe400078e00ff */
[----:B------:R-:W-:Y:S01]  /*12bc0*/  IMAD.MOV.U32 R7, RZ, RZ, 0x14f00000 ;  /* 0x14f00000ff077424 */ /* 0x000fe200078e00ff */
[----:B------:R-:W-:Y:S06]  /*12bd0*/  @P1 BRA `(.L_x_1167) ;  /* 0x00000000001c1947 */ /* 0x000fec0003800000 */
[----:B------:R-:W1:Y:S01]  /*12be0*/  S2R R5, SR_TID.X ;  /* 0x0000000000057919 */ /* 0x000e620000002100 */
[----:B0-2---:R-:W-:-:S04]  /*12bf0*/  IMAD.MOV.U32 R2, RZ, RZ, 0x10000 ;  /* 0x00010000ff027424 */ /* 0x005fc800078e00ff */
[----:B------:R3:W-:Y:S01]  /*12c00*/  SYNCS.ARRIVE.TRANS64 RZ, [R3+URZ+0x38850], R2 ;  /* 0x0388500203ff79a7 */ /* 0x0007e2000800003f */
[----:B-1----:R-:W-:-:S04]  /*12c10*/  LOP3.LUT R5, R5, 0x1f, RZ, 0xc0, !PT ;  /* 0x0000001f05057812 */ /* 0x002fc800078ec0ff */
[----:B------:R-:W-:-:S13]  /*12c20*/  ISETP.NE.AND P0, PT, R5, RZ, PT ;  /* 0x000000ff0500720c */ /* 0x000fda0003f05270 */
[----:B---3--:R-:W-:Y:S05]  /*12c30*/  @!P0 BRA `(.L_x_1167) ;  /* 0x0000000000048947 */ /* 0x008fea0003800000 */
[----:B------:R-:W-:Y:S01]  /*12c40*/  BPT.TRAP 0x1 ;  /* 0x000000040000795c */ /* 0x000fe20000300000 */
.L_x_1167:
[----:B------:R-:W-:Y:S05]  /*12c50*/  BSYNC B3 ;  /* 0x0000000000037941 */ /* 0x000fea0003800000 */
.L_x_1166:
[----:B0-2---:R-:W2:Y:S01]  /*12c60*/  LDL R2, [R1+0x10] ;  /* 0x0000100001027983 */ /* 0x005ea20000100800 */
        /* <DEDUP_REMOVED lines=9> */
.L_x_1168:
        /* <DEDUP_REMOVED lines=15> */
.L_x_1169:
        /* <DEDUP_REMOVED lines=15> */
.L_x_1170:
        /* <DEDUP_REMOVED lines=15> */
.L_x_1171:
        /* <DEDUP_REMOVED lines=15> */
.L_x_1172:
        /* <DEDUP_REMOVED lines=15> */
.L_x_1173:
        /* <DEDUP_REMOVED lines=15> */
.L_x_1174:
        /* <DEDUP_REMOVED lines=15> */
.L_x_1175:
        /* <DEDUP_REMOVED lines=10> */
.L_x_1157:
[----:B------:R-:W-:Y:S05]  /*13430*/  BSYNC B1 ;  /* 0x0000000000017941 */ /* 0x000fea0003800000 */
.L_x_1156:
[----:B------:R-:W2:Y:S02]  /*13440*/  LDL.LU R5, [R1+0x3c] ;  /* 0x00003c0001057983 */ /* 0x000ea40000300800 */
[----:B--2---:R-:W-:-:S07]  /*13450*/  VIADD R0, R5, 0xfffffffd ;  /* 0xfffffffd05007836 */ /* 0x004fce0000000000 */
.L_x_1155:
[----:B------:R-:W-:Y:S05]  /*13460*/  BSYNC B2 ;  /* 0x0000000000027941 */ /* 0x000fea0003800000 */
.L_x_1154:
[----:B------:R-:W-:Y:S01]  /*13470*/  VIADD R8, R8, 0xfffffffe ;  /* 0xfffffffe08087836 */ /* 0x000fe20000000000 */
[----:B------:R-:W-:-:S04]  /*13480*/  LOP3.LUT R4, RZ, R4, RZ, 0x33, !PT ;  /* 0x00000004ff047212 */ /* 0x000fc800078e33ff */
[----:B------:R-:W-:-:S13]  /*13490*/  ISETP.NE.AND P0, PT, R8, R4, PT ;  /* 0x000000040800720c */ /* 0x000fda0003f05270 */
[----:B------:R-:W-:Y:S05]  /*134a0*/  @!P0 BRA `(.L_x_1153) ;  /* 0x0000001800e08947 */ /* 0x000fea0003800000 */
.L_x_1216:
[----:B------:R-:W2:Y:S04]  /*134b0*/  LDL.LU R3, [R1+0x10] ;  /* 0x0000100001037983 */ /* 0x000ea80000300800 */
[----:B------:R-:W3:Y:S01]  /*134c0*/  LDL.LU R2, [R1+0x18] ;  /* 0x0000180001027983 */ /* 0x000ee20000300800 */
[----:B------:R-:W-:Y:S01]  /*134d0*/  LOP3.LUT P1, RZ, R19, 0x1, RZ, 0xc0, !PT ;  /* 0x0000000113ff7812 */ /* 0x000fe2000782c0ff */
[----:B------:R-:W-:Y:S05]  /*134e0*/  YIELD ;  /* 0x0000000000007946 */ /* 0x000fea0003800000 */
[----:B------:R-:W-:Y:S01]  /*134f0*/  BSSY B1, `(.L_x_1176) ;  /* 0x00000d4000017945 */ /* 0x000fe20003800000 */
[----:B--2---:R-:W-:-:S05]  /*13500*/  VIADD R7, R3, 0x1 ;  /* 0x0000000103077836 */ /* 0x004fca0000000000 */
[----:B------:R-:W-:-:S04]  /*13510*/  ISETP.NE.AND P0, PT, R7, 0x2, PT ;  /* 0x000000020700780c */ /* 0x000fc80003f05270 */
[----:B------:R-:W-:Y:S02]  /*13520*/  SEL R6, RZ, 0x1, P0 ;  /* 0x00000001ff067807 */ /* 0x000fe40000000000 */
[----:B------:R-:W-:Y:S02]  /*13530*/  SEL R7, R7, RZ, P0 ;  /* 0x000000ff07077207 */ /* 0x000fe40000000000 */
[----:B---3--:R-:W-:Y:S01]  /*13540*/  LOP3.LUT R6, R2, R6, RZ, 0x3c, !PT ;  /* 0x0000000602067212 */ /* 0x008fe200078e3cff */
[----:B0-----:R-:W-:Y:S06]  /*13550*/  @!P1 BRA `(.L_x_1177) ;  /* 0x0000000c00349947 */ /* 0x001fec0003800000 */
        /* <DEDUP_REMOVED lines=24> */
.L_x_1178:
        /* <DEDUP_REMOVED lines=8> */
.L_x_1273:
[----:B------:R-:W-:Y:S05]  /*13760*/  BSYNC B2 ;  /* 0x0000000000027941 */ /* 0x000fea0003800000 */
.L_x_1179:
        /* <DEDUP_REMOVED lines=9> */
.L_x_1182:
[----:B------:R-:W-:Y:S05]  /*13800*/  BSYNC B2 ;  /* 0x0000000000027941 */ /* 0x000fea0003800000 */
.L_x_1181:
        /* <DEDUP_REMOVED lines=12> */
.L_x_1183:
        /* <DEDUP_REMOVED lines=13> */
.L_x_1274:
[----:B------:R-:W-:Y:S05]  /*139a0*/  BSYNC B2 ;  /* 0x0000000000027941 */ /* 0x000fea0003800000 */
.L_x_1184:
        /* <DEDUP_REMOVED lines=11> */
.L_x_1187:
[----:B------:R-:W-:Y:S05]  /*13a60*/  BSYNC B2 ;  /* 0x0000000000027941 */ /* 0x000fea0003800000 */
.L_x_1186:
        /* <DEDUP_REMOVED lines=9> */
.L_x_1188:
        /* <DEDUP_REMOVED lines=15> */
.L_x_1189:
        /* <DEDUP_REMOVED lines=15> */
.L_x_1190:
        /* <DEDUP_REMOVED lines=15> */
.L_x_1191:
        /* <DEDUP_REMOVED lines=15> */
.L_x_1192:
        /* <DEDUP_REMOVED lines=15> */
.L_x_1193:
        /* <DEDUP_REMOVED lines=15> */
.L_x_1194:
        /* <DEDUP_REMOVED lines=15> */
.L_x_1195:
        /* <DEDUP_REMOVED lines=10> */
.L_x_1177:
[----:B------:R-:W-:Y:S05]  /*14230*/  BSYNC B1 ;  /* 0x0000000000017941 */ /* 0x000fea0003800000 */
.L_x_1176:
[----:B------:R-:W-:Y:S01]  /*14240*/  VIADD R7, R7, 0x1 ;  /* 0x0000000107077836 */ /* 0x000fe20000000000 */
[----:B------:R-:W-:Y:S01]  /*14250*/  LOP3.LUT P2, RZ, R19, 0x1, RZ, 0xc0, !PT ;  /* 0x0000000113ff7812 */ /* 0x000fe2000784c0ff */
[----:B------:R-:W-:Y:S03]  /*14260*/  BSSY B1, `(.L_x_1196) ;  /* 0x00000d8000017945 */ /* 0x000fe60003800000 */
[----:B------:R-:W-:-:S04]  /*14270*/  ISETP.NE.AND P0, PT, R7, 0x2, PT ;  /* 0x000000020700780c */ /* 0x000fc80003f05270 */
[----:B------:R-:W-:Y:S02]  /*14280*/  SEL R2, RZ, 0x1, P0 ;  /* 0x00000001ff027807 */ /* 0x000fe40000000000 */
[----:B0-----:R-:W-:Y:S02]  /*14290*/  SEL R9, R7, RZ, P0 ;  /* 0x000000ff07097207 */ /* 0x001fe40000000000 */
[----:B------:R-:W-:Y:S01]  /*142a0*/  LOP3.LUT R8, R6, R2, RZ, 0x3c, !PT ;  /* 0x0000000206087212 */ /* 0x000fe200078e3cff */
[----:B------:R-:W-:-:S04]  /*142b0*/  VIADD R6, R0, 0xffffffff ;  /* 0xffffffff00067836 */ /* 0x000fc80000000000 */
[----:B------:R0:W-:Y:S04]  /*142c0*/  STL [R1+0x18], R8 ;  /* 0x0000180801007387 */ /* 0x0001e80000100800 */
[----:B------:R0:W-:Y:S01]  /*142d0*/  STL [R1+0x10], R9 ;  /* 0x0000100901007387 */ /* 0x0001e20000100800 */
        /* <DEDUP_REMOVED lines=25> */
.L_x_1198:
        /* <DEDUP_REMOVED lines=8> */
.L_x_1275:
[----:B------:R-:W-:Y:S05]  /*144f0*/  BSYNC B2 ;  /* 0x0000000000027941 */ /* 0x000fea0003800000 */
.L_x_1199:
        /* <DEDUP_REMOVED lines=9> */
.L_x_1202:
[----:B------:R-:W-:Y:S05]  /*14590*/  BSYNC B2 ;  /* 0x0000000000027941 */ /* 0x000fea0003800000 */
.L_x_1201:
[----:B------:R-:W2:Y:S04]  /*145a0*/  LDL R3, [R1+0x10] ;  /* 0x0000100001037983 */ /* 0x000ea80000100800 */
[----:B------:R-:W3:Y:S01]  /*145b0*/  LDL R5, [R1+0x20] ;  /* 0x0000200001057983 */ /* 0x000ee20000100800 */
[----:B0-----:R-:W-:Y:S01]  /*145c0*/  IMAD.MOV.U32 R8, RZ, RZ, RZ ;  /* 0x000000ffff087224 */ /* 0x001fe200078e00ff */
[----:B------:R-:W-:Y:S01]  /*145d0*/  UIADD3 UR4, UP0, UR40, 0x370, URZ ;  /* 0x0000037028047890 */ /* 0x000fe2000ff1e03f */
[----:B------:R-:W-:Y:S01]  /*145e0*/  PLOP3.LUT P0, PT, PT, PT, PT, 0x80, 0x0 ;  /* 0x000000000000781c */ /* 0x000fe20003f0f070 */
[----:B------:R-:W-:Y:S01]  /*145f0*/  UMOV UR6, 0x0 ;  /* 0x0000000000067882 */ /* 0x000fe20000000000 */
[----:B------:R-:W-:Y:S01]  /*14600*/  UMOV UR7, 0x14f00000 ;  /* 0x14f0000000077882 */ /* 0x000fe20000000000 */
[----:B------:R-:W-:Y:S01]  /*14610*/  R2UR UR10, R8 ;  /* 0x00000000080a72ca */ /* 0x000fe200000e0000 */
[----:B------:R-:W-:Y:S01]  /*14620*/  UIADD3.X UR5, URZ, UR41, URZ, UP0, !UPT ;  /* 0x000000293f057290 */ /* 0x000fe200087fe43f */
[----:B--2---:R-:W-:-:S02]  /*14630*/  IMAD R3, R3, 0x2000, R18 ;  /* 0x0000200003037824 */ /* 0x004fc400078e0212 */
[----:B---3--:R-:W-:Y:S02]  /*14640*/  IMAD R7, R7, 0x40, R5 ;  /* 0x0000004007077824 */ /* 0x008fe400078e0205 */
[----:B------:R-:W-:Y:S02]  /*14650*/  VIADD R3, R3, 0x22400 ;  /* 0x0002240003037836 */ /* 0x000fe40000000000 */
[----:B------:R-:W-:-:S07]  /*14660*/  VIADD R5, R4, 0x38830 ;  /* 0x0003883004057836 */ /* 0x000fce0000000000 */
.L_x_1203:
        /* <DEDUP_REMOVED lines=13> */
.L_x_1276:
[----:B------:R-:W-:Y:S05]  /*14740*/  BSYNC B2 ;  /* 0x0000000000027941 */ /* 0x000fea0003800000 */
.L_x_1204:
        /* <DEDUP_REMOVED lines=11> */
.L_x_1207:
[----:B------:R-:W-:Y:S05]  /*14800*/  BSYNC B2 ;  /* 0x0000000000027941 */ /* 0x000fea0003800000 */
.L_x_1206:
[----:B------:R-:W2:Y:S01]  /*14810*/  LDL R5, [R1+0x10] ;  /* 0x0000100001057983 */ /* 0x000ea20000100800 */
        /* <DEDUP_REMOVED lines=9> */
.L_x_1208:
        /* <DEDUP_REMOVED lines=15> */
.L_x_1209:
        /* <DEDUP_REMOVED lines=15> */
.L_x_1210:
        /* <DEDUP_REMOVED lines=15> */
.L_x_1211:
        /* <DEDUP_REMOVED lines=15> */
.L_x_1212:
        /* <DEDUP_REMOVED lines=15> */
.L_x_1213:
        /* <DEDUP_REMOVED lines=15> */
.L_x_1214:
        /* <DEDUP_REMOVED lines=15> */
.L_x_1215:
        /* <DEDUP_REMOVED lines=10> */
.L_x_1197:
[----:B------:R-:W-:Y:S05]  /*14fe0*/  BSYNC B1 ;  /* 0x0000000000017941 */ /* 0x000fea0003800000 */
.L_x_1196:
[----:B------:R-:W2:Y:S01]  /*14ff0*/  LDL R2, [R1+0x24] ;  /* 0x0000240001027983 */ /* 0x000ea20000100800 */
[----:B------:R-:W-:Y:S01]  /*15000*/  VIADD R0, R0, 0xfffffffe ;  /* 0xfffffffe00007836 */ /* 0x000fe20000000000 */
[----:B--2---:R-:W-:-:S13]  /*15010*/  ISETP.GT.AND P0, PT, R6, R2, PT ;  /* 0x000000020600720c */ /* 0x004fda0003f04270 */
[----:B------:R-:W-:Y:S05]  /*15020*/  @P0 BRA `(.L_x_1216) ;  /* 0xffffffe400200947 */ /* 0x000fea000383ffff */
.L_x_1153:
[----:B------:R-:W-:Y:S05]  /*15030*/  BSYNC B0 ;  /* 0x0000000000007941 */ /* 0x000fea0003800000 */
.L_x_1152:
[----:B------:R-:W2:Y:S04]  /*15040*/  LDL.LU R4, [R1+0x10] ;  /* 0x0000100001047983 */ /* 0x000ea80000300800 */
[----:B------:R-:W3:Y:S01]  /*15050*/  LDL.LU R3, [R1+0x18] ;  /* 0x0000180001037983 */ /* 0x000ee20000300800 */
[----:B------:R-:W1:Y:S01]  /*15060*/  S2R R2, SR_TID.X ;  /* 0x0000000000027919 */ /* 0x000e620000002100 */
[----:B------:R-:W-:Y:S01]  /*15070*/  BSSY B0, `(.L_x_1217) ;  /* 0x0000016000007945 */ /* 0x000fe20003800000 */
[----:B-1----:R-:W-:-:S04]  /*15080*/  LOP3.LUT R2, R2, 0x7f, RZ, 0xc0, !PT ;  /* 0x0000007f02027812 */ /* 0x002fc800078ec0ff */
[----:B------:R-:W-:Y:S01]  /*15090*/  ISETP.NE.AND P1, PT, R2, RZ, PT ;  /* 0x000000ff0200720c */ /* 0x000fe20003f25270 */
[----:B--2---:R-:W-:-:S05]  /*150a0*/  VIADD R0, R4, 0x1 ;  /* 0x0000000104007836 */ /* 0x004fca0000000000 */
[----:B------:R-:W-:-:S04]  /*150b0*/  ISETP.NE.AND P0, PT, R0, 0x2, PT ;  /* 0x000000020000780c */ /* 0x000fc80003f05270 */
[----:B------:R-:W-:-:S04]  /*150c0*/  SEL R2, RZ, 0x1, P0 ;  /* 0x00000001ff027807 */ /* 0x000fc80000000000 */
[----:B---3--:R-:W-:-:S05]  /*150d0*/  LOP3.LUT R3, R3, R2, RZ, 0x3c, !PT ;  /* 0x0000000203037212 */ /* 0x008fca00078e3cff */
[----:B------:R1:W-:Y:S01]  /*150e0*/  STL [R1+0x18], R3 ;  /* 0x0000180301007387 */ /* 0x0003e20000100800 */
[----:B------:R-:W-:Y:S05]  /*150f0*/  @P1 BRA `(.L_x_1218) ;  /* 0x0000000000341947 */ /* 0x000fea0003800000 */
[----:B------:R-:W2:Y:S01]  /*15100*/  S2R R2, SR_LANEID ;  /* 0x0000000000027919 */ /* 0x000ea20000000000 */
[----:B------:R-:W-:Y:S02]  /*15110*/  VOTEU.ANY UR4, UPT, PT ;  /* 0x0000000000047886 */ /* 0x000fe400038e0100 */
[----:B------:R-:W2:Y:S08]  /*15120*/  FLO.U32 R4, UR4 ;  /* 0x0000000400047d00 */ /* 0x000eb000080e0000 */
[----:B------:R-:W3:Y:S01]  /*15130*/  POPC R5, UR4 ;  /* 0x0000000400057d09 */ /* 0x000ee20008000000 */
[----:B--2---:R-:W-:-:S02]  /*15140*/  ISETP.EQ.U32.AND P1, PT, R4, R2, PT ;  /* 0x000000020400720c */ /* 0x004fc40003f22070 */
[----:B-1----:R-:W3:Y:S11]  /*15150*/  LDC.64 R2, c[0x0][0xd60] ;  /* 0x00035800ff027b82 */ /* 0x002ef60000000a00 */
[----:B---3--:R1:W2:Y:S02]  /*15160*/  @P1 ATOMG.E.ADD.STRONG.GPU PT, R2, desc[UR38][R2.64], R5 ;  /* 0x00000005020219a8 */ /* 0x0082a400081ee1e6 */
[----:B-1----:R-:W1:Y:S02]  /*15170*/  S2R R3, SR_LTMASK ;  /* 0x0000000000037919 */ /* 0x002e640000003900 */
[----:B-1----:R-:W-:-:S06]  /*15180*/  LOP3.LUT R3, R3, UR4, RZ, 0xc0, !PT ;  /* 0x0000000403037c12 */ /* 0x002fcc000f8ec0ff */
[----:B------:R-:W1:Y:S01]  /*15190*/  POPC R3, R3 ;  /* 0x0000000300037309 */ /* 0x000e620000000000 */
[----:B--2---:R-:W1:Y:S02]  /*151a0*/  SHFL.IDX PT, R2, R2, R4, 0x1f ;  /* 0x00001f0402027589 */ /* 0x004e6400000e0000 */
[----:B-1----:R-:W-:-:S05]  /*151b0*/  IADD3 R2, R2, UR36, R3 ;  /* 0x0000002402027c10 */ /* 0x002fca000fffe003 */
[----:B------:R2:W-:Y:S02]  /*151c0*/  STL [R1], R2 ;  /* 0x0000000201007387 */ /* 0x0005e40000100800 */
.L_x_1218:
[----:B------:R-:W-:Y:S05]  /*151d0*/  BSYNC B0 ;  /* 0x0000000000007941 */ /* 0x000fea0003800000 */
.L_x_1217:
[----:B------:R-:W-:-:S05]  /*151e0*/  SEL R0, R0, RZ, P0 ;  /* 0x000000ff00007207 */ /* 0x000fca0000000000 */
[----:B------:R3:W-:Y:S02]  /*151f0*/  STL [R1+0x10], R0 ;  /* 0x0000100001007387 */ /* 0x0007e40000100800 */
.L_x_1114:
[----:B------:R-:W-:Y:S05]  /*15200*/  BSYNC B7 ;  /* 0x0000000000077941 */ /* 0x000fea0003800000 */
.L_x_1112:
[----:B------:R-:W-:-:S13]  /*15210*/  LOP3.LUT P0, RZ, R19, 0x40, RZ, 0xc0, !PT ;  /* 0x0000004013ff7812 */ /* 0x000fda000780c0ff */
[----:B------:R-:W-:Y:S05]  /*15220*/  @!P0 BRA `(.L_x_1219) ;  /* 0x00000000002c8947 */ /* 0x000fea0003800000 */
[----:B------:R-:W-:Y:S05]  /*15230*/  WARPSYNC.ALL ;  /* 0x0000000000007948 */ /* 0x000fea0003800000 */
[----:B------:R-:W5:Y:S08]  /*15240*/  S2UR UR5, SR_CgaCtaId ;  /* 0x00000000000579c3 */ /* 0x000f700000008800 */
[----:B------:R-:W-:Y:S06]  /*15250*/  BAR.SYNC.DEFER_BLOCKING 0x5, 0x180 ;  /* 0x0146000000007b1d */ /* 0x000fec0000010000 */
[----:B------:R-:W-:-:S02]  /*15260*/  UMOV UR4, 0x400 ;  /* 0x0000040000047882 */ /* 0x000fc40000000000 */
[----:B-----5:R-:W-:-:S06]  /*15270*/  ULEA UR4, UR5, UR4, 0x18 ;  /* 0x0000000405047291 */ /* 0x020fcc000f8ec03f */
[----:B------:R-:W-:-:S05]  /*15280*/  IMAD.U32 R18, RZ, RZ, UR4 ;  /* 0x00000004ff127e24 */ /* 0x000fca000f8e00ff */
[----:B--23--:R-:W2:Y:S04]  /*15290*/  LDS.128 R4, [R18+0x388d0] ;  /* 0x0388d00012047984 */ /* 0x00cea80000000c00 */
[----:B--2---:R2:W-:Y:S04]  /*152a0*/  STL.64 [R1], R4 ;  /* 0x0000000401007387 */ /* 0x0045e80000100a00 */
[----:B------:R2:W-:Y:S01]  /*152b0*/  STL.64 [R1+0x8], R6 ;  /* 0x0000080601007387 */ /* 0x0005e20000100a00 */
[----:B------:R-:W-:Y:S06]  /*152c0*/  BAR.ARV 0x4, 0x180 ;  /* 0x0106000000007b1d */ /* 0x000fec0000002000 */
[----:B------:R-:W-:Y:S05]  /*152d0*/  BRA `(.L_x_1220) ;  /* 0x0000000c001c7947 */ /* 0x000fea0003800000 */
.L_x_1219:
[----:B------:R-:W5:Y:S01]  /*152e0*/  S2R R16, SR_TID.X ;  /* 0x0000000000107919 */ /* 0x000f620000002100 */
[----:B------:R-:W-:Y:S01]  /*152f0*/  UMOV UR4, 0xffffffff ;  /* 0xffffffff00047882 */ /* 0x000fe20000000000 */
[----:B-----5:R-:W-:-:S04]  /*15300*/  LOP3.LUT R16, R16, 0x1f, RZ, 0xc0, !PT ;  /* 0x0000001f10107812 */ /* 0x020fc800078ec0ff */
[----:B------:R-:W-:Y:S01]  /*15310*/  ISETP.NE.AND P0, PT, R16, 0x1f, PT ;  /* 0x0000001f1000780c */ /* 0x000fe20003f05270 */
[----:B------:R-:W-:-:S12]  /*15320*/  BRA.DIV UR4, `(.L_x_1221) ;  /* 0x0000002604b07947 */ /* 0x000fd8000b800000 */
[----:B-1----:R-:W0:Y:S01]  /*15330*/  LDL.LU R3, [R1] ;  /* 0x0000000001037983 */ /* 0x002e220000300800 */
[----:B------:R-:W-:-:S03]  /*15340*/  ULDC UR4, c[0x0][0xd3c] ;  /* 0x00034f0000047ab9 */ /* 0x000fc60000000800 */
[----:B---3--:R-:W4:Y:S01]  /*15350*/  LDL R4, [R1+0xc] ;  /* 0x00000c0001047983 */ /* 0x008f220000100800 */
[----:B0-----:R-:W-:Y:S02]  /*15360*/  IMAD.MOV.U32 R10, RZ, RZ, R3 ;  /* 0x000000ffff0a7224 */ /* 0x001fe400078e0003 */
[----:B----4-:R-:W-:-:S05]  /*15370*/  IMAD.IADD R0, R4, 0x1, R16 ;  /* 0x0000000104007824 */ /* 0x010fca00078e0210 */
[----:B------:R-:W-:-:S13]  /*15380*/  ISETP.GE.OR P1, PT, R0, UR4, !P0 ;  /* 0x0000000400007c0c */ /* 0x000fda000c726670 */
[----:B--2---:R-:W0:Y:S08]  /*15390*/  @!P1 LDC.64 R2, c[0x0][0xd80] ;  /* 0x00036000ff029b82 */ /* 0x004e300000000a00 */
[----:B------:R-:W1:Y:S01]  /*153a0*/  @!P1 LDC.64 R4, c[0x0][0xd78] ;  /* 0x00035e00ff049b82 */ /* 0x000e620000000a00 */
[----:B0-----:R-:W-:-:S05]  /*153b0*/  @!P1 IMAD.WIDE R2, R0, 0x4, R2 ;  /* 0x0000000400029825 */ /* 0x001fca00078e0202 */
[----:B------:R1:W2:Y:S02]  /*153c0*/  @!P1 LDG.E R6, desc[UR38][R2.64] ;  /* 0x0000002602069981 */ /* 0x0002a4000c1e1900 */
[----:B-1----:R-:W-:-:S06]  /*153d0*/  @!P1 IMAD.WIDE R2, R0, 0x4, R4 ;  /* 0x0000000400029825 */ /* 0x002fcc00078e0204 */
[----:B------:R-:W3:Y:S01]  /*153e0*/  @!P1 LDG.E R2, desc[UR38][R2.64] ;  /* 0x0000002602029981 */ /* 0x000ee2000c1e1900 */
[----:B------:R-:W-:Y:S01]  /*153f0*/  IMAD.MOV.U32 R5, RZ, RZ, RZ ;  /* 0x000000ffff057224 */ /* 0x000fe200078e00ff */
[C---:B------:R-:W-:Y:S02]  /*15400*/  ISETP.GE.U32.AND P2, PT, R16.reuse, 0x2, PT ;  /* 0x000000021000780c */ /* 0x040fe40003f46070 */
[C---:B------:R-:W-:Y:S01]  /*15410*/  ISETP.GE.U32.AND P3, PT, R16.reuse, 0x4, PT ;  /* 0x000000041000780c */ /* 0x040fe20003f66070 */
[----:B------:R-:W-:Y:S01]  /*15420*/  SHFL.IDX PT, R0, R10, RZ, 0x1f ;  /* 0x00001fff0a007589 */ /* 0x000fe200000e0000 */
[C---:B------:R-:W-:Y:S02]  /*15430*/  ISETP.GE.U32.AND P4, PT, R16.reuse, 0x8, PT ;  /* 0x000000081000780c */ /* 0x040fe40003f86070 */
[----:B------:R-:W-:Y:S01]  /*15440*/  ISETP.GE.U32.AND P5, PT, R16, 0x10, PT ;  /* 0x000000101000780c */ /* 0x000fe20003fa6070 */
[----:B------:R-:W-:Y:S01]  /*15450*/  SHFL.IDX PT, R8, R10, 0x1, 0x1f ;  /* 0x00201f000a087f89 */ /* 0x000fe200000e0000 */
[----:B--2---:R-:W-:Y:S01]  /*15460*/  @!P1 IMAD.MOV.U32 R5, RZ, RZ, R6 ;  /* 0x000000ffff059224 */ /* 0x004fe200078e0006 */
[----:B------:R-:W-:-:S02]  /*15470*/  CS2R R6, SRZ ;  /* 0x0000000000067805 */ /* 0x000fc4000001ff00 */
[----:B---3--:R-:W-:Y:S01]  /*15480*/  @!P1 IMAD.MOV.U32 R7, RZ, RZ, R2 ;  /* 0x000000ffff079224 */ /* 0x008fe200078e0002 */
[----:B------:R-:W-:-:S03]  /*15490*/  ISETP.NE.AND P1, PT, R16, RZ, PT ;  /* 0x000000ff1000720c */ /* 0x000fc60003f25270 */
        /* <DEDUP_REMOVED lines=17> */
.L_x_1286:
[----:B------:R-:W-:Y:S02]  /*155b0*/  ULDC UR4, c[0x0][0xd38] ;  /* 0x00034e0000047ab9 */ /* 0x000fe40000000800 */
[----:B------:R-:W-:-:S04]  /*155c0*/  IMAD.U32 R3, RZ, RZ, UR4 ;  /* 0x00000004ff037e24 */ /* 0x000fc8000f8e00ff */
[----:B-1----:R-:W-:-:S04]  /*155d0*/  IMAD R9, R9, R3, RZ ;  /* 0x0000000309097224 */ /* 0x002fc800078e02ff */
[----:B------:R-:W-:-:S05]  /*155e0*/  IMAD.IADD R4, R8, 0x1, R9 ;  /* 0x0000000108047824 */ /* 0x000fca00078e0209 */
[----:B------:R-:W-:-:S13]  /*155f0*/  ISETP.GT.AND P6, PT, R4, R0, PT ;  /* 0x000000000400720c */ /* 0x000fda0003fc4270 */
[----:B------:R-:W-:Y:S05]  /*15600*/  @P6 BRA `(.L_x_1222) ;  /* 0x0000000000ac6947 */ /* 0x000fea0003800000 */
.L_x_1225:
        /* <DEDUP_REMOVED lines=37> */
.L_x_1294:
[----:B------:R-:W-:Y:S02]  /*15860*/  ULDC UR4, c[0x0][0xd38] ;  /* 0x00034e0000047ab9 */ /* 0x000fe40000000800 */
[----:B------:R-:W-:-:S04]  /*15870*/  IMAD.U32 R3, RZ, RZ, UR4 ;  /* 0x00000004ff037e24 */ /* 0x000fc8000f8e00ff */
[----:B-1----:R-:W-:-:S04]  /*15880*/  IMAD R9, R9, R3, RZ ;  /* 0x0000000309097224 */ /* 0x002fc800078e02ff */
[----:B------:R-:W-:-:S05]  /*15890*/  IMAD.IADD R4, R9, 0x1, R4 ;  /* 0x0000000109047824 */ /* 0x000fca00078e0204 */
[----:B------:R-:W-:-:S13]  /*158a0*/  ISETP.GT.AND P6, PT, R4, R0, PT ;  /* 0x000000000400720c */ /* 0x000fda0003fc4270 */
[----:B------:R-:W-:Y:S05]  /*158b0*/  @!P6 BRA `(.L_x_1225) ;  /* 0xfffffffc0054e947 */ /* 0x000fea000383ffff */
.L_x_1222:
        /* <DEDUP_REMOVED lines=9> */
.L_x_1299:
[----:B------:R-:W-:-:S13]  /*15950*/  ISETP.NE.AND P0, PT, R8, RZ, PT ;  /* 0x000000ff0800720c */ /* 0x000fda0003f05270 */
[----:B------:R-:W-:Y:S05]  /*15960*/  @!P0 BRA `(.L_x_1227) ;  /* 0x0000000000148947 */ /* 0x000fea0003800000 */
[----:B------:R-:W-:Y:S01]  /*15970*/  UMOV UR4, 0xffffffff ;  /* 0xffffffff00047882 */ /* 0x000fe20000000000 */
[----:B------:R-:W-:Y:S02]  /*15980*/  VIADD R12, R4, 0xffffffff ;  /* 0xffffffff040c7836 */ /* 0x000fe40000000000 */
[----:B------:R-:W-:Y:S05]  /*15990*/  BRA.DIV UR4, `(.L_x_1228) ;  /* 0x0000002a04a47947 */ /* 0x000fea000b800000 */
[----:B0-----:R0:W4:Y:S02]  /*159a0*/  SHFL.IDX PT, R2, R2, R12, 0x1f ;  /* 0x00001f0c02027589 */ /* 0x00112400000e0000 */
.L_x_1302:
[----:B----4-:R-:W-:-:S07]  /*159b0*/  IMAD.MOV.U32 R6, RZ, RZ, R2 ;  /* 0x000000ffff067224 */ /* 0x010fce00078e0002 */
.L_x_1227:
[----:B------:R-:W4:Y:S01]  /*159c0*/  LDL.LU R10, [R1+0xc] ;  /* 0x00000c00010a7983 */ /* 0x000f220000300800 */
[----:B------:R-:W-:Y:S01]  /*159d0*/  IMAD R9, R6, R3, R9 ;  /* 0x0000000306097224 */ /* 0x000fe200078e0209 */
[----:B--2---:R-:W-:-:S03]  /*159e0*/  IABS R6, R5 ;  /* 0x0000000500067213 */ /* 0x004fc60000000000 */
[----:B------:R-:W-:Y:S01]  /*159f0*/  IMAD.IADD R0, R0, 0x1, -R9 ;  /* 0x0000000100007824 */ /* 0x000fe200078e0a09 */
[----:B0-----:R-:W0:Y:S01]  /*15a00*/  I2F.RP R2, R6 ;  /* 0x0000000600027306 */ /* 0x001e220000209400 */
        /* <DEDUP_REMOVED lines=52> */
[----:B-1----:R-:W-:Y:S02]  /*15d50*/  IMAD.IADD R4, R0, 0x1, -R5 ;  /* 0x0000000100047824 */ /* 0x002fe400078e0a05 */
[----:B------:R-:W-:-:S05]  /*15d60*/  IMAD R0, R3, 0x10000, R2 ;  /* 0x0001000003007824 */ /* 0x000fca00078e0202 */
[----:B------:R0:W-:Y:S04]  /*15d70*/  STL [R1+0x8], R0 ;  /* 0x0000080001007387 */ /* 0x0001e80000100800 */
[----:B------:R0:W-:Y:S04]  /*15d80*/  STL [R1+0xc], R10 ;  /* 0x00000c0a01007387 */ /* 0x0001e80000100800 */
[----:B------:R0:W-:Y:S01]  /*15d90*/  STL [R1+0x4], R4 ;  /* 0x0000040401007387 */ /* 0x0001e20000100800 */
[----:B------:R-:W-:Y:S05]  /*15da0*/  BRA `(.L_x_1229) ;  /* 0x0000000000287947 */ /* 0x000fea0003800000 */
.L_x_1223:
        /* <DEDUP_REMOVED lines=10> */
.L_x_1229:
        /* <DEDUP_REMOVED lines=9> */
[----:B------:R-:W0:Y:S01]  /*15ee0*/  @!P0 S2R R0, SR_CgaCtaId ;  /* 0x0000000000008919 */ /* 0x000e220000008800 */
[----:B--2---:R-:W-:Y:S01]  /*15ef0*/  IMAD.MOV.U32 R7, RZ, RZ, R2 ;  /* 0x000000ffff077224 */ /* 0x004fe200078e0002 */
[----:B------:R-:W-:Y:S01]  /*15f00*/  @!P0 MOV R2, 0x400 ;  /* 0x0000040000028802 */ /* 0x000fe20000000f00 */
[----:B---3--:R-:W-:-:S03]  /*15f10*/  IMAD.MOV.U32 R6, RZ, RZ, R3 ;  /* 0x000000ffff067224 */ /* 0x008fc600078e0003 */
[----:B0-----:R-:W-:-:S05]  /*15f20*/  @!P0 LEA R18, R0, R2, 0x18 ;  /* 0x0000000200128211 */ /* 0x001fca00078ec0ff */
[----:B----4-:R3:W-:Y:S01]  /*15f30*/  @!P0 STS.128 [R18+0x388d0], R4 ;  /* 0x0388d00412008388 */ /* 0x0107e20000000c00 */
[----:B------:R-:W-:Y:S06]  /*15f40*/  BAR.ARV 0x5, 0x180 ;  /* 0x0146000000007b1d */ /* 0x000fec0000002000 */
.L_x_1220:
[----:B----4-:R-:W4:Y:S01]  /*15f50*/  LDL R0, [R1+0xc] ;  /* 0x00000c0001007983 */ /* 0x010f220000100800 */
[----:B------:R-:W-:Y:S02]  /*15f60*/  ULDC UR4, c[0x0][0xd3c] ;  /* 0x00034f0000047ab9 */ /* 0x000fe40000000800 */
[----:B----4-:R-:W-:-:S13]  /*15f70*/  ISETP.GE.AND P0, PT, R0, UR4, PT ;  /* 0x0000000400007c0c */ /* 0x010fda000bf06270 */
[----:B------:R-:W-:Y:S05]  /*15f80*/  @!P0 BRA `(.L_x_1230) ;  /* 0xffffff8c00c08947 */ /* 0x000fea000383ffff */
[----:B------:R-:W-:Y:S05]  /*15f90*/  BSYNC B8 ;  /* 0x0000000000087941 */ /* 0x000fea0003800000 */
.L_x_1106:
[----:B0-----:R-:W4:Y:S01]  /*15fa0*/  LDL.LU R0, [R1+0x64] ;  /* 0x0000640001007983 */ /* 0x001f220000300800 */
[----:B------:R-:W-:Y:S01]  /*15fb0*/  BSSY B0, `(.L_x_1231) ;  /* 0x000000b000007945 */ /* 0x000fe20003800000 */
[----:B--23--:R-:W0:Y:S01]  /*15fc0*/  S2R R5, SR_CgaCtaId ;  /* 0x0000000000057919 */ /* 0x00ce220000008800 */
[----:B----4-:R-:W-:-:S05]  /*15fd0*/  VIADD R0, R0, 0x1 ;  /* 0x0000000100007836 */ /* 0x010fca0000000000 */
[----:B-1----:R-:W-:-:S04]  /*15fe0*/  LEA.HI R2, R0, R0, RZ, 0x1 ;  /* 0x0000000000027211 */ /* 0x002fc800078f08ff */
[----:B------:R-:W-:Y:S02]  /*15ff0*/  LOP3.LUT R3, R2, 0xfffffffe, RZ, 0xc0, !PT ;  /* 0xfffffffe02037812 */ /* 0x000fe400078ec0ff */
[----:B------:R-:W-:-:S03]  /*16000*/  MOV R2, 0x400 ;  /* 0x0000040000027802 */ /* 0x000fc60000000f00 */
[----:B------:R-:W-:Y:S01]  /*16010*/  IMAD.IADD R0, R0, 0x1, -R3 ;  /* 0x0000000100007824 */ /* 0x000fe200078e0a03 */
[----:B0-----:R-:W-:-:S04]  /*16020*/  LEA R9, R5, R2, 0x18 ;  /* 0x0000000205097211 */ /* 0x001fc800078ec0ff */
[----:B------:R-:W-:-:S04]  /*16030*/  SHF.L.U32 R0, R0, 0x1f, RZ ;  /* 0x0000001f00007819 */ /* 0x000fc800000006ff */
[----:B------:R-:W0:Y:S02]  /*16040*/  SYNCS.PHASECHK.TRANS64.TRYWAIT P0, [R9+URZ+0x38820], R0 ;  /* 0x03882000090075a7 */ /* 0x000e24000800017f */
[----:B0-----:R-:W-:Y:S05]  /*16050*/  @!P0 BRA `(.L_x_1232) ;  /* 0x00000024001c8947 */ /* 0x001fea0003800000 */
.L_x_1303:
[----:B------:R-:W-:Y:S05]  /*16060*/  BSYNC B0 ;  /* 0x0000000000007941 */ /* 0x000fea0003800000 */
.L_x_1231:
[----:B------:R-:W-:-:S03]  /*16070*/  UMOV UR4, 0xffffffff ;  /* 0xffffffff00047882 */ /* 0x000fc60000000000 */
[----:B------:R-:W-:Y:S05]  /*16080*/  BRA.DIV UR4, `(.L_x_1233) ;  /* 0x0000002604247947 */ /* 0x000fea000b800000 */
[----:B0-----:R-:W0:Y:S02]  /*16090*/  S2R R0, SR_TID.X ;  /* 0x0000000000007919 */ /* 0x001e240000002100 */
[----:B0-----:R-:W-:-:S04]  /*160a0*/  SHF.R.U32.HI R0, RZ, 0x5, R0 ;  /* 0x00000005ff007819 */ /* 0x001fc80000011600 */
[----:B------:R-:W-:-:S05]  /*160b0*/  LOP3.LUT R0, R0, 0x3, RZ, 0xc0, !PT ;  /* 0x0000000300007812 */ /* 0x000fca00078ec0ff */
[----:B------:R0:W1:Y:S02]  /*160c0*/  SHFL.IDX PT, R14, R0, RZ, 0x1f ;  /* 0x00001fff000e7589 */ /* 0x00006400000e0000 */
.L_x_1306:
[----:B-1----:R-:W-:Y:S01]  /*160d0*/  ISETP.NE.AND P0, PT, R14, RZ, PT ;  /* 0x000000ff0e00720c */ /* 0x002fe20003f05270 */
[----:B------:R-:W-:-:S12]  /*160e0*/  BSSY B0, `(.L_x_1234) ;  /* 0x0000020000007945 */ /* 0x000fd80003800000 */
[----:B------:R-:W-:Y:S05]  /*160f0*/  @P0 BRA `(.L_x_1235) ;  /* 0x0000000000780947 */ /* 0x000fea0003800000 */
[----:B------:R-:W-:-:S03]  /*16100*/  UMOV UR4, 0xffffffff ;  /* 0xffffffff00047882 */ /* 0x000fc60000000000 */
[----:B------:R-:W-:Y:S05]  /*16110*/  BRA.DIV UR4, `(.L_x_1236) ;  /* 0x0000002604347947 */ /* 0x000fea000b800000 */
[----:B------:R-:W-:-:S13]  /*16120*/  ELECT P6, URZ, PT ;  /* 0x00000000003f782f */ /* 0x000fda00038c0000 */
.L_x_1309:
[----:B------:R-:W-:Y:S05]  /*16130*/  @!P6 BRA `(.L_x_1235) ;  /* 0x000000000068e947 */ /* 0x000fea0003800000 */
[----:B------:R-:W2:Y:S04]  /*16140*/  LDL R2, [R1+0x10] ;  /* 0x0000100001027983 */ /* 0x000ea80000100800 */
[----:B------:R-:W3:Y:S01]  /*16150*/  LDL.LU R6, [R1+0x18] ;  /* 0x0000180001067983 */ /* 0x000ee20000300800 */
[----:B0-----:R-:W-:-:S04]  /*16160*/  VIADD R0, R9, 0x38840 ;  /* 0x0003884009007836 */ /* 0x001fc80000000000 */
[C---:B--2---:R-:W-:Y:S02]  /*16170*/  IMAD R5, R2.reuse, 0x8, R0 ;  /* 0x0000000802057824 */ /* 0x044fe400078e0200 */
[----:B------:R-:W-:Y:S01]  /*16180*/  VIADD R2, R2, 0x1 ;  /* 0x0000000102027836 */ /* 0x000fe20000000000 */
[----:B---3--:R-:W-:-:S04]  /*16190*/  SHF.L.U32 R4, R6, 0x1f, RZ ;  /* 0x0000001f06047819 */ /* 0x008fc800000006ff */
[----:B------:R-:W-:Y:S01]  /*161a0*/  ISETP.NE.AND P1, PT, R2, 0x2, PT ;  /* 0x000000020200780c */ /* 0x000fe20003f25270 */
[----:B------:R-:W0:Y:S03]  /*161b0*/  SYNCS.PHASECHK.TRANS64.TRYWAIT P0, [R5+URZ], R4 ;  /* 0x00000004050075a7 */ /* 0x000e26000800017f */
[----:B------:R-:W-:-:S04]  /*161c0*/  SEL R3, RZ, 0x1, P1 ;  /* 0x00000001ff037807 */ /* 0x000fc80000800000 */
[----:B------:R-:W-:Y:S02]  /*161d0*/  LOP3.LUT R6, R6, R3, RZ, 0x3c, !PT ;  /* 0x0000000306067212 */ /* 0x000fe400078e3cff */
[----:B------:R-:W-:Y:S02]  /*161e0*/  SEL R3, R2, RZ, P1 ;  /* 0x000000ff02037207 */ /* 0x000fe40000800000 */
[----:B------:R-:W-:-:S03]  /*161f0*/  SHF.L.U32 R2, R6, 0x1f, RZ ;  /* 0x0000001f06027819 */ /* 0x000fc600000006ff */
[----:B------:R-:W-:Y:S01]  /*16200*/  IMAD R7, R3, 0x8, R0 ;  /* 0x0000000803077824 */ /* 0x000fe200078e0200 */
[----:B0-----:R-:W-:Y:S06]  /*16210*/  @!P0 BRA `(.L_x_1237) ;  /* 0x0000002400148947 */ /* 0x001fec0003800000 */
.L_x_1310:
[----:B------:R-:W0:Y:S01]  /*16220*/  LDL.LU R6, [R1+0x10] ;  /* 0x0000100001067983 */ /* 0x000e220000300800 */
[----:B------:R-:W1:Y:S01]  /*16230*/  SYNCS.PHASECHK.TRANS64.TRYWAIT P0, [R7+URZ], R2 ;  /* 0x00000002070075a7 */ /* 0x000e62000800017f */
[----:B------:R-:W-:-:S04]  /*16240*/  VIADD R0, R9, 0x38860 ;  /* 0x0003886009007836 */ /* 0x000fc80000000000 */
[----:B0-----:R-:W-:Y:S01]  /*16250*/  IMAD R5, R6, 0x8, R0 ;  /* 0x0000000806057824 */ /* 0x001fe200078e0200 */
[----:B-1----:R-:W-:Y:S06]  /*16260*/  @!P0 BRA `(.L_x_1238) ;  /* 0x0000002400148947 */ /* 0x002fec0003800000 */
.L_x_1311:
[----:B------:R-:W1:Y:S02]  /*16270*/  SYNCS.PHASECHK.TRANS64.TRYWAIT P0, [R5+URZ], R4 ;  /* 0x00000004050075a7 */ /* 0x000e64000800017f */
[----:B-1----:R-:W-:Y:S05]  /*16280*/  @!P0 BRA `(.L_x_1239) ;  /* 0x0000002400208947 */ /* 0x002fea0003800000 */
.L_x_1312:
[----:B------:R-:W-:-:S07]  /*16290*/  IMAD R3, R3, 0x8, R0 ;  /* 0x0000000803037824 */ /* 0x000fce00078e0200 */
.L_x_1240:
[----:B--2---:R2:W3:Y:S02]  /*162a0*/  SYNCS.PHASECHK.TRANS64.TRYWAIT P0, [R3+URZ], R2 ;  /* 0x00000002030075a7 */ /* 0x0044e4000800017f */
[----:B---3--:R-:W-:Y:S05]  /*162b0*/  @!P0 NANOSLEEP.SYNCS 0x989680 ;  /* 0x009896800000895d */ /* 0x008fea0003900000 */
[----:B------:R-:W3:Y:S02]  /*162c0*/  @!P0 SYNCS.PHASECHK.TRANS64 P0, [R3+URZ], R2 ;  /* 0x00000002030085a7 */ /* 0x000ee4000800007f */
[----:B---3--:R-:W-:Y:S05]  /*162d0*/  @!P0 BRA `(.L_x_1240) ;  /* 0xfffffffc00f08947 */ /* 0x008fea000383ffff */
.L_x_1235:
[----:B------:R-:W-:Y:S05]  /*162e0*/  BSYNC B0 ;  /* 0x0000000000007941 */ /* 0x000fea0003800000 */
.L_x_1234:
[----:B------:R-:W-:Y:S05]  /*162f0*/  EXIT ;  /* 0x000000000000794d */ /* 0x000fea0003800000 */
.L_x_1063:
[----:B0-----:R-:W-:-:S04]  /*16300*/  IMAD.U32 R0, RZ, RZ, UR41 ;  /* 0x00000029ff007e24 */ /* 0x001fc8000f8e00ff */
[----:B------:R0:W1:Y:S03]  /*16310*/  SYNCS.PHASECHK.TRANS64.TRYWAIT P1, [R0+URZ+0x38800], R3 ;  /* 0x03880003000075a7 */ /* 0x000066000802017f */
[----:B-1----:R-:W-:Y:S05]  /*16320*/  @!P1 NANOSLEEP.SYNCS 0x989680 ;  /* 0x009896800000995d */ /* 0x002fea0003900000 */
[----:B------:R-:W1:Y:S02]  /*16330*/  @!P1 SYNCS.PHASECHK.TRANS64 P1, [R0+URZ+0x38800], R3 ;  /* 0x03880003000095a7 */ /* 0x000e64000802007f */
[----:B-1----:R-:W-:Y:S05]  /*16340*/  @!P1 BRA `(.L_x_1063) ;  /* 0xfffffffc00ec9947 */ /* 0x002fea000383ffff */
[----:B------:R-:W-:Y:S05]  /*16350*/  BRA `(.L_x_1241) ;  /* 0xfffffed800907947 */ /* 0x000fea000383ffff */
.L_x_1067:
[----:B--2---:R2:W3:Y:S02]  /*16360*/  SYNCS.PHASECHK.TRANS64.TRYWAIT P1, [R6+URZ+0x38830], R5 ;  /* 0x03883005060075a7 */ /* 0x0044e4000802017f */
[----:B---3--:R-:W-:Y:S05]  /*16370*/  @!P1 NANOSLEEP.SYNCS 0x989680 ;  /* 0x009896800000995d */ /* 0x008fea0003900000 */
[----:B------:R-:W3:Y:S02]  /*16380*/  @!P1 SYNCS.PHASECHK.TRANS64 P1, [R6+URZ+0x38830], R5 ;  /* 0x03883005060095a7 */ /* 0x000ee4000802007f */
[----:B---3--:R-:W-:Y:S05]  /*16390*/  @!P1 BRA `(.L_x_1067) ;  /* 0xfffffffc00f09947 */ /* 0x008fea000383ffff */
[----:B------:R-:W-:Y:S05]  /*163a0*/  BRA `(.L_x_1066) ;  /* 0xfffffed800ac7947 */ /* 0x000fea000383ffff */
.L_x_1068:
[----:B0-----:R-:W-:-:S04]  /*163b0*/  IMAD.U32 R4, RZ, RZ, UR41 ;  /* 0x00000029ff047e24 */ /* 0x001fc8000f8e00ff */
[----:B------:R0:W3:Y:S03]  /*163c0*/  SYNCS.PHASECHK.TRANS64.TRYWAIT P1, [R4+URZ+0x38810], R3 ;  /* 0x03881003040075a7 */ /* 0x0000e6000802017f */
[----:B---3--:R-:W-:Y:S05]  /*163d0*/  @!P1 NANOSLEEP.SYNCS 0x989680 ;  /* 0x009896800000995d */ /* 0x008fea0003900000 */
[----:B------:R-:W3:Y:S02]  /*163e0*/  @!P1 SYNCS.PHASECHK.TRANS64 P1, [R4+URZ+0x38810], R3 ;  /* 0x03881003040095a7 */ /* 0x000ee4000802007f */
[----:B---3--:R-:W-:Y:S05]  /*163f0*/  @!P1 BRA `(.L_x_1068) ;  /* 0xfffffffc00ec9947 */ /* 0x008fea000383ffff */
[----:B------:R-:W-:Y:S05]  /*16400*/  BRA `(.L_x_1242) ;  /* 0xfffffedc00347947 */ /* 0x000fea000383ffff */
.L_x_1072:
[----:B----4-:R4:W0:Y:S02]  /*16410*/  SYNCS.PHASECHK.TRANS64.TRYWAIT P1, [R6+URZ+0x38850], R5 ;  /* 0x03885005060075a7 */ /* 0x010824000802017f */
[----:B0-----:R-:W-:Y:S05]  /*16420*/  @!P1 NANOSLEEP.SYNCS 0x989680 ;  /* 0x009896800000995d */ /* 0x001fea0003900000 */
[----:B------:R-:W0:Y:S02]  /*16430*/  @!P1 SYNCS.PHASECHK.TRANS64 P1, [R6+URZ+0x38850], R5 ;  /* 0x03885005060095a7 */ /* 0x000e24000802007f */
[----:B0-----:R-:W-:Y:S05]  /*16440*/  @!P1 BRA `(.L_x_1072) ;  /* 0xfffffffc00f09947 */ /* 0x001fea000383ffff */
[----:B------:R-:W-:Y:S05]  /*16450*/  BRA `(.L_x_1071) ;  /* 0xfffffedc00407947 */ /* 0x000fea000383ffff */
.L_x_1077:
[----:B-1----:R-:W-:-:S04]  /*16460*/  IMAD.U32 R5, RZ, RZ, UR5 ;  /* 0x00000005ff057e24 */ /* 0x002fc8000f8e00ff */
[----:B------:R1:W2:Y:S03]  /*16470*/  SYNCS.PHASECHK.TRANS64.TRYWAIT P3, [R5+URZ+0x38830], R4 ;  /* 0x03883004050075a7 */ /* 0x0002a6000806017f */
[----:B--2---:R-:W-:Y:S05]  /*16480*/  @!P3 NANOSLEEP.SYNCS 0x989680 ;  /* 0x009896800000b95d */ /* 0x004fea0003900000 */
[----:B------:R-:W2:Y:S02]  /*16490*/  @!P3 SYNCS.PHASECHK.TRANS64 P3, [R5+URZ+0x38830], R4 ;  /* 0x038830040500b5a7 */ /* 0x000ea4000806007f */
[----:B--2---:R-:W-:Y:S05]  /*164a0*/  @!P3 BRA `(.L_x_1077) ;  /* 0xfffffffc00ecb947 */ /* 0x004fea000383ffff */
[----:B------:R-:W-:Y:S05]  /*164b0*/  BRA `(.L_x_1076) ;  /* 0xfffffefc00cc7947 */ /* 0x000fea000383ffff */
.L_x_1081:
[----:B-1----:R-:W-:-:S04]  /*164c0*/  IMAD.U32 R5, RZ, RZ, UR5 ;  /* 0x00000005ff057e24 */ /* 0x002fc8000f8e00ff */
[----:B------:R1:W3:Y:S03]  /*164d0*/  SYNCS.PHASECHK.TRANS64.TRYWAIT P3, [R5+URZ+0x38850], R4 ;  /* 0x03885004050075a7 */ /* 0x0002e6000806017f */
[----:B---3--:R-:W-:Y:S05]  /*164e0*/  @!P3 NANOSLEEP.SYNCS 0x989680 ;  /* 0x009896800000b95d */ /* 0x008fea0003900000 */
[----:B------:R-:W3:Y:S02]  /*164f0*/  @!P3 SYNCS.PHASECHK.TRANS64 P3, [R5+URZ+0x38850], R4 ;  /* 0x038850040500b5a7 */ /* 0x000ee4000806007f */
[----:B---3--:R-:W-:Y:S05]  /*16500*/  @!P3 BRA `(.L_x_1081) ;  /* 0xfffffffc00ecb947 */ /* 0x008fea000383ffff */
[----:B------:R-:W-:Y:S05]  /*16510*/  BRA `(.L_x_1080) ;  /* 0xffffff0000487947 */ /* 0x000fea000383ffff */
.L_x_1120:
[----:B------:R-:W2:Y:S01]  /*16520*/  S2R R4, SR_TID.X ;  /* 0x0000000000047919 */ /* 0x000ea20000002100 */
[----:B------:R-:W-:Y:S01]  /*16530*/  BSSY B0, `(.L_x_1243) ;  /* 0x000000a000007945 */ /* 0x000fe20003800000 */
[----:B------:R-:W-:Y:S02]  /*16540*/  IMAD.MOV.U32 R12, RZ, RZ, RZ ;  /* 0x000000ffff0c7224 */ /* 0x000fe400078e00ff */
[----:B0-----:R-:W-:Y:S02]  /*16550*/  IMAD.MOV.U32 R11, RZ, RZ, 0x1f ;  /* 0x0000001fff0b7424 */ /* 0x001fe400078e00ff */
[----:B------:R-:W-:Y:S01]  /*16560*/  IMAD.MOV.U32 R15, RZ, RZ, -0x1 ;  /* 0xffffffffff0f7424 */ /* 0x000fe200078e00ff */
[----:B--2---:R-:W-:-:S04]  /*16570*/  SHF.R.U32.HI R4, RZ, 0x5, R4 ;  /* 0x00000005ff047819 */ /* 0x004fc80000011604 */
[----:B------:R-:W-:-:S05]  /*16580*/  LOP3.LUT R4, R4, 0x3, RZ, 0xc0, !PT ;  /* 0x0000000304047812 */ /* 0x000fca00078ec0ff */
[----:B------:R-:W-:-:S07]  /*16590*/  IMAD.MOV.U32 R13, RZ, RZ, R4 ;  /* 0x000000ffff0d7224 */ /* 0x000fce00078e0004 */
[----:B-1----:R-:W-:Y:S05]  /*165a0*/  WARPSYNC.COLLECTIVE R15, `(.L_x_1244) ;  /* 0x000000000f087348 */ /* 0x002fea0003c00000 */
[----:B------:R0:W2:Y:S02]  /*165b0*/  SHFL.IDX P6, R14, R13, R12, R11 ;  /* 0x0000000c0d0e7389 */ /* 0x0000a400000c000b */
[----:B012---:R-:W-:Y:S01]  /*165c0*/  ENDCOLLECTIVE ;  /* 0x000000000000791b */ /* 0x007fe20003800000 */
.L_x_1244:
[----:B------:R-:W-:Y:S05]  /*165d0*/  BSYNC B0 ;  /* 0x0000000000007941 */ /* 0x000fea0003800000 */
.L_x_1243:
[----:B------:R-:W-:Y:S05]  /*165e0*/  BRA `(.L_x_1245) ;  /* 0xffffff9400c87947 */ /* 0x000fea000383ffff */
.L_x_1122:
[----:B------:R-:W-:Y:S01]  /*165f0*/  BSSY B0, `(.L_x_1246) ;  /* 0x0000006000007945 */ /* 0x000fe20003800000 */
[----:B------:R-:W-:-:S07]  /*16600*/  IMAD.MOV.U32 R15, RZ, RZ, -0x1 ;  /* 0xffffffffff0f7424 */ /* 0x000fce00078e00ff */
[----:B012---:R-:W-:Y:S05]  /*16610*/  WARPSYNC.COLLECTIVE R15, `(.L_x_1247) ;  /* 0x000000000f0c7348 */ /* 0x007fea0003c00000 */
[----:B------:R-:W-:Y:S02]  /*16620*/  ELECT P6, UR62, PT ;  /* 0x00000000003e782f */ /* 0x000fe400038c0000 */
[----:B------:R-:W-:Y:S01]  /*16630*/  MOV R14, UR62 ;  /* 0x0000003e000e7c02 */ /* 0x000fe20008000f00 */
[----:B012---:R-:W-:Y:S10]  /*16640*/  ENDCOLLECTIVE ;  /* 0x000000000000791b */ /* 0x007ff40003800000 */
.L_x_1247:
[----:B------:R-:W-:Y:S05]  /*16650*/  BSYNC B0 ;  /* 0x0000000000007941 */ /* 0x000fea0003800000 */
.L_x_1246:
[----:B------:R-:W-:Y:S05]  /*16660*/  BRA `(.L_x_1248) ;  /* 0xffffff9400cc7947 */ /* 0x000fea000383ffff */
.L_x_1124:
[----:B---3--:R3:W4:Y:S02]  /*16670*/  SYNCS.PHASECHK.TRANS64.TRYWAIT P0, [R0+URZ+0x38840], R2 ;  /* 0x03884002000075a7 */ /* 0x008724000800017f */
[----:B----4-:R-:W-:Y:S05]  /*16680*/  @!P0 NANOSLEEP.SYNCS 0x989680 ;  /* 0x009896800000895d */ /* 0x010fea0003900000 */
[----:B------:R-:W4:Y:S02]  /*16690*/  @!P0 SYNCS.PHASECHK.TRANS64 P0, [R0+URZ+0x38840], R2 ;  /* 0x03884002000085a7 */ /* 0x000f24000800007f */
[----:B----4-:R-:W-:Y:S05]  /*166a0*/  @!P0 BRA `(.L_x_1124) ;  /* 0xfffffffc00f08947 */ /* 0x010fea000383ffff */
[----:B------:R-:W-:Y:S05]  /*166b0*/  BRA `(.L_x_1249) ;  /* 0xffffff9800307947 */ /* 0x000fea000383ffff */
.L_x_1128:
[----:B------:R0:W5:Y:S01]  /*166c0*/  LDL R0, [R1+0x38] ;  /* 0x0000380001007983 */ /* 0x0001620000100800 */
[----:B------:R-:W-:Y:S02]  /*166d0*/  IMAD.MOV.U32 R13, RZ, RZ, R2 ;  /* 0x000000ffff0d7224 */ /* 0x000fe400078e0002 */
[----:B------:R-:W-:Y:S01]  /*166e0*/  IMAD.MOV.U32 R12, RZ, RZ, RZ ;  /* 0x000000ffff0c7224 */ /* 0x000fe200078e00ff */
[----:B------:R-:W1:Y:S01]  /*166f0*/  S2R R6, SR_TID.X ;  /* 0x0000000000067919 */ /* 0x000e620000002100 */
[----:B------:R-:W-:Y:S02]  /*16700*/  IMAD.MOV.U32 R11, RZ, RZ, 0x181f ;  /* 0x0000181fff0b7424 */ /* 0x000fe400078e00ff */
[----:B------:R-:W-:-:S07]  /*16710*/  IMAD.MOV.U32 R15, RZ, RZ, -0x1 ;  /* 0xffffffffff0f7424 */ /* 0x000fce00078e00ff */
[----:B01---5:R-:W-:Y:S05]  /*16720*/  WARPSYNC.COLLECTIVE R15, `(.L_x_1250) ;  /* 0x000000000f087348 */ /* 0x023fea0003c00000 */
[----:B------:R2:W3:Y:S02]  /*16730*/  SHFL.IDX P6, R14, R13, R12, R11 ;  /* 0x0000000c0d0e7389 */ /* 0x0004e400000c000b */
[----:B0123-5:R-:W-:Y:S01]  /*16740*/  ENDCOLLECTIVE ;  /* 0x000000000000791b */ /* 0x02ffe20003800000 */
.L_x_1250:
[----:B------:R-:W-:Y:S02]  /*16750*/  IMAD.MOV.U32 R13, RZ, RZ, R3 ;  /* 0x000000ffff0d7224 */ /* 0x000fe400078e0003 */
[----:B------:R-:W-:Y:S01]  /*16760*/  IMAD.MOV.U32 R4, RZ, RZ, R14 ;  /* 0x000000ffff047224 */ /* 0x000fe200078e000e */
[----:B------:R-:W-:-:S07]  /*16770*/  LOP3.LUT R6, R6, 0x7f, RZ, 0xc0, !PT ;  /* 0x0000007f06067812 */ /* 0x000fce00078ec0ff */
[----:B------:R-:W-:Y:S05]  /*16780*/  WARPSYNC.COLLECTIVE R15, `(.L_x_1251) ;  /* 0x000000000f087348 */ /* 0x000fea0003c00000 */
[----:B------:R0:W1:Y:S02]  /*16790*/  SHFL.IDX P6, R14, R13, R12, R11 ;  /* 0x0000000c0d0e7389 */ /* 0x00006400000c000b */
[----:B01----:R-:W-:Y:S01]  /*167a0*/  ENDCOLLECTIVE ;  /* 0x000000000000791b */ /* 0x003fe20003800000 */
.L_x_1251:
[----:B------:R-:W-:-:S05]  /*167b0*/  SHF.R.U32.HI R6, RZ, 0x3, R6 ;  /* 0x00000003ff067819 */ /* 0x000fca0000011606 */
[----:B------:R-:W-:-:S05]  /*167c0*/  IMAD R10, R10, 0x40, R6 ;  /* 0x000000400a0a7824 */ /* 0x000fca00078e0206 */
[----:B------:R0:W-:Y:S01]  /*167d0*/  STL [R1+0x4], R10 ;  /* 0x0000040a01007387 */ /* 0x0001e20000100800 */
[----:B------:R-:W-:Y:S02]  /*167e0*/  IMAD.MOV.U32 R13, RZ, RZ, R2 ;  /* 0x000000ffff0d7224 */ /* 0x000fe400078e0002 */
[----:B------:R-:W-:Y:S02]  /*167f0*/  IMAD.MOV.U32 R12, RZ, RZ, 0x1 ;  /* 0x00000001ff0c7424 */ /* 0x000fe400078e00ff */
[----:B------:R-:W-:-:S07]  /*16800*/  IMAD.MOV.U32 R5, RZ, RZ, R14 ;  /* 0x000000ffff057224 */ /* 0x000fce00078e000e */
[----:B0-----:R-:W-:Y:S05]  /*16810*/  WARPSYNC.COLLECTIVE R15, `(.L_x_1252) ;  /* 0x000000000f087348 */ /* 0x001fea0003c00000 */
[----:B------:R1:W2:Y:S02]  /*16820*/  SHFL.IDX P6, R14, R13, R12, R11 ;  /* 0x0000000c0d0e7389 */ /* 0x0002a400000c000b */
[----:B012---:R-:W-:Y:S01]  /*16830*/  ENDCOLLECTIVE ;  /* 0x000000000000791b */ /* 0x007fe20003800000 */
.L_x_1252:
[----:B------:R-:W-:Y:S02]  /*16840*/  IMAD.MOV.U32 R13, RZ, RZ, R3 ;  /* 0x000000ffff0d7224 */ /* 0x000fe400078e0003 */
[----:B------:R-:W-:-:S07]  /*16850*/  IMAD.MOV.U32 R6, RZ, RZ, R14 ;  /* 0x000000ffff067224 */ /* 0x000fce00078e000e */
[----:B------:R-:W-:Y:S05]  /*16860*/  WARPSYNC.COLLECTIVE R15, `(.L_x_1253) ;  /* 0x000000000f087348 */ /* 0x000fea0003c00000 */
[----:B------:R0:W1:Y:S02]  /*16870*/  SHFL.IDX P6, R14, R13, R12, R11 ;  /* 0x0000000c0d0e7389 */ /* 0x00006400000c000b */
[----:B01----:R-:W-:Y:S01]  /*16880*/  ENDCOLLECTIVE ;  /* 0x000000000000791b */ /* 0x003fe20003800000 */
.L_x_1253:
[----:B------:R-:W-:Y:S02]  /*16890*/  IMAD.MOV.U32 R13, RZ, RZ, R2 ;  /* 0x000000ffff0d7224 */ /* 0x000fe400078e0002 */
[----:B------:R-:W-:Y:S02]  /*168a0*/  IMAD.MOV.U32 R12, RZ, RZ, 0x2 ;  /* 0x00000002ff0c7424 */ /* 0x000fe400078e00ff */
[----:B------:R-:W-:Y:S02]  /*168b0*/  IMAD R0, R0, R7, RZ ;  /* 0x0000000700007224 */ /* 0x000fe400078e02ff */
[----:B------:R-:W-:-:S03]  /*168c0*/  VIADD R7, R10, 0x10 ;  /* 0x000000100a077836 */ /* 0x000fc60000000000 */
[----:B------:R-:W-:Y:S02]  /*168d0*/  ISETP.GE.AND P1, PT, R10, R0, PT ;  /* 0x000000000a00720c */ /* 0x000fe40003f26270 */
[----:B------:R0:W-:Y:S11]  /*168e0*/  STL [R1+0x50], R7 ;  /* 0x0000500701007387 */ /* 0x0001f60000100800 */
        /* <DEDUP_REMOVED lines=8> */
[----:B------:R1:W-:Y:S01]  /*16970*/  @!P1 LDGSTS.E.BYPASS.LTC128B.128 [R8+0x20400], desc[UR38][R4.64], !P0 ;  /* 0x2040000004089fae */ /* 0x0003e2000c101d66 */
[----:B------:R-:W-:Y:S01]  /*16980*/  ISETP.GE.AND P1, PT, R7, R0, PT ;  /* 0x000000000700720c */ /* 0x000fe20003f26270 */
[----:B0-----:R-:W-:-:S05]  /*16990*/  VIADD R7, R10, 0x20 ;  /* 0x000000200a077836 */ /* 0x001fca0000000000 */
[----:B------:R0:W-:Y:S01]  /*169a0*/  STL [R1+0x5c], R7 ;  /* 0x00005c0701007387 */ /* 0x0001e20000100800 */
[----:B-1----:R-:W-:-:S07]  /*169b0*/  IMAD.MOV.U32 R4, RZ, RZ, R14 ;  /* 0x000000ffff047224 */ /* 0x002fce00078e000e */
[----:B0-----:R-:W-:Y:S05]  /*169c0*/  WARPSYNC.COLLECTIVE R15, `(.L_x_1254) ;  /* 0x000000000f087348 */ /* 0x001fea0003c00000 */
[----:B------:R1:W2:Y:S02]  /*169d0*/  SHFL.IDX P6, R14, R13, R12, R11 ;  /* 0x0000000c0d0e7389 */ /* 0x0002a400000c000b */
[----:B012---:R-:W-:Y:S01]  /*169e0*/  ENDCOLLECTIVE ;  /* 0x000000000000791b */ /* 0x007fe20003800000 */
.L_x_1254:
[----:B------:R-:W-:-:S05]  /*169f0*/  @!P1 LEA R5, P2, R9, R4, 0x1 ;  /* 0x0000000409059211 */ /* 0x000fca00078408ff */
[----:B------:R-:W-:-:S05]  /*16a00*/  @!P1 IMAD.X R4, RZ, RZ, R6, P2 ;  /* 0x000000ffff049224 */ /* 0x000fca00010e0606 */
[----:B------:R-:W-:Y:S01]  /*16a10*/  @!P1 LOP3.LUT R5, R5, R4, RZ, 0x3c, !PT ;  /* 0x0000000405059212 */ /* 0x000fe200078e3cff */
[----:B------:R-:W-:-:S03]  /*16a20*/  IMAD.MOV.U32 R13, RZ, RZ, R3 ;  /* 0x000000ffff0d7224 */ /* 0x000fc600078e0003 */
[----:B------:R-:W-:-:S04]  /*16a30*/  @!P1 LOP3.LUT R4, R5, R4, RZ, 0x3c, !PT ;  /* 0x0000000405049212 */ /* 0x000fc800078e3cff */
[----:B------:R-:W-:Y:S01]  /*16a40*/  @!P1 LOP3.LUT R5, R5, R4, RZ, 0x3c, !PT ;  /* 0x0000000405059212 */ /* 0x000fe200078e3cff */
[----:B------:R-:W-:-:S07]  /*16a50*/  IMAD.MOV.U32 R6, RZ, RZ, R14 ;  /* 0x000000ffff067224 */ /* 0x000fce00078e000e */
[----:B------:R-:W-:Y:S05]  /*16a60*/  WARPSYNC.COLLECTIVE R15, `(.L_x_1255) ;  /* 0x000000000f087348 */ /* 0x000fea0003c00000 */
[----:B------:R0:W1:Y:S02]  /*16a70*/  SHFL.IDX P6, R14, R13, R12, R11 ;  /* 0x0000000c0d0e7389 */ /* 0x00006400000c000b */
[----:B01----:R-:W-:Y:S01]  /*16a80*/  ENDCOLLECTIVE ;  /* 0x000000000000791b */ /* 0x003fe20003800000 */
.L_x_1255:
[----:B------:R-:W-:Y:S01]  /*16a90*/  @!PT LDS RZ, [RZ] ;  /* 0x00000000fffff984 */ /* 0x000fe20000000800 */
[----:B------:R-:W-:Y:S01]  /*16aa0*/  @!PT LDS RZ, [RZ] ;  /* 0x00000000fffff984 */ /* 0x000fe20000000800 */
[----:B------:R-:W-:Y:S01]  /*16ab0*/  @!PT LDS RZ, [RZ] ;  /* 0x00000000fffff984 */ /* 0x000fe20000000800 */
[----:B------:R0:W-:Y:S01]  /*16ac0*/  @!P1 LDGSTS.E.BYPASS.LTC128B.128 [R8+0x20c00], desc[UR38][R4.64], !P0 ;  /* 0x20c0000004089fae */ /* 0x0001e2000c101d66 */
[----:B------:R-:W-:Y:S01]  /*16ad0*/  ISETP.GE.AND P1, PT, R7, R0, PT ;  /* 0x000000000700720c */ /* 0x000fe20003f26270 */
[----:B------:R-:W-:Y:S02]  /*16ae0*/  IMAD.MOV.U32 R13, RZ, RZ, R2 ;  /* 0x000000ffff0d7224 */ /* 0x000fe400078e0002 */
[----:B------:R-:W-:Y:S02]  /*16af0*/  IMAD.MOV.U32 R12, RZ, RZ, 0x3 ;  /* 0x00000003ff0c7424 */ /* 0x000fe400078e00ff */
[----:B0-----:R-:W-:-:S08]  /*16b00*/  IMAD.MOV.U32 R4, RZ, RZ, R14 ;  /* 0x000000ffff047224 */ /* 0x001fd000078e000e */
[----:B------:R-:W-:Y:S05]  /*16b10*/  WARPSYNC.COLLECTIVE R15, `(.L_x_1256) ;  /* 0x000000000f087348 */ /* 0x000fea0003c00000 */
[----:B------:R0:W1:Y:S02]  /*16b20*/  SHFL.IDX P6, R14, R13, R12, R11 ;  /* 0x0000000c0d0e7389 */ /* 0x00006400000c000b */
[----:B01----:R-:W-:Y:S01]  /*16b30*/  ENDCOLLECTIVE ;  /* 0x000000000000791b */ /* 0x003fe20003800000 */
.L_x_1256:
        /* <DEDUP_REMOVED lines=9> */
[----:B------:R0:W-:Y:S02]  /*16bd0*/  @!P1 LDGSTS.E.BYPASS.LTC128B.128 [R8+0x21400], desc[UR38][R4.64], !P0 ;  /* 0x2140000004089fae */ /* 0x0001e4000c101d66 */
[----:B0-----:R-:W-:-:S07]  /*16be0*/  IMAD.MOV.U32 R4, RZ, RZ, R14 ;  /* 0x000000ffff047224 */ /* 0x001fce00078e000e */
[----:B------:R-:W-:Y:S05]  /*16bf0*/  WARPSYNC.COLLECTIVE R15, `(.L_x_1257) ;  /* 0x000000000f087348 */ /* 0x000fea0003c00000 */
[----:B------:R0:W1:Y:S02]  /*16c00*/  SHFL.IDX P6, R14, R13, R12, R11 ;  /* 0x0000000c0d0e7389 */ /* 0x00006400000c000b */
[----:B01----:R-:W-:Y:S01]  /*16c10*/  ENDCOLLECTIVE ;  /* 0x000000000000791b */ /* 0x003fe20003800000 */
.L_x_1257:
[----:B------:R-:W-:Y:S01]  /*16c20*/  IMAD.MOV.U32 R3, RZ, RZ, R14 ;  /* 0x000000ffff037224 */ /* 0x000fe200078e000e */
[----:B------:R-:W-:Y:S06]  /*16c30*/  BRA `(.L_x_1258) ;  /* 0xffffff9c006c7947 */ /* 0x000fec000383ffff */
.L_x_1132:
[----:B------:R-:W2:Y:S04]  /*16c40*/  LDL.LU R12, [R1+0x38] ;  /* 0x00003800010c7983 */ /* 0x000ea80000300800 */
[----:B------:R-:W3:Y:S04]  /*16c50*/  LDL.LU R11, [R1+0x4] ;  /* 0x00000400010b7983 */ /* 0x000ee80000300800 */
[----:B------:R-:W4:Y:S04]  /*16c60*/  LDL.LU R9, [R1+0x50] ;  /* 0x0000500001097983 */ /* 0x000f280000300800 */
[----:B------:R-:W5:Y:S01]  /*16c70*/  LDL.LU R8, [R1+0x5c] ;  /* 0x00005c0001087983 */ /* 0x000f620000300800 */
[----:B------:R-:W-:Y:S01]  /*16c80*/  LOP3.LUT R19, R19, 0xffffffdf, RZ, 0xc0, !PT ;  /* 0xffffffdf13137812 */ /* 0x000fe200078ec0ff */
[----:B------:R-:W-:Y:S01]  /*16c90*/  BSSY B0, `(.L_x_1259) ;  /* 0x0000015000007945 */ /* 0x000fe20003800000 */
[----:B------:R-:W-:-:S02]  /*16ca0*/  IMAD.MOV.U32 R13, RZ, RZ, R4 ;  /* 0x000000ffff0d7224 */ /* 0x000fc400078e0004 */
[----:B------:R-:W-:Y:S02]  /*16cb0*/  IMAD.MOV.U32 R15, RZ, RZ, -0x1 ;  /* 0xffffffffff0f7424 */ /* 0x000fe400078e00ff */
[----:B--2---:R-:W-:Y:S02]  /*16cc0*/  IMAD R7, R12, R7, RZ ;  /* 0x000000070c077224 */ /* 0x004fe400078e02ff */
[----:B------:R-:W-:-:S03]  /*16cd0*/  IMAD.MOV.U32 R12, RZ, RZ, RZ ;  /* 0x000000ffff0c7224 */ /* 0x000fc600078e00ff */
[-C--:B---3--:R-:W-:Y:S01]  /*16ce0*/  ISETP.GE.AND P2, PT, R11, R7.reuse, PT ;  /* 0x000000070b00720c */ /* 0x088fe20003f46270 */
[----:B------:R-:W-:Y:S01]  /*16cf0*/  IMAD.MOV.U32 R11, RZ, RZ, 0x181f ;  /* 0x0000181fff0b7424 */ /* 0x000fe200078e00ff */
[-C--:B----4-:R-:W-:Y:S02]  /*16d00*/  ISETP.GE.AND P3, PT, R9, R7.reuse, PT ;  /* 0x000000070900720c */ /* 0x090fe40003f66270 */
[----:B-----5:R-:W-:-:S09]  /*16d10*/  ISETP.GE.AND P4, PT, R8, R7, PT ;  /* 0x000000070800720c */ /* 0x020fd20003f86270 */
[----:B------:R-:W-:-:S04]  /*16d20*/  @!P2 LOP3.LUT R2, R5, 0x40, RZ, 0xc0, !PT ;  /* 0x000000400502a812 */ /* 0x000fc800078ec0ff */
[----:B------:R-:W-:-:S04]  /*16d30*/  @!P2 SHF.R.U32.HI R2, RZ, 0x2, R2 ;  /* 0x00000002ff02a819 */ /* 0x000fc80000011602 */
[----:B------:R-:W-:Y:S02]  /*16d40*/  @!P2 ISETP.NE.U32.AND P6, PT, R2, RZ, PT ;  /* 0x000000ff0200a20c */ /* 0x000fe40003fc5070 */
[----:B------:R-:W-:-:S04]  /*16d50*/  @!P2 LOP3.LUT R2, R6, 0x80, RZ, 0xc0, !PT ;  /* 0x000000800602a812 */ /* 0x000fc800078ec0ff */
[----:B------:R-:W-:-:S07]  /*16d60*/  @!P2 SHF.R.U32.HI R2, RZ, 0x3, R2 ;  /* 0x00000003ff02a819 */ /* 0x000fce0000011602 */
[----:B------:R-:W-:Y:S02]  /*16d70*/  @P6 LOP3.LUT R19, R19, 0x20, RZ, 0xfc, !PT ;  /* 0x0000002013136812 */ /* 0x000fe400078efcff */
[----:B------:R-:W-:Y:S02]  /*16d80*/  @!P2 ISETP.NE.U32.AND P6, PT, R2, RZ, PT ;  /* 0x000000ff0200a20c */ /* 0x000fe40003fc5070 */
[----:B------:R-:W-:-:S11]  /*16d90*/  LOP3.LUT R19, R19, 0xffffffef, RZ, 0xc0, !PT ;  /* 0xffffffef13137812 */ /* 0x000fd600078ec0ff */
[----:B------:R-:W-:-:S07]  /*16da0*/  @P6 LOP3.LUT R19, R19, 0x10, RZ, 0xfc, !PT ;  /* 0x0000001013136812 */ /* 0x000fce00078efcff */
[----:B------:R-:W-:Y:S05]  /*16db0*/  WARPSYNC.COLLECTIVE R15, `(.L_x_1260) ;  /* 0x000000000f087348 */ /* 0x000fea0003c00000 */
[----:B------:R0:W1:Y:S02]  /*16dc0*/  SHFL.IDX P6, R14, R13, R12, R11 ;  /* 0x0000000c0d0e7389 */ /* 0x00006400000c000b */
[----:B01----:R-:W-:Y:S01]  /*16dd0*/  ENDCOLLECTIVE ;  /* 0x000000000000791b */ /* 0x003fe20003800000 */
.L_x_1260:
[----:B------:R-:W-:Y:S05]  /*16de0*/  BSYNC B0 ;  /* 0x0000000000007941 */ /* 0x000fea0003800000 */
.L_x_1259:
[----:B------:R0:W-:Y:S04]  /*16df0*/  STL [R1+0x74], R7 ;  /* 0x0000740701007387 */ /* 0x0001e80000100800 */
[----:B0-----:R0:W5:Y:S01]  /*16e00*/  LDL R7, [R1+0x14] ;  /* 0x0000140001077983 */ /* 0x0011620000100800 */
[----:B------:R-:W-:Y:S01]  /*16e10*/  IMAD.MOV.U32 R13, RZ, RZ, R0 ;  /* 0x000000ffff0d7224 */ /* 0x000fe200078e0000 */
[----:B------:R-:W-:Y:S01]  /*16e20*/  LOP3.LUT R19, R19, 0xffff7fff, RZ, 0xc0, !PT ;  /* 0xffff7fff13137812 */ /* 0x000fe200078ec0ff */
[----:B------:R-:W-:Y:S02]  /*16e30*/  IMAD.MOV.U32 R12, RZ, RZ, RZ ;  /* 0x000000ffff0c7224 */ /* 0x000fe400078e00ff */
[----:B------:R-:W-:Y:S01]  /*16e40*/  IMAD.MOV.U32 R11, RZ, RZ, 0x181f ;  /* 0x0000181fff0b7424 */ /* 0x000fe200078e00ff */
[----:B------:R-:W-:Y:S01]  /*16e50*/  @P0 LOP3.LUT R19, R19, 0x8000, RZ, 0xfc, !PT ;  /* 0x0000800013130812 */ /* 0x000fe200078efcff */
[----:B------:R-:W-:-:S02]  /*16e60*/  IMAD.MOV.U32 R15, RZ, RZ, -0x1 ;  /* 0xffffffffff0f7424 */ /* 0x000fc400078e00ff */
[----:B------:R-:W-:Y:S01]  /*16e70*/  IMAD.MOV.U32 R2, RZ, RZ, R14 ;  /* 0x000000ffff027224 */ /* 0x000fe200078e000e */
[----:B0-----:R-:W-:-:S13]  /*16e80*/  LOP3.LUT P0, RZ, R19, 0x8, RZ, 0xc0, !PT ;  /* 0x0000000813ff7812 */ /* 0x001fda000780c0ff */
[----:B-----5:R-:W-:Y:S05]  /*16e90*/  WARPSYNC.COLLECTIVE R15, `(.L_x_1261) ;  /* 0x000000000f087348 */ /* 0x020fea0003c00000 */
[----:B------:R0:W1:Y:S02]  /*16ea0*/  SHFL.IDX P6, R14, R13, R12, R11 ;  /* 0x0000000c0d0e7389 */ /* 0x00006400000c000b */
[----:B01---5:R-:W-:Y:S01]  /*16eb0*/  ENDCOLLECTIVE ;  /* 0x000000000000791b */ /* 0x023fe20003800000 */
.L_x_1261:
[----:B------:R-:W-:-:S04]  /*16ec0*/  LOP3.LUT R19, R19, 0xffffbfff, RZ, 0xc0, !PT ;  /* 0xffffbfff13137812 */ /* 0x000fc800078ec0ff */
[----:B------:R-:W-:-:S04]  /*16ed0*/  @P1 LOP3.LUT R19, R19, 0x4000, RZ, 0xfc, !PT ;  /* 0x0000400013131812 */ /* 0x000fc800078efcff */
[C---:B------:R-:W-:Y:S02]  /*16ee0*/  LOP3.LUT P1, RZ, R19.reuse, 0x4, RZ, 0xc0, !PT ;  /* 0x0000000413ff7812 */ /* 0x040fe4000782c0ff */
[----:B------:R-:W-:Y:S01]  /*16ef0*/  LOP3.LUT R19, R19, 0xffffdfff, RZ, 0xc0, !PT ;  /* 0xffffdfff13137812 */ /* 0x000fe200078ec0ff */
[----:B------:R-:W-:-:S03]  /*16f00*/  IMAD.MOV.U32 R13, RZ, RZ, R4 ;  /* 0x000000ffff0d7224 */ /* 0x000fc600078e0004 */
[----:B------:R-:W-:Y:S01]  /*16f10*/  @P3 LOP3.LUT R19, R19, 0x2000, RZ, 0xfc, !PT ;  /* 0x0000200013133812 */ /* 0x000fe200078efcff */
[----:B------:R-:W-:-:S03]  /*16f20*/  IMAD.MOV.U32 R12, RZ, RZ, 0x1 ;  /* 0x00000001ff0c7424 */ /* 0x000fc600078e00ff */
[C---:B------:R-:W-:Y:S02]  /*16f30*/  LOP3.LUT P3, RZ, R19.reuse, 0x2, RZ, 0xc0, !PT ;  /* 0x0000000213ff7812 */ /* 0x040fe4000786c0ff */
[----:B------:R-:W-:Y:S01]  /*16f40*/  LOP3.LUT R19, R19, 0xfffffbff, RZ, 0xc0, !PT ;  /* 0xfffffbff13137812 */ /* 0x000fe200078ec0ff */
[----:B------:R-:W-:-:S03]  /*16f50*/  IMAD.MOV.U32 R3, RZ, RZ, R14 ;  /* 0x000000ffff037224 */ /* 0x000fc600078e000e */
[----:B------:R-:W-:Y:S02]  /*16f60*/  @P4 LOP3.LUT R19, R19, 0x400, RZ, 0xfc, !PT ;  /* 0x0000040013134812 */ /* 0x000fe400078efcff */
[----:B------:R-:W-:Y:S02]  /*16f70*/  @!P2 LEA R3, P6, R10, R3, 0x1 ;  /* 0x000000030a03a211 */ /* 0x000fe400078c08ff */
[----:B------:R-:W-:-:S03]  /*16f80*/  LOP3.LUT P4, RZ, R19, 0x10, RZ, 0xc0, !PT ;  /* 0x0000001013ff7812 */ /* 0x000fc6000788c0ff */
[----:B------:R-:W-:Y:S01]  /*16f90*/  @!P2 IMAD.X R2, RZ, RZ, R2, P6 ;  /* 0x000000ffff02a224 */ /* 0x000fe200030e0602 */
[----:B------:R-:W-:-:S04]  /*16fa0*/  LOP3.LUT P6, RZ, R19, 0x20, RZ, 0xc0, !PT ;  /* 0x0000002013ff7812 */ /* 0x000fc800078cc0ff */
[----:B------:R-:W-:-:S04]  /*16fb0*/  @!P2 LOP3.LUT R3, R3, R2, RZ, 0x3c, !PT ;  /* 0x000000020303a212 */ /* 0x000fc800078e3cff */
[----:B------:R-:W-:-:S04]  /*16fc0*/  @!P2 LOP3.LUT R2, R3, R2, RZ, 0x3c, !PT ;  /* 0x000000020302a212 */ /* 0x000fc800078e3cff */
[----:B------:R-:W-:-:S05]  /*16fd0*/  @!P2 LOP3.LUT R3, R3, R2, RZ, 0x3c, !PT ;  /* 0x000000020303a212 */ /* 0x000fca00078e3cff */
[----:B------:R-:W-:Y:S01]  /*16fe0*/  @!PT LDS RZ, [RZ] ;  /* 0x00000000fffff984 */ /* 0x000fe20000000800 */
[----:B------:R-:W-:Y:S01]  /*16ff0*/  @!PT LDS RZ, [RZ] ;  /* 0x00000000fffff984 */ /* 0x000fe20000000800 */
[----:B------:R-:W-:Y:S01]  /*17000*/  @!PT LDS RZ, [RZ] ;  /* 0x00000000fffff984 */ /* 0x000fe20000000800 */
[----:B------:R0:W-:Y:S01]  /*17010*/  @!P2 LDGSTS.E.BYPASS.LTC128B.128 [R7+0x26400], desc[UR38][R2.64], !P0 ;  /* 0x264000000207afae */ /* 0x0001e2000c101d66 */
[----:B------:R-:W-:-:S03]  /*17020*/  LOP3.LUT P0, RZ, R19, 0x8000, RZ, 0xc0, !PT ;  /* 0x0000800013ff7812 */ /* 0x000fc6000780c0ff */
[----:B------:R0:W-:Y:S01]  /*17030*/  @!P2 LDGSTS.E.BYPASS.LTC128B.128 [R7+0x28400], desc[UR38][R2.64+0x80], !P1 ;  /* 0x284000800207afae */ /* 0x0001e2000c901d66 */
[----:B------:R-:W-:-:S03]  /*17040*/  LOP3.LUT P1, RZ, R19, 0x4000, RZ, 0xc0, !PT ;  /* 0x0000400013ff7812 */ /* 0x000fc6000782c0ff */
[----:B------:R0:W-:Y:S01]  /*17050*/  @!P2 LDGSTS.E.BYPASS.LTC128B.128 [R7+0x2a400], desc[UR38][R2.64+0x100], !P3 ;  /* 0x2a4001000207afae */ /* 0x0001e2000d901d66 */
[C---:B------:R-:W-:Y:S02]  /*17060*/  LOP3.LUT P3, RZ, R19.reuse, 0x2000, RZ, 0xc0, !PT ;  /* 0x0000200013ff7812 */ /* 0x040fe4000786c0ff */
[----:B------:R-:W-:Y:S01]  /*17070*/  LOP3.LUT R19, R19, 0xfffff7ff, RZ, 0xc0, !PT ;  /* 0xfffff7ff13137812 */ /* 0x000fe200078ec0ff */
[----:B------:R0:W-:Y:S03]  /*17080*/  @!P2 LDGSTS.E.BYPASS.LTC128B.128 [R7+0x2c400], desc[UR38][R2.64+0x180], !P5 ;  /* 0x2c4001800207afae */ /* 0x0001e6000e901d66 */
[----:B------:R-:W-:Y:S01]  /*17090*/  @P5 LOP3.LUT R19, R19, 0x800, RZ, 0xfc, !PT ;  /* 0x0000080013135812 */ /* 0x000fe200078efcff */
[----:B------:R0:W-:Y:S03]  /*170a0*/  @!P2 LDGSTS.E.BYPASS.LTC128B.128 [R7+0x2e400], desc[UR38][R2.64+0x200], !P0 ;  /* 0x2e4002000207afae */ /* 0x0001e6000c101d66 */
[C---:B------:R-:W-:Y:S01]  /*170b0*/  LOP3.LUT P5, RZ, R19.reuse, 0x4, RZ, 0xc0, !PT ;  /* 0x0000000413ff7812 */ /* 0x040fe200078ac0ff */
[----:B------:R0:W-:Y:S01]  /*170c0*/  @!P2 LDGSTS.E.BYPASS.LTC128B.128 [R7+0x30400], desc[UR38][R2.64+0x280], !P1 ;  /* 0x304002800207afae */ /* 0x0001e2000c901d66 */
[----:B------:R-:W-:-:S02]  /*170d0*/  LOP3.LUT R19, R19, 0xffffefff, RZ, 0xc0, !PT ;  /* 0xffffefff13137812 */ /* 0x000fc400078ec0ff */
[----:B------:R-:W-:Y:S01]  /*170e0*/  @!P3 LOP3.LUT R8, R6, 0x80, RZ, 0xc0, !PT ;  /* 0x000000800608b812 */ /* 0x000fe200078ec0ff */
[----:B------:R0:W-:Y:S01]  /*170f0*/  @!P2 LDGSTS.E.BYPASS.LTC128B.128 [R7+0x32400], desc[UR38][R2.64+0x300], P6 ;  /* 0x324003000207afae */ /* 0x0001e2000b101d66 */
[----:B------:R-:W-:Y:S02]  /*17100*/  @!P3 LOP3.LUT R9, R5, 0x40, RZ, 0xc0, !PT ;  /* 0x000000400509b812 */ /* 0x000fe400078ec0ff */
[----:B------:R-:W-:-:S07]  /*17110*/  @!P3 SHF.R.U32.HI R8, RZ, 0x3, R8 ;  /* 0x00000003ff08b819 */ /* 0x000fce0000011608 */
[----:B0-----:R-:W-:Y:S05]  /*17120*/  WARPSYNC.COLLECTIVE R15, `(.L_x_1262) ;  /* 0x000000000f087348 */ /* 0x001fea0003c00000 */
[----:B------:R1:W2:Y:S02]  /*17130*/  SHFL.IDX P6, R14, R13, R12, R11 ;  /* 0x0000000c0d0e7389 */ /* 0x0002a400000c000b */
[----:B012---:R-:W-:Y:S01]  /*17140*/  ENDCOLLECTIVE ;  /* 0x000000000000791b */ /* 0x007fe20003800000 */
.L_x_1262:
[----:B------:R-:W-:Y:S01]  /*17150*/  @!P3 SHF.R.U32.HI R9, RZ, 0x2, R9 ;  /* 0x00000002ff09b819 */ /* 0x000fe20000011609 */
[----:B------:R-:W-:Y:S01]  /*17160*/  @!PT LDS RZ, [RZ] ;  /* 0x00000000fffff984 */ /* 0x000fe20000000800 */
[----:B------:R-:W-:Y:S01]  /*17170*/  @!PT LDS RZ, [RZ] ;  /* 0x00000000fffff984 */ /* 0x000fe20000000800 */
[----:B------:R-:W-:Y:S01]  /*17180*/  @!PT LDS RZ, [RZ] ;  /* 0x00000000fffff984 */ /* 0x000fe20000000800 */
[----:B------:R0:W-:Y:S01]  /*17190*/  @!P2 LDGSTS.E.BYPASS.LTC128B.128 [R7+0x34400], desc[UR38][R2.64+0x380], P4 ;  /* 0x344003800207afae */ /* 0x0001e2000a101d66 */
[----:B------:R-:W-:Y:S02]  /*171a0*/  @!P3 ISETP.NE.U32.AND P4, PT, R8, RZ, PT ;  /* 0x000000ff0800b20c */ /* 0x000fe40003f85070 */
[----:B------:R-:W-:Y:S02]  /*171b0*/  @!P3 ISETP.NE.U32.AND P2, PT, R9, RZ, PT ;  /* 0x000000ff0900b20c */ /* 0x000fe40003f45070 */
[----:B------:R-:W-:-:S04]  /*171c0*/  @P5 LOP3.LUT R19, R19, 0x1000, RZ, 0xfc, !PT ;  /* 0x0000100013135812 */ /* 0x000fc800078efcff */
[C---:B------:R-:W-:Y:S01]  /*171d0*/  LOP3.LUT P5, RZ, R19.reuse, 0x8, RZ, 0xc0, !PT ;  /* 0x0000000813ff7812 */ /* 0x040fe200078ac0ff */
[----:B------:R-:W-:Y:S01]  /*171e0*/  IMAD.MOV.U32 R13, RZ, RZ, R0 ;  /* 0x000000ffff0d7224 */ /* 0x000fe200078e0000 */
[----:B------:R-:W-:-:S05]  /*171f0*/  LOP3.LUT R19, R19, 0xffffffdf, RZ, 0xc0, !PT ;  /* 0xffffffdf13137812 */ /* 0x000fca00078ec0ff */
[----:B------:R-:W-:Y:S01]  /*17200*/  @P2 LOP3.LUT R19, R19, 0x20, RZ, 0xfc, !PT ;  /* 0x0000002013132812 */ /* 0x000fe200078efcff */
[----:B0-----:R-:W-:-:S07]  /*17210*/  IMAD.MOV.U32 R8, RZ, RZ, R14 ;  /* 0x000000ffff087224 */ /* 0x001fce00078e000e */
[----:B------:R-:W-:Y:S05]  /*17220*/  WARPSYNC.COLLECTIVE R15, `(.L_x_1263) ;  /* 0x000000000f087348 */ /* 0x000fea0003c00000 */
[----:B------:R0:W1:Y:S02]  /*17230*/  SHFL.IDX P6, R14, R13, R12, R11 ;  /* 0x0000000c0d0e7389 */ /* 0x00006400000c000b */
[----:B01----:R-:W-:Y:S01]  /*17240*/  ENDCOLLECTIVE ;  /* 0x000000000000791b */ /* 0x003fe20003800000 */
.L_x_1263:
[----:B------:R-:W-:Y:S02]  /*17250*/  IMAD.MOV.U32 R13, RZ, RZ, R4 ;  /* 0x000000ffff0d7224 */ /* 0x000fe400078e0004 */
[----:B------:R-:W-:Y:S01]  /*17260*/  IMAD.MOV.U32 R12, RZ, RZ, 0x2 ;  /* 0x00000002ff0c7424 */ /* 0x000fe200078e00ff */
[----:B------:R-:W-:Y:S02]  /*17270*/  @!P3 LEA R21, P2, R10, R14, 0x1 ;  /* 0x0000000e0a15b211 */ /* 0x000fe400078408ff */
[----:B------:R-:W-:-:S03]  /*17280*/  LOP3.LUT P6, RZ, R19, 0x20, RZ, 0xc0, !PT ;  /* 0x0000002013ff7812 */ /* 0x000fc600078cc0ff */
[----:B------:R-:W-:Y:S01]  /*17290*/  @!P3 IMAD.X R8, RZ, RZ, R8, P2 ;  /* 0x000000ffff08b224 */ /* 0x000fe200010e0608 */
[----:B------:R-:W-:Y:S01]  /*172a0*/  LOP3.LUT P2, RZ, R19, 0x2, RZ, 0xc0, !PT ;  /* 0x0000000213ff7812 */ /* 0x000fe2000784c0ff */
[----:B------:R-:W-:Y:S02]  /*172b0*/  @!P3 IMAD.MOV.U32 R2, RZ, RZ, R21 ;  /* 0x000000ffff02b224 */ /* 0x000fe400078e0015 */
[----:B------:R-:W-:-:S05]  /*172c0*/  @!P3 IMAD.MOV.U32 R3, RZ, RZ, R8 ;  /* 0x000000ffff03b224 */ /* 0x000fca00078e0008 */
[----:B------:R-:W-:Y:S01]  /*172d0*/  @!PT LDS RZ, [RZ] ;  /* 0x00000000fffff984 */ /* 0x000fe20000000800 */
[----:B------:R-:W-:Y:S01]  /*172e0*/  @!PT LDS RZ, [RZ] ;  /* 0x00000000fffff984 */ /* 0x000fe20000000800 */
[----:B------:R-:W-:Y:S01]  /*172f0*/  @!PT LDS RZ, [RZ] ;  /* 0x00000000fffff984 */ /* 0x000fe20000000800 */
[----:B------:R0:W-:Y:S01]  /*17300*/  @!P3 LDGSTS.E.BYPASS.LTC128B.128 [R7+0x26c00], desc[UR38][R2.64], !P5 ;  /* 0x26c000000207bfae */ /* 0x0001e2000e901d66 */
[----:B------:R-:W-:-:S13]  /*17310*/  LOP3.LUT P5, RZ, R19, 0x1000, RZ, 0xc0, !PT ;  /* 0x0000100013ff7812 */ /* 0x000fda00078ac0ff */
[----:B------:R0:W-:Y:S01]  /*17320*/  @!P3 LDGSTS.E.BYPASS.LTC128B.128 [R7+0x28c00], desc[UR38][R2.64+0x80], !P5 ;  /* 0x28c000800207bfae */ /* 0x0001e2000e901d66 */
[C---:B------:R-:W-:Y:S02]  /*17330*/  LOP3.LUT P5, RZ, R19.reuse, 0x800, RZ, 0xc0, !PT ;  /* 0x0000080013ff7812 */ /* 0x040fe400078ac0ff */
[----:B------:R-:W-:Y:S01]  /*17340*/  LOP3.LUT R19, R19, 0xffffff7f, RZ, 0xc0, !PT ;  /* 0xffffff7f13137812 */ /* 0x000fe200078ec0ff */
[----:B------:R0:W-:Y:S03]  /*17350*/  @!P3 LDGSTS.E.BYPASS.LTC128B.128 [R7+0x2ac00], desc[UR38][R2.64+0x100], !P2 ;  /* 0x2ac001000207bfae */ /* 0x0001e6000d101d66 */
[----:B------:R-:W-:-:S04]  /*17360*/  @P2 LOP3.LUT R19, R19, 0x80, RZ, 0xfc, !PT ;  /* 0x0000008013132812 */ /* 0x000fc800078efcff */
[C---:B------:R-:W-:Y:S02]  /*17370*/  LOP3.LUT P2, RZ, R19.reuse, 0x4, RZ, 0xc0, !PT ;  /* 0x0000000413ff7812 */ /* 0x040fe4000784c0ff */
[----:B------:R-:W-:Y:S01]  /*17380*/  LOP3.LUT R19, R19, 0xfffffeff, RZ, 0xc0, !PT ;  /* 0xfffffeff13137812 */ /* 0x000fe200078ec0ff */
[----:B------:R0:W-:Y:S04]  /*17390*/  @!P3 LDGSTS.E.BYPASS.LTC128B.128 [R7+0x2cc00], desc[UR38][R2.64+0x180], !P5 ;  /* 0x2cc001800207bfae */ /* 0x0001e8000e901d66 */
[----:B------:R0:W-:Y:S04]  /*173a0*/  @!P3 LDGSTS.E.BYPASS.LTC128B.128 [R7+0x2ec00], desc[UR38][R2.64+0x200], !P0 ;  /* 0x2ec002000207bfae */ /* 0x0001e8000c101d66 */
[----:B------:R0:W-:Y:S02]  /*173b0*/  @!P3 LDGSTS.E.BYPASS.LTC128B.128 [R7+0x30c00], desc[UR38][R2.64+0x280], !P1 ;  /* 0x30c002800207bfae */ /* 0x0001e4000c901d66 */
[----:B------:R-:W-:-:S02]  /*173c0*/  @P2 LOP3.LUT R19, R19, 0x100, RZ, 0xfc, !PT ;  /* 0x0000010013132812 */ /* 0x000fc400078efcff */
[----:B------:R0:W-:Y:S02]  /*173d0*/  @!P3 LDGSTS.E.BYPASS.LTC128B.128 [R7+0x32c00], desc[UR38][R2.64+0x300], P6 ;  /* 0x32c003000207bfae */ /* 0x0001e4000b101d66 */
[----:B------:R-:W-:-:S13]  /*173e0*/  LOP3.LUT P2, RZ, R19, 0x8, RZ, 0xc0, !PT ;  /* 0x0000000813ff7812 */ /* 0x000fda000784c0ff */
[----:B0-----:R-:W-:Y:S05]  /*173f0*/  WARPSYNC.COLLECTIVE R15, `(.L_x_1264) ;  /* 0x000000000f087348 */ /* 0x001fea0003c00000 */
[----:B------:R1:W2:Y:S02]  /*17400*/  SHFL.IDX P6, R14, R13, R12, R11 ;  /* 0x0000000c0d0e7389 */ /* 0x0002a400000c000b */
[----:B012---:R-:W-:Y:S01]  /*17410*/  ENDCOLLECTIVE ;  /* 0x000000000000791b */ /* 0x007fe20003800000 */
.L_x_1264:
[----:B------:R-:W-:Y:S01]  /*17420*/  LOP3.LUT R19, R19, 0xfffffdff, RZ, 0xc0, !PT ;  /* 0xfffffdff13137812 */ /* 0x000fe200078ec0ff */
[----:B------:R-:W-:Y:S01]  /*17430*/  @!PT LDS RZ, [RZ] ;  /* 0x00000000fffff984 */ /* 0x000fe20000000800 */
[----:B------:R-:W-:Y:S01]  /*17440*/  @!PT LDS RZ, [RZ] ;  /* 0x00000000fffff984 */ /* 0x000fe20000000800 */
[----:B------:R-:W-:Y:S01]  /*17450*/  @!PT LDS RZ, [RZ] ;  /* 0x00000000fffff984 */ /* 0x000fe20000000800 */
[----:B------:R0:W-:Y:S03]  /*17460*/  @!P3 LDGSTS.E.BYPASS.LTC128B.128 [R7+0x34c00], desc[UR38][R2.64+0x380], P4 ;  /* 0x34c003800207bfae */ /* 0x0001e6000a101d66 */
[----:B------:R-:W-:Y:S01]  /*17470*/  @P2 LOP3.LUT R19, R19, 0x200, RZ, 0xfc, !PT ;  /* 0x0000020013132812 */ /* 0x000fe200078efcff */
[----:B------:R-:W-:-:S03]  /*17480*/  IMAD.MOV.U32 R13, RZ, RZ, R0 ;  /* 0x000000ffff0d7224 */ /* 0x000fc600078e0000 */
[----:B------:R-:W-:Y:S01]  /*17490*/  LOP3.LUT P4, RZ, R19, 0x400, RZ, 0xc0, !PT ;  /* 0x0000040013ff7812 */ /* 0x000fe2000788c0ff */
[----:B------:R-:W-:-:S12]  /*174a0*/  IMAD.MOV.U32 R10, RZ, RZ, R14 ;  /* 0x000000ffff0a7224 */ /* 0x000fd800078e000e */
[----:B0-----:R-:W-:Y:S05]  /*174b0*/  WARPSYNC.COLLECTIVE R15, `(.L_x_1265) ;  /* 0x000000000f087348 */ /* 0x001fea0003c00000 */
[----:B------:R1:W2:Y:S02]  /*174c0*/  SHFL.IDX P6, R14, R13, R12, R11 ;  /* 0x0000000c0d0e7389 */ /* 0x0002a400000c000b */
[----:B012---:R-:W-:Y:S01]  /*174d0*/  ENDCOLLECTIVE ;  /* 0x000000000000791b */ /* 0x007fe20003800000 */
.L_x_1265:
[----:B------:R-:W-:Y:S02]  /*174e0*/  @!P4 LOP3.LUT R8, R6, 0x80, RZ, 0xc0, !PT ;  /* 0x000000800608c812 */ /* 0x000fe400078ec0ff */
[----:B------:R-:W-:Y:S02]  /*174f0*/  @!P4 LOP3.LUT R2, R5, 0x40, RZ, 0xc0, !PT ;  /* 0x000000400502c812 */ /* 0x000fe400078ec0ff */
[----:B------:R-:W-:Y:S02]  /*17500*/  @!P4 SHF.R.U32.HI R8, RZ, 0x3, R8 ;  /* 0x00000003ff08c819 */ /* 0x000fe40000011608 */
[----:B------:R-:W-:Y:S02]  /*17510*/  @!P4 SHF.R.U32.HI R9, RZ, 0x2, R2 ;  /* 0x00000002ff09c819 */ /* 0x000fe40000011602 */
[----:B------:R-:W-:Y:S01]  /*17520*/  @!P4 ISETP.NE.U32.AND P3, PT, R8, RZ, PT ;  /* 0x000000ff0800c20c */ /* 0x000fe20003f65070 */
[----:B------:R-:W0:Y:S01]  /*17530*/  S2R R15, SR_TID.X ;  /* 0x00000000000f7919 */ /* 0x000e220000002100 */
[----:B------:R-:W-:Y:S01]  /*17540*/  IMAD.MOV.U32 R3, RZ, RZ, R14 ;  /* 0x000000ffff037224 */ /* 0x000fe200078e000e */
[----:B------:R-:W-:Y:S01]  /*17550*/  @!P4 ISETP.NE.U32.AND P6, PT, R9, RZ, PT ;  /* 0x000000ff0900c20c */ /* 0x000fe20003fc5070 */
[----:B0-----:R-:W-:-:S05]  /*17560*/  IMAD.SHL.U32 R15, R15, 0x8, RZ ;  /* 0x000000080f0f7824 */ /* 0x001fca00078e00ff */
[----:B------:R-:W-:-:S04]  /*17570*/  LOP3.LUT R15, R15, 0x38, RZ, 0xc0, !PT ;  /* 0x000000380f0f7812 */ /* 0x000fc800078ec0ff */
[----:B------:R-:W-:-:S05]  /*17580*/  @!P4 LEA R8, P2, R15, R3, 0x1 ;  /* 0x000000030f08c211 */ /* 0x000fca00078408ff */
[----:B------:R-:W-:Y:S01]  /*17590*/  @!P4 IMAD.X R3, RZ, RZ, R10, P2 ;  /* 0x000000ffff03c224 */ /* 0x000fe200010e060a */
[----:B------:R-:W-:Y:S01]  /*175a0*/  LOP3.LUT P2, RZ, R19, 0x200, RZ, 0xc0, !PT ;  /* 0x0000020013ff7812 */ /* 0x000fe2000784c0ff */
[----:B------:R-:W-:-:S12]  /*175b0*/  @!P4 IMAD.MOV.U32 R2, RZ, RZ, R8 ;  /* 0x000000ffff02c224 */ /* 0x000fd800078e0008 */
[----:B------:R-:W-:Y:S01]  /*175c0*/  @!PT LDS RZ, [RZ] ;  /* 0x00000000fffff984 */ /* 0x000fe20000000800 */
[----:B------:R-:W-:Y:S01]  /*175d0*/  @!PT LDS RZ, [RZ] ;  /* 0x00000000fffff984 */ /* 0x000fe20000000800 */
[----:B------:R-:W-:Y:S01]  /*175e0*/  @!PT LDS RZ, [RZ] ;  /* 0x00000000fffff984 */ /* 0x000fe20000000800 */
[----:B------:R0:W-:Y:S01]  /*175f0*/  @!P4 LDGSTS.E.BYPASS.LTC128B.128 [R7+0x27400], desc[UR38][R2.64], !P2 ;  /* 0x274000000207cfae */ /* 0x0001e2000d101d66 */
[----:B------:R-:W-:-:S13]  /*17600*/  LOP3.LUT P2, RZ, R19, 0x100, RZ, 0xc0, !PT ;  /* 0x0000010013ff7812 */ /* 0x000fda000784c0ff */
[----:B------:R0:W-:Y:S01]  /*17610*/  @!P4 LDGSTS.E.BYPASS.LTC128B.128 [R7+0x29400], desc[UR38][R2.64+0x80], !P2 ;  /* 0x294000800207cfae */ /* 0x0001e2000d101d66 */
[----:B------:R-:W-:-:S13]  /*17620*/  LOP3.LUT P2, RZ, R19, 0x80, RZ, 0xc0, !PT ;  /* 0x0000008013ff7812 */ /* 0x000fda000784c0ff */
[----:B------:R0:W-:Y:S04]  /*17630*/  @!P4 LDGSTS.E.BYPASS.LTC128B.128 [R7+0x2b400], desc[UR38][R2.64+0x100], !P2 ;  /* 0x2b4001000207cfae */ /* 0x0001e8000d101d66 */
[----:B------:R0:W-:Y:S04]  /*17640*/  @!P4 LDGSTS.E.BYPASS.LTC128B.128 [R7+0x2d400], desc[UR38][R2.64+0x180], !P5 ;  /* 0x2d4001800207cfae */ /* 0x0001e8000e901d66 */
[----:B------:R0:W-:Y:S04]  /*17650*/  @!P4 LDGSTS.E.BYPASS.LTC128B.128 [R7+0x2f400], desc[UR38][R2.64+0x200], !P0 ;  /* 0x2f4002000207cfae */ /* 0x0001e8000c101d66 */
[----:B------:R0:W-:Y:S04]  /*17660*/  @!P4 LDGSTS.E.BYPASS.LTC128B.128 [R7+0x31400], desc[UR38][R2.64+0x280], !P1 ;  /* 0x314002800207cfae */ /* 0x0001e8000c901d66 */
[----:B------:R0:W-:Y:S04]  /*17670*/  @!P4 LDGSTS.E.BYPASS.LTC128B.128 [R7+0x33400], desc[UR38][R2.64+0x300], P6 ;  /* 0x334003000207cfae */ /* 0x0001e8000b101d66 */
[----:B------:R0:W-:Y:S04]  /*17680*/  @!P4 LDGSTS.E.BYPASS.LTC128B.128 [R7+0x35400], desc[UR38][R2.64+0x380], P3 ;  /* 0x354003800207cfae */ /* 0x0001e80009901d66 */
[----:B------:R0:W5:Y:S01]  /*17690*/  LDL.LU R7, [R1+0x74] ;  /* 0x0000740001077983 */ /* 0x0001620000300800 */
[----:B------:R-:W-:-:S02]  /*176a0*/  IMAD.MOV.U32 R13, RZ, RZ, R4 ;  /* 0x000000ffff0d7224 */ /* 0x000fc400078e0004 */
[----:B------:R-:W-:Y:S02]  /*176b0*/  IMAD.MOV.U32 R12, RZ, RZ, 0x3 ;  /* 0x00000003ff0c7424 */ /* 0x000fe400078e00ff */
[----:B------:R-:W-:-:S07]  /*176c0*/  IMAD.MOV.U32 R15, RZ, RZ, -0x1 ;  /* 0xffffffffff0f7424 */ /* 0x000fce00078e00ff */
[----:B0----5:R-:W-:Y:S05]  /*176d0*/  WARPSYNC.COLLECTIVE R15, `(.L_x_1266) ;  /* 0x000000000f087348 */ /* 0x021fea0003c00000 */
[----:B------:R1:W2:Y:S02]  /*176e0*/  SHFL.IDX P6, R14, R13, R12, R11 ;  /* 0x0000000c0d0e7389 */ /* 0x0002a400000c000b */
[----:B012--5:R-:W-:Y:S01]  /*176f0*/  ENDCOLLECTIVE ;  /* 0x000000000000791b */ /* 0x027fe20003800000 */
.L_x_1266:
[----:B------:R-:W-:Y:S02]  /*17700*/  IMAD.MOV.U32 R13, RZ, RZ, R0 ;  /* 0x000000ffff0d7224 */ /* 0x000fe400078e0000 */
[----:B------:R-:W-:-:S07]  /*17710*/  IMAD.MOV.U32 R4, RZ, RZ, R14 ;  /* 0x000000ffff047224 */ /* 0x000fce00078e000e */
[----:B------:R-:W-:Y:S05]  /*17720*/  WARPSYNC.COLLECTIVE R15, `(.L_x_1267) ;  /* 0x000000000f087348 */ /* 0x000fea0003c00000 */
[----:B------:R0:W1:Y:S02]  /*17730*/  SHFL.IDX P6, R14, R13, R12, R11 ;  /* 0x0000000c0d0e7389 */ /* 0x00006400000c000b */
[----:B01----:R-:W-:Y:S01]  /*17740*/  ENDCOLLECTIVE ;  /* 0x000000000000791b */ /* 0x003fe20003800000 */
.L_x_1267:
[----:B------:R-:W-:Y:S01]  /*17750*/  IMAD.MOV.U32 R0, RZ, RZ, R14 ;  /* 0x000000ffff007224 */ /* 0x000fe200078e000e */
[----:B------:R-:W-:Y:S06]  /*17760*/  BRA `(.L_x_1268) ;  /* 0xffffffa000447947 */ /* 0x000fec000383ffff */
.L_x_1137:
[----:B0-----:R0:W2:Y:S02]  /*17770*/  SYNCS.PHASECHK.TRANS64.TRYWAIT P0, [R18+URZ+0x38820], R0 ;  /* 0x03882000120075a7 */ /* 0x0010a4000800017f */
[----:B--2---:R-:W-:Y:S05]  /*17780*/  @!P0 NANOSLEEP.SYNCS 0x989680 ;  /* 0x009896800000895d */ /* 0x004fea0003900000 */
[----:B------:R-:W2:Y:S02]  /*17790*/  @!P0 SYNCS.PHASECHK.TRANS64 P0, [R18+URZ+0x38820], R0 ;  /* 0x03882000120085a7 */ /* 0x000ea4000800007f */
[----:B--2---:R-:W-:Y:S05]  /*177a0*/  @!P0 BRA `(.L_x_1137) ;  /* 0xfffffffc00f08947 */ /* 0x004fea000383ffff */
[----:B------:R-:W-:Y:S05]  /*177b0*/  BRA `(.L_x_1269) ;  /* 0xffffffa000fc7947 */ /* 0x000fea000383ffff */
.L_x_1141:
[----:B0-----:R0:W1:Y:S02]  /*177c0*/  SYNCS.PHASECHK.TRANS64.TRYWAIT P0, [R0+URZ+0x38860], R2 ;  /* 0x03886002000075a7 */ /* 0x001064000800017f */
[----:B-1----:R-:W-:Y:S05]  /*177d0*/  @!P0 NANOSLEEP.SYNCS 0x989680 ;  /* 0x009896800000895d */ /* 0x002fea0003900000 */
[----:B------:R-:W1:Y:S02]  /*177e0*/  @!P0 SYNCS.PHASECHK.TRANS64 P0, [R0+URZ+0x38860], R2 ;  /* 0x03886002000085a7 */ /* 0x000e64000800007f */
[----:B-1----:R-:W-:Y:S05]  /*177f0*/  @!P0 BRA `(.L_x_1141) ;  /* 0xfffffffc00f08947 */ /* 0x002fea000383ffff */
[----:B------:R-:W-:Y:S05]  /*17800*/  BRA `(.L_x_1270) ;  /* 0xffffffa400207947 */ /* 0x000fea000383ffff */
.L_x_1160:
[----:B--2---:R2:W3:Y:S02]  /*17810*/  SYNCS.PHASECHK.TRANS64.TRYWAIT P0, [R3+URZ+0x38840], R2 ;  /* 0x03884002030075a7 */ /* 0x0044e4000800017f */
[----:B---3--:R-:W-:Y:S05]  /*17820*/  @!P0 NANOSLEEP.SYNCS 0x989680 ;  /* 0x009896800000895d */ /* 0x008fea0003900000 */
[----:B------:R-:W3:Y:S02]  /*17830*/  @!P0 SYNCS.PHASECHK.TRANS64 P0, [R3+URZ+0x38840], R2 ;  /* 0x03884002030085a7 */ /* 0x000ee4000800007f */
[----:B---3--:R-:W-:Y:S05]  /*17840*/  @!P0 BRA `(.L_x_1160) ;  /* 0xfffffffc00f08947 */ /* 0x008fea000383ffff */
[----:B------:R-:W-:Y:S05]  /*17850*/  BRA `(.L_x_1271) ;  /* 0xffffffb000387947 */ /* 0x000fea000383ffff */
.L_x_1165:
[----:B0-----:R0:W1:Y:S02]  /*17860*/  SYNCS.PHASECHK.TRANS64.TRYWAIT P0, [R3+URZ+0x38860], R2 ;  /* 0x03886002030075a7 */ /* 0x001064000800017f */
[----:B-1----:R-:W-:Y:S05]  /*17870*/  @!P0 NANOSLEEP.SYNCS 0x989680 ;  /* 0x009896800000895d */ /* 0x002fea0003900000 */
[----:B------:R-:W1:Y:S02]  /*17880*/  @!P0 SYNCS.PHASECHK.TRANS64 P0, [R3+URZ+0x38860], R2 ;  /* 0x03886002030085a7 */ /* 0x000e64000800007f */
[----:B-1----:R-:W-:Y:S05]  /*17890*/  @!P0 BRA `(.L_x_1165) ;  /* 0xfffffffc00f08947 */ /* 0x002fea000383ffff */
[----:B------:R-:W-:Y:S05]  /*178a0*/  BRA `(.L_x_1272) ;  /* 0xffffffb000b87947 */ /* 0x000fea000383ffff */
.L_x_1180:
[----:B-1----:R1:W2:Y:S02]  /*178b0*/  SYNCS.PHASECHK.TRANS64.TRYWAIT P0, [R4+URZ+0x38840], R2 ;  /* 0x03884002040075a7 */ /* 0x0022a4000800017f */
[----:B--2---:R-:W-:Y:S05]  /*178c0*/  @!P0 NANOSLEEP.SYNCS 0x989680 ;  /* 0x009896800000895d */ /* 0x004fea0003900000 */
[----:B------:R-:W2:Y:S02]  /*178d0*/  @!P0 SYNCS.PHASECHK.TRANS64 P0, [R4+URZ+0x38840], R2 ;  /* 0x03884002040085a7 */ /* 0x000ea4000800007f */
[----:B--2---:R-:W-:Y:S05]  /*178e0*/  @!P0 BRA `(.L_x_1180) ;  /* 0xfffffffc00f08947 */ /* 0x004fea000383ffff */
[----:B------:R-:W-:Y:S05]  /*178f0*/  BRA `(.L_x_1273) ;  /* 0xffffffbc00987947 */ /* 0x000fea000383ffff */
.L_x_1185:
[----:B0-----:R0:W2:Y:S02]  /*17900*/  SYNCS.PHASECHK.TRANS64.TRYWAIT P0, [R4+URZ+0x38860], R2 ;  /* 0x03886002040075a7 */ /* 0x0010a4000800017f */
[----:B--2---:R-:W-:Y:S05]  /*17910*/  @!P0 NANOSLEEP.SYNCS 0x989680 ;  /* 0x009896800000895d */ /* 0x004fea0003900000 */
[----:B------:R-:W2:Y:S02]  /*17920*/  @!P0 SYNCS.PHASECHK.TRANS64 P0, [R4+URZ+0x38860], R2 ;  /* 0x03886002040085a7 */ /* 0x000ea4000800007f */
[----:B--2---:R-:W-:Y:S05]  /*17930*/  @!P0 BRA `(.L_x_1185) ;  /* 0xfffffffc00f08947 */ /* 0x004fea000383ffff */
[----:B------:R-:W-:Y:S05]  /*17940*/  BRA `(.L_x_1274) ;  /* 0xffffffc000147947 */ /* 0x000fea000383ffff */
.L_x_1200:
[----:B-1----:R1:W2:Y:S02]  /*17950*/  SYNCS.PHASECHK.TRANS64.TRYWAIT P0, [R4+URZ+0x38840], R2 ;  /* 0x03884002040075a7 */ /* 0x0022a4000800017f */
[----:B--2---:R-:W-:Y:S05]  /*17960*/  @!P0 NANOSLEEP.SYNCS 0x989680 ;  /* 0x009896800000895d */ /* 0x004fea0003900000 */
[----:B------:R-:W2:Y:S02]  /*17970*/  @!P0 SYNCS.PHASECHK.TRANS64 P0, [R4+URZ+0x38840], R2 ;  /* 0x03884002040085a7 */ /* 0x000ea4000800007f */
[----:B--2---:R-:W-:Y:S05]  /*17980*/  @!P0 BRA `(.L_x_1200) ;  /* 0xfffffffc00f08947 */ /* 0x004fea000383ffff */
[----:B------:R-:W-:Y:S05]  /*17990*/  BRA `(.L_x_1275) ;  /* 0xffffffc800d47947 */ /* 0x000fea000383ffff */
.L_x_1205:
[----:B0-----:R0:W2:Y:S02]  /*179a0*/  SYNCS.PHASECHK.TRANS64.TRYWAIT P0, [R4+URZ+0x38860], R2 ;  /* 0x03886002040075a7 */ /* 0x0010a4000800017f */
[----:B--2---:R-:W-:Y:S05]  /*179b0*/  @!P0 NANOSLEEP.SYNCS 0x989680 ;  /* 0x009896800000895d */ /* 0x004fea0003900000 */
[----:B------:R-:W2:Y:S02]  /*179c0*/  @!P0 SYNCS.PHASECHK.TRANS64 P0, [R4+URZ+0x38860], R2 ;  /* 0x03886002040085a7 */ /* 0x000ea4000800007f */
[----:B--2---:R-:W-:Y:S05]  /*179d0*/  @!P0 BRA `(.L_x_1205) ;  /* 0xfffffffc00f08947 */ /* 0x004fea000383ffff */
[----:B------:R-:W-:Y:S05]  /*179e0*/  BRA `(.L_x_1276) ;  /* 0xffffffcc00547947 */ /* 0x000fea000383ffff */
.L_x_1221:
[----:B-1----:R-:W5:Y:S01]  /*179f0*/  LDL R3, [R1] ;  /* 0x0000000001037983 */ /* 0x002f620000100800 */
[----:B------:R-:W-:Y:S01]  /*17a00*/  BSSY B0, `(.L_x_1277) ;  /* 0x0000008000007945 */ /* 0x000fe20003800000 */
[----:B------:R-:W-:Y:S02]  /*17a10*/  IMAD.MOV.U32 R12, RZ, RZ, RZ ;  /* 0x000000ffff0c7224 */ /* 0x000fe400078e00ff */
[----:B0-----:R-:W-:Y:S02]  /*17a20*/  IMAD.MOV.U32 R11, RZ, RZ, 0x1f ;  /* 0x0000001fff0b7424 */ /* 0x001fe400078e00ff */
[----:B------:R-:W-:Y:S02]  /*17a30*/  IMAD.MOV.U32 R15, RZ, RZ, -0x1 ;  /* 0xffffffffff0f7424 */ /* 0x000fe400078e00ff */
[----:B-----5:R-:W-:-:S07]  /*17a40*/  IMAD.MOV.U32 R13, RZ, RZ, R3 ;  /* 0x000000ffff0d7224 */ /* 0x020fce00078e0003 */
[----:B--234-:R-:W-:Y:S05]  /*17a50*/  WARPSYNC.COLLECTIVE R15, `(.L_x_1278) ;  /* 0x000000000f087348 */ /* 0x01cfea0003c00000 */
[----:B------:R0:W1:Y:S02]  /*17a60*/  SHFL.IDX P6, R14, R13, R12, R11 ;  /* 0x0000000c0d0e7389 */ /* 0x00006400000c000b */
[----:B01234-:R-:W-:Y:S01]  /*17a70*/  ENDCOLLECTIVE ;  /* 0x000000000000791b */ /* 0x01ffe20003800000 */
.L_x_1278:
[----:B------:R-:W-:Y:S05]  /*17a80*/  BSYNC B0 ;  /* 0x0000000000007941 */ /* 0x000fea0003800000 */
.L_x_1277:
        /* <DEDUP_REMOVED lines=9> */
.L_x_1279:
        /* <DEDUP_REMOVED lines=12> */
[C---:B------:R-:W-:Y:S02]  /*17be0*/  ISETP.GE.U32.AND P2, PT, R16.reuse, 0x2, PT ;  /* 0x000000021000780c */ /* 0x040fe40003f46070 */
[C---:B------:R-:W-:Y:S02]  /*17bf0*/  ISETP.GE.U32.AND P3, PT, R16.reuse, 0x4, PT ;  /* 0x000000041000780c */ /* 0x040fe40003f66070 */
[C---:B------:R-:W-:Y:S02]  /*17c00*/  ISETP.GE.U32.AND P4, PT, R16.reuse, 0x8, PT ;  /* 0x000000081000780c */ /* 0x040fe40003f86070 */
[----:B------:R-:W-:Y:S01]  /*17c10*/  ISETP.GE.U32.AND P5, PT, R16, 0x10, PT ;  /* 0x000000101000780c */ /* 0x000fe20003fa6070 */
[----:B--2---:R-:W-:Y:S01]  /*17c20*/  @!P1 IMAD.MOV.U32 R5, RZ, RZ, R6 ;  /* 0x000000ffff059224 */ /* 0x004fe200078e0006 */
[----:B------:R-:W-:-:S02]  /*17c30*/  CS2R R6, SRZ ;  /* 0x0000000000067805 */ /* 0x000fc4000001ff00 */
[----:B---3--:R-:W-:Y:S01]  /*17c40*/  @!P1 IMAD.MOV.U32 R7, RZ, RZ, R2 ;  /* 0x000000ffff079224 */ /* 0x008fe200078e0002 */
[----:B------:R-:W-:-:S03]  /*17c50*/  ISETP.NE.AND P1, PT, R16, RZ, PT ;  /* 0x000000ff1000720c */ /* 0x000fc60003f25270 */
[----:B------:R-:W-:-:S04]  /*17c60*/  IMAD R2, R7, R5, RZ ;  /* 0x0000000507027224 */ /* 0x000fc800078e02ff */
[----:B------:R-:W-:-:S07]  /*17c70*/  IMAD.MOV.U32 R13, RZ, RZ, R2 ;  /* 0x000000ffff0d7224 */ /* 0x000fce00078e0002 */
[----:B------:R-:W-:Y:S05]  /*17c80*/  WARPSYNC.COLLECTIVE R15, `(.L_x_1280) ;  /* 0x000000000f087348 */ /* 0x000fea0003c00000 */
[----:B------:R0:W1:Y:S02]  /*17c90*/  SHFL.UP P6, R14, R13, R12, R11 ;  /* 0x0400000c0d0e7389 */ /* 0x00006400000c000b */
[----:B01----:R-:W-:Y:S01]  /*17ca0*/  ENDCOLLECTIVE ;  /* 0x000000000000791b */ /* 0x003fe20003800000 */
.L_x_1280:
        /* <DEDUP_REMOVED lines=8> */
.L_x_1281:
        /* <DEDUP_REMOVED lines=8> */
.L_x_1282:
        /* <DEDUP_REMOVED lines=8> */
.L_x_1283:
        /* <DEDUP_REMOVED lines=8> */
.L_x_1284:
        /* <DEDUP_REMOVED lines=9> */
.L_x_1285:
[----:B------:R-:W-:Y:S01]  /*17f40*/  IMAD.MOV.U32 R9, RZ, RZ, R14 ;  /* 0x000000ffff097224 */ /* 0x000fe200078e000e */
[----:B------:R-:W-:Y:S06]  /*17f50*/  BRA `(.L_x_1286) ;  /* 0xffffffd400947947 */ /* 0x000fec000383ffff */
.L_x_1224:
        /* <DEDUP_REMOVED lines=8> */
.L_x_1288:
[----:B------:R-:W-:Y:S05]  /*17fe0*/  BSYNC B0 ;  /* 0x0000000000007941 */ /* 0x000fea0003800000 */
.L_x_1287:
        /* <DEDUP_REMOVED lines=10> */
.L_x_1289:
        /* <DEDUP_REMOVED lines=8> */
.L_x_1290:
        /* <DEDUP_REMOVED lines=8> */
.L_x_1291:
        /* <DEDUP_REMOVED lines=8> */
.L_x_1292:
        /* <DEDUP_REMOVED lines=9> */
.L_x_1293:
[----:B------:R-:W-:Y:S01]  /*182a0*/  IMAD.MOV.U32 R9, RZ, RZ, R14 ;  /* 0x000000ffff097224 */ /* 0x000fe200078e000e */
[----:B------:R-:W-:Y:S06]  /*182b0*/  BRA `(.L_x_1294) ;  /* 0xffffffd400687947 */ /* 0x000fec000383ffff */
.L_x_1226:
[----:B------:R-:W-:Y:S01]  /*182c0*/  BSSY B0, `(.L_x_1295) ;  /* 0x0000006000007945 */ /* 0x000fe20003800000 */
[----:B------:R-:W-:Y:S01]  /*182d0*/  PLOP3.LUT P6, PT, P6, PT, PT, 0x8, 0x0 ;  /* 0x000000000000781c */ /* 0x000fe200037ce170 */
[----:B------:R-:W-:-:S12]  /*182e0*/  IMAD.MOV.U32 R15, RZ, RZ, -0x1 ;  /* 0xffffffffff0f7424 */ /* 0x000fd800078e00ff */
[----:B0-----:R-:W-:Y:S05]  /*182f0*/  WARPSYNC.COLLECTIVE R15, `(.L_x_1296) ;  /* 0x000000000f087348 */ /* 0x001fea0003c00000 */
[----:B------:R-:W-:Y:S01]  /*18300*/  VOTE.ANY R14, PT, P6 ;  /* 0x00000000000e7806 */ /* 0x000fe200030e0100 */
[----:B0-----:R-:W-:Y:S06]  /*18310*/  ENDCOLLECTIVE ;  /* 0x000000000000791b */ /* 0x001fec0003800000 */
.L_x_1296:
[----:B------:R-:W-:Y:S05]  /*18320*/  BSYNC B0 ;  /* 0x0000000000007941 */ /* 0x000fea0003800000 */
.L_x_1295:
        /* <DEDUP_REMOVED lines=9> */
.L_x_1297:
[----:B------:R-:W-:Y:S02]  /*183c0*/  IMAD.MOV.U32 R13, RZ, RZ, R7 ;  /* 0x000000ffff0d7224 */ /* 0x000fe400078e0007 */
[----:B------:R-:W-:-:S07]  /*183d0*/  IMAD.MOV.U32 R5, RZ, RZ, R14 ;  /* 0x000000ffff057224 */ /* 0x000fce00078e000e */
[----:B------:R-:W-:Y:S05]  /*183e0*/  WARPSYNC.COLLECTIVE R15, `(.L_x_1298) ;  /* 0x000000000f087348 */ /* 0x000fea0003c00000 */
[----:B------:R0:W1:Y:S02]  /*183f0*/  SHFL.IDX P6, R14, R13, R12, R11 ;  /* 0x0000000c0d0e7389 */ /* 0x00006400000c000b */
[----:B01----:R-:W-:Y:S01]  /*18400*/  ENDCOLLECTIVE ;  /* 0x000000000000791b */ /* 0x003fe20003800000 */
.L_x_1298:
[----:B------:R-:W-:Y:S01]  /*18410*/  IMAD.MOV.U32 R7, RZ, RZ, R14 ;  /* 0x000000ffff077224 */ /* 0x000fe200078e000e */
[----:B------:R-:W-:Y:S06]  /*18420*/  BRA `(.L_x_1299) ;  /* 0xffffffd400487947 */ /* 0x000fec000383ffff */
.L_x_1228:
[----:B------:R-:W-:Y:S01]  /*18430*/  BSSY B0, `(.L_x_1300) ;  /* 0x0000007000007945 */ /* 0x000fe20003800000 */
[----:B------:R-:W-:Y:S02]  /*18440*/  IMAD.MOV.U32 R13, RZ, RZ, R2 ;  /* 0x000000ffff0d7224 */ /* 0x000fe400078e0002 */
[----:B------:R-:W-:Y:S02]  /*18450*/  IMAD.MOV.U32 R11, RZ, RZ, 0x1f ;  /* 0x0000001fff0b7424 */ /* 0x000fe400078e00ff */
[----:B------:R-:W-:-:S07]  /*18460*/  IMAD.MOV.U32 R15, RZ, RZ, -0x1 ;  /* 0xffffffffff0f7424 */ /* 0x000fce00078e00ff */
[----:B0123--:R-:W-:Y:S05]  /*18470*/  WARPSYNC.COLLECTIVE R15, `(.L_x_1301) ;  /* 0x000000000f087348 */ /* 0x00ffea0003c00000 */
[----:B------:R4:W0:Y:S02]  /*18480*/  SHFL.IDX P6, R14, R13, R12, R11 ;  /* 0x0000000c0d0e7389 */ /* 0x00082400000c000b */
[----:B01234-:R-:W-:Y:S01]  /*18490*/  ENDCOLLECTIVE ;  /* 0x000000000000791b */ /* 0x01ffe20003800000 */
.L_x_1301:
[----:B------:R-:W-:Y:S05]  /*184a0*/  BSYNC B0 ;  /* 0x0000000000007941 */ /* 0x000fea0003800000 */
.L_x_1300:
[----:B------:R-:W-:Y:S01]  /*184b0*/  IMAD.MOV.U32 R2, RZ, RZ, R14 ;  /* 0x000000ffff027224 */ /* 0x000fe200078e000e */
[----:B------:R-:W-:Y:S06]  /*184c0*/  BRA `(.L_x_1302) ;  /* 0xffffffd400387947 */ /* 0x000fec000383ffff */
.L_x_1232:
[----:B0-----:R0:W1:Y:S02]  /*184d0*/  SYNCS.PHASECHK.TRANS64.TRYWAIT P0, [R9+URZ+0x38820], R0 ;  /* 0x03882000090075a7 */ /* 0x001064000800017f */
[----:B-1----:R-:W-:Y:S05]  /*184e0*/  @!P0 NANOSLEEP.SYNCS 0x989680 ;  /* 0x009896800000895d */ /* 0x002fea0003900000 */
[----:B------:R-:W1:Y:S02]  /*184f0*/  @!P0 SYNCS.PHASECHK.TRANS64 P0, [R9+URZ+0x38820], R0 ;  /* 0x03882000090085a7 */ /* 0x000e64000800007f */
[----:B-1----:R-:W-:Y:S05]  /*18500*/  @!P0 BRA `(.L_x_1232) ;  /* 0xfffffffc00f08947 */ /* 0x002fea000383ffff */
[----:B------:R-:W-:Y:S05]  /*18510*/  BRA `(.L_x_1303) ;  /* 0xffffffd800d07947 */ /* 0x000fea000383ffff */
.L_x_1233:
[----:B------:R-:W1:Y:S01]  /*18520*/  S2R R2, SR_TID.X ;  /* 0x0000000000027919 */ /* 0x000e620000002100 */
[----:B------:R-:W-:Y:S01]  /*18530*/  BSSY B0, `(.L_x_1304) ;  /* 0x000000a000007945 */ /* 0x000fe20003800000 */
[----:B------:R-:W-:Y:S02]  /*18540*/  IMAD.MOV.U32 R12, RZ, RZ, RZ ;  /* 0x000000ffff0c7224 */ /* 0x000fe400078e00ff */
        /* <DEDUP_REMOVED lines=8> */
.L_x_1305:
[----:B------:R-:W-:Y:S05]  /*185d0*/  BSYNC B0 ;  /* 0x0000000000007941 */ /* 0x000fea0003800000 */
.L_x_1304:
[----:B------:R-:W-:Y:S05]  /*185e0*/  BRA `(.L_x_1306) ;  /* 0xffffffd800b87947 */ /* 0x000fea000383ffff */
.L_x_1236:
[----:B------:R-:W-:Y:S01]  /*185f0*/  BSSY B1, `(.L_x_1307) ;  /* 0x0000006000017945 */ /* 0x000fe20003800000 */
[----:B------:R-:W-:-:S07]  /*18600*/  IMAD.MOV.U32 R15, RZ, RZ, -0x1 ;  /* 0xffffffffff0f7424 */ /* 0x000fce00078e00ff */
[----:B0-----:R-:W-:Y:S05]  /*18610*/  WARPSYNC.COLLECTIVE R15, `(.L_x_1308) ;  /* 0x000000000f0c7348 */ /* 0x001fea0003c00000 */
[----:B------:R-:W-:Y:S02]  /*18620*/  ELECT P6, UR62, PT ;  /* 0x00000000003e782f */ /* 0x000fe400038c0000 */
[----:B------:R-:W-:Y:S01]  /*18630*/  MOV R14, UR62 ;  /* 0x0000003e000e7c02 */ /* 0x000fe20008000f00 */
[----:B0-----:R-:W-:Y:S10]  /*18640*/  ENDCOLLECTIVE ;  /* 0x000000000000791b */ /* 0x001ff40003800000 */
.L_x_1308:
[----:B------:R-:W-:Y:S05]  /*18650*/  BSYNC B1 ;  /* 0x0000000000017941 */ /* 0x000fea0003800000 */
.L_x_1307:
[----:B------:R-:W-:Y:S05]  /*18660*/  BRA `(.L_x_1309) ;  /* 0xffffffd800b07947 */ /* 0x000fea000383ffff */
.L_x_1237:
[----:B0-----:R0:W1:Y:S02]  /*18670*/  SYNCS.PHASECHK.TRANS64.TRYWAIT P0, [R5+URZ], R4 ;  /* 0x00000004050075a7 */ /* 0x001064000800017f */
[----:B-1----:R-:W-:Y:S05]  /*18680*/  @!P0 NANOSLEEP.SYNCS 0x989680 ;  /* 0x009896800000895d */ /* 0x002fea0003900000 */
[----:B------:R-:W1:Y:S02]  /*18690*/  @!P0 SYNCS.PHASECHK.TRANS64 P0, [R5+URZ], R4 ;  /* 0x00000004050085a7 */ /* 0x000e64000800007f */
[----:B-1----:R-:W-:Y:S05]  /*186a0*/  @!P0 BRA `(.L_x_1237) ;  /* 0xfffffffc00f08947 */ /* 0x002fea000383ffff */
[----:B------:R-:W-:Y:S05]  /*186b0*/  BRA `(.L_x_1310) ;  /* 0xffffffd800d87947 */ /* 0x000fea000383ffff */
.L_x_1238:
[----:B0-----:R0:W1:Y:S02]  /*186c0*/  SYNCS.PHASECHK.TRANS64.TRYWAIT P0, [R7+URZ], R2 ;  /* 0x00000002070075a7 */ /* 0x001064000800017f */
[----:B-1----:R-:W-:Y:S05]  /*186d0*/  @!P0 NANOSLEEP.SYNCS 0x989680 ;  /* 0x009896800000895d */ /* 0x002fea0003900000 */
[----:B------:R-:W1:Y:S02]  /*186e0*/  @!P0 SYNCS.PHASECHK.TRANS64 P0, [R7+URZ], R2 ;  /* 0x00000002070085a7 */ /* 0x000e64000800007f */
[----:B-1----:R-:W-:Y:S05]  /*186f0*/  @!P0 BRA `(.L_x_1238) ;  /* 0xfffffffc00f08947 */ /* 0x002fea000383ffff */
[----:B------:R-:W-:Y:S05]  /*18700*/  BRA `(.L_x_1311) ;  /* 0xffffffd800d87947 */ /* 0x000fea000383ffff */
.L_x_1239:
[----:B-1----:R1:W2:Y:S02]  /*18710*/  SYNCS.PHASECHK.TRANS64.TRYWAIT P0, [R5+URZ], R4 ;  /* 0x00000004050075a7 */ /* 0x0022a4000800017f */
[----:B--2---:R-:W-:Y:S05]  /*18720*/  @!P0 NANOSLEEP.SYNCS 0x989680 ;  /* 0x009896800000895d */ /* 0x004fea0003900000 */
[----:B------:R-:W2:Y:S02]  /*18730*/  @!P0 SYNCS.PHASECHK.TRANS64 P0, [R5+URZ], R4 ;  /* 0x00000004050085a7 */ /* 0x000ea4000800007f */
[----:B--2---:R-:W-:Y:S05]  /*18740*/  @!P0 BRA `(.L_x_1239) ;  /* 0xfffffffc00f08947 */ /* 0x004fea000383ffff */
[----:B------:R-:W-:Y:S05]  /*18750*/  BRA `(.L_x_1312) ;  /* 0xffffffd800cc7947 */ /* 0x000fea000383ffff */
.L_x_1313:
        /* <DEDUP_REMOVED lines=10> */
.L_x_5870:


//--------------------- .text._ZN7cutlass13device_kernelIN5flash11enable_sm90INS1_16FlashAttnFwdSm90INS1_25CollectiveMainloopFwdSm90ILi2EN4cute5tupleIJNS5_1CILi1EEES8_S8_EEENS6_IJNS7_ILi64EEESA_SA_EEELi512ENS_6half_tEfNS_4arch4Sm90ELb0ELb0ELb0ELb1ELb0ELb1ELb1ELb0ELb0ELb1ELb1ELb0EEENS1_21CollectiveEpilogueFwdINS6_IJSA_NS7_ILi512EEESA_EEES9_SC_SE_Li256ELb1ELb1ELb1ELb0EEENS1_36VarlenDynamicPersistentTileSchedulerILi64ELi64ELi256ELi128ELb1ELb1ELb1ELb0ELb1ELb1EEEEEEEEEvNT_6ParamsE --------------------------
	.section	.text._ZN7cutlass13device_kernelIN5flash11enable_sm90INS1_16FlashAttnFwdSm90INS1_25CollectiveMainloopFwdSm90ILi2EN4cute5tupleIJNS5_1CILi1EEES8_S8_EEENS6_IJNS7_ILi64EEESA_SA_EEELi512ENS_6half_tEfNS_4arch4Sm90ELb0ELb0ELb0ELb1ELb0ELb1ELb1ELb0ELb0ELb1ELb1ELb0EEENS1_21CollectiveEpilogueFwdINS6_IJSA_NS7_ILi512EEESA_EEES9_SC_SE_Li256ELb1ELb1ELb1ELb0EEENS1_36VarlenDynamicPersistentTileSchedulerILi64ELi64ELi256ELi128ELb1ELb1ELb1ELb0ELb1ELb1EEEEEEEEEvNT_6ParamsE,"ax",@progbits
	.align	128
.text._ZN7cutlass13device_kernelIN5flash11enable_sm90INS1_16FlashAttnFwdSm90INS1_25CollectiveMainloopFwdSm90ILi2EN4cute5tupleIJNS5_1CILi1EEES8_S8_EEENS6_IJNS7_ILi64EEESA_SA_EEELi512ENS_6half_tEfNS_4arch4Sm90ELb0ELb0ELb0ELb1ELb0ELb1ELb1ELb0ELb0ELb1ELb1ELb0EEENS1_21CollectiveEpilogueFwdINS6_IJSA_NS7_ILi512EEESA_EEES9_SC_SE_Li256ELb1ELb1ELb1ELb0EEENS1_36VarlenDynamicPersistentTileSchedulerILi64ELi64ELi256ELi128ELb1ELb1ELb1ELb0ELb1ELb1EEEEEEEEEvNT_6ParamsE:
        .type           _ZN7cutlass13device_kernelIN5flash11enable_sm90INS1_16FlashAttnFwdSm90INS1_25CollectiveMainloopFwdSm90ILi2EN4cute5tupleIJNS5_1CILi1EEES8_S8_EEENS6_IJNS7_ILi64EEESA_SA_EEELi512ENS_6half_tEfNS_4arch4Sm90ELb0ELb0ELb0ELb1ELb0ELb1ELb1ELb0ELb0ELb1ELb1ELb0EEENS1_21CollectiveEpilogueFwdINS6_IJSA_NS7_ILi512EEESA_EEES9_SC_SE_Li256ELb1ELb1ELb1ELb0EEENS1_36VarlenDynamicPersistentTileSchedulerILi64ELi64ELi256ELi128ELb1ELb1ELb1ELb0ELb1ELb1EEEEEEEEEvNT_6ParamsE,@function
        .size           _ZN7cutlass13device_kernelIN5flash11enable_sm90INS1_16FlashAttnFwdSm90INS1_25CollectiveMainloopFwdSm90ILi2EN4cute5tupleIJNS5_1CILi1EEES8_S8_EEENS6_IJNS7_ILi64EEESA_SA_EEELi512ENS_6half_tEfNS_4arch4Sm90ELb0ELb0ELb0ELb1ELb0ELb1ELb1ELb0ELb0ELb1ELb1ELb0EEENS1_21CollectiveEpilogueFwdINS6_IJSA_NS7_ILi512EEESA_EEES9_SC_SE_Li256ELb1ELb1ELb1ELb0EEENS1_36VarlenDynamicPersistentTileSchedulerILi64ELi64ELi256ELi128ELb1ELb1ELb1ELb0ELb1ELb1EEEEEEEEEvNT_6ParamsE,(.L_x_5871 - _ZN7cutlass13device_kernelIN5flash11enable_sm90INS1_16FlashAttnFwdSm90INS1_25CollectiveMainloopFwdSm90ILi2EN4cute5tupleIJNS5_1CILi1EEES8_S8_EEENS6_IJNS7_ILi64EEESA_SA_EEELi512ENS_6half_tEfNS_4arch4Sm90ELb0ELb0ELb0ELb1ELb0ELb1ELb1ELb0ELb0ELb1ELb1ELb0EEENS1_21CollectiveEpilogueFwdINS6_IJSA_NS7_ILi512EEESA_EEES9_SC_SE_Li256ELb1ELb1ELb1ELb0EEENS1_36VarlenDynamicPersistentTileSchedulerILi64ELi64ELi256ELi128ELb1ELb1ELb1ELb0ELb1ELb1EEEEEEEEEvNT_6ParamsE)
        .other          _ZN7cutlass13device_kernelIN5flash11enable_sm90INS1_16FlashAttnFwdSm90INS1_25CollectiveMainloopFwdSm90ILi2EN4cute5tupleIJNS5_1CILi1EEES8_S8_EEENS6_IJNS7_ILi64EEESA_SA_EEELi512ENS_6half_tEfNS_4arch4Sm90ELb0ELb0ELb0ELb1ELb0ELb1ELb1ELb0ELb0ELb1ELb1ELb0EEENS1_21CollectiveEpilogueFwdINS6_IJSA_NS7_ILi512EEESA_EEES9_SC_SE_Li256ELb1ELb1ELb1ELb0EEENS1_36VarlenDynamicPersistentTileSchedulerILi64ELi64ELi256ELi128ELb1ELb1ELb1ELb0ELb1ELb1EEEEEEEEEvNT_6ParamsE,@"STO_CUDA_ENTRY STV_DEFAULT"
_ZN7cutlass13device_kernelIN5flash11enable_sm90INS1_16FlashAttnFwdSm90INS1_25CollectiveMainloopFwdSm90ILi2EN4cute5tupleIJNS5_1CILi1EEES8_S8_EEENS6_IJNS7_ILi64EEESA_SA_EEELi512ENS_6half_tEfNS_4arch4Sm90ELb0ELb0ELb0ELb1ELb0ELb1ELb1ELb0ELb0ELb1ELb1ELb0EEENS1_21CollectiveEpilogueFwdINS6_IJSA_NS7_ILi512EEESA_EEES9_SC_SE_Li256ELb1ELb1ELb1ELb0EEENS1_36VarlenDynamicPersistentTileSchedulerILi64ELi64ELi256ELi128ELb1ELb1ELb1ELb0ELb1ELb1EEEEEEEEEvNT_6ParamsE:
        /* <DEDUP_REMOVED lines=24> */
.L_x_1315:
[----:B------:R-:W-:Y:S05]  /*0180*/  BSYNC B0 ;  /* 0x0000000000007941 */ /* 0x000fea0003800000 */
.L_x_1314:
        /* <DEDUP_REMOVED lines=39> */
.L_x_1316:
        /* <DEDUP_REMOVED lines=22> */
.L_x_1317:
        /* <DEDUP_REMOVED lines=18> */
.L_x_1318:
        /* <DEDUP_REMOVED lines=22> */
.L_x_1319:
        /* <DEDUP_REMOVED lines=22> */
.L_x_1320:
[----:B------:R-:W-:Y:S01]  /*0940*/  PLOP3.LUT P0, PT, PT, PT, UP0, 0x80, 0x0 ;  /* 0x000000000000781c */ /* 0x000fe20003f0f008 */
[----:B------:R-:W-:Y:S01]  /*0950*/  UMOV UR36, 0x1 ;  /* 0x0000000100247882 */ /* 0x000fe20000000000 */
[----:B------:R-:W-:Y:S01]  /*0960*/  NOP ;  /* 0x0000000000007918 */ /* 0x000fe20000000000 */
[----:B------:R-:W-:Y:S01]  /*0970*/  USEL UR36, UR36, 0x2, !UP0 ;  /* 0x0000000224247887 */ /* 0x000fe2000c000000 */
[----:B------:R-:W-:Y:S01]  /*0980*/  BSSY B9, `(.L_x_1321) ;  /* 0x0001e28000097945 */ /* 0x000fe20003800000 */
[----:B------:R-:W-:Y:S01]  /*0990*/  ULDC.64 UR42, c[0x0][0x208] ;  /* 0x00008200002a7ab9 */ /* 0x000fe20000000a00 */
[----:B0123--:R-:W-:Y:S07]  /*09a0*/  BAR.SYNC.DEFER_BLOCKING 0x0 ;  /* 0x0000000000007b1d */ /* 0x00ffee0000010000 */
[----:B------:R-:W-:Y:S05]  /*09b0*/  @!P0 BRA `(.L_x_1322) ;  /* 0x0000014000348947 */ /* 0x000fea0003800000 */
.L_x_1323:
[----:B------:R-:W-:-:S08]  /*09c0*/  NOP ;  /* 0x0000000000007918 */ /* 0x000fd00000000000 */
[----:B------:R-:W0:Y:S02]  /*09d0*/  USETMAXREG.TRY_ALLOC.CTAPOOL UP0, 0xf0 ;  /* 0x000000f0000079c8 */ /* 0x000e240008000600 */
[----:B0-----:R-:W-:-:S13]  /*09e0*/  PLOP3.LUT P0, PT, PT, PT, UP0, 0x80, 0x0 ;  /* 0x000000000000781c */ /* 0x001fda0003f0f008 */
[----:B------:R-:W-:Y:S05]  /*09f0*/  @!P0 BRA `(.L_x_1323) ;  /* 0xfffffffc00f08947 */ /* 0x000fea000383ffff */
[----:B------:R-:W-:Y:S01]  /*0a00*/  SHF.R.U32.HI R0, RZ, 0x7, R6 ;  /* 0x00000007ff007819 */ /* 0x000fe20000011606 */
[----:B------:R-:W0:Y:S01]  /*0a10*/  S2UR UR5, SR_CgaCtaId ;  /* 0x00000000000579c3 */ /* 0x000e220000008800 */
[----:B------:R-:W-:Y:S02]  /*0a20*/  UMOV UR4, 0x400 ;  /* 0x0000040000047882 */ /* 0x000fe40000000000 */
[----:B------:R-:W-:-:S13]  /*0a30*/  ISETP.NE.AND P0, PT, R0, 0x1, PT ;  /* 0x000000010000780c */ /* 0x000fda0003f05270 */
[----:B------:R-:W-:Y:S06]  /*0a40*/  @!P0 BAR.ARV 0x8, 0x100 ;  /* 0x0204000000008b1d */ /* 0x000fec0000002000 */
[----:B------:R-:W-:Y:S01]  /*0a50*/  ISETP.GE.U32.AND P0, PT, R6, 0x100, PT ;  /* 0x000001000600780c */ /* 0x000fe20003f06070 */
[----:B0-----:R-:W-:-:S06]  /*0a60*/  ULEA UR4, UR5, UR4, 0x18 ;  /* 0x0000000405047291 */ /* 0x001fcc000f8ec03f */
[----:B------:R-:W-:Y:S01]  /*0a70*/  IMAD.U32 R2, RZ, RZ, UR4 ;  /* 0x00000004ff027e24 */ /* 0x000fe2000f8e00ff */
[----:B------:R-:W-:-:S05]  /*0a80*/  ULDC UR4, c[0x0][0xd3c] ;  /* 0x00034f0000047ab9 */ /* 0x000fca0000000800 */
[----:B------:R-:W-:Y:S08]  /*0a90*/  @P0 BAR.ARV 0xf, 0x100 ;  /* 0x03c4000000000b1d */ /* 0x000ff00000002000 */
        /* <DEDUP_REMOVED lines=28> */
[----:B------:R-:W-:Y:S01]  /*0c60*/  LEA.HI R12, R12, R193, RZ, 0x2 ;  /* 0x000000c10c0c7211 */ /* 0x000fe200078f10ff */
[C---:B------:R-:W-:Y:S01]  /*0c70*/  IMAD.IADD R3, R6.reuse, 0x1, -R3 ;  /* 0x0000000106037824 */ /* 0x040fe200078e0a03 */
[----:B------:R-:W-:Y:S01]  /*0c80*/  LOP3.LUT R9, R13, 0xfffffffc, RZ, 0xc0, !PT ;  /* 0xfffffffc0d097812 */ /* 0x000fe200078ec0ff */
[----:B------:R-:W-:Y:S01]  /*0c90*/  IMAD.IADD R10, R7, 0x1, -R4 ;  /* 0x00000001070a7824 */ /* 0x000fe200078e0a04 */
[----:B------:R-:W-:Y:S01]  /*0ca0*/  SHF.R.S32.HI R20, RZ, 0x7, R0 ;  /* 0x00000007ff147819 */ /* 0x000fe20000011400 */
[----:B------:R-:W-:Y:S01]  /*0cb0*/  IMAD.SHL.U32 R187, R187, 0x8, RZ ;  /* 0x00000008bbbb7824 */ /* 0x000fe200078e00ff */
[--C-:B------:R-:W-:Y:S01]  /*0cc0*/  SHF.R.S32.HI R5, RZ, 0x1f, R8.reuse ;  /* 0x0000001fff057819 */ /* 0x100fe20000011408 */
[----:B------:R-:W-:Y:S01]  /*0cd0*/  IMAD.IADD R184, R6, 0x1, -R9 ;  /* 0x0000000106b87824 */ /* 0x000fe200078e0a09 */
[----:B------:R-:W-:Y:S01]  /*0ce0*/  LOP3.LUT R12, R12, 0x3ffffc, RZ, 0xc0, !PT ;  /* 0x003ffffc0c0c7812 */ /* 0x000fe200078ec0ff */
[----:B------:R-:W-:Y:S01]  /*0cf0*/  IMAD R15, R20, 0x100, R8 ;  /* 0x00000100140f7824 */ /* 0x000fe200078e0208 */
[----:B------:R-:W-:Y:S01]  /*0d00*/  SHF.R.S32.HI R4, RZ, 0x1f, R3 ;  /* 0x0000001fff047819 */ /* 0x000fe20000011403 */
[----:B------:R-:W-:Y:S01]  /*0d10*/  IMAD.SHL.U32 R10, R10, 0x8, RZ ;  /* 0x000000080a0a7824 */ /* 0x000fe200078e00ff */
[----:B------:R-:W-:Y:S01]  /*0d20*/  LEA.HI R9, R5, R8, RZ, 0x3 ;  /* 0x0000000805097211 */ /* 0x000fe200078f18ff */
[----:B------:R-:W-:Y:S01]  /*0d30*/  IMAD.IADD R12, R193, 0x1, -R12 ;  /* 0x00000001c10c7824 */ /* 0x000fe200078e0a0c */
[----:B------:R-:W-:Y:S01]  /*0d40*/  SHF.R.S32.HI R19, RZ, 0x2, R13 ;  /* 0x00000002ff137819 */ /* 0x000fe2000001140d */
[----:B------:R-:W-:Y:S01]  /*0d50*/  IMAD.SHL.U32 R16, R184, 0x8, RZ ;  /* 0x00000008b8107824 */ /* 0x000fe200078e00ff */
[-C--:B------:R-:W-:Y:S01]  /*0d60*/  LEA.HI R5, R4, R3.reuse, RZ, 0x2 ;  /* 0x0000000304057211 */ /* 0x080fe200078f10ff */
[----:B------:R-:W-:Y:S01]  /*0d70*/  IMAD R15, R12, 0x10, R15 ;  /* 0x000000100c0f7824 */ /* 0x000fe200078e020f */
[----:B------:R-:W-:Y:S01]  /*0d80*/  LOP3.LUT R11, R9, 0xfffffff8, RZ, 0xc0, !PT ;  /* 0xfffffff8090b7812 */ /* 0x000fe200078ec0ff */
[----:B------:R-:W-:Y:S01]  /*0d90*/  VIADD R12, R19, 0x20 ;  /* 0x00000020130c7836 */ /* 0x000fe20000000000 */
[--C-:B------:R-:W-:Y:S01]  /*0da0*/  SHF.R.S32.HI R6, RZ, 0x2, R5.reuse ;  /* 0x00000002ff067819 */ /* 0x100fe20000011405 */
[----:B------:R-:W-:Y:S01]  /*0db0*/  IMAD.SHL.U32 R9, R9, 0x40, RZ ;  /* 0x0000004009097824 */ /* 0x000fe200078e00ff */
[----:B------:R-:W-:Y:S01]  /*0dc0*/  SHF.R.S32.HI R7, RZ, 0x1f, R5 ;  /* 0x0000001fff077819 */ /* 0x000fe20000011405 */
[----:B------:R-:W-:Y:S01]  /*0dd0*/  IMAD.IADD R11, R8, 0x1, -R11 ;  /* 0x00000001080b7824 */ /* 0x000fe200078e0a0b */
        /* <DEDUP_REMOVED lines=11> */
[----:B------:R-:W-:Y:S01]  /*0e90*/  IMAD.SHL.U32 R12, R12, 0x40, RZ ;  /* 0x000000400c0c7824 */ /* 0x000fe200078e00ff */
[----:B------:R-:W-:Y:S01]  /*0ea0*/  SHF.R.S32.HI R4, RZ, 0x5, R4 ;  /* 0x00000005ff047819 */ /* 0x000fe20000011404 */
[----:B------:R-:W-:Y:S01]  /*0eb0*/  IMAD.IADD R7, R6, 0x1, -R7 ;  /* 0x0000000106077824 */ /* 0x000fe200078e0a07 */
[----:B------:R-:W-:Y:S01]  /*0ec0*/  LOP3.LUT R3, R3, 0x1c0, RZ, 0xc0, !PT ;  /* 0x000001c003037812 */ /* 0x000fe200078ec0ff */
[--C-:B------:R-:W-:Y:S01]  /*0ed0*/  IMAD.U32 R6, R15, 0x40, R10.reuse ;  /* 0x000000400f067824 */ /* 0x100fe200078e000a */
[----:B------:R-:W-:Y:S01]  /*0ee0*/  LOP3.LUT R5, R12, 0x1c0, RZ, 0xc0, !PT ;  /* 0x000001c00c057812 */ /* 0x000fe200078ec0ff */
[----:B------:R-:W-:Y:S01]  /*0ef0*/  IMAD.SHL.U32 R14, R14, 0x40, RZ ;  /* 0x000000400e0e7824 */ /* 0x000fe200078e00ff */
[----:B------:R-:W-:Y:S01]  /*0f00*/  LEA.HI R0, R0, R20, RZ, 0x1 ;  /* 0x0000001400007211 */ /* 0x000fe200078f08ff */
[----:B------:R-:W-:Y:S01]  /*0f10*/  IMAD R190, R4, 0x10, R7 ;  /* 0x0000001004be7824 */ /* 0x000fe200078e0207 */
[----:B------:R-:W-:Y:S01]  /*0f20*/  SHF.R.U32.HI R12, RZ, 0x3, R5 ;  /* 0x00000003ff0c7819 */ /* 0x000fe20000011605 */
[----:B------:R0:W-:Y:S01]  /*0f30*/  STL [R1+0x80], R6 ;  /* 0x0000800601007387 */ /* 0x0001e20000100800 */
[----:B------:R-:W-:Y:S01]  /*0f40*/  LOP3.LUT R10, R3, 0x8, R10, 0xf8, !PT ;  /* 0x00000008030a7812 */ /* 0x000fe200078ef80a */
[C---:B------:R-:W-:Y:S01]  /*0f50*/  VIADD R219, R187.reuse, 0x40 ;  /* 0x00000040bbdb7836 */ /* 0x040fe20000000000 */
[----:B------:R-:W-:Y:S01]  /*0f60*/  SHF.R.U32.HI R3, RZ, 0x3, R3 ;  /* 0x00000003ff037819 */ /* 0x000fe20000011603 */
[----:B------:R-:W-:Y:S01]  /*0f70*/  VIADD R217, R187, 0xc0 ;  /* 0x000000c0bbd97836 */ /* 0x000fe20000000000 */
[----:B------:R-:W-:Y:S01]  /*0f80*/  LOP3.LUT R5, R5, 0x38, R16, 0xf8, !PT ;  /* 0x0000003805057812 */ /* 0x000fe200078ef810 */
[----:B------:R-:W-:Y:S01]  /*0f90*/  VIADD R215, R187, 0x140 ;  /* 0x00000140bbd77836 */ /* 0x000fe20000000000 */
[----:B------:R-:W-:-:S02]  /*0fa0*/  LOP3.LUT R14, R14, 0xfffffe00, RZ, 0xc0, !PT ;  /* 0xfffffe000e0e7812 */ /* 0x000fc400078ec0ff */
[----:B------:R-:W-:Y:S02]  /*0fb0*/  SHF.R.S32.HI R4, RZ, 0x1f, R13 ;  /* 0x0000001fff047819 */ /* 0x000fe4000001140d */
[----:B0-----:R-:W-:Y:S02]  /*0fc0*/  LOP3.LUT R6, R9, 0x7ffffe00, RZ, 0xc0, !PT ;  /* 0x7ffffe0009067812 */ /* 0x001fe400078ec0ff */
[----:B------:R-:W-:Y:S02]  /*0fd0*/  LOP3.LUT R0, R0, 0xfffffe, RZ, 0xc0, !PT ;  /* 0x00fffffe00007812 */ /* 0x000fe400078ec0ff */
[----:B------:R-:W-:Y:S01]  /*0fe0*/  LOP3.LUT R3, R10, R3, RZ, 0x3c, !PT ;  /* 0x000000030a037212 */ /* 0x000fe200078e3cff */
[----:B------:R-:W-:Y:S01]  /*0ff0*/  IMAD R6, R193, 0x400, R6 ;  /* 0x00000400c1067824 */ /* 0x000fe200078e0206 */
[----:B------:R-:W-:Y:S01]  /*1000*/  LOP3.LUT R9, R14, R5, R12, 0xf6, !PT ;  /* 0x000000050e097212 */ /* 0x000fe200078ef60c */
[----:B------:R-:W-:Y:S01]  /*1010*/  IMAD.IADD R0, R20, 0x1, -R0 ;  /* 0x0000000114007824 */ /* 0x000fe200078e0a00 */
[----:B------:R-:W-:Y:S01]  /*1020*/  LEA.HI R5, R184, R184, RZ, 0x1 ;  /* 0x000000b8b8057211 */ /* 0x000fe200078f08ff */
[----:B------:R-:W-:Y:S01]  /*1030*/  IMAD.IADD R3, R6, 0x1, R3 ;  /* 0x0000000106037824 */ /* 0x000fe200078e0203 */
[----:B------:R-:W-:Y:S01]  /*1040*/  LEA.HI R4, R4, R19, RZ, 0x3 ;  /* 0x0000001304047211 */ /* 0x000fe200078f18ff */
[----:B------:R-:W-:Y:S01]  /*1050*/  IMAD.SHL.U32 R6, R0, 0x100, RZ ;  /* 0x0000010000067824 */ /* 0x000fe200078e00ff */
[----:B------:R-:W-:Y:S01]  /*1060*/  LOP3.LUT R5, R5, 0x1ffffffe, RZ, 0xc0, !PT ;  /* 0x1ffffffe05057812 */ /* 0x000fe200078ec0ff */
[----:B------:R-:W-:Y:S01]  /*1070*/  IMAD.SHL.U32 R0, R8, 0x2, RZ ;  /* 0x0000000208007824 */ /* 0x000fe200078e00ff */
[----:B------:R-:W-:Y:S01]  /*1080*/  LOP3.LUT R4, R4, 0xfffffff8, RZ, 0xc0, !PT ;  /* 0xfffffff804047812 */ /* 0x000fe200078ec0ff */
[----:B------:R-:W-:Y:S01]  /*1090*/  IMAD R194, R3, 0x2, R2 ;  /* 0x0000000203c27824 */ /* 0x000fe200078e0202 */
[----:B------:R-:W-:Y:S01]  /*10a0*/  R2P PR, R11, 0x6 ;  /* 0x000000060b007804 */ /* 0x000fe20000000000 */
[----:B------:R-:W-:Y:S01]  /*10b0*/  IMAD.IADD R5, R184, 0x1, -R5 ;  /* 0x00000001b8057824 */ /* 0x000fe200078e0a05 */
[----:B------:R0:W-:Y:S01]  /*10c0*/  STL [R1+0x7c], R6 ;  /* 0x00007c0601007387 */ /* 0x0001e20000100800 */
[----:B------:R-:W-:Y:S01]  /*10d0*/  IMAD.IADD R188, R19, 0x1, -R4 ;  /* 0x0000000113bc7824 */ /* 0x000fe200078e0a04 */
[----:B------:R-:W-:Y:S01]  /*10e0*/  SHF.R.S32.HI R4, RZ, 0x1f, R218 ;  /* 0x0000001fff047819 */ /* 0x000fe200000114da */
[----:B------:R-:W-:Y:S01]  /*10f0*/  IMAD.IADD R192, R0, 0x1, R6 ;  /* 0x0000000100c07824 */ /* 0x000fe200078e0206 */
[----:B------:R-:W-:Y:S01]  /*1100*/  SHF.R.S32.HI R4, RZ, 0x1f, R216 ;  /* 0x0000001fff047819 */ /* 0x000fe200000114d8 */
[----:B------:R-:W-:Y:S01]  /*1110*/  IMAD R4, R9, 0x2, R2 ;  /* 0x0000000209047824 */ /* 0x000fe200078e0202 */
[----:B------:R-:W-:Y:S01]  /*1120*/  SHF.R.S32.HI R7, RZ, 0x1f, R219 ;  /* 0x0000001fff077819 */ /* 0x000fe200000114db */
[----:B------:R-:W-:Y:S01]  /*1130*/  IMAD R5, R5, 0x8, R190 ;  /* 0x0000000805057824 */ /* 0x000fe200078e02be */
[----:B------:R1:W-:Y:S01]  /*1140*/  STL [R1+0x44], R0 ;  /* 0x0000440001007387 */ /* 0x0003e20000100800 */
[C---:B------:R-:W-:Y:S01]  /*1150*/  VIADD R20, R192.reuse, 0x18 ;  /* 0x00000018c0147836 */ /* 0x040fe20000000000 */
[----:B------:R-:W-:Y:S01]  /*1160*/  SHF.R.S32.HI R7, RZ, 0x1f, R217 ;  /* 0x0000001fff077819 */ /* 0x000fe200000114d9 */
[C---:B------:R-:W-:Y:S01]  /*1170*/  VIADD R13, R192.reuse, 0x30 ;  /* 0x00000030c00d7836 */ /* 0x040fe20000000000 */
[----:B------:R2:W-:Y:S01]  /*1180*/  STL [R1+0x74], R4 ;  /* 0x0000740401007387 */ /* 0x0005e20000100800 */
[C---:B------:R-:W-:Y:S01]  /*1190*/  VIADD R10, R192.reuse, 0x48 ;  /* 0x00000048c00a7836 */ /* 0x040fe20000000000 */
[----:B------:R-:W-:Y:S01]  /*11a0*/  SEL R201, R201, 0xffffffc0, !P2 ;  /* 0xffffffc0c9c97807 */ /* 0x000fe20005000000 */
[C---:B------:R-:W-:Y:S01]  /*11b0*/  VIADD R7, R192.reuse, 0x60 ;  /* 0x00000060c0077836 */ /* 0x040fe20000000000 */
[----:B------:R3:W-:Y:S01]  /*11c0*/  STL [R1+0x78], R5 ;  /* 0x0000780501007387 */ /* 0x0007e20000100800 */
[C---:B0-----:R-:W-:Y:S01]  /*11d0*/  VIADD R6, R192.reuse, 0x68 ;  /* 0x00000068c0067836 */ /* 0x041fe20000000000 */
[----:B-1----:R-:W-:Y:S01]  /*11e0*/  SHF.R.S32.HI R0, RZ, 0x1f, R215 ;  /* 0x0000001fff007819 */ /* 0x002fe200000114d7 */
[C---:B------:R-:W-:Y:S01]  /*11f0*/  VIADD R236, R192.reuse, 0x88 ;  /* 0x00000088c0ec7836 */ /* 0x040fe20000000000 */
[----:B------:R-:W-:Y:S01]  /*1200*/  SHF.R.S32.HI R0, RZ, 0x1f, R192 ;  /* 0x0000001fff007819 */ /* 0x000fe200000114c0 */
[----:B------:R-:W-:-:S02]  /*1210*/  VIADD R0, R192, 0x78 ;  /* 0x00000078c0007836 */ /* 0x000fc40000000000 */
[C---:B--2---:R-:W-:Y:S02]  /*1220*/  VIADD R4, R192.reuse, 0x70 ;  /* 0x00000070c0047836 */ /* 0x044fe40000000000 */
[C---:B------:R-:W-:Y:S01]  /*1230*/  VIADD R237, R192.reuse, 0x80 ;  /* 0x00000080c0ed7836 */ /* 0x040fe20000000000 */
[----:B---3--:R-:W-:Y:S01]  /*1240*/  SHF.R.S32.HI R5, RZ, 0x1f, R20 ;  /* 0x0000001fff057819 */ /* 0x008fe20000011414 */
        /* <DEDUP_REMOVED lines=56> */
[----:B------:R-:W-:Y:S01]  /*15d0*/  IMAD.IADD R201, R201, 0x1, R195 ;  /* 0x00000001c9c97824 */ /* 0x000fe200078e02c3 */
[----:B------:R-:W-:-:S02]  /*15e0*/  SHF.R.S32.HI R3, RZ, 0x1f, R223 ;  /* 0x0000001fff037819 */ /* 0x000fc400000114df */
[----:B------:R-:W-:-:S07]  /*15f0*/  SHF.R.S32.HI R0, RZ, 0x1f, R222 ;  /* 0x0000001fff007819 */ /* 0x000fce00000114de */
.L_x_1446:
[----:B0-----:R-:W0:Y:S01]  /*1600*/  LDC.64 R210, c[0x0][0xd88] ;  /* 0x00036200ffd27b82 */ /* 0x001e220000000a00 */
[----:B------:R-:W-:Y:S01]  /*1610*/  ULDC.64 UR4, c[0x0][0xb20] ;  /* 0x0002c80000047ab9 */ /* 0x000fe20000000a00 */
[----:B------:R-:W-:Y:S01]  /*1620*/  ULDC.64 UR8, c[0x0][0xb10] ;  /* 0x0002c40000087ab9 */ /* 0x000fe20000000a00 */
[----:B------:R-:W-:Y:S01]  /*1630*/  ULDC.64 UR6, c[0x0][0xb00] ;  /* 0x0002c00000067ab9 */ /* 0x000fe20000000a00 */
[----:B0-----:R-:W-:-:S06]  /*1640*/  IMAD.WIDE R210, R155, 0x4, R210 ;  /* 0x000000049bd27825 */ /* 0x001fcc00078e02d2 */
[----:B--2---:R-:W2:Y:S01]  /*1650*/  LDG.E R210, desc[UR42][R210.64] ;  /* 0x0000002ad2d27981 */ /* 0x004ea2000c1e1900 */
[----:B------:R-:W-:Y:S01]  /*1660*/  ISETP.NE.U32.AND P2, PT, RZ, UR4, PT ;  /* 0x00000004ff007c0c */ /* 0x000fe2000bf45070 */
[----:B-1---5:R-:W-:Y:S01]  /*1670*/  IMAD.MOV.U32 R11, RZ, RZ, RZ ;  /* 0x000000ffff0b7224 */ /* 0x022fe200078e00ff */
        /* <DEDUP_REMOVED lines=48> */
.L_x_1325:
[----:B------:R-:W-:Y:S02]  /*1980*/  IMAD.U32 R42, RZ, RZ, UR5 ;  /* 0x00000005ff2a7e24 */ /* 0x000fe4000f8e00ff */
[----:B------:R-:W-:Y:S01]  /*1990*/  IMAD.U32 R24, RZ, RZ, UR4 ;  /* 0x00000004ff187e24 */ /* 0x000fe2000f8e00ff */
[----:B------:R-:W-:Y:S06]  /*19a0*/  @!P2 BRA `(.L_x_1326) ;  /* 0x000000000010a947 */ /* 0x000fec0003800000 */
[----:B------:R-:W-:-:S04]  /*19b0*/  IADD3 R4, P0, R213, UR8, RZ ;  /* 0x00000008d5047c10 */ /* 0x000fc8000ff1e0ff */
[----:B------:R-:W-:-:S05]  /*19c0*/  IADD3.X R5, R214, UR9, RZ, P0, !PT ;  /* 0x00000009d6057c10 */ /* 0x000fca00087fe4ff */
[----:B------:R0:W5:Y:S01]  /*19d0*/  LDG.E R24, desc[UR42][R4.64] ;  /* 0x0000002a04187981 */ /* 0x000162000c1e1900 */
[----:B------:R-:W-:Y:S05]  /*19e0*/  BRA `(.L_x_1327) ;  /* 0x0000000000107947 */ /* 0x000fea0003800000 */
.L_x_1326:
[----:B------:R-:W-:Y:S05]  /*19f0*/  @!P0 BRA `(.L_x_1327) ;  /* 0x00000000000c8947 */ /* 0x000fea0003800000 */
[----:B------:R-:W2:Y:S04]  /*1a00*/  LDG.E R3, desc[UR42][R4.64] ;  /* 0x0000002a04037981 */ /* 0x000ea8000c1e1900 */
[----:B------:R-:W2:Y:S02]  /*1a10*/  LDG.E R24, desc[UR42][R4.64+0x4] ;  /* 0x0000042a04187981 */ /* 0x000ea4000c1e1900 */
[----:B--2---:R-:W-:-:S07]  /*1a20*/  IMAD.IADD R24, R24, 0x1, -R3 ;  /* 0x0000000118187824 */ /* 0x004fce00078e0a03 */
.L_x_1327:
        /* <DEDUP_REMOVED lines=9> */
[----:B------:R-:W3:Y:S01]  /*1ac0*/  @P0 LDG.E R3, desc[UR42][R4.64+0x4] ;  /* 0x0000042a04030981 */ /* 0x000ee2000c1e1900 */
[----:B------:R-:W-:Y:S01]  /*1ad0*/  ISETP.NE.AND.EX P1, PT, RZ, UR5, PT, P1 ;  /* 0x00000005ff007c0c */ /* 0x000fe2000bf25310 */
[----:B-----5:R-:W-:-:S12]  /*1ae0*/  IMAD.MOV.U32 R154, RZ, RZ, R24 ;  /* 0x000000ffff9a7224 */ /* 0x020fd800078e0018 */
[----:B------:R-:W-:-:S04]  /*1af0*/  @P1 IADD3 R6, P2, R213, UR4, RZ ;  /* 0x00000004d5061c10 */ /* 0x000fc8000ff5e0ff */
[----:B------:R-:W-:-:S05]  /*1b00*/  @P1 IADD3.X R7, R214, UR5, RZ, P2, !PT ;  /* 0x00000005d6071c10 */ /* 0x000fca00097fe4ff */
[----:B------:R0:W5:Y:S01]  /*1b10*/  @P1 LDG.E R154, desc[UR42][R6.64] ;  /* 0x0000002a069a1981 */ /* 0x000162000c1e1900 */
[----:B------:R-:W-:Y:S01]  /*1b20*/  IMAD.IADD R11, R24, 0x1, -R11 ;  /* 0x00000001180b7824 */ /* 0x000fe200078e0a0b */
[----:B------:R-:W-:Y:S01]  /*1b30*/  BSSY B0, `(.L_x_1328) ;  /* 0x000002c000007945 */ /* 0x000fe20003800000 */
[----:B------:R-:W-:Y:S02]  /*1b40*/  LOP3.LUT R221, R211, 0xff, RZ, 0xc0, !PT ;  /* 0x000000ffd3dd7812 */ /* 0x000fe400078ec0ff */
[----:B------:R-:W-:Y:S02]  /*1b50*/  SHF.R.U32.HI R211, RZ, 0x10, R211 ;  /* 0x00000010ffd37819 */ /* 0x000fe400000116d3 */
[----:B--2---:R-:W-:Y:S01]  /*1b60*/  LOP3.LUT R8, R8, 0xfffffffd, RZ, 0xc0, !PT ;  /* 0xfffffffd08087812 */ /* 0x004fe200078ec0ff */
[----:B---3--:R-:W-:-:S04]  /*1b70*/  @P0 IMAD.IADD R42, R3, 0x1, -R0 ;  /* 0x00000001032a0824 */ /* 0x008fc800078e0a00 */
[----:B------:R-:W-:-:S04]  /*1b80*/  IMAD.IADD R152, R11, 0x1, R42 ;  /* 0x000000010b987824 */ /* 0x000fc800078e022a */
[C---:B------:R-:W-:Y:S01]  /*1b90*/  VIADD R0, R152.reuse, 0x3f ;  /* 0x0000003f98007836 */ /* 0x040fe20000000000 */
[----:B------:R-:W-:-:S04]  /*1ba0*/  ISETP.GE.AND P3, PT, R152, 0x1, PT ;  /* 0x000000019800780c */ /* 0x000fc80003f66270 */
[----:B------:R-:W-:-:S04]  /*1bb0*/  SHF.R.S32.HI R3, RZ, 0x1f, R0 ;  /* 0x0000001fff037819 */ /* 0x000fc80000011400 */
[----:B------:R-:W-:Y:S01]  /*1bc0*/  LEA.HI R3, R3, R0, RZ, 0x6 ;  /* 0x0000000003037211 */ /* 0x000fe200078f30ff */
[----:B------:R-:W-:-:S03]  /*1bd0*/  IMAD.MOV.U32 R0, RZ, RZ, RZ ;  /* 0x000000ffff007224 */ /* 0x000fc600078e00ff */
[----:B------:R-:W-:Y:S02]  /*1be0*/  SHF.R.S32.HI R168, RZ, 0x6, R3 ;  /* 0x00000006ffa87819 */ /* 0x000fe40000011403 */
[----:B------:R-:W-:-:S05]  /*1bf0*/  @P3 LOP3.LUT R8, R8, 0x2, RZ, 0xfc, !PT ;  /* 0x0000000208083812 */ /* 0x000fca00078efcff */
[----:B------:R0:W-:Y:S01]  /*1c00*/  STL [R1+0x14], R8 ;  /* 0x0000140801007387 */ /* 0x0001e20000100800 */
[----:B------:R-:W-:Y:S05]  /*1c10*/  @!P3 BRA `(.L_x_1329) ;  /* 0x000000000074b947 */ /* 0x000fea0003800000 */
[----:B------:R-:W-:Y:S01]  /*1c20*/  ISETP.NE.AND P0, PT, R211, RZ, PT ;  /* 0x000000ffd300720c */ /* 0x000fe20003f05270 */
[----:B------:R-:W-:-:S03]  /*1c30*/  ULDC UR4, c[0x0][0xae8] ;  /* 0x0002ba0000047ab9 */ /* 0x000fc60000000800 */
[----:B------:R-:W-:-:S04]  /*1c40*/  SEL R9, R211, UR4, P0 ;  /* 0x00000004d3097c07 */ /* 0x000fc80008000000 */
        /* <DEDUP_REMOVED lines=26> */
.L_x_1329:
[----:B------:R-:W-:Y:S05]  /*1df0*/  BSYNC B0 ;  /* 0x0000000000007941 */ /* 0x000fea0003800000 */
.L_x_1328:
        /* <DEDUP_REMOVED lines=25> */
[----:B------:R-:W1:Y:S01]  /*1f90*/  LDC.64 R14, c[0x4][R14] ;  /* 0x010000000e0e7b82 */ /* 0x000e620000000a00 */
[----:B------:R-:W-:Y:S01]  /*1fa0*/  ULDC.64 UR4, c[0x4][0x98] ;  /* 0x0100260000047ab9 */ /* 0x000fe20000000a00 */
[----:B------:R-:W-:Y:S02]  /*1fb0*/  IMAD.U32 R10, RZ, RZ, UR6 ;  /* 0x00000006ff0a7e24 */ /* 0x000fe4000f8e00ff */
[----:B0-----:R-:W-:-:S02]  /*1fc0*/  IMAD.U32 R6, RZ, RZ, UR4 ;  /* 0x00000004ff067e24 */ /* 0x001fc4000f8e00ff */
[----:B------:R-:W-:Y:S02]  /*1fd0*/  IMAD.U32 R7, RZ, RZ, UR5 ;  /* 0x00000005ff077e24 */ /* 0x000fe4000f8e00ff */
[----:B------:R-:W-:Y:S02]  /*1fe0*/  IMAD.U32 R11, RZ, RZ, UR7 ;  /* 0x00000007ff0b7e24 */ /* 0x000fe4000f8e00ff */
[----:B------:R-:W-:Y:S02]  /*1ff0*/  IMAD.MOV.U32 R8, RZ, RZ, 0x70 ;  /* 0x00000070ff087424 */ /* 0x000fe400078e00ff */
[----:B------:R-:W-:Y:S02]  /*2000*/  IMAD.MOV.U32 R12, RZ, RZ, 0x1 ;  /* 0x00000001ff0c7424 */ /* 0x000fe400078e00ff */
[----:B------:R-:W-:-:S07]  /*2010*/  IMAD.MOV.U32 R13, RZ, RZ, RZ ;  /* 0x000000ffff0d7224 */ /* 0x000fce00078e00ff */
[----:B------:R-:W-:-:S07]  /*2020*/  LEPC R20, `(.L_x_1332) ;  /* 0x000000001014794e */ /* 0x000fce0000000000 */
[----:B-1---5:R-:W-:Y:S05]  /*2030*/  CALL.ABS.NOINC R14 ;  /* 0x000000000e007343 */ /* 0x022fea0003c00000 */
.L_x_1332:
[----:B------:R-:W-:Y:S05]  /*2040*/  BSYNC B6 ;  /* 0x0000000000067941 */ /* 0x000fea0003800000 */
.L_x_1331:
        /* <DEDUP_REMOVED lines=19> */
[----:B-1---5:R-:W-:Y:S05]  /*2180*/  CALL.ABS.NOINC R14 ;  /* 0x000000000e007343 */ /* 0x022fea0003c00000 */
.L_x_1334:
[----:B------:R-:W-:Y:S05]  /*2190*/  BSYNC B6 ;  /* 0x0000000000067941 */ /* 0x000fea0003800000 */
.L_x_1333:
[----:B------:R-:W-:Y:S01]  /*21a0*/  ULDC.64 UR4, c[0x0][0xaf0] ;  /* 0x0002bc0000047ab9 */ /* 0x000fe20000000a00 */
[----:B------:R-:W-:Y:S01]  /*21b0*/  IMAD.MOV.U32 R0, RZ, RZ, R210 ;  /* 0x000000ffff007224 */ /* 0x000fe200078e00d2 */
[----:B------:R-:W-:Y:S01]  /*21c0*/  ISETP.NE.U32.AND P0, PT, RZ, UR4, PT ;  /* 0x00000004ff007c0c */ /* 0x000fe2000bf05070 */
[----:B0-----:R-:W0:Y:S01]  /*21d0*/  LDC.64 R6, c[0x0][0x300] ;  /* 0x0000c000ff067b82 */ /* 0x001e220000000a00 */
[----:B------:R-:W-:Y:S01]  /*21e0*/  IMAD.IADD R38, R25, 0x1, R24 ;  /* 0x0000000119267824 */ /* 0x000fe200078e0218 */
[----:B------:R-:W-:Y:S01]  /*21f0*/  SHF.R.S32.HI R17, RZ, 0x1f, R16 ;  /* 0x0000001fff117819 */ /* 0x000fe20000011410 */
[----:B------:R-:W-:Y:S01]  /*2200*/  ULDC.64 UR6, c[0x0][0xb00] ;  /* 0x0002c00000067ab9 */ /* 0x000fe20000000a00 */
[----:B------:R-:W-:-:S04]  /*2210*/  ISETP.NE.AND.EX P0, PT, RZ, UR5, PT, P0 ;  /* 0x00000005ff007c0c */ /* 0x000fc8000bf05300 */
[----:B------:R-:W1:Y:S08]  /*2220*/  LDC R25, c[0x0][0x3f4] ;  /* 0x0000fd00ff197b82 */ /* 0x000e700000000800 */
[----:B------:R-:W2:Y:S01]  /*2230*/  LDC.64 R52, c[0x0][0x408] ;  /* 0x00010200ff347b82 */ /* 0x000ea20000000a00 */
[----:B------:R-:W-:-:S04]  /*2240*/  @P0 IADD3 R4, P1, R213, UR4, RZ ;  /* 0x00000004d5040c10 */ /* 0x000fc8000ff3e0ff */
        /* <DEDUP_REMOVED lines=10> */
[C---:B------:R-:W-:Y:S01]  /*22f0*/  IMAD.WIDE.U32 R28, R209.reuse, UR4, R16 ;  /* 0x00000004d11c7c25 */ /* 0x040fe2000f8e0010 */
[----:B------:R-:W-:Y:S01]  /*2300*/  ULDC.64 UR6, c[0x0][0x338] ;  /* 0x0000ce0000067ab9 */ /* 0x000fe20000000a00 */
[----:B---3--:R-:W3:Y:S01]  /*2310*/  LDC.64 R4, c[0x0][0x3f8] ;  /* 0x0000fe00ff047b82 */ /* 0x008ee20000000a00 */
[----:B-1----:R-:W-:Y:S01]  /*2320*/  ISETP.GE.AND P2, PT, R16, R25, PT ;  /* 0x000000191000720c */ /* 0x002fe20003f46270 */
[----:B------:R-:W-:Y:S01]  /*2330*/  IMAD R3, R38, R7, R3 ;  /* 0x0000000726037224 */ /* 0x000fe200078e0203 */
[----:B------:R-:W-:Y:S01]  /*2340*/  SHF.L.U64.HI R46, R6, 0x6, R7 ;  /* 0x00000006062e7819 */ /* 0x000fe20000010207 */
[----:B------:R-:W-:Y:S01]  /*2350*/  IMAD R29, R209, UR5, R29 ;  /* 0x00000005d11d7c24 */ /* 0x000fe2000f8e021d */
[----:B------:R-:W-:Y:S01]  /*2360*/  ULDC.64 UR4, c[0x0][0x308] ;  /* 0x0000c20000047ab9 */ /* 0x000fe20000000a00 */
[----:B------:R-:W-:Y:S01]  /*2370*/  IMAD.IADD R21, R21, 0x1, R3 ;  /* 0x0000000115157824 */ /* 0x000fe200078e0203 */
[----:B------:R-:W-:Y:S01]  /*2380*/  SEL R9, R25, RZ, P2 ;  /* 0x000000ff19097207 */ /* 0x000fe20001000000 */
[----:B------:R-:W-:Y:S01]  /*2390*/  IMAD.WIDE.U32 R44, R19, R6, R16 ;  /* 0x00000006132c7225 */ /* 0x000fe200078e0010 */
[----:B------:R-:W-:-:S02]  /*23a0*/  P2R R72, PR, RZ, 0x4 ;  /* 0x00000004ff487803 */ /* 0x000fc40000000000 */
[----:B--2---:R-:W-:Y:S01]  /*23b0*/  SHF.L.U64.HI R51, R52, 0x6, R53 ;  /* 0x0000000634337819 */ /* 0x004fe20000010235 */
[----:B------:R-:W-:Y:S01]  /*23c0*/  IMAD.WIDE.U32 R20, R209, UR4, R20 ;  /* 0x00000004d1147c25 */ /* 0x000fe2000f8e0014 */
[----:B------:R-:W-:-:S03]  /*23d0*/  IADD3 R38, P2, R19, R38, RZ ;  /* 0x0000002613267210 */ /* 0x000fc60007f5e0ff */
[----:B------:R-:W-:Y:S01]  /*23e0*/  IMAD R21, R209, UR5, R21 ;  /* 0x00000005d1157c24 */ /* 0x000fe2000f8e0215 */
[----:B------:R-:W-:Y:S01]  /*23f0*/  ULDC.64 UR4, c[0x0][0x310] ;  /* 0x0000c40000047ab9 */ /* 0x000fe20000000a00 */
[----:B------:R-:W-:Y:S02]  /*2400*/  IMAD.IADD R9, R16, 0x1, R9 ;  /* 0x0000000110097824 */ /* 0x000fe400078e0209 */
[----:B------:R-:W-:Y:S02]  /*2410*/  IMAD.SHL.U32 R50, R188, 0x40, RZ ;  /* 0x00000040bc327824 */ /* 0x000fe400078e00ff */
[----:B------:R-:W-:Y:S01]  /*2420*/  IMAD.WIDE.U32 R34, R19, R52, R184 ;  /* 0x0000003413227225 */ /* 0x000fe200078e00b8 */
[----:B---3--:R-:W-:-:S03]  /*2430*/  SHF.L.U64.HI R48, R4, 0x6, R5 ;  /* 0x0000000604307819 */ /* 0x008fc60000010205 */
[CC--:B------:R-:W-:Y:S01]  /*2440*/  IMAD.WIDE.U32 R30, R19.reuse, R4.reuse, R184 ;  /* 0x00000004131e7225 */ /* 0x0c0fe200078e00b8 */
[----:B------:R-:W-:Y:S02]  /*2450*/  LOP3.LUT R50, R50, 0x1c0, RZ, 0xc0, !PT ;  /* 0x000001c032327812 */ /* 0x000fe400078ec0ff */
[----:B0-----:R-:W-:Y:S01]  /*2460*/  SHF.R.U32.HI R26, RZ, 0x7, R26 ;  /* 0x00000007ff1a7819 */ /* 0x001fe2000001161a */
[----:B------:R-:W-:Y:S01]  /*2470*/  IMAD.WIDE.U32 R32, R19, R4, R16 ;  /* 0x0000000413207225 */ /* 0x000fe200078e0010 */
[----:B------:R-:W-:-:S03]  /*2480*/  SHF.R.U32.HI R54, RZ, 0x3, R50 ;  /* 0x00000003ff367819 */ /* 0x000fc60000011632 */
[----:B------:R-:W-:-:S04]  /*2490*/  IMAD.WIDE.U32 R36, R19, R52, R16 ;  /* 0x0000003413247225 */ /* 0x000fc800078e0010 */
[----:B------:R-:W-:Y:S02]  /*24a0*/  IMAD.SHL.U32 R49, R4, 0x40, RZ ;  /* 0x0000004004317824 */ /* 0x000fe400078e00ff */
[----:B------:R-:W-:Y:S02]  /*24b0*/  IMAD.SHL.U32 R47, R6, 0x40, RZ ;  /* 0x00000040062f7824 */ /* 0x000fe400078e00ff */
[----:B------:R-:W-:Y:S02]  /*24c0*/  VIADD R55, R26, 0x8 ;  /* 0x000000081a377836 */ /* 0x000fe40000000000 */
[----:B------:R-:W-:Y:S01]  /*24d0*/  IMAD.SHL.U32 R56, R25, 0x2, RZ ;  /* 0x0000000219387824 */ /* 0x000fe200078e00ff */
[----:B----4-:R-:W-:-:S04]  /*24e0*/  SHF.R.S32.HI R3, RZ, 0x1f, R0 ;  /* 0x0000001fff037819 */ /* 0x010fc80000011400 */
[----:B------:R-:W-:Y:S02]  /*24f0*/  SEL R8, R3, RZ, !P0 ;  /* 0x000000ff03087207 */ /* 0x000fe40004000000 */
[----:B------:R-:W-:Y:S02]  /*2500*/  SEL R3, R0, RZ, !P0 ;  /* 0x000000ff00037207 */ /* 0x000fe40004000000 */
[----:B------:R-:W-:Y:S01]  /*2510*/  SHF.R.S32.HI R0, RZ, 0x1f, R19 ;  /* 0x0000001fff007819 */ /* 0x000fe20000011413 */
[C---:B------:R-:W-:Y:S02]  /*2520*/  IMAD R10, R8.reuse, UR4, RZ ;  /* 0x00000004080a7c24 */ /* 0x040fe4000f8e02ff */
[----:B------:R-:W-:Y:S02]  /*2530*/  IMAD R8, R8, UR6, RZ ;  /* 0x0000000608087c24 */ /* 0x000fe4000f8e02ff */
[C---:B------:R-:W-:Y:S02]  /*2540*/  IMAD R43, R3.reuse, UR5, R10 ;  /* 0x00000005032b7c24 */ /* 0x040fe4000f8e020a */
[----:B------:R-:W-:-:S02]  /*2550*/  IMAD R71, R3, UR7, R8 ;  /* 0x0000000703477c24 */ /* 0x000fc4000f8e0208 */
[----:B------:R-:W-:Y:S02]  /*2560*/  IMAD R8, R0, R4, RZ ;  /* 0x0000000400087224 */ /* 0x000fe400078e02ff */
[----:B------:R-:W-:Y:S01]  /*2570*/  IMAD.WIDE.U32 R20, R3, UR4, R20 ;  /* 0x0000000403147c25 */ /* 0x000fe2000f8e0014 */
[----:B------:R-:W-:-:S03]  /*2580*/  ULDC UR4, c[0x0][0x2f4] ;  /* 0x0000bd0000047ab9 */ /* 0x000fc60000000800 */
[C---:B------:R-:W-:Y:S02]  /*2590*/  IMAD R10, R0.reuse, R6, RZ ;  /* 0x00000006000a7224 */ /* 0x040fe400078e02ff */
[----:B------:R-:W-:Y:S02]  /*25a0*/  IMAD R13, R19, R5, R8 ;  /* 0x00000005130d7224 */ /* 0x000fe400078e0208 */
[----:B------:R-:W-:Y:S02]  /*25b0*/  IMAD R8, R0, R52, RZ ;  /* 0x0000003400087224 */ /* 0x000fe400078e02ff */
[----:B------:R-:W-:Y:S01]  /*25c0*/  IMAD.WIDE.U32 R28, R3, UR6, R28 ;  /* 0x00000006031c7c25 */ /* 0x000fe2000f8e001c */
[----:B------:R-:W-:-:S03]  /*25d0*/  IADD3 R3, P0, R20, R44, RZ ;  /* 0x0000002c14037210 */ /* 0x000fc60007f1e0ff */
[----:B------:R-:W-:Y:S02]  /*25e0*/  IMAD R10, R19, R7, R10 ;  /* 0x00000007130a7224 */ /* 0x000fe400078e020a */
[----:B------:R-:W-:Y:S02]  /*25f0*/  IMAD.IADD R43, R21, 0x1, R43 ;  /* 0x00000001152b7824 */ /* 0x000fe400078e022b */
[----:B------:R-:W-:Y:S02]  /*2600*/  IMAD.IADD R31, R31, 0x1, R13 ;  /* 0x000000011f1f7824 */ /* 0x000fe400078e020d */
[----:B------:R-:W-:Y:S01]  /*2610*/  IMAD R15, R19, R53, R8 ;  /* 0x00000035130f7224 */ /* 0x000fe200078e0208 */
[----:B------:R-:W-:Y:S01]  /*2620*/  SHF.R.S32.HI R8, RZ, 0x1f, R9 ;  /* 0x0000001fff087819 */ /* 0x000fe20000011409 */
[----:B------:R-:W-:Y:S01]  /*2630*/  IMAD.IADD R33, R13, 0x1, R33 ;  /* 0x000000010d217824 */ /* 0x000fe200078e0221 */
[----:B-----5:R-:W-:Y:S01]  /*2640*/  SHF.R.S32.HI R13, RZ, 0x1f, R154 ;  /* 0x0000001fff0d7819 */ /* 0x020fe2000001149a */
[----:B------:R-:W-:Y:S01]  /*2650*/  IMAD.WIDE.U32 R30, R154, R4, R30 ;  /* 0x000000049a1e7225 */ /* 0x000fe200078e001e */
[----:B------:R-:W-:-:S02]  /*2660*/  IADD3.X R44, R43, R45, R10, P0, !PT ;  /* 0x0000002d2b2c7210 */ /* 0x000fc400007fe40a */
[----:B------:R-:W-:Y:S01]  /*2670*/  LEA.HI R45, R8, R9, RZ, 0x3 ;  /* 0x00000009082d7211 */ /* 0x000fe200078f18ff */
[-C--:B------:R-:W-:Y:S01]  /*2680*/  IMAD R8, R13, R4.reuse, RZ ;  /* 0x000000040d087224 */ /* 0x080fe200078e02ff */
[----:B------:R-:W-:Y:S01]  /*2690*/  ISETP.GE.AND P0, PT, R16, UR4, PT ;  /* 0x0000000410007c0c */ /* 0x000fe2000bf06270 */
[----:B------:R-:W-:Y:S01]  /*26a0*/  IMAD.WIDE.U32 R32, R154, R4, R32 ;  /* 0x000000049a207225 */ /* 0x000fe200078e0020 */
[----:B------:R-:W-:-:S03]  /*26b0*/  LOP3.LUT R60, R45, 0xfffffff8, RZ, 0xc0, !PT ;  /* 0xfffffff82d3c7812 */ /* 0x000fc600078ec0ff */
[----:B------:R-:W-:Y:S01]  /*26c0*/  IMAD R59, R154, R5, R8 ;  /* 0x000000059a3b7224 */ /* 0x000fe200078e0208 */
[C---:B------:R-:W-:Y:S01]  /*26d0*/  LOP3.LUT R5, R50.reuse, 0x18, R16, 0xf8, !PT ;  /* 0x0000001832057812 */ /* 0x040fe200078ef810 */
[----:B------:R-:W-:Y:S01]  /*26e0*/  IMAD R13, R13, R52, RZ ;  /* 0x000000340d0d7224 */ /* 0x000fe200078e02ff */
[----:B------:R-:W-:Y:S01]  /*26f0*/  SHF.R.S32.HI R63, RZ, 0x1f, R60 ;  /* 0x0000001fff3f7819 */ /* 0x000fe2000001143c */
[----:B------:R-:W-:Y:S01]  /*2700*/  IMAD.IADD R35, R35, 0x1, R15 ;  /* 0x0000000123237824 */ /* 0x000fe200078e020f */
[-C--:B------:R-:W-:Y:S01]  /*2710*/  LOP3.LUT R4, R5, R54.reuse, RZ, 0x3c, !PT ;  /* 0x0000003605047212 */ /* 0x080fe200078e3cff */
[----:B------:R-:W-:Y:S01]  /*2720*/  IMAD.IADD R37, R15, 0x1, R37 ;  /* 0x000000010f257824 */ /* 0x000fe200078e0225 */
[----:B------:R-:W-:Y:S01]  /*2730*/  LOP3.LUT R5, R50, 0x38, R45, 0xf8, !PT ;  /* 0x0000003832057812 */ /* 0x000fe200078ef82d */
[----:B------:R-:W-:Y:S02]  /*2740*/  IMAD R13, R154, R53, R13 ;  /* 0x000000359a0d7224 */ /* 0x000fe400078e020d */
[----:B------:R-:W-:Y:S01]  /*2750*/  VIADD R53, R16, 0x20 ;  /* 0x0000002010357836 */ /* 0x000fe20000000000 */
[----:B------:R-:W-:Y:S01]  /*2760*/  LOP3.LUT R70, R5, R54, RZ, 0x3c, !PT ;  /* 0x0000003605467212 */ /* 0x000fe200078e3cff */
[----:B------:R-:W-:-:S03]  /*2770*/  IMAD.WIDE.U32 R34, R154, R52, R34 ;  /* 0x000000349a227225 */ /* 0x000fc600078e0022 */
[----:B------:R-:W-:Y:S01]  /*2780*/  ISETP.GE.AND P1, PT, R53, UR4, PT ;  /* 0x0000000435007c0c */ /* 0x000fe2000bf26270 */
[----:B------:R-:W-:-:S04]  /*2790*/  IMAD.WIDE.U32 R36, R154, R52, R36 ;  /* 0x000000349a247225 */ /* 0x000fc800078e0024 */
[----:B------:R-:W-:Y:S02]  /*27a0*/  IMAD.IADD R58, R31, 0x1, R59 ;  /* 0x000000011f3a7824 */ /* 0x000fe400078e023b */
[----:B------:R-:W-:Y:S02]  /*27b0*/  IMAD.SHL.U32 R52, R52, 0x40, RZ ;  /* 0x0000004034347824 */ /* 0x000fe400078e00ff */
[----:B------:R-:W-:Y:S02]  /*27c0*/  IMAD.X R39, R11, 0x1, R0, P2 ;  /* 0x000000010b277824 */ /* 0x000fe400010e0600 */
[----:B------:R-:W-:Y:S02]  /*27d0*/  IMAD R57, R193, 0x200, R4 ;  /* 0x00000200c1397824 */ /* 0x000fe400078e0204 */
[----:B------:R-:W-:Y:S02]  /*27e0*/  IMAD.IADD R59, R59, 0x1, R33 ;  /* 0x000000013b3b7824 */ /* 0x000fe400078e0221 */
[----:B------:R-:W-:-:S02]  /*27f0*/  IMAD.IADD R61, R35, 0x1, R13 ;  /* 0x00000001233d7824 */ /* 0x000fc400078e020d */
[----:B------:R-:W-:Y:S02]  /*2800*/  IMAD.IADD R62, R13, 0x1, R37 ;  /* 0x000000010d3e7824 */ /* 0x000fe400078e0225 */
[----:B------:R-:W-:Y:S02]  /*2810*/  IMAD R70, R193, 0x200, R70 ;  /* 0x00000200c1467824 */ /* 0x000fe400078e0246 */
[----:B------:R-:W-:-:S07]  /*2820*/  IMAD.IADD R71, R29, 0x1, R71 ;  /* 0x000000011d477824 */ /* 0x000fce00078e0247 */
.L_x_1364:
        /* <DEDUP_REMOVED lines=58> */
.L_x_1339:
[----:B------:R-:W-:Y:S05]  /*2bd0*/  BSYNC B1 ;  /* 0x0000000000017941 */ /* 0x000fea0003800000 */
.L_x_1338:
        /* <DEDUP_REMOVED lines=16> */
.L_x_1340:
[----:B------:R-:W-:Y:S01]  /*2ce0*/  IMAD R73, R22, 0x8, R2 ;  /* 0x0000000816497824 */ /* 0x000fe200078e0202 */
[----:B------:R-:W-:Y:S01]  /*2cf0*/  SHF.L.U32 R76, R186, 0x1f, RZ ;  /* 0x0000001fba4c7819 */ /* 0x000fe200000006ff */
[----:B------:R-:W-:Y:S03]  /*2d00*/  BSSY B1, `(.L_x_1341) ;  /* 0x0000003000017945 */ /* 0x000fe60003800000 */
[----:B------:R-:W0:Y:S02]  /*2d10*/  SYNCS.PHASECHK.TRANS64.TRYWAIT P5, [R73+URZ+0x38890], R76 ;  /* 0x0388904c490075a7 */ /* 0x000e2400080a017f */
[----:B0-----:R-:W-:Y:S05]  /*2d20*/  @!P5 BRA `(.L_x_1342) ;  /* 0x000001bc00bcd947 */ /* 0x001fea0003800000 */
.L_x_1637:
[----:B------:R-:W-:Y:S05]  /*2d30*/  BSYNC B1 ;  /* 0x0000000000017941 */ /* 0x000fea0003800000 */
.L_x_1341:
        /* <DEDUP_REMOVED lines=48> */
.L_x_1347:
[----:B------:R-:W-:Y:S05]  /*3040*/  BSYNC B2 ;  /* 0x0000000000027941 */ /* 0x000fea0003800000 */
.L_x_1346:
[----:B--2---:R1:W-:Y:S02]  /*3050*/  STG.E.128 desc[UR42][R12.64], R4 ;  /* 0x000000040c007986 */ /* 0x0043e4000c101d2a */
.L_x_1345:
[----:B------:R-:W-:Y:S05]  /*3060*/  BSYNC B1 ;  /* 0x0000000000017941 */ /* 0x000fea0003800000 */
.L_x_1344:
        /* <DEDUP_REMOVED lines=51> */
.L_x_1349:
[----:B------:R-:W-:Y:S05]  /*33a0*/  BSYNC B1 ;  /* 0x0000000000017941 */ /* 0x000fea0003800000 */
.L_x_1348:
[----:B-1----:R2:W-:Y:S01]  /*33b0*/  STG.E.128 desc[UR42][R12.64+0x40], R4 ;  /* 0x000040040c007986 */ /* 0x0025e2000c101d2a */
[----:B------:R-:W-:Y:S05]  /*33c0*/  BRA `(.L_x_1343) ;  /* 0x0000000c001c7947 */ /* 0x000fea0003800000 */
.L_x_1337:
        /* <DEDUP_REMOVED lines=42> */
.L_x_1350:
[----:B------:R-:W-:Y:S01]  /*3670*/  IMAD R73, R22, 0x8, R2 ;  /* 0x0000000816497824 */ /* 0x000fe200078e0202 */
[----:B------:R-:W-:Y:S01]  /*3680*/  SHF.L.U32 R76, R186, 0x1f, RZ ;  /* 0x0000001fba4c7819 */ /* 0x000fe200000006ff */
[----:B------:R-:W-:Y:S03]  /*3690*/  BSSY B1, `(.L_x_1351) ;  /* 0x0000003000017945 */ /* 0x000fe60003800000 */
[----:B------:R-:W0:Y:S02]  /*36a0*/  SYNCS.PHASECHK.TRANS64.TRYWAIT P5, [R73+URZ+0x38890], R76 ;  /* 0x0388904c490075a7 */ /* 0x000e2400080a017f */
[----:B0-----:R-:W-:Y:S05]  /*36b0*/  @!P5 BRA `(.L_x_1352) ;  /* 0x000001b4006cd947 */ /* 0x001fea0003800000 */
.L_x_1638:
[----:B------:R-:W-:Y:S05]  /*36c0*/  BSYNC B1 ;  /* 0x0000000000017941 */ /* 0x000fea0003800000 */
.L_x_1351:
        /* <DEDUP_REMOVED lines=115> */
.L_x_1354:
[----:B------:R-:W-:Y:S05]  /*3e00*/  BSYNC B1 ;  /* 0x0000000000017941 */ /* 0x000fea0003800000 */
.L_x_1353:
        /* <DEDUP_REMOVED lines=10> */
.L_x_1336:
[----:B------:R-:W-:-:S06]  /*3eb0*/  UISETP.NE.AND UP0, UPT, UR37, 0x3, UPT ;  /* 0x000000032500788c */ /* 0x000fcc000bf05270 */
[----:B------:R-:W-:-:S13]  /*3ec0*/  PLOP3.LUT P3, PT, PT, PT, UP0, 0x80, 0x0 ;  /* 0x000000000000781c */ /* 0x000fda0003f6f008 */
[----:B------:R-:W-:Y:S05]  /*3ed0*/  @!P3 BRA `(.L_x_1355) ;  /* 0x000000000004b947 */ /* 0x000fea0003800000 */
[----:B------:R-:W-:Y:S01]  /*3ee0*/  BPT.TRAP 0x1 ;  /* 0x000000040000795c */ /* 0x000fe20000300000 */
.L_x_1355:
[----:B------:R-:W-:Y:S01]  /*3ef0*/  IMAD R73, R22, 0x8, R2 ;  /* 0x0000000816497824 */ /* 0x000fe200078e0202 */
[----:B------:R-:W-:Y:S01]  /*3f00*/  SHF.L.U32 R76, R186, 0x1f, RZ ;  /* 0x0000001fba4c7819 */ /* 0x000fe200000006ff */
[----:B------:R-:W-:Y:S01]  /*3f10*/  IMAD R74, R40, -0x40, R42 ;  /* 0xffffffc0284a7824 */ /* 0x000fe200078e022a */
[----:B------:R-:W-:Y:S02]  /*3f20*/  BSSY B1, `(.L_x_1356) ;  /* 0x0000004000017945 */ /* 0x000fe40003800000 */
[----:B------:R-:W0:Y:S02]  /*3f30*/  SYNCS.PHASECHK.TRANS64.TRYWAIT P4, [R73+URZ+0x38890], R76 ;  /* 0x0388904c490075a7 */ /* 0x000e24000808017f */
[----:B------:R-:W-:Y:S01]  /*3f40*/  VIMNMX R74, R74, 0x40, PT ;  /* 0x000000404a4a7848 */ /* 0x000fe20003fe0100 */
[----:B0-----:R-:W-:Y:S06]  /*3f50*/  @!P4 BRA `(.L_x_1357) ;  /* 0x000001ac0058c947 */ /* 0x001fec0003800000 */
.L_x_1639:
[----:B------:R-:W-:Y:S05]  /*3f60*/  BSYNC B1 ;  /* 0x0000000000017941 */ /* 0x000fea0003800000 */
.L_x_1356:
        /* <DEDUP_REMOVED lines=13> */
.L_x_1343:
[----:B------:R-:W-:Y:S05]  /*4040*/  BSYNC B0 ;  /* 0x0000000000007941 */ /* 0x000fea0003800000 */
.L_x_1335:
        /* <DEDUP_REMOVED lines=17> */
.L_x_1359:
[----:B------:R-:W-:Y:S05]  /*4160*/  BSYNC B0 ;  /* 0x0000000000007941 */ /* 0x000fea0003800000 */
.L_x_1358:
[----:B------:R-:W2:Y:S01]  /*4170*/  SYNCS.PHASECHK.TRANS64.TRYWAIT P3, [R73+URZ+0x388b0], R76 ;  /* 0x0388b04c490075a7 */ /* 0x000ea2000806017f */
[----:B------:R-:W-:Y:S04]  /*4180*/  BSSY B0, `(.L_x_1360) ;  /* 0x0000002000007945 */ /* 0x000fe80003800000 */
[----:B--2---:R-:W-:Y:S05]  /*4190*/  @!P3 BRA `(.L_x_1361) ;  /* 0x000001a800dcb947 */ /* 0x004fea0003800000 */
.L_x_1640:
[----:B------:R-:W-:Y:S05]  /*41a0*/  BSYNC B0 ;  /* 0x0000000000007941 */ /* 0x000fea0003800000 */
.L_x_1360:
        /* <DEDUP_REMOVED lines=83> */
.L_x_1363:
[----:B------:R-:W-:Y:S05]  /*46e0*/  BSYNC B0 ;  /* 0x0000000000007941 */ /* 0x000fea0003800000 */
.L_x_1362:
        /* <DEDUP_REMOVED lines=16> */
[----:B--2---:R-:W-:Y:S06]  /*47f0*/  @P2 BRA `(.L_x_1364) ;  /* 0xffffffe0000c2947 */ /* 0x004fec000383ffff */
.L_x_1330:
[----:B------:R-:W-:Y:S04]  /*4800*/  BSSY B0, `(.L_x_1365) ;  /* 0x0000004000007945 */ /* 0x000fe80003800000 */
[----:B------:R-:W-:Y:S05]  /*4810*/  @P3 BRA `(.L_x_1366) ;  /* 0x0000000000083947 */ /* 0x000fea0003800000 */
[----:B------:R-:W1:Y:S02]  /*4820*/  FENCE.VIEW.ASYNC.G ;  /* 0x00000000000073c6 */ /* 0x000e640000000100 */
[----:B-1----:R-:W-:Y:S06]  /*4830*/  BAR.ARV 0xc, 0x180 ;  /* 0x0306000000007b1d */ /* 0x002fec0000002000 */
.L_x_1366:
[----:B------:R-:W-:Y:S05]  /*4840*/  BSYNC B0 ;  /* 0x0000000000007941 */ /* 0x000fea0003800000 */
.L_x_1365:
        /* <DEDUP_REMOVED lines=37> */
.L_x_1370:
[----:B------:R-:W-:Y:S05]  /*4aa0*/  BSYNC B0 ;  /* 0x0000000000007941 */ /* 0x000fea0003800000 */
.L_x_1369:
[-C--:B------:R-:W-:Y:S01]  /*4ab0*/  IMAD R0, R221, R5.reuse, RZ ;  /* 0x00000005dd007224 */ /* 0x080fe200078e02ff */
[----:B------:R-:W-:Y:S01]  /*4ac0*/  PLOP3.LUT P0, PT, PT, PT, PT, 0x80, 0x0 ;  /* 0x000000000000781c */ /* 0x000fe20003f0f070 */
[----:B------:R-:W-:Y:S01]  /*4ad0*/  IMAD.MOV.U32 R3, RZ, RZ, RZ ;  /* 0x000000ffff037224 */ /* 0x000fe200078e00ff */
[----:B------:R-:W-:Y:S01]  /*4ae0*/  CS2R R150, SRZ ;  /* 0x0000000000967805 */ /* 0x000fe2000001ff00 */
[----:B---3--:R-:W-:Y:S01]  /*4af0*/  IMAD.MOV.U32 R14, RZ, RZ, RZ ;  /* 0x000000ffff0e7224 */ /* 0x008fe200078e00ff */
        /* <DEDUP_REMOVED lines=66> */
[----:B0-----:R-:W2:Y:S01]  /*4f20*/  LDL R6, [R1+0x40] ;  /* 0x0000400001067983 */ /* 0x001ea20000100800 */
[----:B------:R-:W-:Y:S01]  /*4f30*/  IMAD.MOV.U32 R7, RZ, RZ, 0x40000040 ;  /* 0x40000040ff077424 */ /* 0x000fe200078e00ff */
[----:B------:R-:W-:Y:S01]  /*4f40*/  BSSY B0, `(.L_x_1372) ;  /* 0x0000100000007945 */ /* 0x000fe20003800000 */
[----:B------:R-:W-:Y:S01]  /*4f50*/  IMAD.MOV.U32 R9, RZ, RZ, 0x40000040 ;  /* 0x40000040ff097424 */ /* 0x000fe200078e00ff */
[----:B------:R-:W-:Y:S01]  /*4f60*/  BAR.SYNC.DEFER_BLOCKING 0xe, 0x100 ;  /* 0x0384000000007b1d */ /* 0x000fe20000010000 */
[----:B------:R-:W-:Y:S01]  /*4f70*/  IMAD.MOV.U32 R11, RZ, RZ, 0x40000040 ;  /* 0x40000040ff0b7424 */ /* 0x000fe200078e00ff */
[----:B------:R-:W-:Y:S01]  /*4f80*/  R2UR UR5, R7 ;  /* 0x00000000070572ca */ /* 0x000fe200000e0000 */
[----:B------:R-:W-:Y:S01]  /*4f90*/  IMAD.MOV.U32 R13, RZ, RZ, 0x40000040 ;  /* 0x40000040ff0d7424 */ /* 0x000fe200078e00ff */
[----:B------:R-:W-:Y:S01]  /*4fa0*/  R2UR UR7, R9 ;  /* 0x00000000090772ca */ /* 0x000fe200000e0000 */
[----:B------:R-:W-:Y:S02]  /*4fb0*/  IMAD.MOV.U32 R9, RZ, RZ, 0x40000040 ;  /* 0x40000040ff097424 */ /* 0x000fe400078e00ff */
[----:B------:R-:W-:Y:S01]  /*4fc0*/  VIADD R4, R4, 0xfffffffe ;  /* 0xfffffffe04047836 */ /* 0x000fe20000000000 */
[----:B------:R-:W0:Y:S02]  /*4fd0*/  S2R R14, SR_TID.X ;  /* 0x00000000000e7919 */ /* 0x000e240000002100 */
[----:B------:R-:W-:Y:S01]  /*4fe0*/  R2UR UR15, R9 ;  /* 0x00000000090f72ca */ /* 0x000fe200000e0000 */
[----:B------:R-:W-:Y:S01]  /*4ff0*/  IMAD.MOV.U32 R9, RZ, RZ, 0x40000040 ;  /* 0x40000040ff097424 */ /* 0x000fe200078e00ff */
[----:B------:R-:W-:-:S04]  /*5000*/  ISETP.GE.AND P0, PT, R4, R0, PT ;  /* 0x000000000400720c */ /* 0x000fc80003f06270 */
[----:B------:R-:W-:Y:S01]  /*5010*/  R2UR UR13, R9 ;  /* 0x00000000090d72ca */ /* 0x000fe200000e0000 */
[----:B------:R-:W-:Y:S01]  /*5020*/  WARPGROUP.ARRIVE ;  /* 0x00000000000079c5 */ /* 0x000fe20000000000 */
[----:B0-----:R-:W-:-:S04]  /*5030*/  LOP3.LUT R14, R14, 0x7f, RZ, 0xc0, !PT ;  /* 0x0000007f0e0e7812 */ /* 0x001fc800078ec0ff */
[----:B------:R-:W-:Y:S01]  /*5040*/  ISETP.NE.AND P2, PT, R14, RZ, PT ;  /* 0x000000ff0e00720c */ /* 0x000fe20003f45270 */
[----:B--2---:R-:W0:Y:S02]  /*5050*/  SHFL.IDX PT, R3, R6, RZ, 0x1f ;  /* 0x00001fff06037589 */ /* 0x004e2400000e0000 */
[----:B0-----:R-:W-:-:S04]  /*5060*/  LEA.HI R5, R3, R3, RZ, 0x1 ;  /* 0x0000000303057211 */ /* 0x001fc800078f08ff */
[----:B------:R-:W-:Y:S01]  /*5070*/  LOP3.LUT R6, R5, 0x1fffe, RZ, 0xc0, !PT ;  /* 0x0001fffe05067812 */ /* 0x000fe200078ec0ff */
[----:B------:R-:W-:-:S04]  /*5080*/  VIADD R5, R2, 0x36400 ;  /* 0x0003640002057836 */ /* 0x000fc80000000000 */
[----:B------:R-:W-:Y:S01]  /*5090*/  IMAD.IADD R3, R3, 0x1, -R6 ;  /* 0x0000000103037824 */ /* 0x000fe200078e0a06 */
[----:B------:R-:W-:-:S03]  /*50a0*/  SHF.R.U32.HI R5, RZ, 0x4, R5 ;  /* 0x00000004ff057819 */ /* 0x000fc60000011605 */
[----:B------:R-:W-:Y:S01]  /*50b0*/  IMAD R3, R3, 0x8000, R2 ;  /* 0x0000800003037824 */ /* 0x000fe200078e0202 */
[----:B------:R-:W-:-:S03]  /*50c0*/  LOP3.LUT R5, R5, 0x3fff, RZ, 0xc0, !PT ;  /* 0x00003fff05057812 */ /* 0x000fc600078ec0ff */
[----:B------:R-:W-:Y:S01]  /*50d0*/  VIADD R3, R3, 0x400 ;  /* 0x0000040003037836 */ /* 0x000fe20000000000 */
[----:B------:R-:W-:Y:S01]  /*50e0*/  LOP3.LUT R6, R5, 0x10000, RZ, 0xfc, !PT ;  /* 0x0001000005067812 */ /* 0x000fe200078efcff */
[----:B------:R-:W-:-:S03]  /*50f0*/  @!P2 IMAD R5, R18, 0x8, R2 ;  /* 0x000000081205a824 */ /* 0x000fc600078e0202 */
[----:B------:R-:W-:Y:S01]  /*5100*/  SHF.R.U32.HI R3, RZ, 0x4, R3 ;  /* 0x00000004ff037819 */ /* 0x000fe20000011603 */
[C---:B------:R-:W-:Y:S01]  /*5110*/  VIADD R12, R6.reuse, 0x2 ;  /* 0x00000002060c7836 */ /* 0x040fe20000000000 */
[----:B------:R-:W-:Y:S01]  /*5120*/  R2UR UR4, R6 ;  /* 0x00000000060472ca */ /* 0x000fe200000e0000 */
[----:B------:R-:W-:Y:S01]  /*5130*/  @!P2 VIADD R5, R5, 0x38860 ;  /* 0x000388600505a836 */ /* 0x000fe20000000000 */
[----:B------:R-:W-:-:S04]  /*5140*/  LOP3.LUT R3, R3, 0x3fff, RZ, 0xc0, !PT ;  /* 0x00003fff03037812 */ /* 0x000fc800078ec0ff */
[----:B------:R-:W-:Y:S02]  /*5150*/  LOP3.LUT R3, R3, 0x2000000, RZ, 0xfc, !PT ;  /* 0x0200000003037812 */ /* 0x000fe400078efcff */
[----:B------:R-:W-:-:S03]  /*5160*/  @!P2 PRMT R5, RZ, 0x654, R5 ;  /* 0x00000654ff05a816 */ /* 0x000fc60000000005 */
[----:B------:R-:W-:-:S04]  /*5170*/  IMAD R8, R18, 0x1000, R3 ;  /* 0x0000100012087824 */ /* 0x000fc800078e0203 */
[C---:B------:R-:W-:Y:S01]  /*5180*/  VIADD R10, R8.reuse, 0x80 ;  /* 0x00000080080a7836 */ /* 0x040fe20000000000 */
[----:B------:R-:W-:-:S13]  /*5190*/  R2UR UR6, R8 ;  /* 0x00000000080672ca */ /* 0x000fda00000e0000 */
[----:B------:R-:W-:Y:S01]  /*51a0*/  HGMMA.64x256x16.F32 R24, gdesc[UR4].tnspB, RZ, !UPT, gsb0 ;  /* 0x43e00000041879f0 */ /* 0x000fe2000c0008ff */
[----:B------:R-:W-:Y:S01]  /*51b0*/  R2UR UR6, R10 ;  /* 0x000000000a0672ca */ /* 0x000fe200000e0000 */
[----:B------:R-:W-:Y:S01]  /*51c0*/  VIADD R10, R8, 0x100 ;  /* 0x00000100080a7836 */ /* 0x000fe20000000000 */
[----:B------:R-:W-:Y:S01]  /*51d0*/  R2UR UR7, R11 ;  /* 0x000000000b0772ca */ /* 0x000fe200000e0000 */
[----:B------:R-:W-:Y:S01]  /*51e0*/  IMAD.MOV.U32 R11, RZ, RZ, 0x40000040 ;  /* 0x40000040ff0b7424 */ /* 0x000fe200078e00ff */
[----:B------:R-:W-:Y:S01]  /*51f0*/  R2UR UR4, R12 ;  /* 0x000000000c0472ca */ /* 0x000fe200000e0000 */
[----:B------:R-:W-:Y:S01]  /*5200*/  VIADD R8, R8, 0x180 ;  /* 0x0000018008087836 */ /* 0x000fe20000000000 */
[----:B------:R-:W-:Y:S02]  /*5210*/  R2UR UR5, R13 ;  /* 0x000000000d0572ca */ /* 0x000fe400000e0000 */
[----:B------:R-:W-:Y:S01]  /*5220*/  R2UR UR10, R10 ;  /* 0x000000000a0a72ca */ /* 0x000fe200000e0000 */
[----:B------:R-:W-:Y:S01]  /*5230*/  VIADD R10, R6, 0x4 ;  /* 0x00000004060a7836 */ /* 0x000fe20000000000 */
[----:B------:R-:W-:Y:S01]  /*5240*/  R2UR UR11, R11 ;  /* 0x000000000b0b72ca */ /* 0x000fe200000e0000 */
[----:B------:R-:W-:Y:S01]  /*5250*/  IMAD.MOV.U32 R11, RZ, RZ, 0x40000040 ;  /* 0x40000040ff0b7424 */ /* 0x000fe200078e00ff */
[----:B------:R-:W-:Y:S01]  /*5260*/  R2UR UR14, R8 ;  /* 0x00000000080e72ca */ /* 0x000fe200000e0000 */
[----:B------:R-:W-:Y:S01]  /*5270*/  VIADD R8, R6, 0x6 ;  /* 0x0000000606087836 */ /* 0x000fe20000000000 */
[----:B------:R-:W-:-:S02]  /*5280*/  R2UR UR8, R10 ;  /* 0x000000000a0872ca */ /* 0x000fc400000e0000 */
[----:B------:R-:W-:Y:S02]  /*5290*/  R2UR UR9, R11 ;  /* 0x000000000b0972ca */ /* 0x000fe400000e0000 */
[----:B------:R-:W-:Y:S01]  /*52a0*/  R2UR UR12, R8 ;  /* 0x00000000080c72ca */ /* 0x000fe200000e0000 */
        /* <DEDUP_REMOVED lines=15> */
[----:B------:R-:W-:-:S07]  /*53a0*/  IMAD.MOV.U32 R20, RZ, RZ, R4 ;  /* 0x000000ffff147224 */ /* 0x000fce00078e0004 */
.L_x_1374:
[----:B------:R-:W-:Y:S01]  /*53b0*/  BAR.SYNC.DEFER_BLOCKING 0xe, 0x100 ;  /* 0x0384000000007b1d */ /* 0x000fe20000010000 */
[----:B-1----:R-:W-:Y:S01]  /*53c0*/  IMAD R4, R18, 0x40, R190 ;  /* 0x0000004012047824 */ /* 0x002fe200078e02be */
[----:B------:R-:W-:Y:S01]  /*53d0*/  R2UR UR4, R6 ;  /* 0x00000000060472ca */ /* 0x000fe200000e0000 */
[----:B------:R-:W-:Y:S01]  /*53e0*/  VIADD R18, R18, 0x1 ;  /* 0x0000000112127836 */ /* 0x000fe20000000000 */
[----:B------:R-:W-:Y:S01]  /*53f0*/  R2UR UR5, R7 ;  /* 0x00000000070572ca */ /* 0x000fe200000e0000 */
[----:B------:R-:W-:Y:S02]  /*5400*/  IMAD R4, R4, 0x4, R2 ;  /* 0x0000000404047824 */ /* 0x000fe400078e0202 */
[----:B------:R-:W-:Y:S01]  /*5410*/  IMAD.MOV.U32 R15, RZ, RZ, 0x40000040 ;  /* 0x40000040ff0f7424 */ /* 0x000fe200078e00ff */
[----:B------:R-:W-:-:S04]  /*5420*/  ISETP.NE.AND P0, PT, R18, 0x2, PT ;  /* 0x000000021200780c */ /* 0x000fc80003f05270 */
[----:B------:R-:W-:Y:S01]  /*5430*/  SEL R18, R18, RZ, P0 ;  /* 0x000000ff12127207 */ /* 0x000fe20000000000 */
[----:B0-----:R-:W0:Y:S04]  /*5440*/  LDS R5, [R4+0x38400] ;  /* 0x0384000004057984 */ /* 0x001e280000000800 */
        /* <DEDUP_REMOVED lines=129> */
[----:B------:R-:W-:-:S02]  /*5c60*/  IMAD R4, R18, 0x1000, R3 ;  /* 0x0000100012047824 */ /* 0x000fc400078e0203 */
[----:B------:R-:W-:Y:S02]  /*5c70*/  IMAD.MOV.U32 R5, RZ, RZ, 0x40000040 ;  /* 0x40000040ff057424 */ /* 0x000fe400078e00ff */
[C---:B------:R-:W-:Y:S01]  /*5c80*/  VIADD R14, R4.reuse, 0x80 ;  /* 0x00000080040e7836 */ /* 0x040fe20000000000 */
[----:B------:R-:W-:Y:S01]  /*5c90*/  R2UR UR6, R4 ;  /* 0x00000000040672ca */ /* 0x000fe200000e0000 */
[----:B------:R-:W-:Y:S01]  /*5ca0*/  WARPGROUP.ARRIVE ;  /* 0x00000000000079c5 */ /* 0x000fe20000000000 */
[----:B------:R-:W-:Y:S01]  /*5cb0*/  R2UR UR7, R5 ;  /* 0x00000000050772ca */ /* 0x000fe200000e0000 */
[----:B------:R-:W-:-:S12]  /*5cc0*/  IMAD.MOV.U32 R5, RZ, RZ, 0x40000040 ;  /* 0x40000040ff057424 */ /* 0x000fd800078e00ff */
[----:B------:R-:W-:Y:S01]  /*5cd0*/  HGMMA.64x256x16.F32 R24, gdesc[UR4].tnspB, R24, gsb0 ;  /* 0x43e00000041879f0 */ /* 0x000fe20008000818 */
[----:B------:R-:W-:Y:S01]  /*5ce0*/  R2UR UR6, R14 ;  /* 0x000000000e0672ca */ /* 0x000fe200000e0000 */
[----:B------:R-:W-:Y:S01]  /*5cf0*/  VIADD R14, R4, 0x100 ;  /* 0x00000100040e7836 */ /* 0x000fe20000000000 */
[----:B------:R-:W-:Y:S01]  /*5d00*/  R2UR UR7, R15 ;  /* 0x000000000f0772ca */ /* 0x000fe200000e0000 */
[----:B------:R-:W-:Y:S01]  /*5d10*/  IMAD.MOV.U32 R15, RZ, RZ, 0x40000040 ;  /* 0x40000040ff0f7424 */ /* 0x000fe200078e00ff */
[----:B------:R-:W-:Y:S01]  /*5d20*/  R2UR UR4, R12 ;  /* 0x000000000c0472ca */ /* 0x000fe200000e0000 */
[----:B------:R-:W-:Y:S01]  /*5d30*/  VIADD R4, R4, 0x180 ;  /* 0x0000018004047836 */ /* 0x000fe20000000000 */
[----:B------:R-:W-:Y:S01]  /*5d40*/  R2UR UR5, R13 ;  /* 0x000000000d0572ca */ /* 0x000fe200000e0000 */
[----:B------:R-:W-:Y:S02]  /*5d50*/  WARPGROUP.DEPBAR.LE gsb0, 0x0 ;  /* 0x00008000000079c5 */ /* 0x000fe40000010000 */
[----:B------:R-:W-:-:S15]  /*5d60*/  WARPGROUP.ARRIVE ;  /* 0x00000000000079c5 */ /* 0x000fde0000000000 */
[----:B------:R-:W-:-:S03]  /*5d70*/  NOP ;  /* 0x0000000000007918 */ /* 0x000fc60000000000 */
        /* <DEDUP_REMOVED lines=10> */
[----:B------:R-:W-:Y:S01]  /*5e20*/  IMAD.MOV.U32 R4, RZ, RZ, R20 ;  /* 0x000000ffff047224 */ /* 0x000fe200078e0014 */
[----:B------:R-:W-:Y:S01]  /*5e30*/  R2UR UR7, R5 ;  /* 0x00000000050772ca */ /* 0x000fe200000e0000 */
[----:B------:R-:W-:Y:S01]  /*5e40*/  VIADD R20, R20, 0xffffffff ;  /* 0xffffffff14147836 */ /* 0x000fe20000000000 */
[----:B------:R-:W-:Y:S02]  /*5e50*/  R2UR UR4, R8 ;  /* 0x00000000080472ca */ /* 0x000fe400000e0000 */
[----:B------:R-:W-:Y:S02]  /*5e60*/  R2UR UR5, R9 ;  /* 0x00000000090572ca */ /* 0x000fe400000e0000 */
[----:B------:R-:W-:Y:S02]  /*5e70*/  ISETP.GT.AND P1, PT, R4, R0, PT ;  /* 0x000000000400720c */ /* 0x000fe40003f24270 */
[----:B------:R-:W-:-:S04]  /*5e80*/  SEL R4, RZ, 0x1, P0 ;  /* 0x00000001ff047807 */ /* 0x000fc80000000000 */
[----:B------:R-:W-:Y:S01]  /*5e90*/  LOP3.LUT R23, R23, R4, RZ, 0x3c, !PT ;  /* 0x0000000417177212 */ /* 0x000fe200078e3cff */
[----:B------:R-:W-:-:S04]  /*5ea0*/  @!P2 IMAD R4, R18, 0x8, R2 ;  /* 0x000000081204a824 */ /* 0x000fc800078e0202 */
[----:B------:R-:W-:-:S05]  /*5eb0*/  @!P2 VIADD R4, R4, 0x38860 ;  /* 0x000388600404a836 */ /* 0x000fca0000000000 */
[----:B------:R-:W-:Y:S01]  /*5ec0*/  @!P2 PRMT R4, RZ, 0x654, R4 ;  /* 0x00000654ff04a816 */ /* 0x000fe20000000004 */
[----:B------:R-:W-:Y:S02]  /*5ed0*/  WARPGROUP.DEPBAR.LE gsb0, 0x0 ;  /* 0x00008000000079c5 */ /* 0x000fe40000010000 */
[----:B------:R-:W-:-:S06]  /*5ee0*/  WARPGROUP.ARRIVE ;  /* 0x00000000000079c5 */ /* 0x000fcc0000000000 */
[----:B------:R-:W-:Y:S03]  /*5ef0*/  HGMMA.64x256x16.F32 R24, gdesc[UR4].tnspB, R24, gsb0 ;  /* 0x43e00000041879f0 */ /* 0x000fe60008000818 */
[----:B------:R-:W-:Y:S02]  /*5f00*/  WARPGROUP.DEPBAR.LE gsb0, 0x0 ;  /* 0x00008000000079c5 */ /* 0x000fe40000010000 */
[----:B------:R-:W-:Y:S06]  /*5f10*/  BAR.ARV 0xf, 0x100 ;  /* 0x03c4000000007b1d */ /* 0x000fec0000002000 */
[----:B------:R1:W-:Y:S01]  /*5f20*/  @!P2 SYNCS.ARRIVE.TRANS64.RED.A1T0 RZ, [R4+URZ], RZ ;  /* 0x000000ff04ffa9a7 */ /* 0x0003e2000810043f */
[----:B------:R-:W-:Y:S05]  /*5f30*/  @P1 BRA `(.L_x_1374) ;  /* 0xfffffff4001c1947 */ /* 0x000fea000383ffff */
.L_x_1373:
[----:B------:R-:W-:Y:S05]  /*5f40*/  BSYNC B0 ;  /* 0x0000000000007941 */ /* 0x000fea0003800000 */
.L_x_1372:
        /* <DEDUP_REMOVED lines=9> */
[----:B------:R-:W2:Y:S04]  /*5fe0*/  LDS R2, [R0+0x38400] ;  /* 0x0384000000027984 */ /* 0x000ea80000000800 */
[----:B------:R-:W3:Y:S01]  /*5ff0*/  LDS R0, [R0+0x38420] ;  /* 0x0384200000007984 */ /* 0x000ee20000000800 */
[-C--:B--2---:R-:W-:Y:S01]  /*6000*/  FMUL.FTZ R24, R24, R2.reuse ;  /* 0x0000000218187220 */ /* 0x084fe20000410000 */
        /* <DEDUP_REMOVED lines=131> */
.L_x_1368:
[----:B------:R-:W2:Y:S01]  /*6840*/  LDL R0, [R1+0x14] ;  /* 0x0000140001007983 */ /* 0x000ea20000100800 */
[----:B------:R-:W-:Y:S01]  /*6850*/  BSSY B0, `(.L_x_1375) ;  /* 0x000001f000007945 */ /* 0x000fe20003800000 */
[----:B--2---:R-:W-:Y:S01]  /*6860*/  LOP3.LUT P1, RZ, R0, 0x2, RZ, 0xc0, !PT ;  /* 0x0000000200ff7812 */ /* 0x004fe2000782c0ff */
[----:B------:R-:W-:-:S12]  /*6870*/  IMAD.MOV.U32 R0, RZ, RZ, RZ ;  /* 0x000000ffff007224 */ /* 0x000fd800078e00ff */
[----:B------:R-:W-:Y:S05]  /*6880*/  @!P1 BRA `(.L_x_1376) ;  /* 0x00000000006c9947 */ /* 0x000fea0003800000 */
[-C--:B------:R-:W-:Y:S02]  /*6890*/  IABS R3, R9.reuse ;  /* 0x0000000900037213 */ /* 0x080fe40000000000 */
[----:B------:R-:W-:Y:S02]  /*68a0*/  IADD3 R0, R168, -0x1, R9 ;  /* 0xffffffffa8007810 */ /* 0x000fe40007ffe009 */
[----:B0-----:R-:W0:Y:S01]  /*68b0*/  I2F.RP R6, R3 ;  /* 0x0000000300067306 */ /* 0x001e220000209400 */
        /* <DEDUP_REMOVED lines=24> */
.L_x_1376:
[----:B------:R-:W-:Y:S05]  /*6a40*/  BSYNC B0 ;  /* 0x0000000000007941 */ /* 0x000fea0003800000 */
.L_x_1375:
        /* <DEDUP_REMOVED lines=73> */
[----:B--2---:R-:W1:Y:S02]  /*6ee0*/  SHFL.IDX PT, R0, R4, RZ, 0x1f ;  /* 0x00001fff04007589 */ /* 0x004e6400000e0000 */
        /* <DEDUP_REMOVED lines=26> */
.L_x_1378:
[----:B------:R-:W-:Y:S05]  /*7090*/  BSYNC B6 ;  /* 0x0000000000067941 */ /* 0x000fea0003800000 */
.L_x_1377:
        /* <DEDUP_REMOVED lines=12> */
.L_x_1382:
[----:B--2---:R2:W3:Y:S02]  /*7160*/  SYNCS.PHASECHK.TRANS64.TRYWAIT P0, [R2+URZ+0x38800], R3 ;  /* 0x03880003020075a7 */ /* 0x0044e4000800017f */
[----:B---3--:R-:W-:Y:S05]  /*7170*/  @!P0 NANOSLEEP.SYNCS 0x989680 ;  /* 0x009896800000895d */ /* 0x008fea0003900000 */
[----:B------:R-:W3:Y:S02]  /*7180*/  @!P0 SYNCS.PHASECHK.TRANS64 P0, [R2+URZ+0x38800], R3 ;  /* 0x03880003020085a7 */ /* 0x000ee4000800007f */
[----:B---3--:R-:W-:Y:S05]  /*7190*/  @!P0 BRA `(.L_x_1382) ;  /* 0xfffffffc00f08947 */ /* 0x008fea000383ffff */
.L_x_1381:
[----:B------:R-:W-:Y:S05]  /*71a0*/  BSYNC B0 ;  /* 0x0000000000007941 */ /* 0x000fea0003800000 */
.L_x_1380:
[----:B------:R-:W-:Y:S05]  /*71b0*/  BRA `(.L_x_1383) ;  /* 0x0000002000ac7947 */ /* 0x000fea0003800000 */
.L_x_1379:
[----:B-----5:R-:W-:Y:S01]  /*71c0*/  SHF.R.S32.HI R0, RZ, 0x1f, R154 ;  /* 0x0000001fff007819 */ /* 0x020fe2000001149a */
[----:B------:R-:W-:Y:S01]  /*71d0*/  VIADD R4, R2, 0x20400 ;  /* 0x0002040002047836 */ /* 0x000fe20000000000 */
[----:B------:R-:W-:Y:S01]  /*71e0*/  ULDC.64 UR4, c[0x0][0x3f8] ;  /* 0x0000fe0000047ab9 */ /* 0x000fe20000000a00 */
[----:B------:R-:W-:Y:S01]  /*71f0*/  ULDC.64 UR6, c[0x0][0x408] ;  /* 0x0001020000067ab9 */ /* 0x000fe20000000a00 */
[----:B------:R-:W-:Y:S01]  /*7200*/  BSSY B6, `(.L_x_1384) ;  /* 0x0000021000067945 */ /* 0x000fe20003800000 */
[----:B------:R-:W-:Y:S01]  /*7210*/  IMAD R3, R0, UR4, RZ ;  /* 0x0000000400037c24 */ /* 0x000fe2000f8e02ff */
[----:B------:R-:W-:Y:S01]  /*7220*/  LOP3.LUT P0, RZ, R4, 0x3ff, RZ, 0xc0, !PT ;  /* 0x000003ff04ff7812 */ /* 0x000fe2000780c0ff */
[----:B------:R-:W-:Y:S02]  /*7230*/  IMAD R9, R0, UR6, RZ ;  /* 0x0000000600097c24 */ /* 0x000fe4000f8e02ff */
[----:B------:R-:W-:-:S04]  /*7240*/  IMAD.WIDE.U32 R4, R154, UR4, RZ ;  /* 0x000000049a047c25 */ /* 0x000fc8000f8e00ff */
[C---:B------:R-:W-:Y:S01]  /*7250*/  IMAD R3, R154.reuse, UR5, R3 ;  /* 0x000000059a037c24 */ /* 0x040fe2000f8e0203 */
[----:B------:R-:W-:Y:S01]  /*7260*/  ULDC.64 UR4, c[0x0][0x3e8] ;  /* 0x0000fa0000047ab9 */ /* 0x000fe20000000a00 */
[----:B0-----:R-:W-:Y:S01]  /*7270*/  IMAD.WIDE.U32 R6, R154, UR6, RZ ;  /* 0x000000069a067c25 */ /* 0x001fe2000f8e00ff */
        /* <DEDUP_REMOVED lines=25> */
.L_x_1385:
[----:B------:R-:W-:Y:S05]  /*7410*/  BSYNC B6 ;  /* 0x0000000000067941 */ /* 0x000fea0003800000 */
.L_x_1384:
        /* <DEDUP_REMOVED lines=10> */
[----:B0-----:R-:W4:Y:S02]  /*74c0*/  SHFL.IDX PT, R27, R27, RZ, 0x1c1f ;  /* 0x001c1fff1b1b7589 */ /* 0x001f2400000e0000 */
.L_x_1646:
[----:B------:R-:W-:Y:S01]  /*74d0*/  ULDC UR4, c[0x0][0x448] ;  /* 0x0001120000047ab9 */ /* 0x000fe20000000800 */
[----:B------:R-:W-:Y:S01]  /*74e0*/  IMAD.SHL.U32 R0, R188, 0x40, RZ ;  /* 0x00000040bc007824 */ /* 0x000fe200078e00ff */
[----:B------:R-:W-:Y:S01]  /*74f0*/  BSSY B1, `(.L_x_1389) ;  /* 0x0000027000017945 */ /* 0x000fe20003800000 */
[----:B------:R-:W-:Y:S01]  /*7500*/  IMAD R28, R155, UR4, RZ ;  /* 0x000000049b1c7c24 */ /* 0x000fe2000f8e02ff */
[----:B------:R-:W-:Y:S02]  /*7510*/  CS2R R8, SRZ ;  /* 0x0000000000087805 */ /* 0x000fe4000001ff00 */
[----:B------:R-:W-:Y:S02]  /*7520*/  LOP3.LUT R7, R0, 0x1c0, RZ, 0xc0, !PT ;  /* 0x000001c000077812 */ /* 0x000fe400078ec0ff */
[----:B------:R-:W-:Y:S01]  /*7530*/  ISETP.GE.AND P0, PT, R5, R28, PT ;  /* 0x0000001c0500720c */ /* 0x000fe20003f06270 */
[----:B------:R-:W-:Y:S01]  /*7540*/  IMAD R28, R153, -0x40, R28 ;  /* 0xffffffc0991c7824 */ /* 0x000fe200078e021c */
[----:B------:R-:W-:-:S02]  /*7550*/  LEA.HI R0, R220, R220, RZ, 0x1 ;  /* 0x000000dcdc007211 */ /* 0x000fc400078f08ff */
[----:B------:R-:W-:Y:S02]  /*7560*/  LOP3.LUT R4, R7, 0x18, R16, 0xf8, !PT ;  /* 0x0000001807047812 */ /* 0x000fe400078ef810 */
[----:B------:R-:W-:Y:S02]  /*7570*/  LOP3.LUT R11, R0, 0xfffffffe, RZ, 0xc0, !PT ;  /* 0xfffffffe000b7812 */ /* 0x000fe400078ec0ff */
[----:B------:R-:W-:-:S03]  /*7580*/  SHF.R.U32.HI R7, RZ, 0x3, R7 ;  /* 0x00000003ff077819 */ /* 0x000fc60000011607 */
[----:B------:R-:W-:Y:S01]  /*7590*/  IMAD.IADD R0, R220, 0x1, -R11 ;  /* 0x00000001dc007824 */ /* 0x000fe200078e0a0b */
[----:B------:R-:W-:Y:S02]  /*75a0*/  LOP3.LUT R30, R4, R7, RZ, 0x3c, !PT ;  /* 0x00000007041e7212 */ /* 0x000fe400078e3cff */
[----:B------:R-:W-:Y:S02]  /*75b0*/  CS2R R4, SRZ ;  /* 0x0000000000047805 */ /* 0x000fe4000001ff00 */
[----:B------:R-:W-:Y:S02]  /*75c0*/  CS2R R6, SRZ ;  /* 0x0000000000067805 */ /* 0x000fe4000001ff00 */
[----:B------:R-:W-:Y:S01]  /*75d0*/  CS2R R10, SRZ ;  /* 0x00000000000a7805 */ /* 0x000fe2000001ff00 */
[----:B------:R-:W-:Y:S06]  /*75e0*/  @P0 BRA `(.L_x_1390) ;  /* 0x00000000005c0947 */ /* 0x000fec0003800000 */
[----:B------:R-:W-:Y:S01]  /*75f0*/  ULDC UR4, c[0x0][0x3f4] ;  /* 0x0000fd0000047ab9 */ /* 0x000fe20000000800 */
[C---:B------:R-:W-:Y:S01]  /*7600*/  IMAD.SHL.U32 R14, R189.reuse, 0x2, RZ ;  /* 0x00000002bd0e7824 */ /* 0x040fe200078e00ff */
[C---:B------:R-:W-:Y:S01]  /*7610*/  ISETP.GE.AND P3, PT, R189.reuse, UR4, PT ;  /* 0x00000004bd007c0c */ /* 0x040fe2000bf66270 */
[----:B-1----:R-:W-:Y:S01]  /*7620*/  IMAD.MOV.U32 R21, RZ, RZ, R3 ;  /* 0x000000ffff157224 */ /* 0x002fe200078e0003 */
[----:B------:R-:W-:Y:S02]  /*7630*/  ISETP.GE.AND P2, PT, R184, UR4, PT ;  /* 0x00000004b8007c0c */ /* 0x000fe4000bf46270 */
[----:B------:R-:W-:Y:S01]  /*7640*/  SHF.R.S32.HI R4, RZ, 0x1f, R189 ;  /* 0x0000001fff047819 */ /* 0x000fe200000114bd */
[----:B----4-:R-:W-:Y:S01]  /*7650*/  IMAD.MOV.U32 R6, RZ, RZ, R27 ;  /* 0x000000ffff067224 */ /* 0x010fe200078e001b */
[----:B------:R-:W-:Y:S01]  /*7660*/  CS2R R8, SRZ ;  /* 0x0000000000087805 */ /* 0x000fe2000001ff00 */
[----:B---3--:R-:W-:Y:S01]  /*7670*/  IMAD.MOV.U32 R7, RZ, RZ, R26 ;  /* 0x000000ffff077224 */ /* 0x008fe200078e001a */
[----:B------:R-:W-:-:S05]  /*7680*/  SHF.L.U64.HI R15, R189, 0x1, R4 ;  /* 0x00000001bd0f7819 */ /* 0x000fca0000010204 */
[-C--:B--2---:R-:W-:Y:S02]  /*7690*/  @!P3 IADD3 R12, P0, R20, R14.reuse, RZ ;  /* 0x0000000e140cb210 */ /* 0x084fe40007f1e0ff */
        /* <DEDUP_REMOVED lines=12> */
.L_x_1390:
[----:B------:R-:W-:Y:S05]  /*7760*/  BSYNC B1 ;  /* 0x0000000000017941 */ /* 0x000fea0003800000 */
.L_x_1389:
[----:B0-----:R-:W-:Y:S01]  /*7770*/  SHF.L.U32 R13, R0, 0x1f, RZ ;  /* 0x0000001f000d7819 */ /* 0x001fe200000006ff */
[----:B-1----:R-:W-:Y:S01]  /*7780*/  IMAD R3, R193, 0x200, R30 ;  /* 0x00000200c1037824 */ /* 0x002fe200078e021e */
[----:B------:R-:W-:Y:S01]  /*7790*/  LOP3.LUT P1, RZ, R188, 0x4, RZ, 0xc0, !PT ;  /* 0x00000004bcff7812 */ /* 0x000fe2000782c0ff */
[----:B-----5:R-:W-:Y:S01]  /*77a0*/  IMAD.MOV.U32 R12, RZ, RZ, R8 ;  /* 0x000000ffff0c7224 */ /* 0x020fe200078e0008 */
[----:B------:R-:W0:Y:S01]  /*77b0*/  SYNCS.PHASECHK.TRANS64.TRYWAIT P0, [R2+URZ+0x38800], R13 ;  /* 0x0388000d020075a7 */ /* 0x000e22000800017f */
[----:B------:R-:W-:Y:S01]  /*77c0*/  SHF.R.U64 R32, R8, 0x10, R9 ;  /* 0x0000001008207819 */ /* 0x000fe20000001209 */
[----:B------:R-:W-:Y:S01]  /*77d0*/  IMAD R8, R3, 0x2, R2 ;  /* 0x0000000203087824 */ /* 0x000fe200078e0202 */
[----:B------:R-:W-:Y:S01]  /*77e0*/  SHF.R.U64 R33, R10, 0x10, R11 ;  /* 0x000000100a217819 */ /* 0x000fe2000000120b */
[----:B------:R-:W-:Y:S01]  /*77f0*/  IMAD.MOV.U32 R31, RZ, RZ, R10 ;  /* 0x000000ffff1f7224 */ /* 0x000fe200078e000a */
[--C-:B--2---:R-:W-:Y:S01]  /*7800*/  SHF.R.U32.HI R20, RZ, 0x10, R9.reuse ;  /* 0x00000010ff147819 */ /* 0x104fe20000011609 */
[----:B------:R-:W-:Y:S01]  /*7810*/  IMAD.MOV.U32 R14, RZ, RZ, R9 ;  /* 0x000000ffff0e7224 */ /* 0x000fe200078e0009 */
[--C-:B------:R-:W-:Y:S01]  /*7820*/  SHF.R.U32.HI R10, RZ, 0x10, R11.reuse ;  /* 0x00000010ff0a7819 */ /* 0x100fe2000001160b */
[----:B------:R-:W-:Y:S01]  /*7830*/  IMAD.MOV.U32 R15, RZ, RZ, R11 ;  /* 0x000000ffff0f7224 */ /* 0x000fe200078e000b */
[--C-:B------:R-:W-:Y:S01]  /*7840*/  SHF.R.U64 R34, R4, 0x10, R5.reuse ;  /* 0x0000001004227819 */ /* 0x100fe20000001205 */
[----:B----4-:R-:W-:Y:S01]  /*7850*/  IMAD.MOV.U32 R27, RZ, RZ, R4 ;  /* 0x000000ffff1b7224 */ /* 0x010fe200078e0004 */
[--C-:B------:R-:W-:Y:S01]  /*7860*/  SHF.R.U32.HI R11, RZ, 0x10, R5.reuse ;  /* 0x00000010ff0b7819 */ /* 0x100fe20000011605 */
[----:B------:R-:W-:Y:S01]  /*7870*/  IMAD.MOV.U32 R9, RZ, RZ, R5 ;  /* 0x000000ffff097224 */ /* 0x000fe200078e0005 */
[----:B------:R-:W-:Y:S01]  /*7880*/  VIMNMX R28, R28, 0x40, PT ;  /* 0x000000401c1c7848 */ /* 0x000fe20003fe0100 */
[----:B------:R-:W-:Y:S01]  /*7890*/  IMAD.MOV.U32 R29, RZ, RZ, R6 ;  /* 0x000000ffff1d7224 */ /* 0x000fe200078e0006 */
[----:B------:R-:W-:Y:S01]  /*78a0*/  BSSY B1, `(.L_x_1391) ;  /* 0x0000010000017945 */ /* 0x000fe20003800000 */
[----:B------:R-:W-:Y:S01]  /*78b0*/  VIADD R4, R8, 0x20400 ;  /* 0x0002040008047836 */ /* 0x000fe20000000000 */
[--C-:B------:R-:W-:Y:S01]  /*78c0*/  SHF.R.U64 R35, R6, 0x10, R7.reuse ;  /* 0x0000001006237819 */ /* 0x100fe20000001207 */
[--C-:B------:R-:W-:Y:S01]  /*78d0*/  IMAD.MOV.U32 R5, RZ, RZ, R7.reuse ;  /* 0x000000ffff057224 */ /* 0x100fe200078e0007 */
[----:B------:R-:W-:Y:S01]  /*78e0*/  SHF.R.U32.HI R6, RZ, 0x10, R7 ;  /* 0x00000010ff067819 */ /* 0x000fe20000011607 */
[----:B------:R-:W-:Y:S01]  /*78f0*/  VIADD R3, R8, 0x20440 ;  /* 0x0002044008037836 */ /* 0x000fe20000000000 */
[----:B------:R-:W-:Y:S01]  /*7900*/  PRMT R30, R12, 0x5410, R14 ;  /* 0x000054100c1e7816 */ /* 0x000fe2000000000e */
[----:B------:R-:W-:Y:S01]  /*7910*/  @P1 VIADD R3, R4, 0xffffffc0 ;  /* 0xffffffc004031836 */ /* 0x000fe20000000000 */
[----:B------:R-:W-:-:S02]  /*7920*/  PRMT R32, R32, 0x5410, R20 ;  /* 0x0000541020207816 */ /* 0x000fc40000000014 */
[----:B------:R-:W-:Y:S02]  /*7930*/  PRMT R31, R31, 0x5410, R15 ;  /* 0x000054101f1f7816 */ /* 0x000fe4000000000f */
[----:B------:R-:W-:Y:S02]  /*7940*/  PRMT R33, R33, 0x5410, R10 ;  /* 0x0000541021217816 */ /* 0x000fe4000000000a */
[----:B------:R-:W-:Y:S02]  /*7950*/  ISETP.GE.AND P1, PT, R19, R28, PT ;  /* 0x0000001c1300720c */ /* 0x000fe40003f26270 */
[----:B------:R-:W-:Y:S02]  /*7960*/  PRMT R27, R27, 0x5410, R9 ;  /* 0x000054101b1b7816 */ /* 0x000fe40000000009 */
[----:B------:R-:W-:Y:S02]  /*7970*/  PRMT R34, R34, 0x5410, R11 ;  /* 0x0000541022227816 */ /* 0x000fe4000000000b */
[----:B------:R-:W-:Y:S01]  /*7980*/  PRMT R29, R29, 0x5410, R5 ;  /* 0x000054101d1d7816 */ /* 0x000fe20000000005 */
[----:B0-----:R-:W-:Y:S06]  /*7990*/  @!P0 BRA `(.L_x_1392) ;  /* 0x0000017400648947 */ /* 0x001fec0003800000 */
.L_x_1647:
[----:B------:R-:W-:Y:S05]  /*79a0*/  BSYNC B1 ;  /* 0x0000000000017941 */ /* 0x000fea0003800000 */
.L_x_1391:
        /* <DEDUP_REMOVED lines=17> */
[C---:B------:R-:W-:Y:S01]  /*7ac0*/  FMUL.FTZ R24, R4.reuse, R15 ;  /* 0x0000000f04187220 */ /* 0x040fe20000410000 */
[-C--:B------:R-:W-:Y:S01]  /*7ad0*/  FMUL.FTZ R4, R4, R13.reuse ;  /* 0x0000000d04047220 */ /* 0x080fe20000410000 */
[--C-:B------:R-:W-:Y:S02]  /*7ae0*/  HADD2.F32 R11, -RZ, R6.reuse.H0_H0 ;  /* 0x20000006ff0b7230 */ /* 0x100fe40000004100 */
[----:B------:R-:W-:Y:S02]  /*7af0*/  HADD2.F32 R12, -RZ, R7.H0_H0 ;  /* 0x20000007ff0c7230 */ /* 0x000fe40000004100 */
[----:B------:R-:W-:Y:S01]  /*7b00*/  FMUL.FTZ R21, R5, R20 ;  /* 0x0000001405157220 */ /* 0x000fe20000410000 */
        /* <DEDUP_REMOVED lines=13> */
[----:B------:R-:W-:Y:S01]  /*7be0*/  FMUL.FTZ R25, R7, R13 ;  /* 0x0000000d07197220 */ /* 0x000fe20000410000 */
[----:B------:R-:W-:Y:S01]  /*7bf0*/  FFMA.FTZ R6, R11, R4, -R14 ;  /* 0x000000040b067223 */ /* 0x000fe2000001080e */
[----:B---3--:R-:W-:Y:S01]  /*7c00*/  FMUL.FTZ R26, R7, R5 ;  /* 0x00000005071a7220 */ /* 0x008fe20000410000 */
        /* <DEDUP_REMOVED lines=8> */
.L_x_1396:
[----:B------:R-:W-:Y:S05]  /*7c90*/  BSYNC B2 ;  /* 0x0000000000027941 */ /* 0x000fea0003800000 */
.L_x_1395:
        /* <DEDUP_REMOVED lines=39> */
.L_x_1394:
[----:B------:R-:W-:Y:S05]  /*7f10*/  BSYNC B1 ;  /* 0x0000000000017941 */ /* 0x000fea0003800000 */
.L_x_1393:
        /* <DEDUP_REMOVED lines=9> */
[--C-:B------:R-:W-:Y:S02]  /*7fb0*/  HADD2.F32 R21, -RZ, R27.reuse.H0_H0 ;  /* 0x2000001bff157230 */ /* 0x100fe40000004100 */
[----:B------:R-:W-:Y:S02]  /*7fc0*/  HADD2.F32 R15, -RZ, R30.H0_H0 ;  /* 0x2000001eff0f7230 */ /* 0x000fe40000004100 */
[----:B---3--:R-:W-:Y:S02]  /*7fd0*/  HADD2.F32 R26, -RZ, R34.H0_H0 ;  /* 0x20000022ff1a7230 */ /* 0x008fe40000004100 */
[----:B------:R-:W-:Y:S02]  /*7fe0*/  HADD2.F32 R24, -RZ, R32.H0_H0 ;  /* 0x20000020ff187230 */ /* 0x000fe40000004100 */
[----:B------:R-:W-:Y:S02]  /*7ff0*/  HADD2.F32 R25, -RZ, R27.H1_H1 ;  /* 0x3000001bff197230 */ /* 0x000fe40000004100 */
        /* <DEDUP_REMOVED lines=8> */
[----:B0-----:R-:W-:Y:S01]  /*8080*/  FMUL.FTZ R13, R26, R5 ;  /* 0x000000051a0d7220 */ /* 0x001fe20000410000 */
        /* <DEDUP_REMOVED lines=22> */
[----:B------:R1:W-:Y:S02]  /*81f0*/  STS.128 [R8+0x21400], R4 ;  /* 0x0214000408007388 */ /* 0x0003e40000000c00 */
.L_x_1399:
[----:B------:R-:W-:Y:S05]  /*8200*/  BSYNC B1 ;  /* 0x0000000000017941 */ /* 0x000fea0003800000 */
.L_x_1398:
[----:B------:R-:W-:Y:S05]  /*8210*/  @P1 BRA `(.L_x_1397) ;  /* 0x0000001000701947 */ /* 0x000fea0003800000 */
[----:B-1----:R-:W1:Y:S01]  /*8220*/  LDS.128 R4, [R3+0x1000] ;  /* 0x0010000003047984 */ /* 0x002e620000000c00 */
[----:B------:R-:W-:Y:S02]  /*8230*/  HADD2.F32 R14, -RZ, R31.H0_H0 ;  /* 0x2000001fff0e7230 */ /* 0x000fe40000004100 */
[----:B------:R-:W-:Y:S02]  /*8240*/  HADD2.F32 R20, -RZ, R29.H0_H0 ;  /* 0x2000001dff147230 */ /* 0x000fe40000004100 */
[----:B------:R-:W-:Y:S02]  /*8250*/  HADD2.F32 R25, -RZ, R35.H0_H0 ;  /* 0x20000023ff197230 */ /* 0x000fe40000004100 */
[----:B------:R-:W-:Y:S02]  /*8260*/  HADD2.F32 R21, -RZ, R33.H0_H0 ;  /* 0x20000021ff157230 */ /* 0x000fe40000004100 */
[----:B------:R-:W-:Y:S02]  /*8270*/  HADD2.F32 R24, -RZ, R29.H1_H1 ;  /* 0x3000001dff187230 */ /* 0x000fe40000004100 */
        /* <DEDUP_REMOVED lines=31> */
[----:B------:R2:W-:Y:S01]  /*8470*/  STS.128 [R3+0x1000], R4 ;  /* 0x0010000403007388 */ /* 0x0005e20000000c00 */
[----:B------:R-:W-:Y:S05]  /*8480*/  BRA `(.L_x_1397) ;  /* 0x0000000c00d47947 */ /* 0x000fea0003800000 */
.L_x_1387:
        /* <DEDUP_REMOVED lines=8> */
.L_x_1653:
        /* <DEDUP_REMOVED lines=22> */
.L_x_1402:
[----:B------:R-:W-:Y:S05]  /*8670*/  BSYNC B1 ;  /* 0x0000000000017941 */ /* 0x000fea0003800000 */
.L_x_1401:
[----:B0-----:R-:W-:Y:S01]  /*8680*/  SHF.L.U32 R13, R0, 0x1f, RZ ;  /* 0x0000001f000d7819 */ /* 0x001fe200000006ff */
[----:B------:R-:W0:Y:S01]  /*8690*/  LDC R15, c[0x0][0x3f4] ;  /* 0x0000fd00ff0f7b82 */ /* 0x000e220000000800 */
[----:B-----5:R-:W-:Y:S01]  /*86a0*/  IMAD.MOV.U32 R12, RZ, RZ, R8 ;  /* 0x000000ffff0c7224 */ /* 0x020fe200078e0008 */
[----:B------:R-:W-:Y:S01]  /*86b0*/  SHF.R.U64 R45, R4, 0x10, R5 ;  /* 0x00000010042d7819 */ /* 0x000fe20000001205 */
[----:B------:R-:W-:Y:S01]  /*86c0*/  IMAD.MOV.U32 R42, RZ, RZ, R10 ;  /* 0x000000ffff2a7224 */ /* 0x000fe200078e000a */
[--C-:B----4-:R-:W-:Y:S01]  /*86d0*/  SHF.R.U64 R14, R8, 0x10, R9.reuse ;  /* 0x00000010080e7819 */ /* 0x110fe20000001209 */
[----:B------:R-:W-:Y:S01]  /*86e0*/  IMAD.MOV.U32 R41, RZ, RZ, R4 ;  /* 0x000000ffff297224 */ /* 0x000fe200078e0004 */
[--C-:B------:R-:W-:Y:S01]  /*86f0*/  SHF.R.U32.HI R44, RZ, 0x10, R9.reuse ;  /* 0x00000010ff2c7819 */ /* 0x100fe20000011609 */
[----:B------:R-:W-:Y:S01]  /*8700*/  IMAD.MOV.U32 R43, RZ, RZ, R9 ;  /* 0x000000ffff2b7224 */ /* 0x000fe200078e0009 */
[----:B------:R-:W1:Y:S01]  /*8710*/  SYNCS.PHASECHK.TRANS64.TRYWAIT P1, [R2+URZ+0x38800], R13 ;  /* 0x0388000d020075a7 */ /* 0x000e62000802017f */
[----:B------:R-:W-:Y:S01]  /*8720*/  IMAD.MOV.U32 R40, RZ, RZ, R6 ;  /* 0x000000ffff287224 */ /* 0x000fe200078e0006 */
[----:B------:R-:W-:Y:S01]  /*8730*/  PRMT R42, R42, 0x5410, R12 ;  /* 0x000054102a2a7816 */ /* 0x000fe2000000000c */
[----:B------:R-:W-:Y:S01]  /*8740*/  IMAD.MOV.U32 R4, RZ, RZ, R7 ;  /* 0x000000ffff047224 */ /* 0x000fe200078e0007 */
[--C-:B------:R-:W-:Y:S01]  /*8750*/  SHF.R.U64 R9, R10, 0x10, R11.reuse ;  /* 0x000000100a097819 */ /* 0x100fe2000000120b */
[----:B------:R-:W-:Y:S01]  /*8760*/  IMAD.MOV.U32 R3, RZ, RZ, R11 ;  /* 0x000000ffff037224 */ /* 0x000fe200078e000b */
[----:B------:R-:W-:Y:S01]  /*8770*/  SHF.R.U64 R46, R6, 0x10, R7 ;  /* 0x00000010062e7819 */ /* 0x000fe20000001207 */
[----:B------:R-:W-:Y:S01]  /*8780*/  IMAD.MOV.U32 R8, RZ, RZ, R5 ;  /* 0x000000ffff087224 */ /* 0x000fe200078e0005 */
[----:B------:R-:W-:Y:S01]  /*8790*/  VIMNMX R20, R20, 0x40, PT ;  /* 0x0000004014147848 */ /* 0x000fe20003fe0100 */
[----:B------:R-:W-:Y:S01]  /*87a0*/  VIADD R12, R19, 0x20 ;  /* 0x00000020130c7836 */ /* 0x000fe20000000000 */
[----:B------:R-:W-:Y:S01]  /*87b0*/  SHF.R.U32.HI R10, RZ, 0x10, R11 ;  /* 0x00000010ff0a7819 */ /* 0x000fe2000001160b */
[----:B------:R-:W-:Y:S01]  /*87c0*/  BSSY B1, `(.L_x_1403) ;  /* 0x000000f000017945 */ /* 0x000fe20003800000 */
[----:B------:R-:W-:-:S02]  /*87d0*/  SHF.R.U32.HI R5, RZ, 0x10, R5 ;  /* 0x00000010ff057819 */ /* 0x000fc40000011605 */
[----:B------:R-:W-:Y:S02]  /*87e0*/  SHF.R.U32.HI R6, RZ, 0x10, R7 ;  /* 0x00000010ff067819 */ /* 0x000fe40000011607 */
[----:B0-----:R-:W-:Y:S02]  /*87f0*/  ISETP.GE.AND P0, PT, R16, R15, PT ;  /* 0x0000000f1000720c */ /* 0x001fe40003f06270 */
[----:B------:R-:W-:Y:S01]  /*8800*/  PRMT R40, R40, 0x5410, R4 ;  /* 0x0000541028287816 */ /* 0x000fe20000000004 */
[----:B------:R-:W-:Y:S01]  /*8810*/  IMAD.IADD R4, R16, 0x1, R15 ;  /* 0x0000000110047824 */ /* 0x000fe200078e020f */
[----:B------:R-:W-:Y:S02]  /*8820*/  ISETP.GE.OR P2, PT, R19, R20, P0 ;  /* 0x000000141300720c */ /* 0x000fe40000746670 */
[----:B------:R-:W-:Y:S02]  /*8830*/  PRMT R43, R43, 0x5410, R14 ;  /* 0x000054102b2b7816 */ /* 0x000fe4000000000e */
[----:B------:R-:W-:-:S02]  /*8840*/  PRMT R3, R10, 0x5410, R3 ;  /* 0x000054100a037816 */ /* 0x000fc40000000003 */
[----:B------:R-:W-:Y:S02]  /*8850*/  PRMT R44, R44, 0x5410, R9 ;  /* 0x000054102c2c7816 */ /* 0x000fe40000000009 */
[----:B------:R-:W-:Y:S02]  /*8860*/  PRMT R41, R41, 0x5410, R8 ;  /* 0x0000541029297816 */ /* 0x000fe40000000008 */
[----:B------:R-:W-:Y:S02]  /*8870*/  ISETP.GE.OR P0, PT, R12, R20, P0 ;  /* 0x000000140c00720c */ /* 0x000fe40000706670 */
[----:B------:R-:W-:Y:S02]  /*8880*/  PRMT R45, R45, 0x5410, R5 ;  /* 0x000054102d2d7816 */ /* 0x000fe40000000005 */
[----:B------:R-:W-:Y:S01]  /*8890*/  PRMT R46, R46, 0x5410, R6 ;  /* 0x000054102e2e7816 */ /* 0x000fe20000000006 */
[----:B-1----:R-:W-:Y:S08]  /*88a0*/  @!P1 BRA `(.L_x_1404) ;  /* 0x00000168002c9947 */ /* 0x002ff00003800000 */
.L_x_1654:
[----:B------:R-:W-:Y:S05]  /*88b0*/  BSYNC B1 ;  /* 0x0000000000017941 */ /* 0x000fea0003800000 */
.L_x_1403:
[----:B------:R-:W-:Y:S01]  /*88c0*/  BSSY B1, `(.L_x_1405) ;  /* 0x0000059000017945 */ /* 0x000fe20003800000 */
[----:B0-----:R-:W-:-:S03]  /*88d0*/  LOP3.LUT R13, R4, 0x38, RZ, 0xc0, !PT ;  /* 0x00000038040d7812 */ /* 0x001fc600078ec0ff */
[----:B------:R-:W-:Y:S05]  /*88e0*/  @P2 BRA `(.L_x_1406) ;  /* 0x0000000400582947 */ /* 0x000fea0003800000 */
[----:B------:R-:W-:Y:S02]  /*88f0*/  IMAD.SHL.U32 R4, R188, 0x40, RZ ;  /* 0x00000040bc047824 */ /* 0x000fe400078e00ff */
[----:B------:R-:W-:Y:S02]  /*8900*/  HADD2.F32 R31, -RZ, R41.H0_H0 ;  /* 0x20000029ff1f7230 */ /* 0x000fe40000004100 */
[----:B------:R-:W-:Y:S01]  /*8910*/  HADD2.F32 R29, -RZ, R42.H1_H1 ;  /* 0x3000002aff1d7230 */ /* 0x000fe20000004100 */
[----:B------:R-:W-:Y:S01]  /*8920*/  LOP3.LUT R8, R4, 0x1c0, RZ, 0xc0, !PT ;  /* 0x000001c004087812 */ /* 0x000fe200078ec0ff */
[----:B------:R-:W-:-:S03]  /*8930*/  HADD2.F32 R33, -RZ, R45.H0_H0 ;  /* 0x2000002dff217230 */ /* 0x000fc60000004100 */
        /* <DEDUP_REMOVED lines=18> */
[----:B------:R-:W-:Y:S02]  /*8a60*/  HADD2.F32 R29, -RZ, R43.H1_H1 ;  /* 0x3000002bff1d7230 */ /* 0x000fe40000004100 */
[----:B------:R-:W-:Y:S01]  /*8a70*/  FFMA.FTZ R37, R14, R31, R37 ;  /* 0x0000001f0e257223 */ /* 0x000fe20000010025 */
[----:B------:R-:W-:Y:S02]  /*8a80*/  HADD2.F32 R24, -RZ, R41.H1_H1 ;  /* 0x30000029ff187230 */ /* 0x000fe40000004100 */
        /* <DEDUP_REMOVED lines=9> */
[----:B------:R-:W-:Y:S02]  /*8b20*/  HADD2.F32 R8, -RZ, R45.H1_H1 ;  /* 0x3000002dff087230 */ /* 0x000fe40000004100 */
        /* <DEDUP_REMOVED lines=10> */
[----:B------:R-:W-:-:S02]  /*8bd0*/  HADD2.F32 R15, -RZ, R42.H0_H0 ;  /* 0x2000002aff0f7230 */ /* 0x000fc40000004100 */
[C---:B------:R-:W-:Y:S01]  /*8be0*/  FFMA.FTZ R31, R5.reuse, R4, -R14 ;  /* 0x00000004051f7223 */ /* 0x040fe2000001080e */
[----:B------:R-:W-:Y:S02]  /*8bf0*/  HADD2.F32 R10, -RZ, R10.H1_H1 ;  /* 0x3000000aff0a7230 */ /* 0x000fe40000004100 */
[----:B------:R-:W-:Y:S01]  /*8c00*/  FFMA.FTZ R33, R5, R8, R34 ;  /* 0x0000000805217223 */ /* 0x000fe20000010022 */
[----:B------:R-:W-:Y:S02]  /*8c10*/  HADD2.F32 R29, -RZ, R46.H0_H0 ;  /* 0x2000002eff1d7230 */ /* 0x000fe40000004100 */
[-C--:B------:R-:W-:Y:S01]  /*8c20*/  FMUL.FTZ R26, R26, R15.reuse ;  /* 0x0000000f1a1a7220 */ /* 0x080fe20000410000 */
[----:B------:R-:W-:Y:S02]  /*8c30*/  HADD2.F32 R9, -RZ, R44.H1_H1 ;  /* 0x3000002cff097230 */ /* 0x000fe40000004100 */
[----:B------:R-:W-:Y:S01]  /*8c40*/  FFMA.FTZ R39, R20, R15, -R39 ;  /* 0x0000000f14277223 */ /* 0x000fe20000010827 */
[----:B------:R-:W-:-:S02]  /*8c50*/  HADD2.F32 R6, -RZ, R6.H1_H1 ;  /* 0x30000006ff067230 */ /* 0x000fc40000004100 */
[C---:B------:R-:W-:Y:S01]  /*8c60*/  FMUL.FTZ R5, R10.reuse, R29 ;  /* 0x0000001d0a057220 */ /* 0x040fe20000410000 */
[--C-:B------:R-:W-:Y:S02]  /*8c70*/  HADD2.F32 R27, -RZ, R11.reuse.H0_H0 ;  /* 0x2000000bff1b7230 */ /* 0x100fe40000004100 */
[----:B------:R-:W-:Y:S01]  /*8c80*/  FMUL.FTZ R15, R10, R9 ;  /* 0x000000090a0f7220 */ /* 0x000fe20000410000 */
[----:B------:R-:W-:Y:S02]  /*8c90*/  HADD2.F32 R11, -RZ, R11.H1_H1 ;  /* 0x3000000bff0b7230 */ /* 0x000fe40000004100 */
[----:B------:R-:W-:Y:S01]  /*8ca0*/  FFMA.FTZ R26, R20, R25, R26 ;  /* 0x00000019141a7223 */ /* 0x000fe2000001001a */
[----:B------:R-:W-:Y:S02]  /*8cb0*/  HADD2.F32 R10, -RZ, R40.H1_H1 ;  /* 0x30000028ff0a7230 */ /* 0x000fe40000004100 */
[----:B------:R-:W-:Y:S01]  /*8cc0*/  FFMA.FTZ R20, R6, R9, -R5 ;  /* 0x0000000906147223 */ /* 0x000fe20000010805 */
[----:B------:R-:W-:-:S02]  /*8cd0*/  HADD2.F32 R14, -RZ, R46.H1_H1 ;  /* 0x3000002eff0e7230 */ /* 0x000fc40000004100 */
        /* <DEDUP_REMOVED lines=23> */
.L_x_1406:
[----:B------:R-:W-:Y:S05]  /*8e50*/  BSYNC B1 ;  /* 0x0000000000017941 */ /* 0x000fea0003800000 */
.L_x_1405:
[----:B------:R-:W-:Y:S05]  /*8e60*/  @P0 BRA `(.L_x_1397) ;  /* 0x00000004005c0947 */ /* 0x000fea0003800000 */
[----:B0-----:R-:W2:Y:S01]  /*8e70*/  LDL R36, [R1+0x74] ;  /* 0x0000740001247983 */ /* 0x001ea20000100800 */
[----:B------:R-:W-:Y:S01]  /*8e80*/  SHF.R.S32.HI R5, RZ, 0x1f, R12 ;  /* 0x0000001fff057819 */ /* 0x000fe2000001140c */
[----:B------:R-:W-:Y:S02]  /*8e90*/  IMAD.SHL.U32 R4, R12, 0x40, RZ ;  /* 0x000000400c047824 */ /* 0x000fe400078e00ff */
[----:B------:R-:W-:Y:S01]  /*8ea0*/  HADD2.F32 R30, -RZ, R41.H0_H0 ;  /* 0x20000029ff1e7230 */ /* 0x000fe20000004100 */
[----:B------:R-:W-:Y:S01]  /*8eb0*/  LEA.HI R5, R5, R12, RZ, 0x3 ;  /* 0x0000000c05057211 */ /* 0x000fe200078f18ff */
[----:B------:R-:W-:Y:S01]  /*8ec0*/  HADD2.F32 R28, -RZ, R42.H1_H1 ;  /* 0x3000002aff1c7230 */ /* 0x000fe20000004100 */
[----:B------:R-:W-:Y:S01]  /*8ed0*/  LOP3.LUT R4, R4, 0x1c0, RZ, 0xc0, !PT ;  /* 0x000001c004047812 */ /* 0x000fe200078ec0ff */
[----:B------:R-:W-:Y:S02]  /*8ee0*/  HADD2.F32 R32, -RZ, R45.H0_H0 ;  /* 0x2000002dff207230 */ /* 0x000fe40000004100 */
[----:B------:R-:W-:Y:S01]  /*8ef0*/  IMAD.SHL.U32 R5, R5, 0x40, RZ ;  /* 0x0000004005057824 */ /* 0x000fe200078e00ff */
[----:B------:R-:W-:Y:S01]  /*8f00*/  SHF.R.U32.HI R6, RZ, 0x3, R4 ;  /* 0x00000003ff067819 */ /* 0x000fe20000011604 */
[----:B------:R-:W-:-:S02]  /*8f10*/  HADD2.F32 R34, -RZ, R41.H1_H1 ;  /* 0x30000029ff227230 */ /* 0x000fc40000004100 */
[----:B------:R-:W-:Y:S01]  /*8f20*/  HADD2.F32 R37, -RZ, R45.H1_H1 ;  /* 0x3000002dff257230 */ /* 0x000fe20000004100 */
        /* <DEDUP_REMOVED lines=9> */
[--C-:B------:R-:W-:Y:S02]  /*8fc0*/  HADD2.F32 R24, -RZ, R9.reuse.H0_H0 ;  /* 0x20000009ff187230 */ /* 0x100fe40000004100 */
[-C--:B------:R-:W-:Y:S01]  /*8fd0*/  FMUL.FTZ R27, R30, R21.reuse ;  /* 0x000000151e1b7220 */ /* 0x080fe20000410000 */
[----:B------:R-:W-:Y:S01]  /*8fe0*/  FMUL.FTZ R21, R28, R21 ;  /* 0x000000151c157220 */ /* 0x000fe20000410000 */
[----:B------:R-:W-:Y:S01]  /*8ff0*/  FMUL.FTZ R29, R32, R8 ;  /* 0x00000008201d7220 */ /* 0x000fe20000410000 */
[----:B------:R-:W-:-:S02]  /*9000*/  HADD2.F32 R9, -RZ, R9.H1_H1 ;  /* 0x30000009ff097230 */ /* 0x000fc40000004100 */
[--C-:B------:R-:W-:Y:S02]  /*9010*/  HADD2.F32 R25, -RZ, R10.reuse.H0_H0 ;  /* 0x2000000aff197230 */ /* 0x100fe40000004100 */
[----:B------:R-:W-:Y:S02]  /*9020*/  HADD2.F32 R10, -RZ, R10.H1_H1 ;  /* 0x3000000aff0a7230 */ /* 0x000fe40000004100 */
[--C-:B------:R-:W-:Y:S02]  /*9030*/  HADD2.F32 R26, -RZ, R11.reuse.H0_H0 ;  /* 0x2000000bff1a7230 */ /* 0x100fe40000004100 */
[----:B------:R-:W-:Y:S01]  /*9040*/  HADD2.F32 R11, -RZ, R11.H1_H1 ;  /* 0x3000000bff0b7230 */ /* 0x000fe20000004100 */
[----:B--2---:R-:W0:Y:S02]  /*9050*/  LDS.128 R4, [R36+0x20400] ;  /* 0x0204000024047984 */ /* 0x004e240000000c00 */
[--C-:B0-----:R-:W-:Y:S02]  /*9060*/  HADD2.F32 R12, -RZ, R4.reuse.H0_H0 ;  /* 0x20000004ff0c7230 */ /* 0x101fe40000004100 */
[----:B------:R-:W-:-:S02]  /*9070*/  HADD2.F32 R4, -RZ, R4.H1_H1 ;  /* 0x30000004ff047230 */ /* 0x000fc40000004100 */
[----:B------:R-:W-:Y:S02]  /*9080*/  HADD2.F32 R14, -RZ, R5.H0_H0 ;  /* 0x20000005ff0e7230 */ /* 0x000fe40000004100 */
[-C--:B------:R-:W-:Y:S01]  /*9090*/  FFMA.FTZ R27, R28, R12.reuse, -R27 ;  /* 0x0000000c1c1b7223 */ /* 0x080fe2000001081b */
[--C-:B------:R-:W-:Y:S02]  /*90a0*/  HADD2.F32 R28, -RZ, R43.reuse.H1_H1 ;  /* 0x3000002bff1c7230 */ /* 0x100fe40000004100 */
[----:B------:R-:W-:Y:S01]  /*90b0*/  FFMA.FTZ R21, R30, R12, R21 ;  /* 0x0000000c1e157223 */ /* 0x000fe20000010015 */
[----:B------:R-:W-:Y:S02]  /*90c0*/  HADD2.F32 R30, -RZ, R43.H0_H0 ;  /* 0x2000002bff1e7230 */ /* 0x000fe40000004100 */
[----:B------:R-:W-:Y:S02]  /*90d0*/  HADD2.F32 R5, -RZ, R5.H1_H1 ;  /* 0x30000005ff057230 */ /* 0x000fe40000004100 */
[C---:B------:R-:W-:Y:S01]  /*90e0*/  FMUL.FTZ R31, R28.reuse, R8 ;  /* 0x000000081c1f7220 */ /* 0x040fe20000410000 */
[----:B------:R-:W-:Y:S01]  /*90f0*/  FFMA.FTZ R8, R28, R4, -R29 ;  /* 0x000000041c087223 */ /* 0x000fe2000001081d */
[-C--:B------:R-:W-:Y:S01]  /*9100*/  FMUL.FTZ R29, R34, R24.reuse ;  /* 0x00000018221d7220 */ /* 0x080fe20000410000 */
[----:B------:R-:W-:Y:S01]  /*9110*/  FMUL.FTZ R33, R30, R24 ;  /* 0x000000181e217220 */ /* 0x000fe20000410000 */
[----:B------:R-:W-:Y:S01]  /*9120*/  FFMA.FTZ R12, R32, R4, R31 ;  /* 0x00000004200c7223 */ /* 0x000fe2000001001f */
[----:B------:R-:W-:-:S02]  /*9130*/  HADD2.F32 R31, -RZ, R44.H0_H0 ;  /* 0x2000002cff1f7230 */ /* 0x000fc40000004100 */
[-C--:B------:R-:W-:Y:S01]  /*9140*/  FMUL.FTZ R4, R37, R9.reuse ;  /* 0x0000000925047220 */ /* 0x080fe20000410000 */
[----:B------:R-:W-:Y:S02]  /*9150*/  HADD2.F32 R32, -RZ, R46.H0_H0 ;  /* 0x2000002eff207230 */ /* 0x000fe40000004100 */
[-C--:B------:R-:W-:Y:S01]  /*9160*/  FFMA.FTZ R29, R30, R14.reuse, -R29 ;  /* 0x0000000e1e1d7223 */ /* 0x080fe2000001081d */
[----:B------:R-:W-:Y:S02]  /*9170*/  HADD2.F32 R15, -RZ, R6.H0_H0 ;  /* 0x20000006ff0f7230 */ /* 0x000fe40000004100 */
[C---:B------:R-:W-:Y:S01]  /*9180*/  FMUL.FTZ R24, R31.reuse, R9 ;  /* 0x000000091f187220 */ /* 0x040fe20000410000 */
[----:B------:R-:W-:Y:S01]  /*9190*/  FFMA.FTZ R33, R34, R14, R33 ;  /* 0x0000000e22217223 */ /* 0x000fe20000010021 */
[----:B------:R-:W-:Y:S02]  /*91a0*/  HADD2.F32 R30, -RZ, R44.H1_H1 ;  /* 0x3000002cff1e7230 */ /* 0x000fe40000004100 */
[----:B------:R-:W-:Y:S01]  /*91b0*/  FFMA.FTZ R14, R31, R5, -R4 ;  /* 0x000000051f0e7223 */ /* 0x000fe20000010804 */
[----:B------:R-:W-:-:S02]  /*91c0*/  HADD2.F32 R6, -RZ, R6.H1_H1 ;  /* 0x30000006ff067230 */ /* 0x000fc40000004100 */
[----:B------:R-:W-:Y:S01]  /*91d0*/  FFMA.FTZ R24, R37, R5, R24 ;  /* 0x0000000525187223 */ /* 0x000fe20000010018 */
[-C--:B------:R-:W-:Y:S01]  /*91e0*/  FMUL.FTZ R4, R39, R25.reuse ;  /* 0x0000001927047220 */ /* 0x080fe20000410000 */
[C---:B------:R-:W-:Y:S01]  /*91f0*/  FMUL.FTZ R28, R35.reuse, R25 ;  /* 0x00000019231c7220 */ /* 0x040fe20000410000 */
[-C--:B------:R-:W-:Y:S01]  /*9200*/  FMUL.FTZ R5, R32, R10.reuse ;  /* 0x0000000a20057220 */ /* 0x080fe20000410000 */
[C---:B------:R-:W-:Y:S01]  /*9210*/  FMUL.FTZ R9, R30.reuse, R10 ;  /* 0x0000000a1e097220 */ /* 0x040fe20000410000 */
[-C--:B------:R-:W-:Y:S01]  /*9220*/  FFMA.FTZ R25, R35, R15.reuse, -R4 ;  /* 0x0000000f23197223 */ /* 0x080fe20000010804 */
[----:B------:R-:W-:Y:S01]  /*9230*/  FFMA.FTZ R28, R39, R15, R28 ;  /* 0x0000000f271c7223 */ /* 0x000fe2000001001c */
[----:B------:R-:W-:Y:S01]  /*9240*/  FFMA.FTZ R10, R30, R6, -R5 ;  /* 0x000000061e0a7223 */ /* 0x000fe20000010805 */
[----:B------:R-:W-:Y:S02]  /*9250*/  HADD2.F32 R34, -RZ, R40.H1_H1 ;  /* 0x30000028ff227230 */ /* 0x000fe40000004100 */
[----:B------:R-:W-:-:S02]  /*9260*/  HADD2.F32 R31, -RZ, R46.H1_H1 ;  /* 0x3000002eff1f7230 */ /* 0x000fc40000004100 */
[--C-:B------:R-:W-:Y:S02]  /*9270*/  HADD2.F32 R30, -RZ, R3.reuse.H1_H1 ;  /* 0x30000003ff1e7230 */ /* 0x100fe40000004100 */
[----:B------:R-:W-:Y:S01]  /*9280*/  FMUL.FTZ R5, R34, R26 ;  /* 0x0000001a22057220 */ /* 0x000fe20000410000 */
[----:B------:R-:W-:Y:S02]  /*9290*/  HADD2.F32 R15, -RZ, R3.H0_H0 ;  /* 0x20000003ff0f7230 */ /* 0x000fe40000004100 */
[----:B------:R-:W-:Y:S01]  /*92a0*/  FFMA.FTZ R3, R32, R6, R9 ;  /* 0x0000000620037223 */ /* 0x000fe20000010009 */
[--C-:B------:R-:W-:Y:S02]  /*92b0*/  HADD2.F32 R20, -RZ, R7.reuse.H0_H0 ;  /* 0x20000007ff147230 */ /* 0x100fe40000004100 */
[-C--:B------:R-:W-:Y:S01]  /*92c0*/  FMUL.FTZ R4, R31, R11.reuse ;  /* 0x0000000b1f047220 */ /* 0x080fe20000410000 */
[----:B------:R-:W-:Y:S02]  /*92d0*/  HADD2.F32 R7, -RZ, R7.H1_H1 ;  /* 0x30000007ff077230 */ /* 0x000fe40000004100 */
[C---:B------:R-:W-:Y:S01]  /*92e0*/  FMUL.FTZ R9, R30.reuse, R26 ;  /* 0x0000001a1e097220 */ /* 0x040fe20000410000 */
[C---:B------:R-:W-:Y:S01]  /*92f0*/  FMUL.FTZ R6, R15.reuse, R11 ;  /* 0x0000000b0f067220 */ /* 0x040fe20000410000 */
[-C--:B------:R-:W-:Y:S01]  /*9300*/  FFMA.FTZ R11, R30, R20.reuse, -R5 ;  /* 0x000000141e0b7223 */ /* 0x080fe20000010805 */
[----:B------:R-:W-:Y:S01]  /*9310*/  F2FP.F16.F32.PACK_AB R5, R14, R29 ;  /* 0x0000001d0e05723e */ /* 0x000fe200000000ff */
[-C--:B------:R-:W-:Y:S01]  /*9320*/  FFMA.FTZ R26, R15, R7.reuse, -R4 ;  /* 0x000000070f1a7223 */ /* 0x080fe20000010804 */
[----:B------:R-:W-:Y:S01]  /*9330*/  FFMA.FTZ R20, R34, R20, R9 ;  /* 0x0000001422147223 */ /* 0x000fe20000010009 */
[----:B------:R-:W-:Y:S01]  /*9340*/  FFMA.FTZ R15, R31, R7, R6 ;  /* 0x000000071f0f7223 */ /* 0x000fe20000010006 */
[----:B------:R-:W-:-:S02]  /*9350*/  F2FP.F16.F32.PACK_AB R4, R8, R27 ;  /* 0x0000001b0804723e */ /* 0x000fc400000000ff */
[----:B------:R-:W-:Y:S02]  /*9360*/  F2FP.F16.F32.PACK_AB R6, R10, R25 ;  /* 0x000000190a06723e */ /* 0x000fe400000000ff */
[----:B------:R-:W-:Y:S02]  /*9370*/  F2FP.F16.F32.PACK_AB R7, R26, R11 ;  /* 0x0000000b1a07723e */ /* 0x000fe400000000ff */
[----:B------:R-:W-:Y:S02]  /*9380*/  F2FP.F16.F32.PACK_AB R8, R12, R21 ;  /* 0x000000150c08723e */ /* 0x000fe400000000ff */
[----:B------:R-:W-:Y:S01]  /*9390*/  F2FP.F16.F32.PACK_AB R9, R24, R33 ;  /* 0x000000211809723e */ /* 0x000fe200000000ff */
[----:B------:R4:W-:Y:S01]  /*93a0*/  STS.128 [R36+0x20400], R4 ;  /* 0x0204000424007388 */ /* 0x0009e20000000c00 */
[----:B------:R-:W-:Y:S02]  /*93b0*/  F2FP.F16.F32.PACK_AB R10, R3, R28 ;  /* 0x0000001c030a723e */ /* 0x000fe400000000ff */
[----:B------:R-:W-:-:S05]  /*93c0*/  F2FP.F16.F32.PACK_AB R11, R15, R20 ;  /* 0x000000140f0b723e */ /* 0x000fca00000000ff */
[----:B------:R4:W-:Y:S02]  /*93d0*/  STS.128 [R13+0x20400], R8 ;  /* 0x020400080d007388 */ /* 0x0009e40000000c00 */
.L_x_1397:
[----:B------:R-:W-:Y:S05]  /*93e0*/  BSYNC B0 ;  /* 0x0000000000007941 */ /* 0x000fea0003800000 */
.L_x_1386:
        /* <DEDUP_REMOVED lines=8> */
.L_x_1383:
[----:B-12---:R-:W-:-:S05]  /*9470*/  IMAD.U32 R3, RZ, RZ, UR37 ;  /* 0x00000025ff037e24 */ /* 0x006fca000f8e00ff */
[----:B------:R-:W-:-:S13]  /*9480*/  ISETP.NE.AND P0, PT, R3, 0x3, PT ;  /* 0x000000030300780c */ /* 0x000fda0003f05270 */
[----:B------:R-:W-:Y:S05]  /*9490*/  @!P0 BRA `(.L_x_1407) ;  /* 0x0000000000048947 */ /* 0x000fea0003800000 */
[----:B------:R-:W-:Y:S01]  /*94a0*/  BPT.TRAP 0x1 ;  /* 0x000000040000795c */ /* 0x000fe20000300000 */
.L_x_1407:
[----:B------:R-:W-:Y:S01]  /*94b0*/  IMAD R20, R18, 0x8, R2 ;  /* 0x0000000812147824 */ /* 0x000fe200078e0202 */
[----:B------:R-:W-:-:S04]  /*94c0*/  SHF.L.U32 R15, R23, 0x1f, RZ ;  /* 0x0000001f170f7819 */ /* 0x000fc800000006ff */
[----:B------:R1:W2:Y:S01]  /*94d0*/  SYNCS.PHASECHK.TRANS64.TRYWAIT P1, [R20+URZ+0x38830], R15 ;  /* 0x0388300f140075a7 */ /* 0x0002a2000802017f */
[----:B------:R-:W-:Y:S05]  /*94e0*/  @!P0 BRA `(.L_x_1408) ;  /* 0x0000000000048947 */ /* 0x000fea0003800000 */
[----:B------:R-:W-:Y:S01]  /*94f0*/  BPT.TRAP 0x1 ;  /* 0x000000040000795c */ /* 0x000fe20000300000 */
.L_x_1408:
[C---:B------:R-:W-:Y:S02]  /*9500*/  VIADD R3, R2.reuse, 0x22400 ;  /* 0x0002240002037836 */ /* 0x040fe40000000000 */
[----:B0---4-:R-:W-:-:S03]  /*9510*/  VIADD R4, R2, 0x20400 ;  /* 0x0002040002047836 */ /* 0x011fc60000000000 */
[----:B------:R-:W-:Y:S02]  /*9520*/  SHF.R.U32.HI R3, RZ, 0x4, R3 ;  /* 0x00000004ff037819 */ /* 0x000fe40000011603 */
[----:B------:R-:W-:Y:S02]  /*9530*/  SHF.R.U32.HI R4, RZ, 0x4, R4 ;  /* 0x00000004ff047819 */ /* 0x000fe40000011604 */
[----:B------:R-:W-:Y:S02]  /*9540*/  LOP3.LUT R3, R3, 0x3fff, RZ, 0xc0, !PT ;  /* 0x00003fff03037812 */ /* 0x000fe400078ec0ff */
[----:B------:R-:W-:Y:S02]  /*9550*/  LOP3.LUT R4, R4, 0x3fff, RZ, 0xc0, !PT ;  /* 0x00003fff04047812 */ /* 0x000fe400078ec0ff */
[----:B------:R-:W-:Y:S01]  /*9560*/  LOP3.LUT R3, R3, 0x10000, RZ, 0xfc, !PT ;  /* 0x0001000003037812 */ /* 0x000fe200078efcff */
[----:B--2---:R-:W-:Y:S06]  /*9570*/  @P1 BRA `(.L_x_1409) ;  /* 0x0000000000081947 */ /* 0x004fec0003800000 */
[----:B------:R-:W0:Y:S02]  /*9580*/  SYNCS.PHASECHK.TRANS64.TRYWAIT P1, [R20+URZ+0x38830], R15 ;  /* 0x0388300f140075a7 */ /* 0x000e24000802017f */
[----:B0-----:R-:W-:Y:S05]  /*9590*/  @!P1 BRA `(.L_x_1410) ;  /* 0x0000015c00049947 */ /* 0x001fea0003800000 */
.L_x_1409:
[----:B------:R-:W-:Y:S01]  /*95a0*/  IMAD R10, R18, 0x200, R3 ;  /* 0x00000200120a7824 */ /* 0x000fe200078e0203 */
[----:B------:R-:W-:Y:S01]  /*95b0*/  LOP3.LUT R8, R4, 0x10000, RZ, 0xfc, !PT ;  /* 0x0001000004087812 */ /* 0x000fe200078efcff */
[----:B------:R-:W-:Y:S01]  /*95c0*/  IMAD.MOV.U32 R9, RZ, RZ, 0x40000040 ;  /* 0x40000040ff097424 */ /* 0x000fe200078e00ff */
[----:B------:R-:W-:Y:S05]  /*95d0*/  WARPSYNC.ALL ;  /* 0x0000000000007948 */ /* 0x000fea0003800000 */
[----:B------:R-:W-:Y:S01]  /*95e0*/  IMAD.MOV.U32 R11, RZ, RZ, 0x40000040 ;  /* 0x40000040ff0b7424 */ /* 0x000fe200078e00ff */
        /* <DEDUP_REMOVED lines=8> */
[----:B------:R-:W-:Y:S01]  /*9670*/  BSSY B0, `(.L_x_1411) ;  /* 0x0000024000007945 */ /* 0x000fe20003800000 */
        /* <DEDUP_REMOVED lines=8> */
[----:B------:R-:W-:-:S02]  /*9700*/  R2UR UR5, R5 ;  /* 0x00000000050572ca */ /* 0x000fc400000e0000 */
[----:B------:R-:W-:Y:S01]  /*9710*/  R2UR UR6, R6 ;  /* 0x00000000060672ca */ /* 0x000fe200000e0000 */
[C---:B------:R-:W-:Y:S01]  /*9720*/  VIADD R6, R8.reuse, 0x4 ;  /* 0x0000000408067836 */ /* 0x040fe20000000000 */
[----:B------:R-:W-:Y:S01]  /*9730*/  R2UR UR7, R7 ;  /* 0x00000000070772ca */ /* 0x000fe200000e0000 */
[----:B------:R-:W-:Y:S02]  /*9740*/  IMAD.MOV.U32 R7, RZ, RZ, 0x40000040 ;  /* 0x40000040ff077424 */ /* 0x000fe400078e00ff */
[----:B------:R-:W-:Y:S01]  /*9750*/  VIADD R8, R8, 0x6 ;  /* 0x0000000608087836 */ /* 0x000fe20000000000 */
[----:B------:R-:W-:Y:S02]  /*9760*/  WARPGROUP.DEPBAR.LE gsb0, 0x0 ;  /* 0x00008000000079c5 */ /* 0x000fe40000010000 */
[----:B------:R-:W-:-:S07]  /*9770*/  WARPGROUP.ARRIVE ;  /* 0x00000000000079c5 */ /* 0x000fce0000000000 */
        /* <DEDUP_REMOVED lines=11> */
[----:B------:R-:W-:Y:S02]  /*9830*/  R2UR UR7, R11 ;  /* 0x000000000b0772ca */ /* 0x000fe400000e0000 */
[----:B------:R-:W-:Y:S01]  /*9840*/  SHF.L.U32 R11, R0, 0x1f, RZ ;  /* 0x0000001f000b7819 */ /* 0x000fe200000006ff */
[----:B------:R-:W-:-:S02]  /*9850*/  WARPGROUP.DEPBAR.LE gsb0, 0x0 ;  /* 0x00008000000079c5 */ /* 0x000fc40000010000 */
[----:B------:R-:W-:-:S08]  /*9860*/  WARPGROUP.ARRIVE ;  /* 0x00000000000079c5 */ /* 0x000fd00000000000 */
[----:B------:R-:W-:Y:S03]  /*9870*/  HGMMA.64x64x16.F32 R24, gdesc[UR4], R24, gsb0 ;  /* 0x00e00000041879f0 */ /* 0x000fe60008000818 */
[----:B------:R-:W-:Y:S02]  /*9880*/  WARPGROUP.DEPBAR.LE gsb0, 0x0 ;  /* 0x00008000000079c5 */ /* 0x000fe40000010000 */
[----:B------:R-:W2:Y:S02]  /*9890*/  SYNCS.PHASECHK.TRANS64.TRYWAIT P1, [R2+URZ+0x38810], R11 ;  /* 0x0388100b020075a7 */ /* 0x000ea4000802017f */
[----:B--2---:R-:W-:Y:S05]  /*98a0*/  @!P1 BRA `(.L_x_1412) ;  /* 0x0000015800549947 */ /* 0x004fea0003800000 */
.L_x_1655:
[----:B------:R-:W-:Y:S05]  /*98b0*/  BSYNC B0 ;  /* 0x0000000000007941 */ /* 0x000fea0003800000 */
.L_x_1411:
[----:B------:R-:W-:Y:S05]  /*98c0*/  @!P0 BRA `(.L_x_1413) ;  /* 0x0000000000048947 */ /* 0x000fea0003800000 */
[----:B------:R-:W-:Y:S01]  /*98d0*/  BPT.TRAP 0x1 ;  /* 0x000000040000795c */ /* 0x000fe20000300000 */
.L_x_1413:
[----:B------:R3:W4:Y:S01]  /*98e0*/  SYNCS.PHASECHK.TRANS64.TRYWAIT P1, [R20+URZ+0x38850], R15 ;  /* 0x0388500f140075a7 */ /* 0x000722000802017f */
[----:B------:R-:W-:Y:S05]  /*98f0*/  @!P0 BRA `(.L_x_1414) ;  /* 0x0000000000048947 */ /* 0x000fea0003800000 */
[----:B------:R-:W-:Y:S01]  /*9900*/  BPT.TRAP 0x1 ;  /* 0x000000040000795c */ /* 0x000fe20000300000 */
.L_x_1414:
[C---:B------:R-:W-:Y:S01]  /*9910*/  VIADD R0, R2.reuse, 0x400 ;  /* 0x0000040002007836 */ /* 0x040fe20000000000 */
[----:B------:R-:W-:Y:S01]  /*9920*/  BSSY B0, `(.L_x_1415) ;  /* 0x000000a000007945 */ /* 0x000fe20003800000 */
[----:B------:R-:W-:-:S03]  /*9930*/  VIADD R10, R2, 0x26400 ;  /* 0x00026400020a7836 */ /* 0x000fc60000000000 */
[----:B------:R-:W-:Y:S02]  /*9940*/  SHF.R.U32.HI R0, RZ, 0x4, R0 ;  /* 0x00000004ff007819 */ /* 0x000fe40000011600 */
[----:B------:R-:W-:Y:S02]  /*9950*/  SHF.R.U32.HI R10, RZ, 0x4, R10 ;  /* 0x00000004ff0a7819 */ /* 0x000fe4000001160a */
[----:B------:R-:W-:Y:S02]  /*9960*/  LOP3.LUT R0, R0, 0x3fff, RZ, 0xc0, !PT ;  /* 0x00003fff00007812 */ /* 0x000fe400078ec0ff */
[----:B--2---:R-:W-:Y:S02]  /*9970*/  LOP3.LUT R11, R10, 0x3fff, RZ, 0xc0, !PT ;  /* 0x00003fff0a0b7812 */ /* 0x004fe400078ec0ff */
[----:B------:R-:W-:Y:S01]  /*9980*/  LOP3.LUT R10, R0, 0x10000, RZ, 0xfc, !PT ;  /* 0x00010000000a7812 */ /* 0x000fe200078efcff */
[----:B----4-:R-:W-:Y:S06]  /*9990*/  @P1 BRA `(.L_x_1416) ;  /* 0x0000000000081947 */ /* 0x010fec0003800000 */
[----:B------:R-:W2:Y:S02]  /*99a0*/  SYNCS.PHASECHK.TRANS64.TRYWAIT P1, [R20+URZ+0x38850], R15 ;  /* 0x0388500f140075a7 */ /* 0x000ea4000802017f */
[----:B--2---:R-:W-:Y:S05]  /*99b0*/  @!P1 BRA `(.L_x_1417) ;  /* 0x0000015800249947 */ /* 0x004fea0003800000 */
.L_x_1416:
[----:B------:R-:W-:Y:S05]  /*99c0*/  BSYNC B0 ;  /* 0x0000000000007941 */ /* 0x000fea0003800000 */
.L_x_1415:
[----:B------:R-:W-:Y:S01]  /*99d0*/  LOP3.LUT R0, R11, 0x10000, RZ, 0xfc, !PT ;  /* 0x000100000b007812 */ /* 0x000fe200078efcff */
[----:B------:R-:W-:Y:S01]  /*99e0*/  IMAD R12, R18, 0x1000, R10 ;  /* 0x00001000120c7824 */ /* 0x000fe200078e020a */
[----:B------:R-:W-:Y:S05]  /*99f0*/  WARPSYNC.ALL ;  /* 0x0000000000007948 */ /* 0x000fea0003800000 */
[----:B------:R-:W-:Y:S01]  /*9a00*/  IMAD.MOV.U32 R14, RZ, RZ, R0 ;  /* 0x000000ffff0e7224 */ /* 0x000fe200078e0000 */
[----:B------:R-:W-:Y:S01]  /*9a10*/  R2UR UR6, R12 ;  /* 0x000000000c0672ca */ /* 0x000fe200000e0000 */
[----:B0123--:R-:W-:Y:S01]  /*9a20*/  IMAD.MOV.U32 R15, RZ, RZ, 0x40000040 ;  /* 0x40000040ff0f7424 */ /* 0x00ffe200078e00ff */
[----:B------:R-:W-:Y:S01]  /*9a30*/  WARPGROUP.ARRIVE ;  /* 0x00000000000079c5 */ /* 0x000fe20000000000 */
[----:B------:R-:W-:Y:S01]  /*9a40*/  IMAD.MOV.U32 R13, RZ, RZ, 0x40000040 ;  /* 0x40000040ff0d7424 */ /* 0x000fe200078e00ff */
[----:B------:R-:W-:Y:S01]  /*9a50*/  R2UR UR4, R14 ;  /* 0x000000000e0472ca */ /* 0x000fe200000e0000 */
[----:B------:R-:W-:Y:S01]  /*9a60*/  VIADD R14, R0, 0x2 ;  /* 0x00000002000e7836 */ /* 0x000fe20000000000 */
[----:B------:R-:W-:Y:S01]  /*9a70*/  R2UR UR5, R15 ;  /* 0x000000000f0572ca */ /* 0x000fe200000e0000 */
[----:B------:R-:W-:Y:S01]  /*9a80*/  VIADD R58, R12, 0x2 ;  /* 0x000000020c3a7836 */ /* 0x000fe20000000000 */
[----:B------:R-:W-:Y:S01]  /*9a90*/  R2UR UR7, R13 ;  /* 0x000000000d0772ca */ /* 0x000fe200000e0000 */
[----:B------:R-:W-:Y:S01]  /*9aa0*/  IMAD.MOV.U32 R15, RZ, RZ, 0x40000040 ;  /* 0x40000040ff0f7424 */ /* 0x000fe200078e00ff */
[----:B------:R-:W0:Y:S01]  /*9ab0*/  S2R R21, SR_TID.X ;  /* 0x0000000000157919 */ /* 0x000e220000002100 */
[----:B------:R-:W-:Y:S01]  /*9ac0*/  IMAD.MOV.U32 R59, RZ, RZ, 0x40000040 ;  /* 0x40000040ff3b7424 */ /* 0x000fe200078e00ff */
[----:B------:R-:W2:Y:S09]  /*9ad0*/  LDL R57, [R1+0x44] ;  /* 0x0000440001397983 */ /* 0x000eb20000100800 */
[----:B------:R-:W-:Y:S01]  /*9ae0*/  HGMMA.64x64x16.F32 R24, gdesc[UR4], R24, gsb0 ;  /* 0x00e00000041879f0 */ /* 0x000fe20008000818 */
        /* <DEDUP_REMOVED lines=8> */
[----:B0-----:R-:W-:-:S05]  /*9b70*/  SHF.R.U32.HI R21, RZ, 0x7, R21 ;  /* 0x00000007ff157819 */ /* 0x001fca0000011615 */
[----:B------:R-:W0:Y:S01]  /*9b80*/  SHFL.IDX PT, R11, R21, RZ, 0x1f ;  /* 0x00001fff150b7589 */ /* 0x000e2200000e0000 */
[----:B------:R-:W-:Y:S02]  /*9b90*/  WARPGROUP.DEPBAR.LE gsb0, 0x0 ;  /* 0x00008000000079c5 */ /* 0x000fe40000010000 */
[----:B------:R-:W-:-:S06]  /*9ba0*/  WARPGROUP.ARRIVE ;  /* 0x00000000000079c5 */ /* 0x000fcc0000000000 */
        /* <DEDUP_REMOVED lines=9> */
[----:B------:R-:W-:Y:S02]  /*9c40*/  WARPGROUP.DEPBAR.LE gsb0, 0x0 ;  /* 0x00008000000079c5 */ /* 0x000fe40000010000 */
[----:B------:R-:W-:-:S09]  /*9c50*/  WARPGROUP.ARRIVE ;  /* 0x00000000000079c5 */ /* 0x000fd20000000000 */
        /* <DEDUP_REMOVED lines=133> */
[----:B------:R-:W-:Y:S02]  /*a4b0*/  R2UR UR4, R14 ;  /* 0x000000000e0472ca */ /* 0x000fe400000e0000 */
[----:B------:R-:W-:Y:S02]  /*a4c0*/  R2UR UR5, R15 ;  /* 0x000000000f0572ca */ /* 0x000fe400000e0000 */
[----:B------:R-:W-:Y:S02]  /*a4d0*/  R2UR UR6, R58 ;  /* 0x000000003a0672ca */ /* 0x000fe400000e0000 */
[----:B------:R-:W-:Y:S02]  /*a4e0*/  R2UR UR7, R59 ;  /* 0x000000003b0772ca */ /* 0x000fe400000e0000 */
[----:B0-----:R-:W-:Y:S01]  /*a4f0*/  ISETP.GT.AND P1, PT, R11, 0x7f, PT ;  /* 0x0000007f0b00780c */ /* 0x001fe20003f24270 */
[----:B------:R-:W-:-:S02]  /*a500*/  WARPGROUP.DEPBAR.LE gsb0, 0x0 ;  /* 0x00008000000079c5 */ /* 0x000fc40000010000 */
[----:B------:R-:W-:-:S08]  /*a510*/  WARPGROUP.ARRIVE ;  /* 0x00000000000079c5 */ /* 0x000fd00000000000 */
[----:B------:R-:W-:Y:S01]  /*a520*/  HGMMA.64x64x16.F32 R24, gdesc[UR4], R24, gsb0 ;  /* 0x00e00000041879f0 */ /* 0x000fe20008000818 */
[----:B------:R-:W-:Y:S01]  /*a530*/  SEL R11, RZ, 0x2, !P1 ;  /* 0x00000002ff0b7807 */ /* 0x000fe20004800000 */
[----:B------:R-:W-:Y:S02]  /*a540*/  VIADD R62, R12, 0x800 ;  /* 0x000008000c3e7836 */ /* 0x000fe40000000000 */
[----:B------:R-:W-:Y:S02]  /*a550*/  VIADD R60, R0, 0x800 ;  /* 0x00000800003c7836 */ /* 0x000fe40000000000 */
[C---:B------:R-:W-:Y:S02]  /*a560*/  IMAD.IADD R14, R11.reuse, 0x1, R62 ;  /* 0x000000010b0e7824 */ /* 0x040fe400078e023e */
[----:B------:R-:W-:Y:S02]  /*a570*/  IMAD.IADD R58, R11, 0x1, R60 ;  /* 0x000000010b3a7824 */ /* 0x000fe400078e023c */
[----:B------:R-:W-:-:S02]  /*a580*/  IMAD.MOV.U32 R15, RZ, RZ, 0x40000040 ;  /* 0x40000040ff0f7424 */ /* 0x000fc400078e00ff */
[----:B------:R-:W-:Y:S01]  /*a590*/  IMAD.MOV.U32 R59, RZ, RZ, 0x40000040 ;  /* 0x40000040ff3b7424 */ /* 0x000fe200078e00ff */
[----:B------:R-:W-:Y:S02]  /*a5a0*/  R2UR UR6, R14 ;  /* 0x000000000e0672ca */ /* 0x000fe400000e0000 */
[----:B------:R-:W-:Y:S02]  /*a5b0*/  R2UR UR7, R15 ;  /* 0x000000000f0772ca */ /* 0x000fe400000e0000 */
[----:B------:R-:W-:Y:S02]  /*a5c0*/  R2UR UR4, R58 ;  /* 0x000000003a0472ca */ /* 0x000fe400000e0000 */
[----:B------:R-:W-:Y:S01]  /*a5d0*/  R2UR UR5, R59 ;  /* 0x000000003b0572ca */ /* 0x000fe200000e0000 */
[----:B------:R-:W-:Y:S02]  /*a5e0*/  WARPGROUP.DEPBAR.LE gsb0, 0x0 ;  /* 0x00008000000079c5 */ /* 0x000fe40000010000 */
[----:B------:R-:W-:-:S10]  /*a5f0*/  WARPGROUP.ARRIVE ;  /* 0x00000000000079c5 */ /* 0x000fd40000000000 */
[----:B------:R-:W-:Y:S01]  /*a600*/  HGMMA.64x64x16.F32 R24, gdesc[UR4], R24, gsb0 ;  /* 0x00e00000041879f0 */ /* 0x000fe20008000818 */
[----:B------:R-:W-:-:S05]  /*a610*/  IMAD.MOV.U32 R21, RZ, RZ, 0x4 ;  /* 0x00000004ff157424 */ /* 0x000fca00078e00ff */
[----:B------:R-:W-:Y:S01]  /*a620*/  SEL R13, R21, 0x2, P1 ;  /* 0x00000002150d7807 */ /* 0x000fe20000800000 */
[----:B------:R-:W-:Y:S02]  /*a630*/  IMAD.MOV.U32 R15, RZ, RZ, 0x40000040 ;  /* 0x40000040ff0f7424 */ /* 0x000fe400078e00ff */
[----:B------:R-:W-:Y:S02]  /*a640*/  IMAD.MOV.U32 R59, RZ, RZ, 0x40000040 ;  /* 0x40000040ff3b7424 */ /* 0x000fe400078e00ff */
[--C-:B------:R-:W-:Y:S02]  /*a650*/  IMAD.IADD R14, R62, 0x1, R13.reuse ;  /* 0x000000013e0e7824 */ /* 0x100fe400078e020d */
[----:B------:R-:W-:Y:S01]  /*a660*/  IMAD.IADD R58, R60, 0x1, R13 ;  /* 0x000000013c3a7824 */ /* 0x000fe200078e020d */
[----:B------:R-:W-:Y:S02]  /*a670*/  R2UR UR7, R15 ;  /* 0x000000000f0772ca */ /* 0x000fe400000e0000 */
[----:B------:R-:W-:-:S02]  /*a680*/  R2UR UR6, R14 ;  /* 0x000000000e0672ca */ /* 0x000fc400000e0000 */
[----:B------:R-:W-:Y:S02]  /*a690*/  R2UR UR4, R58 ;  /* 0x000000003a0472ca */ /* 0x000fe400000e0000 */
[----:B------:R-:W-:Y:S01]  /*a6a0*/  R2UR UR5, R59 ;  /* 0x000000003b0572ca */ /* 0x000fe200000e0000 */
[----:B------:R-:W-:Y:S02]  /*a6b0*/  WARPGROUP.DEPBAR.LE gsb0, 0x0 ;  /* 0x00008000000079c5 */ /* 0x000fe40000010000 */
[----:B------:R-:W-:-:S10]  /*a6c0*/  WARPGROUP.ARRIVE ;  /* 0x00000000000079c5 */ /* 0x000fd40000000000 */
[----:B------:R-:W-:Y:S01]  /*a6d0*/  HGMMA.64x64x16.F32 R24, gdesc[UR4], R24, gsb0 ;  /* 0x00e00000041879f0 */ /* 0x000fe20008000818 */
[----:B------:R-:W-:Y:S01]  /*a6e0*/  SEL R21, R21, 0x6, !P1 ;  /* 0x0000000615157807 */ /* 0x000fe20004800000 */
        /* <DEDUP_REMOVED lines=8> */
[----:B------:R-:W-:Y:S02]  /*a770*/  IMAD.MOV.U32 R14, RZ, RZ, 0x28 ;  /* 0x00000028ff0e7424 */ /* 0x000fe400078e00ff */
[----:B------:R-:W-:Y:S01]  /*a780*/  IMAD.MOV.U32 R15, RZ, RZ, 0xa00 ;  /* 0x00000a00ff0f7424 */ /* 0x000fe200078e00ff */
[----:B------:R-:W-:Y:S02]  /*a790*/  WARPGROUP.DEPBAR.LE gsb0, 0x0 ;  /* 0x00008000000079c5 */ /* 0x000fe40000010000 */
[----:B------:R-:W-:-:S07]  /*a7a0*/  WARPGROUP.ARRIVE ;  /* 0x00000000000079c5 */ /* 0x000fce0000000000 */
[----:B------:R-:W-:Y:S01]  /*a7b0*/  HGMMA.64x64x16.F32 R24, gdesc[UR4], R24, gsb0 ;  /* 0x00e00000041879f0 */ /* 0x000fe20008000818 */
[----:B------:R-:W-:Y:S02]  /*a7c0*/  SEL R14, R14, 0x26, P1 ;  /* 0x000000260e0e7807 */ /* 0x000fe40000800000 */
[----:B------:R-:W-:Y:S02]  /*a7d0*/  SEL R15, R15, 0x980, P1 ;  /* 0x000009800f0f7807 */ /* 0x000fe40000800000 */
[----:B------:R-:W-:Y:S02]  /*a7e0*/  LOP3.LUT R59, R14, 0x6, RZ, 0xc0, !PT ;  /* 0x000000060e3b7812 */ /* 0x000fe400078ec0ff */
[----:B------:R-:W-:-:S04]  /*a7f0*/  LOP3.LUT R15, R15, 0xa00, RZ, 0xc0, !PT ;  /* 0x00000a000f0f7812 */ /* 0x000fc800078ec0ff */
[CC--:B------:R-:W-:Y:S02]  /*a800*/  IADD3 R14, R59.reuse, R15.reuse, R0 ;  /* 0x0000000f3b0e7210 */ /* 0x0c0fe40007ffe000 */
[----:B------:R-:W-:Y:S01]  /*a810*/  IADD3 R58, R59, R15, R12 ;  /* 0x0000000f3b3a7210 */ /* 0x000fe20007ffe00c */
[----:B------:R-:W-:Y:S02]  /*a820*/  IMAD.MOV.U32 R15, RZ, RZ, 0x40000040 ;  /* 0x40000040ff0f7424 */ /* 0x000fe400078e00ff */
[----:B------:R-:W-:Y:S01]  /*a830*/  IMAD.MOV.U32 R59, RZ, RZ, 0x40000040 ;  /* 0x40000040ff3b7424 */ /* 0x000fe200078e00ff */
[----:B------:R-:W-:Y:S02]  /*a840*/  R2UR UR4, R14 ;  /* 0x000000000e0472ca */ /* 0x000fe400000e0000 */
[----:B------:R-:W-:Y:S02]  /*a850*/  R2UR UR5, R15 ;  /* 0x000000000f0572ca */ /* 0x000fe400000e0000 */
[----:B------:R-:W-:-:S02]  /*a860*/  R2UR UR6, R58 ;  /* 0x000000003a0672ca */ /* 0x000fc400000e0000 */
[----:B------:R-:W-:Y:S01]  /*a870*/  R2UR UR7, R59 ;  /* 0x000000003b0772ca */ /* 0x000fe200000e0000 */
[----:B------:R-:W-:Y:S02]  /*a880*/  WARPGROUP.DEPBAR.LE gsb0, 0x0 ;  /* 0x00008000000079c5 */ /* 0x000fe40000010000 */
[----:B------:R-:W-:-:S10]  /*a890*/  WARPGROUP.ARRIVE ;  /* 0x00000000000079c5 */ /* 0x000fd40000000000 */
[----:B------:R-:W-:Y:S01]  /*a8a0*/  HGMMA.64x64x16.F32 R24, gdesc[UR4], R24, gsb0 ;  /* 0x00e00000041879f0 */ /* 0x000fe20008000818 */
[----:B------:R-:W-:Y:S02]  /*a8b0*/  VIADD R60, R0, 0xa00 ;  /* 0x00000a00003c7836 */ /* 0x000fe40000000000 */
[----:B------:R-:W-:Y:S02]  /*a8c0*/  VIADD R62, R12, 0xa00 ;  /* 0x00000a000c3e7836 */ /* 0x000fe40000000000 */
[C---:B------:R-:W-:Y:S02]  /*a8d0*/  IMAD.IADD R14, R11.reuse, 0x1, R60 ;  /* 0x000000010b0e7824 */ /* 0x040fe400078e023c */
[----:B------:R-:W-:Y:S02]  /*a8e0*/  IMAD.IADD R58, R11, 0x1, R62 ;  /* 0x000000010b3a7824 */ /* 0x000fe400078e023e */
[----:B------:R-:W-:Y:S02]  /*a8f0*/  IMAD.MOV.U32 R15, RZ, RZ, 0x40000040 ;  /* 0x40000040ff0f7424 */ /* 0x000fe400078e00ff */
[----:B------:R-:W-:Y:S01]  /*a900*/  IMAD.MOV.U32 R59, RZ, RZ, 0x40000040 ;  /* 0x40000040ff3b7424 */ /* 0x000fe200078e00ff */
[----:B------:R-:W-:-:S02]  /*a910*/  R2UR UR4, R14 ;  /* 0x000000000e0472ca */ /* 0x000fc400000e0000 */
[----:B------:R-:W-:Y:S02]  /*a920*/  R2UR UR5, R15 ;  /* 0x000000000f0572ca */ /* 0x000fe400000e0000 */
[----:B------:R-:W-:Y:S02]  /*a930*/  R2UR UR6, R58 ;  /* 0x000000003a0672ca */ /* 0x000fe400000e0000 */
[----:B------:R-:W-:Y:S01]  /*a940*/  R2UR UR7, R59 ;  /* 0x000000003b0772ca */ /* 0x000fe200000e0000 */
[----:B------:R-:W-:Y:S02]  /*a950*/  WARPGROUP.DEPBAR.LE gsb0, 0x0 ;  /* 0x00008000000079c5 */ /* 0x000fe40000010000 */
[----:B------:R-:W-:-:S10]  /*a960*/  WARPGROUP.ARRIVE ;  /* 0x00000000000079c5 */ /* 0x000fd40000000000 */
[----:B------:R-:W-:Y:S01]  /*a970*/  HGMMA.64x64x16.F32 R24, gdesc[UR4], R24, gsb0 ;  /* 0x00e00000041879f0 */ /* 0x000fe20008000818 */
[C---:B------:R-:W-:Y:S02]  /*a980*/  IMAD.IADD R14, R13.reuse, 0x1, R60 ;  /* 0x000000010d0e7824 */ /* 0x040fe400078e023c */
[----:B------:R-:W-:Y:S02]  /*a990*/  IMAD.IADD R58, R13, 0x1, R62 ;  /* 0x000000010d3a7824 */ /* 0x000fe400078e023e */
[----:B------:R-:W-:Y:S02]  /*a9a0*/  IMAD.MOV.U32 R15, RZ, RZ, 0x40000040 ;  /* 0x40000040ff0f7424 */ /* 0x000fe400078e00ff */
[----:B------:R-:W-:Y:S01]  /*a9b0*/  IMAD.MOV.U32 R59, RZ, RZ, 0x40000040 ;  /* 0x40000040ff3b7424 */ /* 0x000fe200078e00ff */
[----:B------:R-:W-:Y:S02]  /*a9c0*/  R2UR UR4, R14 ;  /* 0x000000000e0472ca */ /* 0x000fe400000e0000 */
[----:B------:R-:W-:-:S02]  /*a9d0*/  R2UR UR5, R15 ;  /* 0x000000000f0572ca */ /* 0x000fc400000e0000 */
        /* <DEDUP_REMOVED lines=125> */
[----:B------:R-:W-:Y:S01]  /*b1b0*/  LOP3.LUT R13, R13, 0x1e00, RZ, 0xc0, !PT ;  /* 0x00001e000d0d7812 */ /* 0x000fe200078ec0ff */
[----:B------:R-:W-:-:S03]  /*b1c0*/  IMAD.MOV.U32 R15, RZ, RZ, 0x40000040 ;  /* 0x40000040ff0f7424 */ /* 0x000fc600078e00ff */
[CC--:B------:R-:W-:Y:S02]  /*b1d0*/  IADD3 R14, R11.reuse, R13.reuse, R0 ;  /* 0x0000000d0b0e7210 */ /* 0x0c0fe40007ffe000 */
[----:B------:R-:W-:Y:S01]  /*b1e0*/  IADD3 R12, R11, R13, R12 ;  /* 0x0000000d0b0c7210 */ /* 0x000fe20007ffe00c */
[----:B------:R-:W-:Y:S01]  /*b1f0*/  IMAD.MOV.U32 R13, RZ, RZ, 0x40000040 ;  /* 0x40000040ff0d7424 */ /* 0x000fe200078e00ff */
[----:B------:R-:W-:Y:S02]  /*b200*/  R2UR UR4, R14 ;  /* 0x000000000e0472ca */ /* 0x000fe400000e0000 */
[----:B------:R-:W-:Y:S02]  /*b210*/  R2UR UR5, R15 ;  /* 0x000000000f0572ca */ /* 0x000fe400000e0000 */
[----:B------:R-:W-:Y:S02]  /*b220*/  R2UR UR6, R12 ;  /* 0x000000000c0672ca */ /* 0x000fe400000e0000 */
[----:B------:R-:W-:Y:S01]  /*b230*/  R2UR UR7, R13 ;  /* 0x000000000d0772ca */ /* 0x000fe200000e0000 */
[----:B------:R-:W-:-:S02]  /*b240*/  WARPGROUP.DEPBAR.LE gsb0, 0x0 ;  /* 0x00008000000079c5 */ /* 0x000fc40000010000 */
[----:B------:R-:W-:-:S10]  /*b250*/  WARPGROUP.ARRIVE ;  /* 0x00000000000079c5 */ /* 0x000fd40000000000 */
[----:B------:R-:W-:Y:S01]  /*b260*/  HGMMA.64x64x16.F32 R24, gdesc[UR4], R24, gsb0 ;  /* 0x00e00000041879f0 */ /* 0x000fe20008000818 */
[----:B------:R-:W-:Y:S01]  /*b270*/  IMAD R152, R168, -0x40, R152 ;  /* 0xffffffc0a8987824 */ /* 0x000fe200078e0298 */
[----:B------:R-:W-:-:S04]  /*b280*/  ULDC UR4, c[0x0][0xa80] ;  /* 0x0002a00000047ab9 */ /* 0x000fc80000000800 */
        /* <DEDUP_REMOVED lines=57> */
[----:B------:R-:W-:-:S04]  /*b620*/  FMNMX.FTZ R11, R78, R11, !PT ;  /* 0x0000000b4e0b7209 */ /* 0x000fc80007810000 */
[----:B------:R-:W-:-:S05]  /*b630*/  FMNMX.FTZ R15, R80, R11, !PT ;  /* 0x0000000b500f7209 */ /* 0x000fca0007810000 */
[----:B------:R-:W0:Y:S01]  /*b640*/  SHFL.BFLY PT, R12, R15, 0x2, 0x1f ;  /* 0x0c401f000f0c7f89 */ /* 0x000e2200000e0000 */
[----:B------:R-:W-:-:S04]  /*b650*/  FMNMX.FTZ R11, R26, R27, !PT ;  /* 0x0000001b1a0b7209 */ /* 0x000fc80007810000 */
[----:B------:R-:W-:-:S04]  /*b660*/  FMNMX.FTZ R11, R30, R11, !PT ;  /* 0x0000000b1e0b7209 */ /* 0x000fc80007810000 */
[----:B------:R-:W-:-:S04]  /*b670*/  FMNMX.FTZ R11, R14, R11, !PT ;  /* 0x0000000b0e0b7209 */ /* 0x000fc80007810000 */
[----:B------:R-:W-:Y:S02]  /*b680*/  FMNMX.FTZ R11, R34, R11, !PT ;  /* 0x0000000b220b7209 */ /* 0x000fe40007810000 */
[----:B0-----:R-:W-:-:S05]  /*b690*/  FMNMX.FTZ R21, R15, R12, !PT ;  /* 0x0000000c0f157209 */ /* 0x001fca0007810000 */
[----:B------:R-:W0:Y:S01]  /*b6a0*/  SHFL.BFLY PT, R12, R21, 0x1, 0x1f ;  /* 0x0c201f00150c7f89 */ /* 0x000e2200000e0000 */
[----:B------:R-:W-:-:S04]  /*b6b0*/  FMNMX.FTZ R11, R24, R11, !PT ;  /* 0x0000000b180b7209 */ /* 0x000fc80007810000 */
[----:B------:R-:W-:-:S04]  /*b6c0*/  FMNMX.FTZ R13, R38, R11, !PT ;  /* 0x0000000b260d7209 */ /* 0x000fc80007810000 */
[----:B------:R-:W-:-:S04]  /*b6d0*/  FMNMX.FTZ R13, R28, R13, !PT ;  /* 0x0000000d1c0d7209 */ /* 0x000fc80007810000 */
[----:B------:R-:W-:Y:S02]  /*b6e0*/  FMNMX.FTZ R13, R42, R13, !PT ;  /* 0x0000000d2a0d7209 */ /* 0x000fe40007810000 */
[----:B------:R-:W-:Y:S02]  /*b6f0*/  FSEL R46, R46, -INF , P1 ;  /* 0xff8000002e2e7808 */ /* 0x000fe40000800000 */
[----:B------:R-:W-:Y:S01]  /*b700*/  FMNMX.FTZ R13, R32, R13, !PT ;  /* 0x0000000d200d7209 */ /* 0x000fe20007810000 */
[----:B------:R-:W-:Y:S01]  /*b710*/  IMAD.U32 R11, RZ, RZ, UR4 ;  /* 0x00000004ff0b7e24 */ /* 0x000fe2000f8e00ff */
[----:B------:R-:W-:Y:S02]  /*b720*/  FSEL R48, R47, -INF , P6 ;  /* 0xff8000002f307808 */ /* 0x000fe40003000000 */
[----:B------:R-:W-:Y:S02]  /*b730*/  FMNMX.FTZ R13, R46, R13, !PT ;  /* 0x0000000d2e0d7209 */ /* 0x000fe40007810000 */
[----:B0-----:R-:W-:-:S02]  /*b740*/  FMNMX.FTZ R12, R21, R12, !PT ;  /* 0x0000000c150c7209 */ /* 0x001fc40007810000 */
[----:B------:R-:W-:Y:S02]  /*b750*/  FSEL R50, R50, -INF , P5 ;  /* 0xff80000032327808 */ /* 0x000fe40002800000 */
[----:B------:R-:W-:Y:S01]  /*b760*/  FMNMX.FTZ R13, R48, R13, !PT ;  /* 0x0000000d300d7209 */ /* 0x000fe20007810000 */
[C---:B------:R-:W-:Y:S01]  /*b770*/  FMUL.FTZ R15, R12.reuse, R11 ;  /* 0x0000000b0c0f7220 */ /* 0x040fe20000410000 */
[----:B------:R-:W-:Y:S02]  /*b780*/  FSETP.NEU.FTZ.AND P1, PT, R12, -INF , PT ;  /* 0xff8000000c00780b */ /* 0x000fe40003f3d000 */
[----:B------:R-:W-:Y:S02]  /*b790*/  FSEL R52, R51, -INF , P4 ;  /* 0xff80000033347808 */ /* 0x000fe40002000000 */
[----:B------:R-:W-:Y:S02]  /*b7a0*/  FMNMX.FTZ R13, R50, R13, !PT ;  /* 0x0000000d320d7209 */ /* 0x000fe40007810000 */
[----:B------:R-:W-:-:S02]  /*b7b0*/  FSEL R15, R15, RZ, P1 ;  /* 0x000000ff0f0f7208 */ /* 0x000fc40000800000 */
[----:B------:R-:W-:Y:S02]  /*b7c0*/  FSEL R54, R54, -INF , P3 ;  /* 0xff80000036367808 */ /* 0x000fe40001800000 */
[----:B------:R-:W-:Y:S01]  /*b7d0*/  FMNMX.FTZ R13, R52, R13, !PT ;  /* 0x0000000d340d7209 */ /* 0x000fe20007810000 */
[----:B------:R-:W-:Y:S01]  /*b7e0*/  FFMA.FTZ R152, R58, R11, -R15 ;  /* 0x0000000b3a987223 */ /* 0x000fe2000001080f */
[----:B------:R-:W-:Y:S02]  /*b7f0*/  FSEL R58, R55, -INF , P2 ;  /* 0xff800000373a7808 */ /* 0x000fe40001000000 */
[----:B------:R-:W-:-:S04]  /*b800*/  FMNMX.FTZ R13, R54, R13, !PT ;  /* 0x0000000d360d7209 */ /* 0x000fc80007810000 */
[----:B------:R-:W-:Y:S01]  /*b810*/  FMNMX.FTZ R13, R58, R13, !PT ;  /* 0x0000000d3a0d7209 */ /* 0x000fe20007810000 */
[----:B-----5:R-:W-:-:S04]  /*b820*/  FFMA.FTZ R154, R60, R11, -R15 ;  /* 0x0000000b3c9a7223 */ /* 0x020fc8000001080f */
[----:B------:R-:W0:Y:S01]  /*b830*/  SHFL.BFLY PT, R60, R13, 0x2, 0x1f ;  /* 0x0c401f000d3c7f89 */ /* 0x000e2200000e0000 */
[----:B------:R-:W1:Y:S01]  /*b840*/  S2R R57, SR_TID.X ;  /* 0x0000000000397919 */ /* 0x000e620000002100 */
[----:B0-----:R-:W-:-:S05]  /*b850*/  FMNMX.FTZ R60, R13, R60, !PT ;  /* 0x0000003c0d3c7209 */ /* 0x001fca0007810000 */
[----:B------:R-:W0:Y:S01]  /*b860*/  SHFL.BFLY PT, R21, R60, 0x1, 0x1f ;  /* 0x0c201f003c157f89 */ /* 0x000e2200000e0000 */
        /* <DEDUP_REMOVED lines=14> */
[----:B0-----:R-:W-:-:S04]  /*b950*/  FMNMX.FTZ R21, R60, R21, !PT ;  /* 0x000000153c157209 */ /* 0x001fc80007810000 */
[C---:B------:R-:W-:Y:S01]  /*b960*/  FSETP.NEU.FTZ.AND P1, PT, R21.reuse, -INF , PT ;  /* 0xff8000001500780b */ /* 0x040fe20003f3d000 */
[----:B------:R-:W-:-:S05]  /*b970*/  FMUL.FTZ R13, R21, R11 ;  /* 0x0000000b150d7220 */ /* 0x000fca0000410000 */
[----:B------:R-:W-:Y:S02]  /*b980*/  FSEL R15, R13, RZ, P1 ;  /* 0x000000ff0d0f7208 */ /* 0x000fe40000800000 */
[----:B-1----:R-:W-:-:S03]  /*b990*/  LOP3.LUT R57, R57, 0x7f, RZ, 0xc0, !PT ;  /* 0x0000007f39397812 */ /* 0x002fc600078ec0ff */
[-CC-:B------:R-:W-:Y:S01]  /*b9a0*/  FFMA.FTZ R26, R26, R11.reuse, -R15.reuse ;  /* 0x0000000b1a1a7223 */ /* 0x180fe2000001080f */
[-CC-:B------:R-:W-:Y:S01]  /*b9b0*/  FFMA.FTZ R27, R27, R11.reuse, -R15.reuse ;  /* 0x0000000b1b1b7223 */ /* 0x180fe2000001080f */
[-CC-:B------:R-:W-:Y:S01]  /*b9c0*/  FFMA.FTZ R30, R30, R11.reuse, -R15.reuse ;  /* 0x0000000b1e1e7223 */ /* 0x180fe2000001080f */
[----:B------:R-:W-:Y:S01]  /*b9d0*/  ISETP.NE.AND P1, PT, R57, RZ, PT ;  /* 0x000000ff3900720c */ /* 0x000fe20003f25270 */
[----:B------:R-:W-:Y:S01]  /*b9e0*/  MUFU.EX2 R152, R152 ;  /* 0x0000009800987308 */ /* 0x000fe20000000800 */
[-CC-:B------:R-:W-:Y:S01]  /*b9f0*/  FFMA.FTZ R14, R14, R11.reuse, -R15.reuse ;  /* 0x0000000b0e0e7223 */ /* 0x180fe2000001080f */
[----:B------:R-:W-:-:S06]  /*ba00*/  FFMA.FTZ R34, R34, R11, -R15 ;  /* 0x0000000b22227223 */ /* 0x000fcc000001080f */
[----:B------:R-:W0:Y:S08]  /*ba10*/  MUFU.EX2 R29, R29 ;  /* 0x0000001d001d7308 */ /* 0x000e300000000800 */
[----:B------:R-:W-:Y:S08]  /*ba20*/  MUFU.EX2 R26, R26 ;  /* 0x0000001a001a7308 */ /* 0x000ff00000000800 */
[----:B------:R-:W1:Y:S08]  /*ba30*/  MUFU.EX2 R27, R27 ;  /* 0x0000001b001b7308 */ /* 0x000e700000000800 */
[----:B------:R-:W2:Y:S08]  /*ba40*/  MUFU.EX2 R154, R154 ;  /* 0x0000009a009a7308 */ /* 0x000eb00000000800 */
[----:B------:R-:W-:Y:S01]  /*ba50*/  MUFU.EX2 R30, R30 ;  /* 0x0000001e001e7308 */ /* 0x000fe20000000800 */
[----:B------:R-:W-:Y:S01]  /*ba60*/  FFMA.FTZ R24, R24, R11, -R15 ;  /* 0x0000000b18187223 */ /* 0x000fe2000001080f */
[----:B------:R-:W-:-:S06]  /*ba70*/  @!P1 VIADD R13, R20, 0x38840 ;  /* 0x00038840140d9836 */ /* 0x000fcc0000000000 */
[----:B------:R-:W3:Y:S01]  /*ba80*/  MUFU.EX2 R31, R31 ;  /* 0x0000001f001f7308 */ /* 0x000ee20000000800 */
[----:B------:R-:W-:-:S07]  /*ba90*/  FFMA.FTZ R38, R38, R11, -R15 ;  /* 0x0000000b26267223 */ /* 0x000fce000001080f */
[----:B------:R-:W4:Y:S01]  /*baa0*/  MUFU.EX2 R155, R14 ;  /* 0x0000000e009b7308 */ /* 0x000f220000000800 */
[----:B------:R-:W-:Y:S01]  /*bab0*/  FFMA.FTZ R28, R28, R11, -R15 ;  /* 0x0000000b1c1c7223 */ /* 0x000fe2000001080f */
[----:B------:R-:W-:Y:S01]  /*bac0*/  @!P1 PRMT R13, RZ, 0x654, R13 ;  /* 0x00000654ff0d9816 */ /* 0x000fe2000000000d */
[----:B0-----:R-:W-:-:S05]  /*bad0*/  FADD.FTZ R25, R152, R29 ;  /* 0x0000001d98197221 */ /* 0x001fca0000010000 */
[----:B------:R-:W0:Y:S01]  /*bae0*/  MUFU.EX2 R156, R156 ;  /* 0x0000009c009c7308 */ /* 0x000e220000000800 */
[----:B-1----:R-:W-:Y:S01]  /*baf0*/  FADD.FTZ R45, R26, R27 ;  /* 0x0000001b1a2d7221 */ /* 0x002fe20000010000 */
[----:B------:R1:W-:Y:S06]  /*bb00*/  @!P1 SYNCS.ARRIVE.TRANS64.RED.A1T0 RZ, [R13+URZ], RZ ;  /* 0x000000ff0dff99a7 */ /* 0x0003ec000810043f */
[----:B------:R-:W-:Y:S01]  /*bb10*/  MUFU.EX2 R34, R34 ;  /* 0x0000002200227308 */ /* 0x000fe20000000800 */
[----:B------:R-:W-:Y:S01]  /*bb20*/  FFMA.FTZ R42, R42, R11, -R15 ;  /* 0x0000000b2a2a7223 */ /* 0x000fe2000001080f */
[----:B-1----:R-:W-:-:S06]  /*bb30*/  LOP3.LUT R13, R56, 0x2000000, RZ, 0xfc, !PT ;  /* 0x02000000380d7812 */ /* 0x002fcc00078efcff */
[----:B------:R2:W-:Y:S01]  /*bb40*/  MUFU.EX2 R157, R24 ;  /* 0x00000018009d7308 */ /* 0x0005e20000000800 */
[-CC-:B------:R-:W-:Y:S01]  /*bb50*/  FFMA.FTZ R32, R32, R11.reuse, -R15.reuse ;  /* 0x0000000b20207223 */ /* 0x180fe2000001080f */
[-CC-:B------:R-:W-:Y:S01]  /*bb60*/  FFMA.FTZ R46, R46, R11.reuse, -R15.reuse ;  /* 0x0000000b2e2e7223 */ /* 0x180fe2000001080f */
[----:B------:R-:W-:-:S05]  /*bb70*/  FFMA.FTZ R48, R48, R11, -R15 ;  /* 0x0000000b30307223 */ /* 0x000fca000001080f */
[----:B------:R-:W1:Y:S01]  /*bb80*/  MUFU.EX2 R35, R35 ;  /* 0x0000002300237308 */ /* 0x000e620000000800 */
[----:B--2---:R-:W-:Y:S01]  /*bb90*/  FADD.FTZ R24, R154, R25 ;  /* 0x000000199a187221 */ /* 0x004fe20000010000 */
[-CC-:B------:R-:W-:Y:S01]  /*bba0*/  FFMA.FTZ R50, R50, R11.reuse, -R15.reuse ;  /* 0x0000000b32327223 */ /* 0x180fe2000001080f */
[-CC-:B------:R-:W-:Y:S01]  /*bbb0*/  FFMA.FTZ R52, R52, R11.reuse, -R15.reuse ;  /* 0x0000000b34347223 */ /* 0x180fe2000001080f */
[----:B------:R-:W-:-:S04]  /*bbc0*/  FFMA.FTZ R54, R54, R11, -R15 ;  /* 0x0000000b36367223 */ /* 0x000fc8000001080f */
[----:B------:R-:W-:Y:S01]  /*bbd0*/  MUFU.EX2 R38, R38 ;  /* 0x0000002600267308 */ /* 0x000fe20000000800 */
[----:B------:R-:W-:Y:S01]  /*bbe0*/  FFMA.FTZ R58, R58, R11, -R15 ;  /* 0x0000000b3a3a7223 */ /* 0x000fe2000001080f */
[----:B---3--:R-:W-:-:S06]  /*bbf0*/  FADD.FTZ R15, R31, R24 ;  /* 0x000000181f0f7221 */ /* 0x008fcc0000010000 */
[----:B------:R2:W-:Y:S01]  /*bc00*/  MUFU.EX2 R159, R28 ;  /* 0x0000001c009f7308 */ /* 0x0005e20000000800 */
[----:B------:R-:W-:Y:S02]  /*bc10*/  IMAD R14, R18, 0x1000, R13 ;  /* 0x00001000120e7824 */ /* 0x000fe400078e020d */
[----:B--2---:R-:W-:-:S05]  /*bc20*/  FADD.FTZ R28, R30, R45 ;  /* 0x0000002d1e1c7221 */ /* 0x004fca0000010000 */
[----:B------:R-:W2:Y:S01]  /*bc30*/  MUFU.EX2 R158, R158 ;  /* 0x0000009e009e7308 */ /* 0x000ea20000000800 */
[----:B----4-:R-:W-:Y:S01]  /*bc40*/  FADD.FTZ R25, R155, R28 ;  /* 0x0000001c9b197221 */ /* 0x010fe20000010000 */
[----:B0-----:R-:W-:Y:S01]  /*bc50*/  FADD.FTZ R28, R156, R15 ;  /* 0x0000000f9c1c7221 */ /* 0x001fe20000010000 */
[----:B------:R-:W-:-:S05]  /*bc60*/  IMAD.MOV.U32 R15, RZ, RZ, 0x40000040 ;  /* 0x40000040ff0f7424 */ /* 0x000fca00078e00ff */
[----:B------:R-:W0:Y:S01]  /*bc70*/  MUFU.EX2 R33, R33 ;  /* 0x0000002100217308 */ /* 0x000e220000000800 */
[----:B------:R-:W-:-:S07]  /*bc80*/  VIADD R24, R14, 0x80 ;  /* 0x000000800e187836 */ /* 0x000fce0000000000 */
[----:B------:R-:W3:Y:S01]  /*bc90*/  MUFU.EX2 R42, R42 ;  /* 0x0000002a002a7308 */ /* 0x000ee20000000800 */
[----:B------:R-:W-:-:S07]  /*bca0*/  R2UR UR7, R15 ;  /* 0x000000000f0772ca */ /* 0x000fce00000e0000 */
[----:B------:R4:W-:Y:S01]  /*bcb0*/  MUFU.EX2 R161, R32 ;  /* 0x0000002000a17308 */ /* 0x0009e20000000800 */
[----:B-1----:R-:W-:Y:S01]  /*bcc0*/  FADD.FTZ R15, R35, R28 ;  /* 0x0000001c230f7221 */ /* 0x002fe20000010000 */
[----:B------:R-:W-:Y:S01]  /*bcd0*/  R2UR UR10, R24 ;  /* 0x00000000180a72ca */ /* 0x000fe200000e0000 */
[----:B----4-:R-:W-:-:S05]  /*bce0*/  FADD.FTZ R32, R34, R25 ;  /* 0x0000001922207221 */ /* 0x010fca0000010000 */
[----:B------:R-:W1:Y:S01]  /*bcf0*/  MUFU.EX2 R160, R160 ;  /* 0x000000a000a07308 */ /* 0x000e620000000800 */
[----:B------:R-:W-:Y:S02]  /*bd00*/  IMAD.MOV.U32 R25, RZ, RZ, 0x40000040 ;  /* 0x40000040ff197424 */ /* 0x000fe400078e00ff */
[----:B------:R-:W-:Y:S01]  /*bd10*/  FADD.FTZ R45, R157, R32 ;  /* 0x000000209d2d7221 */ /* 0x000fe20000010000 */
[----:B--2---:R-:W-:-:S03]  /*bd20*/  FADD.FTZ R28, R158, R15 ;  /* 0x0000000f9e1c7221 */ /* 0x004fc60000010000 */
[----:B------:R-:W-:Y:S01]  /*bd30*/  FADD.FTZ R24, R38, R45 ;  /* 0x0000002d26187221 */ /* 0x000fe20000010000 */
[----:B------:R-:W2:Y:S01]  /*bd40*/  MUFU.EX2 R37, R37 ;  /* 0x0000002500257308 */ /* 0x000ea20000000800 */
[----:B------:R-:W-:Y:S02]  /*bd50*/  R2UR UR11, R25 ;  /* 0x00000000190b72ca */ /* 0x000fe400000e0000 */
[----:B------:R-:W-:-:S05]  /*bd60*/  FADD.FTZ R25, R159, R24 ;  /* 0x000000189f197221 */ /* 0x000fca0000010000 */
[----:B------:R-:W4:Y:S01]  /*bd70*/  MUFU.EX2 R46, R46 ;  /* 0x0000002e002e7308 */ /* 0x000f220000000800 */
[----:B0-----:R-:W-:Y:S01]  /*bd80*/  FADD.FTZ R15, R33, R28 ;  /* 0x0000001c210f7221 */ /* 0x001fe20000010000 */
[----:B---3--:R-:W-:-:S06]  /*bd90*/  FADD.FTZ R28, R42, R25 ;  /* 0x000000192a1c7221 */ /* 0x008fcc0000010000 */
[----:B------:R-:W0:Y:S08]  /*bda0*/  MUFU.EX2 R162, R162 ;  /* 0x000000a200a27308 */ /* 0x000e300000000800 */
[----:B------:R-:W3:Y:S01]  /*bdb0*/  MUFU.EX2 R163, R48 ;  /* 0x0000003000a37308 */ /* 0x000ee20000000800 */
[----:B-1----:R-:W-:Y:S01]  /*bdc0*/  FADD.FTZ R24, R160, R15 ;  /* 0x0000000fa0187221 */ /* 0x002fe20000010000 */
[----:B------:R-:W-:-:S06]  /*bdd0*/  FADD.FTZ R25, R161, R28 ;  /* 0x0000001ca1197221 */ /* 0x000fcc0000010000 */
[----:B------:R-:W1:Y:S08]  /*bde0*/  MUFU.EX2 R39, R39 ;  /* 0x0000002700277308 */ /* 0x000e700000000800 */
[----:B------:R-:W1:Y:S01]  /*bdf0*/  MUFU.EX2 R50, R50 ;  /* 0x0000003200327308 */ /* 0x000e620000000800 */
[----:B------:R-:W-:Y:S01]  /*be00*/  F2FP.F16.F32.PACK_AB R153, R27, R26 ;  /* 0x0000001a1b99723e */ /* 0x000fe200000000ff */
[----:B--2---:R-:W-:Y:S01]  /*be10*/  FADD.FTZ R15, R37, R24 ;  /* 0x00000018250f7221 */ /* 0x004fe20000010000 */
[----:B----4-:R-:W-:-:S05]  /*be20*/  FADD.FTZ R26, R46, R25 ;  /* 0x000000192e1a7221 */ /* 0x010fca0000010000 */
[----:B------:R-:W2:Y:S08]  /*be30*/  MUFU.EX2 R164, R164 ;  /* 0x000000a400a47308 */ /* 0x000eb00000000800 */
        /* <DEDUP_REMOVED lines=8> */
[----:B------:R-:W1:Y:S08]  /*bec0*/  MUFU.EX2 R167, R58 ;  /* 0x0000003a00a77308 */ /* 0x000e700000000800 */
[----:B------:R-:W1:Y:S01]  /*bed0*/  MUFU.EX2 R43, R43 ;  /* 0x0000002b002b7308 */ /* 0x000e620000000800 */
[----:B--2---:R-:W-:Y:S01]  /*bee0*/  FADD.FTZ R24, R164, R15 ;  /* 0x0000000fa4187221 */ /* 0x004fe20000010000 */
[----:B----4-:R-:W-:Y:S01]  /*bef0*/  FADD.FTZ R25, R165, R26 ;  /* 0x0000001aa5197221 */ /* 0x010fe20000010000 */
[----:B------:R-:W-:-:S02]  /*bf00*/  F2FP.F16.F32.PACK_AB R152, R29, R152 ;  /* 0x000000981d98723e */ /* 0x000fc400000000ff */
[----:B0-----:R-:W-:Y:S01]  /*bf10*/  FADD.FTZ R15, R41, R24 ;  /* 0x00000018290f7221 */ /* 0x001fe20000010000 */
[----:B---3--:R-:W-:Y:S01]  /*bf20*/  FADD.FTZ R26, R54, R25 ;  /* 0x00000019361a7221 */ /* 0x008fe20000010000 */
[----:B------:R-:W-:Y:S02]  /*bf30*/  F2FP.F16.F32.PACK_AB R154, R31, R154 ;  /* 0x0000009a1f9a723e */ /* 0x000fe400000000ff */
[----:B------:R-:W-:Y:S01]  /*bf40*/  F2FP.F16.F32.PACK_AB R155, R155, R30 ;  /* 0x0000001e9b9b723e */ /* 0x000fe200000000ff */
[----:B------:R-:W-:Y:S01]  /*bf50*/  BAR.SYNC.DEFER_BLOCKING 0xf, 0x100 ;  /* 0x03c4000000007b1d */ /* 0x000fe20000010000 */
[----:B------:R-:W-:Y:S01]  /*bf60*/  F2FP.F16.F32.PACK_AB R156, R35, R156 ;  /* 0x0000009c239c723e */ /* 0x000fe200000000ff */
[----:B-1----:R-:W-:Y:S01]  /*bf70*/  FADD.FTZ R24, R166, R15 ;  /* 0x0000000fa6187221 */ /* 0x002fe20000010000 */
[----:B------:R-:W-:Y:S01]  /*bf80*/  F2FP.F16.F32.PACK_AB R157, R157, R34 ;  /* 0x000000229d9d723e */ /* 0x000fe200000000ff */
[----:B------:R-:W-:Y:S01]  /*bf90*/  FADD.FTZ R197, R167, R26 ;  /* 0x0000001aa7c57221 */ /* 0x000fe20000010000 */
[----:B------:R-:W-:-:S02]  /*bfa0*/  F2FP.F16.F32.PACK_AB R158, R33, R158 ;  /* 0x0000009e219e723e */ /* 0x000fc400000000ff */
[----:B------:R-:W-:Y:S02]  /*bfb0*/  F2FP.F16.F32.PACK_AB R159, R159, R38 ;  /* 0x000000269f9f723e */ /* 0x000fe400000000ff */
[----:B------:R-:W-:Y:S02]  /*bfc0*/  R2UR UR6, R14 ;  /* 0x000000000e0672ca */ /* 0x000fe400000e0000 */
[----:B------:R-:W-:Y:S02]  /*bfd0*/  F2FP.F16.F32.PACK_AB R160, R37, R160 ;  /* 0x000000a025a0723e */ /* 0x000fe400000000ff */
[----:B------:R-:W-:Y:S02]  /*bfe0*/  F2FP.F16.F32.PACK_AB R161, R161, R42 ;  /* 0x0000002aa1a1723e */ /* 0x000fe400000000ff */
[----:B------:R-:W-:Y:S02]  /*bff0*/  F2FP.F16.F32.PACK_AB R162, R39, R162 ;  /* 0x000000a227a2723e */ /* 0x000fe400000000ff */
[----:B------:R-:W-:-:S02]  /*c000*/  F2FP.F16.F32.PACK_AB R163, R163, R46 ;  /* 0x0000002ea3a3723e */ /* 0x000fc400000000ff */
[----:B------:R-:W-:Y:S02]  /*c010*/  F2FP.F16.F32.PACK_AB R164, R41, R164 ;  /* 0x000000a429a4723e */ /* 0x000fe400000000ff */
[----:B------:R-:W-:Y:S02]  /*c020*/  F2FP.F16.F32.PACK_AB R165, R165, R50 ;  /* 0x00000032a5a5723e */ /* 0x000fe400000000ff */
[----:B------:R-:W-:Y:S02]  /*c030*/  F2FP.F16.F32.PACK_AB R166, R43, R166 ;  /* 0x000000a62ba6723e */ /* 0x000fe400000000ff */
[----:B------:R-:W-:Y:S01]  /*c040*/  F2FP.F16.F32.PACK_AB R167, R167, R54 ;  /* 0x00000036a7a7723e */ /* 0x000fe200000000ff */
[----:B------:R0:W-:Y:S01]  /*c050*/  STSM.16.M88.4 [R194+0x36400], R152 ;  /* 0x03640098c2007844 */ /* 0x0001e20000000200 */
[----:B------:R-:W-:-:S03]  /*c060*/  FADD.FTZ R15, R43, R24 ;  /* 0x000000182b0f7221 */ /* 0x000fc60000010000 */
[----:B------:R1:W-:Y:S04]  /*c070*/  STSM.16.M88.4 [R195], R156 ;  /* 0x0000009cc3007844 */ /* 0x0003e80000000200 */
[----:B------:R1:W-:Y:S04]  /*c080*/  STSM.16.M88.4 [R208], R160 ;  /* 0x000000a0d0007844 */ /* 0x0003e80000000200 */
[----:B------:R1:W-:Y:S01]  /*c090*/  STSM.16.M88.4 [R201], R164 ;  /* 0x000000a4c9007844 */ /* 0x0003e20000000200 */
[----:B------:R-:W-:-:S06]  /*c0a0*/  WARPGROUP.ARRIVE ;  /* 0x00000000000079c5 */ /* 0x000fcc0000000000 */
[----:B------:R-:W-:Y:S03]  /*c0b0*/  HGMMA.64x256x16.F32 R24, R152, gdesc[UR4].tnspB, RZ, !UPT, gsb0 ;  /* 0x43e0000498187df0 */ /* 0x000fe6000c0008ff */
[----:B------:R-:W-:Y:S02]  /*c0c0*/  WARPGROUP.DEPBAR.LE gsb0, 0x0 ;  /* 0x00008000000079c5 */ /* 0x000fe40000010000 */
[----:B------:R-:W-:-:S15]  /*c0d0*/  WARPGROUP.ARRIVE ;  /* 0x00000000000079c5 */ /* 0x000fde0000000000 */
[----:B------:R-:W-:-:S08]  /*c0e0*/  NOP ;  /* 0x0000000000007918 */ /* 0x000fd00000000000 */
[----:B------:R-:W-:Y:S01]  /*c0f0*/  HGMMA.64x256x16.F32 R24, R156, gdesc[UR8].tnspB, R24, gsb0 ;  /* 0x43e000089c187df0 */ /* 0x000fe20008000818 */
[----:B0-----:R-:W-:Y:S02]  /*c100*/  VIADD R152, R14, 0x100 ;  /* 0x000001000e987836 */ /* 0x001fe40000000000 */
[----:B------:R-:W-:-:S03]  /*c110*/  IMAD.MOV.U32 R153, RZ, RZ, 0x40000040 ;  /* 0x40000040ff997424 */ /* 0x000fc600078e00ff */
[----:B------:R-:W-:Y:S02]  /*c120*/  R2UR UR6, R152 ;  /* 0x00000000980672ca */ /* 0x000fe400000e0000 */
[----:B------:R-:W-:Y:S01]  /*c130*/  R2UR UR7, R153 ;  /* 0x00000000990772ca */ /* 0x000fe200000e0000 */
[----:B------:R-:W-:Y:S02]  /*c140*/  VIADD R152, R14, 0x180 ;  /* 0x000001800e987836 */ /* 0x000fe40000000000 */
[----:B------:R-:W-:Y:S01]  /*c150*/  IMAD.MOV.U32 R153, RZ, RZ, 0x40000040 ;  /* 0x40000040ff997424 */ /* 0x000fe200078e00ff */
[----:B------:R-:W-:Y:S02]  /*c160*/  WARPGROUP.DEPBAR.LE gsb0, 0x0 ;  /* 0x00008000000079c5 */ /* 0x000fe40000010000 */
[----:B------:R-:W-:-:S14]  /*c170*/  WARPGROUP.ARRIVE ;  /* 0x00000000000079c5 */ /* 0x000fdc0000000000 */
[----:B------:R-:W-:Y:S01]  /*c180*/  HGMMA.64x256x16.F32 R24, R160, gdesc[UR4].tnspB, R24, gsb0 ;  /* 0x43e00004a0187df0 */ /* 0x000fe20008000818 */
[----:B------:R-:W-:Y:S02]  /*c190*/  R2UR UR6, R152 ;  /* 0x00000000980672ca */ /* 0x000fe400000e0000 */
[----:B------:R-:W-:Y:S01]  /*c1a0*/  R2UR UR7, R153 ;  /* 0x00000000990772ca */ /* 0x000fe200000e0000 */
[----:B------:R-:W-:Y:S02]  /*c1b0*/  VIADD R14, R168, 0xfffffffe ;  /* 0xfffffffea80e7836 */ /* 0x000fe40000000000 */
[----:B------:R-:W-:-:S03]  /*c1c0*/  @!P1 VIADD R20, R20, 0x38860 ;  /* 0x0003886014149836 */ /* 0x000fc60000000000 */
[----:B------:R-:W-:Y:S02]  /*c1d0*/  ISETP.GE.AND P2, PT, R14, R191, PT ;  /* 0x000000bf0e00720c */ /* 0x000fe40003f46270 */
[----:B------:R-:W-:Y:S01]  /*c1e0*/  @!P1 PRMT R20, RZ, 0x654, R20 ;  /* 0x00000654ff149816 */ /* 0x000fe20000000014 */
[----:B------:R-:W-:Y:S01]  /*c1f0*/  BSSY B0, `(.L_x_1418) ;  /* 0x0000340000007945 */ /* 0x000fe20003800000 */
[----:B------:R-:W-:Y:S02]  /*c200*/  WARPGROUP.DEPBAR.LE gsb0, 0x0 ;  /* 0x00008000000079c5 */ /* 0x000fe40000010000 */
[----:B------:R-:W-:-:S13]  /*c210*/  WARPGROUP.ARRIVE ;  /* 0x00000000000079c5 */ /* 0x000fda0000000000 */
        /* <DEDUP_REMOVED lines=12> */
[----:B------:R-:W-:Y:S02]  /*c2e0*/  IMAD.MOV.U32 R200, RZ, RZ, R21 ;  /* 0x000000ffffc87224 */ /* 0x000fe400078e0015 */
[----:B------:R-:W-:Y:S02]  /*c2f0*/  IMAD.MOV.U32 R198, RZ, RZ, R12 ;  /* 0x000000ffffc67224 */ /* 0x000fe400078e000c */
[----:B------:R-:W-:-:S07]  /*c300*/  IMAD.MOV.U32 R199, RZ, RZ, R18 ;  /* 0x000000ffffc77224 */ /* 0x000fce00078e0012 */
.L_x_1430:
[----:B------:R-:W-:Y:S02]  /*c310*/  VIADD R18, R199, 0x1 ;  /* 0x00000001c7127836 */ /* 0x000fe40000000000 */
[----:B------:R-:W-:Y:S02]  /*c320*/  IMAD.MOV.U32 R11, RZ, RZ, R14 ;  /* 0x000000ffff0b7224 */ /* 0x000fe400078e000e */
[----:B------:R-:W-:Y:S01]  /*c330*/  VIADD R14, R14, 0xffffffff ;  /* 0xffffffff0e0e7836 */ /* 0x000fe20000000000 */
[C---:B------:R-:W-:Y:S02]  /*c340*/  ISETP.NE.AND P3, PT, R18.reuse, 0x2, PT ;  /* 0x000000021200780c */ /* 0x040fe40003f65270 */
[----:B------:R-:W-:Y:S02]  /*c350*/  ISETP.GT.AND P2, PT, R11, R191, PT ;  /* 0x000000bf0b00720c */ /* 0x000fe40003f44270 */
[----:B------:R-:W-:Y:S02]  /*c360*/  SEL R11, RZ, 0x1, P3 ;  /* 0x00000001ff0b7807 */ /* 0x000fe40001800000 */
[----:B------:R-:W-:-:S02]  /*c370*/  SEL R18, R18, RZ, P3 ;  /* 0x000000ff12127207 */ /* 0x000fc40001800000 */
[----:B------:R-:W-:Y:S01]  /*c380*/  LOP3.LUT R23, R23, R11, RZ, 0x3c, !PT ;  /* 0x0000000b17177212 */ /* 0x000fe200078e3cff */
[----:B--2---:R-:W-:Y:S06]  /*c390*/  @!P0 BRA `(.L_x_1420) ;  /* 0x0000000000048947 */ /* 0x004fec0003800000 */
[----:B------:R-:W-:Y:S01]  /*c3a0*/  BPT.TRAP 0x1 ;  /* 0x000000040000795c */ /* 0x000fe20000300000 */
.L_x_1420:
[----:B------:R-:W-:Y:S01]  /*c3b0*/  IMAD R196, R18, 0x8, R2 ;  /* 0x0000000812c47824 */ /* 0x000fe200078e0202 */
[----:B------:R-:W-:-:S04]  /*c3c0*/  SHF.L.U32 R11, R23, 0x1f, RZ ;  /* 0x0000001f170b7819 */ /* 0x000fc800000006ff */
[----:B------:R0:W2:Y:S01]  /*c3d0*/  SYNCS.PHASECHK.TRANS64.TRYWAIT P3, [R196+URZ+0x38830], R11 ;  /* 0x0388300bc40075a7 */ /* 0x0000a2000806017f */
[----:B------:R-:W-:Y:S05]  /*c3e0*/  @!P0 BRA `(.L_x_1421) ;  /* 0x0000000000048947 */ /* 0x000fea0003800000 */
[----:B------:R-:W-:Y:S01]  /*c3f0*/  BPT.TRAP 0x1 ;  /* 0x000000040000795c */ /* 0x000fe20000300000 */
.L_x_1421:
[----:B------:R-:W-:Y:S01]  /*c400*/  VIADD R12, R2, 0x20400 ;  /* 0x00020400020c7836 */ /* 0x000fe20000000000 */
[----:B------:R-:W-:Y:S01]  /*c410*/  BSSY B1, `(.L_x_1422) ;  /* 0x0000009000017945 */ /* 0x000fe20003800000 */
[----:B------:R-:W-:Y:S02]  /*c420*/  IMAD R154, R18, 0x200, R3 ;  /* 0x00000200129a7824 */ /* 0x000fe400078e0203 */
[----:B------:R-:W-:Y:S01]  /*c430*/  IMAD.MOV.U32 R155, RZ, RZ, 0x40000040 ;  /* 0x40000040ff9b7424 */ /* 0x000fe200078e00ff */
[----:B------:R-:W-:-:S04]  /*c440*/  SHF.R.U32.HI R12, RZ, 0x4, R12 ;  /* 0x00000004ff0c7819 */ /* 0x000fc8000001160c */
[----:B------:R-:W-:-:S04]  /*c450*/  LOP3.LUT R12, R12, 0x3fff, RZ, 0xc0, !PT ;  /* 0x00003fff0c0c7812 */ /* 0x000fc800078ec0ff */
[----:B-1----:R-:W-:Y:S01]  /*c460*/  LOP3.LUT R20, R12, 0x10000, RZ, 0xfc, !PT ;  /* 0x000100000c147812 */ /* 0x002fe200078efcff */
[----:B--2---:R-:W-:Y:S06]  /*c470*/  @P3 BRA `(.L_x_1423) ;  /* 0x0000000000083947 */ /* 0x004fec0003800000 */
[----:B------:R-:W1:Y:S02]  /*c480*/  SYNCS.PHASECHK.TRANS64.TRYWAIT P3, [R196+URZ+0x38830], R11 ;  /* 0x0388300bc40075a7 */ /* 0x000e64000806017f */
[----:B-1----:R-:W-:Y:S05]  /*c490*/  @!P3 BRA `(.L_x_1424) ;  /* 0x0000012c0080b947 */ /* 0x002fea0003800000 */
.L_x_1423:
[----:B------:R-:W-:Y:S05]  /*c4a0*/  BSYNC B1 ;  /* 0x0000000000017941 */ /* 0x000fea0003800000 */
.L_x_1422:
        /* <DEDUP_REMOVED lines=13> */
[----:B------:R-:W-:Y:S02]  /*c580*/  R2UR UR19, R155 ;  /* 0x000000009b1372ca */ /* 0x000fe400000e0000 */
[----:B------:R-:W-:Y:S01]  /*c590*/  WARPGROUP.ARRIVE ;  /* 0x00000000000079c5 */ /* 0x000fe20000000000 */
[----:B------:R-:W-:Y:S02]  /*c5a0*/  R2UR UR8, R4 ;  /* 0x00000000040872ca */ /* 0x000fe400000e0000 */
[----:B------:R-:W-:Y:S02]  /*c5b0*/  R2UR UR9, R5 ;  /* 0x00000000050972ca */ /* 0x000fe400000e0000 */
[----:B------:R-:W-:Y:S01]  /*c5c0*/  R2UR UR14, R20 ;  /* 0x00000000140e72ca */ /* 0x000fe200000e0000 */
[----:B------:R-:W-:Y:S01]  /*c5d0*/  HGMMA.64x64x16.F32 R152, gdesc[UR4], RZ, !UPT, gsb0 ;  /* 0x00e00000049879f0 */ /* 0x000fe2000c0008ff */
[----:B------:R-:W-:-:S02]  /*c5e0*/  R2UR UR15, R21 ;  /* 0x00000000150f72ca */ /* 0x000fc400000e0000 */
[----:B------:R-:W-:Y:S02]  /*c5f0*/  R2UR UR12, R6 ;  /* 0x00000000060c72ca */ /* 0x000fe400000e0000 */
[----:B------:R-:W-:Y:S02]  /*c600*/  R2UR UR13, R7 ;  /* 0x00000000070d72ca */ /* 0x000fe400000e0000 */
[----:B------:R-:W-:Y:S02]  /*c610*/  R2UR UR16, R8 ;  /* 0x00000000081072ca */ /* 0x000fe400000e0000 */
[----:B------:R-:W-:Y:S01]  /*c620*/  R2UR UR17, R9 ;  /* 0x00000000091172ca */ /* 0x000fe200000e0000 */
        /* <DEDUP_REMOVED lines=10> */
[----:B------:R-:W-:Y:S05]  /*c6d0*/  @!P0 BRA `(.L_x_1425) ;  /* 0x0000000000048947 */ /* 0x000fea0003800000 */
[----:B------:R-:W-:Y:S01]  /*c6e0*/  BPT.TRAP 0x1 ;  /* 0x000000040000795c */ /* 0x000fe20000300000 */
.L_x_1425:
[----:B------:R2:W3:Y:S01]  /*c6f0*/  SYNCS.PHASECHK.TRANS64.TRYWAIT P3, [R196+URZ+0x38850], R11 ;  /* 0x0388500bc40075a7 */ /* 0x0004e2000806017f */
[----:B------:R-:W-:Y:S05]  /*c700*/  @!P0 BRA `(.L_x_1426) ;  /* 0x0000000000048947 */ /* 0x000fea0003800000 */
[----:B------:R-:W-:Y:S01]  /*c710*/  BPT.TRAP 0x1 ;  /* 0x000000040000795c */ /* 0x000fe20000300000 */
.L_x_1426:
[----:B------:R-:W-:Y:S04]  /*c720*/  BSSY B1, `(.L_x_1427) ;  /* 0x0000004000017945 */ /* 0x000fe80003800000 */
[----:B---3--:R-:W-:Y:S05]  /*c730*/  @P3 BRA `(.L_x_1428) ;  /* 0x0000000000083947 */ /* 0x008fea0003800000 */
[----:B------:R-:W3:Y:S02]  /*c740*/  SYNCS.PHASECHK.TRANS64.TRYWAIT P3, [R196+URZ+0x38850], R11 ;  /* 0x0388500bc40075a7 */ /* 0x000ee4000806017f */
[----:B---3--:R-:W-:Y:S05]  /*c750*/  @!P3 BRA `(.L_x_1429) ;  /* 0x0000012800e4b947 */ /* 0x008fea0003800000 */
.L_x_1428:
[----:B------:R-:W-:Y:S05]  /*c760*/  BSYNC B1 ;  /* 0x0000000000017941 */ /* 0x000fea0003800000 */
.L_x_1427:
[----:B0123--:R-:W-:Y:S01]  /*c770*/  VIADD R11, R2, 0x26400 ;  /* 0x00026400020b7836 */ /* 0x00ffe20000000000 */
[----:B------:R-:W-:Y:S01]  /*c780*/  WARPGROUP.ARRIVE ;  /* 0x00000000000079c5 */ /* 0x000fe20000000000 */
[----:B------:R-:W-:-:S05]  /*c790*/  VIADD R204, R0, 0x4 ;  /* 0x0000000400cc7836 */ /* 0x000fca0000000000 */
[----:B------:R-:W0:Y:S01]  /*c7a0*/  S2R R12, SR_TID.X ;  /* 0x00000000000c7919 */ /* 0x000e220000002100 */
[----:B------:R-:W-:Y:S01]  /*c7b0*/  VIADD R20, R0, 0x6 ;  /* 0x0000000600147836 */ /* 0x000fe20000000000 */
[----:B------:R-:W-:Y:S01]  /*c7c0*/  SHF.R.U32.HI R11, RZ, 0x4, R11 ;  /* 0x00000004ff0b7819 */ /* 0x000fe2000001160b */
[----:B------:R-:W-:Y:S02]  /*c7d0*/  IMAD R202, R18, 0x1000, R10 ;  /* 0x0000100012ca7824 */ /* 0x000fe400078e020a */
[----:B------:R-:W-:Y:S01]  /*c7e0*/  IMAD.MOV.U32 R203, RZ, RZ, 0x40000040 ;  /* 0x40000040ffcb7424 */ /* 0x000fe200078e00ff */
[----:B------:R-:W-:Y:S01]  /*c7f0*/  LOP3.LUT R11, R11, 0x3fff, RZ, 0xc0, !PT ;  /* 0x00003fff0b0b7812 */ /* 0x000fe200078ec0ff */
[----:B------:R-:W-:Y:S01]  /*c800*/  IMAD.MOV.U32 R207, RZ, RZ, 0x40000040 ;  /* 0x40000040ffcf7424 */ /* 0x000fe200078e00ff */
[C---:B------:R-:W-:Y:S01]  /*c810*/  R2UR UR6, R202.reuse ;  /* 0x00000000ca0672ca */ /* 0x040fe200000e0000 */
[----:B------:R-:W-:Y:S01]  /*c820*/  IMAD.MOV.U32 R205, RZ, RZ, 0x40000040 ;  /* 0x40000040ffcd7424 */ /* 0x000fe200078e00ff */
[----:B------:R-:W-:Y:S01]  /*c830*/  LOP3.LUT R0, R11, 0x10000, RZ, 0xfc, !PT ;  /* 0x000100000b007812 */ /* 0x000fe200078efcff */
[----:B------:R-:W-:Y:S01]  /*c840*/  IMAD.MOV.U32 R21, RZ, RZ, 0x40000040 ;  /* 0x40000040ff157424 */ /* 0x000fe200078e00ff */
[----:B------:R-:W-:Y:S01]  /*c850*/  R2UR UR7, R203 ;  /* 0x00000000cb0772ca */ /* 0x000fe200000e0000 */
[----:B------:R-:W-:Y:S01]  /*c860*/  VIADD R203, R202, 0x800 ;  /* 0x00000800cacb7836 */ /* 0x000fe20000000000 */
[----:B------:R-:W-:Y:S01]  /*c870*/  R2UR UR5, R207 ;  /* 0x00000000cf0572ca */ /* 0x000fe200000e0000 */
[----:B------:R-:W-:-:S02]  /*c880*/  IMAD.MOV.U32 R206, RZ, RZ, R0 ;  /* 0x000000ffffce7224 */ /* 0x000fc400078e0000 */
[----:B------:R-:W-:-:S03]  /*c890*/  IMAD.MOV.U32 R207, RZ, RZ, 0x40000040 ;  /* 0x40000040ffcf7424 */ /* 0x000fc600078e00ff */
[----:B------:R-:W-:Y:S01]  /*c8a0*/  R2UR UR4, R206 ;  /* 0x00000000ce0472ca */ /* 0x000fe200000e0000 */
[----:B------:R-:W-:Y:S01]  /*c8b0*/  VIADD R206, R202, 0x2 ;  /* 0x00000002cace7836 */ /* 0x000fe20000000000 */
[----:B0-----:R-:W-:-:S11]  /*c8c0*/  SHF.R.U32.HI R12, RZ, 0x7, R12 ;  /* 0x00000007ff0c7819 */ /* 0x001fd6000001160c */
[----:B------:R-:W-:Y:S01]  /*c8d0*/  HGMMA.64x64x16.F32 R152, gdesc[UR4], R152, gsb0 ;  /* 0x00e00000049879f0 */ /* 0x000fe20008000898 */
[----:B------:R-:W-:Y:S01]  /*c8e0*/  R2UR UR6, R206 ;  /* 0x00000000ce0672ca */ /* 0x000fe200000e0000 */
[----:B------:R-:W-:Y:S01]  /*c8f0*/  VIADD R206, R0, 0x2 ;  /* 0x0000000200ce7836 */ /* 0x000fe20000000000 */
[----:B------:R-:W-:Y:S01]  /*c900*/  R2UR UR7, R207 ;  /* 0x00000000cf0772ca */ /* 0x000fe200000e0000 */
[----:B------:R-:W-:Y:S01]  /*c910*/  IMAD.MOV.U32 R207, RZ, RZ, 0x40000040 ;  /* 0x40000040ffcf7424 */ /* 0x000fe200078e00ff */
[----:B------:R-:W0:Y:S02]  /*c920*/  SHFL.IDX PT, R11, R12, RZ, 0x1f ;  /* 0x00001fff0c0b7589 */ /* 0x000e2400000e0000 */
[----:B------:R-:W-:Y:S01]  /*c930*/  R2UR UR4, R206 ;  /* 0x00000000ce0472ca */ /* 0x000fe200000e0000 */
[----:B------:R-:W-:Y:S01]  /*c940*/  IMAD.MOV.U32 R206, RZ, RZ, 0x28 ;  /* 0x00000028ffce7424 */ /* 0x000fe200078e00ff */
[----:B------:R-:W-:Y:S01]  /*c950*/  R2UR UR5, R207 ;  /* 0x00000000cf0572ca */ /* 0x000fe200000e0000 */
[----:B------:R-:W-:Y:S01]  /*c960*/  IMAD.MOV.U32 R207, RZ, RZ, 0xa00 ;  /* 0x00000a00ffcf7424 */ /* 0x000fe200078e00ff */
[----:B0-----:R-:W-:-:S04]  /*c970*/  ISETP.GT.AND P3, PT, R11, 0x7f, PT ;  /* 0x0000007f0b00780c */ /* 0x001fc80003f64270 */
[----:B------:R-:W-:Y:S02]  /*c980*/  SEL R12, RZ, 0x2, !P3 ;  /* 0x00000002ff0c7807 */ /* 0x000fe40005800000 */
[----:B------:R-:W-:Y:S02]  /*c990*/  SEL R206, R206, 0x26, P3 ;  /* 0x00000026cece7807 */ /* 0x000fe40001800000 */
[----:B------:R-:W-:Y:S02]  /*c9a0*/  SEL R207, R207, 0x980, P3 ;  /* 0x00000980cfcf7807 */ /* 0x000fe40001800000 */
[----:B------:R-:W-:Y:S02]  /*c9b0*/  LOP3.LUT R206, R206, 0x6, RZ, 0xc0, !PT ;  /* 0x00000006cece7812 */ /* 0x000fe400078ec0ff */
[----:B------:R-:W-:Y:S01]  /*c9c0*/  LOP3.LUT R207, R207, 0xa00, RZ, 0xc0, !PT ;  /* 0x00000a00cfcf7812 */ /* 0x000fe200078ec0ff */
[----:B------:R-:W-:Y:S02]  /*c9d0*/  WARPGROUP.DEPBAR.LE gsb0, 0x0 ;  /* 0x00008000000079c5 */ /* 0x000fe40000010000 */
[----:B------:R-:W-:-:S06]  /*c9e0*/  WARPGROUP.ARRIVE ;  /* 0x00000000000079c5 */ /* 0x000fcc0000000000 */
[----:B------:R-:W-:Y:S01]  /*c9f0*/  HGMMA.64x64x16.F32 R152, gdesc[UR4], R152, gsb0 ;  /* 0x00e00000049879f0 */ /* 0x000fe20008000898 */
[----:B------:R-:W-:Y:S01]  /*ca00*/  R2UR UR4, R204 ;  /* 0x00000000cc0472ca */ /* 0x000fe200000e0000 */
[----:B------:R-:W-:Y:S01]  /*ca10*/  VIADD R204, R202, 0x4 ;  /* 0x00000004cacc7836 */ /* 0x000fe20000000000 */
[----:B------:R-:W-:Y:S01]  /*ca20*/  R2UR UR5, R205 ;  /* 0x00000000cd0572ca */ /* 0x000fe200000e0000 */
[----:B------:R-:W-:-:S03]  /*ca30*/  IMAD.MOV.U32 R205, RZ, RZ, 0x40000040 ;  /* 0x40000040ffcd7424 */ /* 0x000fc600078e00ff */
[----:B------:R-:W-:Y:S01]  /*ca40*/  R2UR UR6, R204 ;  /* 0x00000000cc0672ca */ /* 0x000fe200000e0000 */
[----:B------:R-:W-:Y:S01]  /*ca50*/  VIADD R204, R0, 0x800 ;  /* 0x0000080000cc7836 */ /* 0x000fe20000000000 */
[----:B------:R-:W-:Y:S01]  /*ca60*/  R2UR UR7, R205 ;  /* 0x00000000cd0772ca */ /* 0x000fe200000e0000 */
[----:B------:R-:W-:-:S05]  /*ca70*/  IMAD.MOV.U32 R205, RZ, RZ, 0x4 ;  /* 0x00000004ffcd7424 */ /* 0x000fca00078e00ff */
[----:B------:R-:W-:Y:S01]  /*ca80*/  SEL R11, R205, 0x2, P3 ;  /* 0x00000002cd0b7807 */ /* 0x000fe20001800000 */
        /* <DEDUP_REMOVED lines=140> */
[----:B------:R-:W-:Y:S01]  /*d350*/  IMAD.IADD R20, R12, 0x1, R203 ;  /* 0x000000010c147824 */ /* 0x000fe200078e02cb */
[----:B------:R-:W-:Y:S01]  /*d360*/  R2UR UR5, R21 ;  /* 0x00000000150572ca */ /* 0x000fe200000e0000 */
[----:B------:R-:W-:Y:S01]  /*d370*/  IMAD.MOV.U32 R21, RZ, RZ, 0x40000040 ;  /* 0x40000040ff157424 */ /* 0x000fe200078e00ff */
[----:B------:R-:W-:Y:S02]  /*d380*/  WARPGROUP.DEPBAR.LE gsb0, 0x0 ;  /* 0x00008000000079c5 */ /* 0x000fe40000010000 */
[----:B------:R-:W-:-:S09]  /*d390*/  WARPGROUP.ARRIVE ;  /* 0x00000000000079c5 */ /* 0x000fd20000000000 */
[----:B------:R-:W-:Y:S01]  /*d3a0*/  HGMMA.64x64x16.F32 R152, gdesc[UR4], R152, gsb0 ;  /* 0x00e00000049879f0 */ /* 0x000fe20008000898 */
[----:B------:R-:W-:Y:S01]  /*d3b0*/  R2UR UR6, R20 ;  /* 0x00000000140672ca */ /* 0x000fe200000e0000 */
[----:B------:R-:W-:Y:S01]  /*d3c0*/  IMAD.IADD R20, R204, 0x1, R12 ;  /* 0x00000001cc147824 */ /* 0x000fe200078e020c */
        /* <DEDUP_REMOVED lines=13> */
[----:B------:R-:W-:Y:S02]  /*d4a0*/  R2UR UR4, R20 ;  /* 0x00000000140472ca */ /* 0x000fe400000e0000 */
[----:B------:R-:W-:Y:S01]  /*d4b0*/  R2UR UR5, R21 ;  /* 0x00000000150572ca */ /* 0x000fe200000e0000 */
[----:B------:R-:W-:Y:S01]  /*d4c0*/  VIADD R21, R0, 0xa00 ;  /* 0x00000a0000157836 */ /* 0x000fe20000000000 */
[----:B------:R-:W-:Y:S01]  /*d4d0*/  SEL R20, R205, 0x6, !P3 ;  /* 0x00000006cd147807 */ /* 0x000fe20005800000 */
[----:B------:R-:W-:-:S04]  /*d4e0*/  IMAD.MOV.U32 R205, RZ, RZ, 0x40000040 ;  /* 0x40000040ffcd7424 */ /* 0x000fc800078e00ff */
[----:B------:R-:W-:Y:S01]  /*d4f0*/  IMAD.IADD R204, R204, 0x1, R20 ;  /* 0x00000001cccc7824 */ /* 0x000fe200078e0214 */
[----:B------:R-:W-:Y:S02]  /*d500*/  WARPGROUP.DEPBAR.LE gsb0, 0x0 ;  /* 0x00008000000079c5 */ /* 0x000fe40000010000 */
[----:B------:R-:W-:-:S06]  /*d510*/  WARPGROUP.ARRIVE ;  /* 0x00000000000079c5 */ /* 0x000fcc0000000000 */
[----:B------:R-:W-:Y:S01]  /*d520*/  HGMMA.64x64x16.F32 R152, gdesc[UR4], R152, gsb0 ;  /* 0x00e00000049879f0 */ /* 0x000fe20008000898 */
[----:B------:R-:W-:Y:S01]  /*d530*/  R2UR UR4, R204 ;  /* 0x00000000cc0472ca */ /* 0x000fe200000e0000 */
[----:B------:R-:W-:Y:S01]  /*d540*/  IMAD.IADD R204, R203, 0x1, R20 ;  /* 0x00000001cbcc7824 */ /* 0x000fe200078e0214 */
[----:B------:R-:W-:Y:S01]  /*d550*/  R2UR UR5, R205 ;  /* 0x00000000cd0572ca */ /* 0x000fe200000e0000 */
[----:B------:R-:W-:Y:S02]  /*d560*/  IMAD.MOV.U32 R205, RZ, RZ, 0x40000040 ;  /* 0x40000040ffcd7424 */ /* 0x000fe400078e00ff */
[----:B------:R-:W-:Y:S01]  /*d570*/  VIADD R203, R202, 0xa00 ;  /* 0x00000a00cacb7836 */ /* 0x000fe20000000000 */
[----:B------:R-:W-:Y:S02]  /*d580*/  R2UR UR6, R204 ;  /* 0x00000000cc0672ca */ /* 0x000fe400000e0000 */
[----:B------:R-:W-:Y:S01]  /*d590*/  R2UR UR7, R205 ;  /* 0x00000000cd0772ca */ /* 0x000fe200000e0000 */
[----:B------:R-:W-:Y:S01]  /*d5a0*/  IMAD.MOV.U32 R205, RZ, RZ, 0x40000040 ;  /* 0x40000040ffcd7424 */ /* 0x000fe200078e00ff */
[----:B------:R-:W-:-:S02]  /*d5b0*/  IADD3 R204, R206, R207, R0 ;  /* 0x000000cfcecc7210 */ /* 0x000fc40007ffe000 */
[----:B------:R-:W-:Y:S01]  /*d5c0*/  IADD3 R206, R206, R207, R202 ;  /* 0x000000cfcece7210 */ /* 0x000fe20007ffe0ca */
[----:B------:R-:W-:Y:S01]  /*d5d0*/  IMAD.MOV.U32 R207, RZ, RZ, 0x40000040 ;  /* 0x40000040ffcf7424 */ /* 0x000fe200078e00ff */
[----:B------:R-:W-:Y:S02]  /*d5e0*/  WARPGROUP.DEPBAR.LE gsb0, 0x0 ;  /* 0x00008000000079c5 */ /* 0x000fe40000010000 */
[----:B------:R-:W-:-:S06]  /*d5f0*/  WARPGROUP.ARRIVE ;  /* 0x00000000000079c5 */ /* 0x000fcc0000000000 */
[----:B------:R-:W-:Y:S01]  /*d600*/  HGMMA.64x64x16.F32 R152, gdesc[UR4], R152, gsb0 ;  /* 0x00e00000049879f0 */ /* 0x000fe20008000898 */
[----:B------:R-:W-:Y:S01]  /*d610*/  R2UR UR4, R204 ;  /* 0x00000000cc0472ca */ /* 0x000fe200000e0000 */
[----:B------:R-:W-:Y:S01]  /*d620*/  IMAD.IADD R204, R21, 0x1, R12 ;  /* 0x0000000115cc7824 */ /* 0x000fe200078e020c */
[----:B------:R-:W-:Y:S01]  /*d630*/  R2UR UR5, R205 ;  /* 0x00000000cd0572ca */ /* 0x000fe200000e0000 */
[----:B------:R-:W-:Y:S01]  /*d640*/  IMAD.MOV.U32 R205, RZ, RZ, 0x40000040 ;  /* 0x40000040ffcd7424 */ /* 0x000fe200078e00ff */
[----:B------:R-:W-:Y:S01]  /*d650*/  R2UR UR6, R206 ;  /* 0x00000000ce0672ca */ /* 0x000fe200000e0000 */
[----:B------:R-:W-:Y:S01]  /*d660*/  IMAD.MOV.U32 R206, RZ, RZ, 0x30 ;  /* 0x00000030ffce7424 */ /* 0x000fe200078e00ff */
[----:B------:R-:W-:Y:S01]  /*d670*/  R2UR UR7, R207 ;  /* 0x00000000cf0772ca */ /* 0x000fe200000e0000 */
[----:B------:R-:W-:-:S03]  /*d680*/  IMAD.MOV.U32 R207, RZ, RZ, 0xc00 ;  /* 0x00000c00ffcf7424 */ /* 0x000fc600078e00ff */
        /* <DEDUP_REMOVED lines=25> */
[----:B------:R-:W-:Y:S02]  /*d820*/  IMAD.MOV.U32 R205, RZ, RZ, 0x40000040 ;  /* 0x40000040ffcd7424 */ /* 0x000fe400078e00ff */
[----:B------:R-:W-:Y:S01]  /*d830*/  VIADD R21, R0, 0xc00 ;  /* 0x00000c0000157836 */ /* 0x000fe20000000000 */
[----:B------:R-:W-:Y:S02]  /*d840*/  WARPGROUP.DEPBAR.LE gsb0, 0x0 ;  /* 0x00008000000079c5 */ /* 0x000fe40000010000 */
[----:B------:R-:W-:-:S07]  /*d850*/  WARPGROUP.ARRIVE ;  /* 0x00000000000079c5 */ /* 0x000fce0000000000 */
        /* <DEDUP_REMOVED lines=71> */
[----:B------:R-:W-:Y:S02]  /*dcd0*/  R2UR UR6, R206 ;  /* 0x00000000ce0672ca */ /* 0x000fe400000e0000 */
[----:B------:R-:W-:Y:S01]  /*dce0*/  R2UR UR7, R207 ;  /* 0x00000000cf0772ca */ /* 0x000fe200000e0000 */
[----:B------:R-:W-:Y:S02]  /*dcf0*/  WARPGROUP.DEPBAR.LE gsb0, 0x0 ;  /* 0x00008000000079c5 */ /* 0x000fe40000010000 */
[----:B------:R-:W-:-:S10]  /*dd00*/  WARPGROUP.ARRIVE ;  /* 0x00000000000079c5 */ /* 0x000fd40000000000 */
        /* <DEDUP_REMOVED lines=13> */
[--C-:B------:R-:W-:Y:S01]  /*dde0*/  IMAD.IADD R204, R11, 0x1, R21.reuse ;  /* 0x000000010bcc7824 */ /* 0x100fe200078e0215 */
[----:B------:R-:W-:Y:S01]  /*ddf0*/  R2UR UR5, R205 ;  /* 0x00000000cd0572ca */ /* 0x000fe200000e0000 */
[----:B------:R-:W-:Y:S02]  /*de00*/  IMAD.MOV.U32 R205, RZ, RZ, 0x40000040 ;  /* 0x40000040ffcd7424 */ /* 0x000fe400078e00ff */
[----:B------:R-:W-:Y:S01]  /*de10*/  IMAD.MOV.U32 R11, RZ, RZ, 0x1000 ;  /* 0x00001000ff0b7424 */ /* 0x000fe200078e00ff */
[----:B------:R-:W-:Y:S01]  /*de20*/  R2UR UR6, R204 ;  /* 0x00000000cc0672ca */ /* 0x000fe200000e0000 */
[----:B------:R-:W-:Y:S01]  /*de30*/  IMAD.IADD R204, R20, 0x1, R21 ;  /* 0x0000000114cc7824 */ /* 0x000fe200078e0215 */
[----:B------:R-:W-:Y:S01]  /*de40*/  R2UR UR7, R205 ;  /* 0x00000000cd0772ca */ /* 0x000fe200000e0000 */
[----:B------:R-:W-:Y:S01]  /*de50*/  IMAD.IADD R20, R203, 0x1, R20 ;  /* 0x00000001cb147824 */ /* 0x000fe200078e0214 */
[----:B------:R-:W-:Y:S01]  /*de60*/  SEL R11, R11, 0xf80, P3 ;  /* 0x00000f800b0b7807 */ /* 0x000fe20001800000 */
[----:B------:R-:W-:-:S02]  /*de70*/  IMAD.MOV.U32 R205, RZ, RZ, 0x40000040 ;  /* 0x40000040ffcd7424 */ /* 0x000fc400078e00ff */
[----:B------:R-:W-:Y:S01]  /*de80*/  IMAD.MOV.U32 R21, RZ, RZ, 0x40000040 ;  /* 0x40000040ff157424 */ /* 0x000fe200078e00ff */
[----:B------:R-:W-:Y:S01]  /*de90*/  LOP3.LUT R11, R11, 0x1e00, RZ, 0xc0, !PT ;  /* 0x00001e000b0b7812 */ /* 0x000fe200078ec0ff */
[----:B------:R-:W-:-:S05]  /*dea0*/  IMAD.MOV.U32 R203, RZ, RZ, 0x40 ;  /* 0x00000040ffcb7424 */ /* 0x000fca00078e00ff */
[----:B------:R-:W-:Y:S02]  /*deb0*/  SEL R203, R203, 0x3e, P3 ;  /* 0x0000003ecbcb7807 */ /* 0x000fe40001800000 */
[----:B------:R-:W-:Y:S02]  /*dec0*/  ISETP.NE.AND P3, PT, R192, RZ, PT ;  /* 0x000000ffc000720c */ /* 0x000fe40003f65270 */
[----:B------:R-:W-:-:S04]  /*ded0*/  LOP3.LUT R203, R203, 0x6, RZ, 0xc0, !PT ;  /* 0x00000006cbcb7812 */ /* 0x000fc800078ec0ff */
[----:B------:R-:W-:Y:S01]  /*dee0*/  IADD3 R202, R203, R11, R202 ;  /* 0x0000000bcbca7210 */ /* 0x000fe20007ffe0ca */
[----:B------:R-:W-:Y:S02]  /*def0*/  WARPGROUP.DEPBAR.LE gsb0, 0x0 ;  /* 0x00008000000079c5 */ /* 0x000fe40000010000 */
[----:B------:R-:W-:-:S06]  /*df00*/  WARPGROUP.ARRIVE ;  /* 0x00000000000079c5 */ /* 0x000fcc0000000000 */
[----:B------:R-:W-:Y:S01]  /*df10*/  HGMMA.64x64x16.F32 R152, gdesc[UR4], R152, gsb0 ;  /* 0x00e00000049879f0 */ /* 0x000fe20008000898 */
[----:B------:R-:W-:Y:S02]  /*df20*/  R2UR UR6, R204 ;  /* 0x00000000cc0672ca */ /* 0x000fe400000e0000 */
[----:B------:R-:W-:Y:S02]  /*df30*/  R2UR UR7, R205 ;  /* 0x00000000cd0772ca */ /* 0x000fe400000e0000 */
[----:B------:R-:W-:Y:S02]  /*df40*/  R2UR UR4, R20 ;  /* 0x00000000140472ca */ /* 0x000fe400000e0000 */
[----:B------:R-:W-:Y:S01]  /*df50*/  R2UR UR5, R21 ;  /* 0x00000000150572ca */ /* 0x000fe200000e0000 */
[----:B------:R-:W-:Y:S01]  /*df60*/  IMAD.MOV.U32 R21, RZ, RZ, 0x40000040 ;  /* 0x40000040ff157424 */ /* 0x000fe200078e00ff */
[----:B------:R-:W-:Y:S01]  /*df70*/  IADD3 R20, R203, R11, R0 ;  /* 0x0000000bcb147210 */ /* 0x000fe20007ffe000 */
[----:B------:R-:W-:Y:S01]  /*df80*/  IMAD.MOV.U32 R203, RZ, RZ, 0x40000040 ;  /* 0x40000040ffcb7424 */ /* 0x000fe200078e00ff */
[----:B------:R-:W-:-:S02]  /*df90*/  WARPGROUP.DEPBAR.LE gsb0, 0x0 ;  /* 0x00008000000079c5 */ /* 0x000fc40000010000 */
[----:B------:R-:W-:-:S07]  /*dfa0*/  WARPGROUP.ARRIVE ;  /* 0x00000000000079c5 */ /* 0x000fce0000000000 */
[----:B------:R-:W-:Y:S01]  /*dfb0*/  HGMMA.64x64x16.F32 R152, gdesc[UR4], R152, gsb0 ;  /* 0x00e00000049879f0 */ /* 0x000fe20008000898 */
[----:B------:R-:W-:Y:S01]  /*dfc0*/  R2UR UR4, R20 ;  /* 0x00000000140472ca */ /* 0x000fe200000e0000 */
[----:B------:R-:W-:Y:S01]  /*dfd0*/  IMAD R20, R18, 0x1000, R13 ;  /* 0x0000100012147824 */ /* 0x000fe200078e020d */
        /* <DEDUP_REMOVED lines=8> */
[----:B------:R-:W-:Y:S01]  /*e060*/  ULDC UR4, c[0x0][0xa80] ;  /* 0x0002a00000047ab9 */ /* 0x000fe20000000800 */
[----:B------:R-:W-:Y:S01]  /*e070*/  R2UR UR6, R20 ;  /* 0x00000000140672ca */ /* 0x000fe200000e0000 */
[----:B------:R-:W-:Y:S02]  /*e080*/  WARPGROUP.DEPBAR.LE gsb0, 0x0 ;  /* 0x00008000000079c5 */ /* 0x000fe40000010000 */
[----:B------:R-:W-:Y:S02]  /*e090*/  FMNMX.FTZ R11, R152, R198, !PT ;  /* 0x000000c6980b7209 */ /* 0x000fe40007810000 */
[----:B------:R-:W-:Y:S02]  /*e0a0*/  FMNMX.FTZ R21, R154, R200, !PT ;  /* 0x000000c89a157209 */ /* 0x000fe40007810000 */
[----:B------:R-:W-:-:S02]  /*e0b0*/  FMNMX.FTZ R11, R153, R11, !PT ;  /* 0x0000000b990b7209 */ /* 0x000fc40007810000 */
[----:B------:R-:W-:Y:S02]  /*e0c0*/  FMNMX.FTZ R21, R155, R21, !PT ;  /* 0x000000159b157209 */ /* 0x000fe40007810000 */
[----:B------:R-:W-:Y:S02]  /*e0d0*/  FMNMX.FTZ R11, R156, R11, !PT ;  /* 0x0000000b9c0b7209 */ /* 0x000fe40007810000 */
[----:B------:R-:W-:Y:S02]  /*e0e0*/  FMNMX.FTZ R21, R158, R21, !PT ;  /* 0x000000159e157209 */ /* 0x000fe40007810000 */
        /* <DEDUP_REMOVED lines=25> */
[----:B------:R-:W-:-:S03]  /*e280*/  FMNMX.FTZ R21, R183, R21, !PT ;  /* 0x00000015b7157209 */ /* 0x000fc60007810000 */
[----:B------:R-:W0:Y:S04]  /*e290*/  SHFL.BFLY PT, R11, R12, 0x2, 0x1f ;  /* 0x0c401f000c0b7f89 */ /* 0x000e2800000e0000 */
[----:B------:R-:W1:Y:S01]  /*e2a0*/  SHFL.BFLY PT, R205, R21, 0x2, 0x1f ;  /* 0x0c401f0015cd7f89 */ /* 0x000e6200000e0000 */
[----:B0-----:R-:W-:Y:S02]  /*e2b0*/  FMNMX.FTZ R12, R12, R11, !PT ;  /* 0x0000000b0c0c7209 */ /* 0x001fe40007810000 */
[----:B-1----:R-:W-:-:S03]  /*e2c0*/  FMNMX.FTZ R21, R21, R205, !PT ;  /* 0x000000cd15157209 */ /* 0x002fc60007810000 */
[----:B------:R-:W0:Y:S02]  /*e2d0*/  SHFL.BFLY PT, R11, R12, 0x1, 0x1f ;  /* 0x0c201f000c0b7f89 */ /* 0x000e2400000e0000 */
[----:B0-----:R-:W-:Y:S01]  /*e2e0*/  FMNMX.FTZ R12, R12, R11, !PT ;  /* 0x0000000b0c0c7209 */ /* 0x001fe20007810000 */
[----:B------:R-:W-:-:S04]  /*e2f0*/  IMAD.U32 R11, RZ, RZ, UR4 ;  /* 0x00000004ff0b7e24 */ /* 0x000fc8000f8e00ff */
[C---:B------:R-:W-:Y:S01]  /*e300*/  FMUL.FTZ R203, R12.reuse, R11 ;  /* 0x0000000b0ccb7220 */ /* 0x040fe20000410000 */
[----:B------:R-:W-:-:S03]  /*e310*/  FADD.FTZ R198, -R12, R198 ;  /* 0x000000c60cc67221 */ /* 0x000fc60000010100 */
[-CC-:B------:R-:W-:Y:S01]  /*e320*/  FFMA.FTZ R204, R156, R11.reuse, -R203.reuse ;  /* 0x0000000b9ccc7223 */ /* 0x180fe200000108cb */
[-CC-:B------:R-:W-:Y:S01]  /*e330*/  FFMA.FTZ R156, R160, R11.reuse, -R203.reuse ;  /* 0x0000000ba09c7223 */ /* 0x180fe200000108cb */
[-CC-:B------:R-:W-:Y:S01]  /*e340*/  FFMA.FTZ R160, R164, R11.reuse, -R203.reuse ;  /* 0x0000000ba4a07223 */ /* 0x180fe200000108cb */
[-C--:B------:R-:W-:Y:S01]  /*e350*/  FMUL.FTZ R198, R198, R11.reuse ;  /* 0x0000000bc6c67220 */ /* 0x080fe20000410000 */
[----:B------:R-:W0:Y:S01]  /*e360*/  SHFL.BFLY PT, R164, R21, 0x1, 0x1f ;  /* 0x0c201f0015a47f89 */ /* 0x000e2200000e0000 */
[-CC-:B------:R-:W-:Y:S01]  /*e370*/  FFMA.FTZ R152, R152, R11.reuse, -R203.reuse ;  /* 0x0000000b98987223 */ /* 0x180fe200000108cb */
[-CC-:B------:R-:W-:Y:S01]  /*e380*/  FFMA.FTZ R153, R153, R11.reuse, -R203.reuse ;  /* 0x0000000b99997223 */ /* 0x180fe200000108cb */
[----:B------:R1:W2:Y:S01]  /*e390*/  MUFU.EX2 R202, R198 ;  /* 0x000000c600ca7308 */ /* 0x0002a20000000800 */
[-CC-:B------:R-:W-:Y:S01]  /*e3a0*/  FFMA.FTZ R157, R157, R11.reuse, -R203.reuse ;  /* 0x0000000b9d9d7223 */ /* 0x180fe200000108cb */
[-CC-:B------:R-:W-:Y:S01]  /*e3b0*/  FFMA.FTZ R161, R161, R11.reuse, -R203.reuse ;  /* 0x0000000ba1a17223 */ /* 0x180fe200000108cb */
[-CC-:B------:R-:W-:Y:S01]  /*e3c0*/  FFMA.FTZ R168, R168, R11.reuse, -R203.reuse ;  /* 0x0000000ba8a87223 */ /* 0x180fe200000108cb */
[-CC-:B------:R-:W-:Y:S01]  /*e3d0*/  FFMA.FTZ R169, R169, R11.reuse, -R203.reuse ;  /* 0x0000000ba9a97223 */ /* 0x180fe200000108cb */
[-CC-:B------:R-:W-:Y:S01]  /*e3e0*/  FFMA.FTZ R172, R172, R11.reuse, -R203.reuse ;  /* 0x0000000bacac7223 */ /* 0x180fe200000108cb */
[-CC-:B------:R-:W-:Y:S01]  /*e3f0*/  FFMA.FTZ R173, R173, R11.reuse, -R203.reuse ;  /* 0x0000000badad7223 */ /* 0x180fe200000108cb */
[-CC-:B------:R-:W-:Y:S01]  /*e400*/  FFMA.FTZ R176, R176, R11.reuse, -R203.reuse ;  /* 0x0000000bb0b07223 */ /* 0x180fe200000108cb */
[----:B------:R-:W-:Y:S01]  /*e410*/  MUFU.EX2 R152, R152 ;  /* 0x0000009800987308 */ /* 0x000fe20000000800 */
[-CC-:B-1----:R-:W-:Y:S01]  /*e420*/  FFMA.FTZ R198, R165, R11.reuse, -R203.reuse ;  /* 0x0000000ba5c67223 */ /* 0x182fe200000108cb */
[-CC-:B------:R-:W-:Y:S01]  /*e430*/  FFMA.FTZ R177, R177, R11.reuse, -R203.reuse ;  /* 0x0000000bb1b17223 */ /* 0x180fe200000108cb */
[-CC-:B------:R-:W-:Y:S01]  /*e440*/  FFMA.FTZ R180, R180, R11.reuse, -R203.reuse ;  /* 0x0000000bb4b47223 */ /* 0x180fe200000108cb */
[----:B------:R-:W-:-:S04]  /*e450*/  FFMA.FTZ R181, R181, R11, -R203 ;  /* 0x0000000bb5b57223 */ /* 0x000fc800000108cb */
[----:B------:R-:W-:Y:S01]  /*e460*/  MUFU.EX2 R153, R153 ;  /* 0x0000009900997308 */ /* 0x000fe20000000800 */
[-C--:B--2---:R-:W-:Y:S01]  /*e470*/  FMUL.FTZ R24, R24, R202.reuse ;  /* 0x000000ca18187220 */ /* 0x084fe20000410000 */
[-C--:B------:R-:W-:Y:S01]  /*e480*/  FMUL.FTZ R25, R25, R202.reuse ;  /* 0x000000ca19197220 */ /* 0x080fe20000410000 */
[-C--:B------:R-:W-:Y:S01]  /*e490*/  FMUL.FTZ R28, R28, R202.reuse ;  /* 0x000000ca1c1c7220 */ /* 0x080fe20000410000 */
[----:B------:R-:W-:Y:S01]  /*e4a0*/  FMUL.FTZ R29, R29, R202 ;  /* 0x000000ca1d1d7220 */ /* 0x000fe20000410000 */
[----:B0-----:R-:W-:Y:S01]  /*e4b0*/  FMNMX.FTZ R21, R21, R164, !PT ;  /* 0x000000a415157209 */ /* 0x001fe20007810000 */
[-C--:B------:R-:W-:Y:S01]  /*e4c0*/  FMUL.FTZ R32, R32, R202.reuse ;  /* 0x000000ca20207220 */ /* 0x080fe20000410000 */
[-C--:B------:R-:W-:Y:S01]  /*e4d0*/  FMUL.FTZ R33, R33, R202.reuse ;  /* 0x000000ca21217220 */ /* 0x080fe20000410000 */
[----:B------:R-:W-:Y:S01]  /*e4e0*/  MUFU.EX2 R204, R204 ;  /* 0x000000cc00cc7308 */ /* 0x000fe20000000800 */
[-C--:B------:R-:W-:Y:S01]  /*e4f0*/  FMUL.FTZ R36, R36, R202.reuse ;  /* 0x000000ca24247220 */ /* 0x080fe20000410000 */
[C---:B------:R-:W-:Y:S01]  /*e500*/  FADD.FTZ R164, -R21.reuse, R200 ;  /* 0x000000c815a47221 */ /* 0x040fe20000010100 */
[-C--:B------:R-:W-:Y:S01]  /*e510*/  FMUL.FTZ R205, R21, R11.reuse ;  /* 0x0000000b15cd7220 */ /* 0x080fe20000410000 */
        /* <DEDUP_REMOVED lines=8> */
[----:B------:R-:W0:Y:S01]  /*e5a0*/  MUFU.EX2 R164, R164 ;  /* 0x000000a400a47308 */ /* 0x000e220000000800 */
[----:B------:R-:W-:Y:S01]  /*e5b0*/  FFMA.FTZ R159, R163, R11, -R205 ;  /* 0x0000000ba39f7223 */ /* 0x000fe200000108cd */
[----:B------:R-:W-:-:S02]  /*e5c0*/  @!P1 VIADD R162, R196, 0x38840 ;  /* 0x00038840c4a29836 */ /* 0x000fc40000000000 */
[-CC-:B------:R-:W-:Y:S01]  /*e5d0*/  FFMA.FTZ R200, R166, R11.reuse, -R205.reuse ;  /* 0x0000000ba6c87223 */ /* 0x180fe200000108cd */
[----:B------:R-:W-:Y:S02]  /*e5e0*/  @!P3 IMAD R163, R199, 0x40, R190 ;  /* 0x00000040c7a3b824 */ /* 0x000fe400078e02be */
[-CC-:B------:R-:W-:Y:S01]  /*e5f0*/  FFMA.FTZ R203, R167, R11.reuse, -R205.reuse ;  /* 0x0000000ba7cb7223 */ /* 0x180fe200000108cd */
[-CC-:B------:R-:W-:Y:S01]  /*e600*/  FFMA.FTZ R170, R170, R11.reuse, -R205.reuse ;  /* 0x0000000baaaa7223 */ /* 0x180fe200000108cd */
[----:B------:R-:W-:Y:S01]  /*e610*/  @!P1 PRMT R162, RZ, 0x654, R162 ;  /* 0x00000654ffa29816 */ /* 0x000fe200000000a2 */
[----:B------:R-:W1:Y:S01]  /*e620*/  MUFU.EX2 R154, R154 ;  /* 0x0000009a009a7308 */ /* 0x000e620000000800 */
[----:B------:R-:W-:Y:S02]  /*e630*/  @!P3 IMAD R163, R163, 0x4, R2 ;  /* 0x00000004a3a3b824 */ /* 0x000fe400078e0202 */
[-CC-:B------:R-:W-:Y:S01]  /*e640*/  FFMA.FTZ R171, R171, R11.reuse, -R205.reuse ;  /* 0x0000000babab7223 */ /* 0x180fe200000108cd */
[----:B------:R2:W-:Y:S01]  /*e650*/  @!P1 SYNCS.ARRIVE.TRANS64.RED.A1T0 RZ, [R162+URZ], RZ ;  /* 0x000000ffa2ff99a7 */ /* 0x0005e2000810043f */
[-CC-:B------:R-:W-:Y:S01]  /*e660*/  FFMA.FTZ R174, R174, R11.reuse, -R205.reuse ;  /* 0x0000000baeae7223 */ /* 0x180fe200000108cd */
[-CC-:B------:R-:W-:Y:S01]  /*e670*/  FFMA.FTZ R175, R175, R11.reuse, -R205.reuse ;  /* 0x0000000bafaf7223 */ /* 0x180fe200000108cd */
[----:B------:R-:W-:Y:S01]  /*e680*/  @!P3 STS [R163+0x38400], R202 ;  /* 0x038400caa300b388 */ /* 0x000fe20000000800 */
[-CC-:B------:R-:W-:Y:S01]  /*e690*/  FFMA.FTZ R182, R182, R11.reuse, -R205.reuse ;  /* 0x0000000bb6b67223 */ /* 0x180fe200000108cd */
[----:B------:R-:W3:Y:S01]  /*e6a0*/  MUFU.EX2 R206, R206 ;  /* 0x000000ce00ce7308 */ /* 0x000ee20000000800 */
[-CC-:B------:R-:W-:Y:S01]  /*e6b0*/  FFMA.FTZ R183, R183, R11.reuse, -R205.reuse ;  /* 0x0000000bb7b77223 */ /* 0x180fe200000108cd */
[----:B0-----:R0:W-:Y:S01]  /*e6c0*/  @!P3 STS [R163+0x38420], R164 ;  /* 0x038420a4a300b388 */ /* 0x0011e20000000800 */
[-CC-:B--2---:R-:W-:Y:S01]  /*e6d0*/  FFMA.FTZ R162, R178, R11.reuse, -R205.reuse ;  /* 0x0000000bb2a27223 */ /* 0x184fe200000108cd */
[----:B------:R-:W-:Y:S01]  /*e6e0*/  FFMA.FTZ R178, R179, R11, -R205 ;  /* 0x0000000bb3b27223 */ /* 0x000fe200000108cd */
[-C--:B------:R-:W-:Y:S01]  /*e6f0*/  FMUL.FTZ R26, R26, R164.reuse ;  /* 0x000000a41a1a7220 */ /* 0x080fe20000410000 */
[-C--:B------:R-:W-:Y:S01]  /*e700*/  FMUL.FTZ R27, R27, R164.reuse ;  /* 0x000000a41b1b7220 */ /* 0x080fe20000410000 */
[-C--:B------:R-:W-:Y:S01]  /*e710*/  FMUL.FTZ R30, R30, R164.reuse ;  /* 0x000000a41e1e7220 */ /* 0x080fe20000410000 */
[----:B------:R-:W2:Y:S01]  /*e720*/  MUFU.EX2 R155, R155 ;  /* 0x0000009b009b7308 */ /* 0x000ea20000000800 */
[----:B-1----:R-:W-:Y:S01]  /*e730*/  FFMA.FTZ R197, R164, R197, R154 ;  /* 0x000000c5a4c57223 */ /* 0x002fe2000001009a */
[-C--:B------:R-:W-:Y:S01]  /*e740*/  FMUL.FTZ R31, R31, R164.reuse ;  /* 0x000000a41f1f7220 */ /* 0x080fe20000410000 */
[----:B------:R-:W-:Y:S01]  /*e750*/  FMUL.FTZ R34, R34, R164 ;  /* 0x000000a422227220 */ /* 0x000fe20000410000 */
[----:B0-----:R-:W-:Y:S01]  /*e760*/  FFMA.FTZ R163, R202, R15, R152 ;  /* 0x0000000fcaa37223 */ /* 0x001fe20000010098 */
[----:B------:R-:W-:Y:S01]  /*e770*/  F2FP.F16.F32.PACK_AB R152, R153, R152 ;  /* 0x000000989998723e */ /* 0x000fe200000000ff */
[-C--:B------:R-:W-:Y:S01]  /*e780*/  FMUL.FTZ R35, R35, R164.reuse ;  /* 0x000000a423237220 */ /* 0x080fe20000410000 */
[----:B------:R-:W-:Y:S01]  /*e790*/  FMUL.FTZ R38, R38, R164 ;  /* 0x000000a426267220 */ /* 0x000fe20000410000 */
[----:B------:R-:W0:Y:S01]  /*e7a0*/  MUFU.EX2 R165, R165 ;  /* 0x000000a500a57308 */ /* 0x000e220000000800 */
[C---:B---3--:R-:W-:Y:S01]  /*e7b0*/  FADD.FTZ R197, R206.reuse, R197 ;  /* 0x000000c5cec57221 */ /* 0x048fe20000010000 */
[----:B------:R-:W-:Y:S01]  /*e7c0*/  FADD.FTZ R163, R153, R163 ;  /* 0x000000a399a37221 */ /* 0x000fe20000010000 */
[----:B------:R-:W-:Y:S01]  /*e7d0*/  F2FP.F16.F32.PACK_AB R153, R206, R154 ;  /* 0x0000009ace99723e */ /* 0x000fe200000000ff */
[-C--:B------:R-:W-:Y:S01]  /*e7e0*/  FMUL.FTZ R39, R39, R164.reuse ;  /* 0x000000a427277220 */ /* 0x080fe20000410000 */
[-C--:B------:R-:W-:Y:S01]  /*e7f0*/  FMUL.FTZ R42, R42, R164.reuse ;  /* 0x000000a42a2a7220 */ /* 0x080fe20000410000 */
[-C--:B------:R-:W-:Y:S01]  /*e800*/  FMUL.FTZ R43, R43, R164.reuse ;  /* 0x000000a42b2b7220 */ /* 0x080fe20000410000 */
[-C--:B------:R-:W-:Y:S01]  /*e810*/  FMUL.FTZ R46, R46, R164.reuse ;  /* 0x000000a42e2e7220 */ /* 0x080fe20000410000 */
[----:B------:R-:W1:Y:S01]  /*e820*/  MUFU.EX2 R158, R158 ;  /* 0x0000009e009e7308 */ /* 0x000e620000000800 */
        /* <DEDUP_REMOVED lines=8> */
[C---:B0-----:R-:W-:Y:S01]  /*e8b0*/  FADD.FTZ R197, R165.reuse, R197 ;  /* 0x000000c5a5c57221 */ /* 0x041fe20000010000 */
[----:B------:R-:W-:Y:S01]  /*e8c0*/  F2FP.F16.F32.PACK_AB R155, R165, R155 ;  /* 0x0000009ba59b723e */ /* 0x000fe200000000ff */
[-C--:B------:R-:W-:Y:S01]  /*e8d0*/  FMUL.FTZ R59, R59, R164.reuse ;  /* 0x000000a43b3b7220 */ /* 0x080fe20000410000 */
[-C--:B------:R-:W-:Y:S01]  /*e8e0*/  FMUL.FTZ R62, R62, R164.reuse ;  /* 0x000000a43e3e7220 */ /* 0x080fe20000410000 */
[-C--:B------:R-:W-:Y:S01]  /*e8f0*/  FMUL.FTZ R63, R63, R164.reuse ;  /* 0x000000a43f3f7220 */ /* 0x080fe20000410000 */
[-C--:B------:R-:W-:Y:S01]  /*e900*/  FMUL.FTZ R66, R66, R164.reuse ;  /* 0x000000a442427220 */ /* 0x080fe20000410000 */
[-C--:B------:R-:W-:Y:S01]  /*e910*/  FMUL.FTZ R67, R67, R164.reuse ;  /* 0x000000a443437220 */ /* 0x080fe20000410000 */
[----:B------:R-:W-:Y:S01]  /*e920*/  MUFU.EX2 R156, R156 ;  /* 0x0000009c009c7308 */ /* 0x000fe20000000800 */
[----:B-1----:R-:W-:Y:S01]  /*e930*/  FADD.FTZ R179, R158, R197 ;  /* 0x000000c59eb37221 */ /* 0x002fe20000010000 */
[-C--:B------:R-:W-:Y:S01]  /*e940*/  FMUL.FTZ R70, R70, R164.reuse ;  /* 0x000000a446467220 */ /* 0x080fe20000410000 */
[-C--:B------:R-:W-:Y:S01]  /*e950*/  FMUL.FTZ R71, R71, R164.reuse ;  /* 0x000000a447477220 */ /* 0x080fe20000410000 */
[-C--:B------:R-:W-:Y:S01]  /*e960*/  FMUL.FTZ R74, R74, R164.reuse ;  /* 0x000000a44a4a7220 */ /* 0x080fe20000410000 */
[-C--:B------:R-:W-:Y:S01]  /*e970*/  FMUL.FTZ R75, R75, R164.reuse ;  /* 0x000000a44b4b7220 */ /* 0x080fe20000410000 */
[-C--:B------:R-:W-:Y:S01]  /*e980*/  FMUL.FTZ R78, R78, R164.reuse ;  /* 0x000000a44e4e7220 */ /* 0x080fe20000410000 */
[----:B------:R-:W-:Y:S01]  /*e990*/  FMUL.FTZ R79, R79, R164 ;  /* 0x000000a44f4f7220 */ /* 0x000fe20000410000 */
[----:B------:R-:W-:Y:S01]  /*e9a0*/  MUFU.EX2 R161, R161 ;  /* 0x000000a100a17308 */ /* 0x000fe20000000800 */
[----:B--2---:R-:W-:Y:S01]  /*e9b0*/  F2FP.F16.F32.PACK_AB R154, R157, R204 ;  /* 0x000000cc9d9a723e */ /* 0x004fe200000000ff */
[----:B------:R-:W-:Y:S01]  /*e9c0*/  BAR.SYNC.DEFER_BLOCKING 0xf, 0x100 ;  /* 0x03c4000000007b1d */ /* 0x000fe20000010000 */
[-C--:B------:R-:W-:Y:S01]  /*e9d0*/  FMUL.FTZ R82, R82, R164.reuse ;  /* 0x000000a452527220 */ /* 0x080fe20000410000 */
[-C--:B------:R-:W-:Y:S01]  /*e9e0*/  FMUL.FTZ R83, R83, R164.reuse ;  /* 0x000000a453537220 */ /* 0x080fe20000410000 */
[-C--:B------:R-:W-:Y:S01]  /*e9f0*/  FMUL.FTZ R86, R86, R164.reuse ;  /* 0x000000a456567220 */ /* 0x080fe20000410000 */
[-C--:B------:R-:W-:Y:S01]  /*ea00*/  FMUL.FTZ R87, R87, R164.reuse ;  /* 0x000000a457577220 */ /* 0x080fe20000410000 */
[-C--:B------:R-:W-:Y:S01]  /*ea10*/  FMUL.FTZ R90, R90, R164.reuse ;  /* 0x000000a45a5a7220 */ /* 0x080fe20000410000 */
[----:B------:R-:W0:Y:S01]  /*ea20*/  MUFU.EX2 R159, R159 ;  /* 0x0000009f009f7308 */ /* 0x000e220000000800 */
        /* <DEDUP_REMOVED lines=16> */
[----:B0-----:R-:W-:Y:S01]  /*eb30*/  FADD.FTZ R179, R159, R179 ;  /* 0x000000b39fb37221 */ /* 0x001fe20000010000 */
        /* <DEDUP_REMOVED lines=18> */
[----:B------:R-:W-:Y:S01]  /*ec60*/  FMUL.FTZ R151, R151, R164 ;  /* 0x000000a497977220 */ /* 0x000fe20000410000 */
[-C--:B------:R-:W-:Y:S01]  /*ec70*/  FMUL.FTZ R41, R41, R202.reuse ;  /* 0x000000ca29297220 */ /* 0x080fe20000410000 */
        /* <DEDUP_REMOVED lines=11> */
[----:B--2---:R-:W-:Y:S01]  /*ed30*/  FADD.FTZ R162, R204, R163 ;  /* 0x000000a3cca27221 */ /* 0x004fe20000010000 */
[-C--:B------:R-:W-:Y:S01]  /*ed40*/  FMUL.FTZ R61, R61, R202.reuse ;  /* 0x000000ca3d3d7220 */ /* 0x080fe20000410000 */
[-C--:B------:R-:W-:Y:S01]  /*ed50*/  FMUL.FTZ R64, R64, R202.reuse ;  /* 0x000000ca40407220 */ /* 0x080fe20000410000 */
[----:B------:R-:W-:Y:S01]  /*ed60*/  FMUL.FTZ R65, R65, R202 ;  /* 0x000000ca41417220 */ /* 0x000fe20000410000 */
[----:B------:R-:W-:Y:S01]  /*ed70*/  FADD.FTZ R162, R157, R162 ;  /* 0x000000a29da27221 */ /* 0x000fe20000010000 */
[----:B------:R-:W-:Y:S01]  /*ed80*/  F2FP.F16.F32.PACK_AB R157, R159, R158 ;  /* 0x0000009e9f9d723e */ /* 0x000fe200000000ff */
[----:B------:R-:W-:Y:S01]  /*ed90*/  FMUL.FTZ R68, R68, R202 ;  /* 0x000000ca44447220 */ /* 0x000fe20000410000 */
[----:B------:R-:W-:Y:S01]  /*eda0*/  MUFU.EX2 R169, R169 ;  /* 0x000000a900a97308 */ /* 0x000fe20000000800 */
[----:B------:R-:W-:Y:S01]  /*edb0*/  FADD.FTZ R162, R156, R162 ;  /* 0x000000a29ca27221 */ /* 0x000fe20000010000 */
[----:B------:R-:W-:Y:S01]  /*edc0*/  F2FP.F16.F32.PACK_AB R156, R161, R156 ;  /* 0x0000009ca19c723e */ /* 0x000fe200000000ff */
[----:B------:R-:W-:Y:S01]  /*edd0*/  FMUL.FTZ R69, R69, R202 ;  /* 0x000000ca45457220 */ /* 0x000fe20000410000 */
[----:B-1----:R-:W-:Y:S01]  /*ede0*/  F2FP.F16.F32.PACK_AB R158, R198, R160 ;  /* 0x000000a0c69e723e */ /* 0x002fe200000000ff */
[----:B------:R-:W-:Y:S01]  /*edf0*/  FADD.FTZ R162, R161, R162 ;  /* 0x000000a2a1a27221 */ /* 0x000fe20000010000 */
[----:B0-----:R-:W-:Y:S01]  /*ee00*/  F2FP.F16.F32.PACK_AB R159, R203, R200 ;  /* 0x000000c8cb9f723e */ /* 0x001fe200000000ff */
        /* <DEDUP_REMOVED lines=46> */
[----:B------:R-:W-:Y:S01]  /*f0f0*/  FMUL.FTZ R149, R149, R202 ;  /* 0x000000ca95957220 */ /* 0x000fe20000410000 */
[----:B------:R0:W-:Y:S01]  /*f100*/  STSM.16.M88.4 [R194+0x36400], R152 ;  /* 0x03640098c2007844 */ /* 0x0001e20000000200 */
[----:B------:R-:W-:Y:S01]  /*f110*/  FADD.FTZ R179, R200, R179 ;  /* 0x000000b3c8b37221 */ /* 0x000fe20000010000 */
[----:B------:R-:W-:Y:S01]  /*f120*/  MUFU.EX2 R176, R176 ;  /* 0x000000b000b07308 */ /* 0x000fe20000000800 */
[----:B------:R-:W-:Y:S01]  /*f130*/  @!P1 VIADD R196, R196, 0x38860 ;  /* 0x00038860c4c49836 */ /* 0x000fe20000000000 */
[----:B------:R2:W-:Y:S01]  /*f140*/  STSM.16.M88.4 [R195], R156 ;  /* 0x0000009cc3007844 */ /* 0x0005e20000000200 */
[----:B------:R-:W-:Y:S01]  /*f150*/  FADD.FTZ R179, R203, R179 ;  /* 0x000000b3cbb37221 */ /* 0x000fe20000010000 */
[----:B------:R-:W-:-:S02]  /*f160*/  IMAD.MOV.U32 R199, RZ, RZ, R18 ;  /* 0x000000ffffc77224 */ /* 0x000fc400078e0012 */
[----:B------:R-:W-:Y:S01]  /*f170*/  @!P1 PRMT R196, RZ, 0x654, R196 ;  /* 0x00000654ffc49816 */ /* 0x000fe200000000c4 */
[----:B------:R-:W-:Y:S01]  /*f180*/  FADD.FTZ R179, R170, R179 ;  /* 0x000000b3aab37221 */ /* 0x000fe20000010000 */
[----:B------:R-:W3:Y:S01]  /*f190*/  MUFU.EX2 R177, R177 ;  /* 0x000000b100b17308 */ /* 0x000ee20000000800 */
[----:B-1----:R-:W-:Y:S01]  /*f1a0*/  F2FP.F16.F32.PACK_AB R163, R175, R174 ;  /* 0x000000aeafa3723e */ /* 0x002fe200000000ff */
[----:B------:R-:W-:Y:S02]  /*f1b0*/  IMAD.MOV.U32 R200, RZ, RZ, R21 ;  /* 0x000000ffffc87224 */ /* 0x000fe400078e0015 */
[----:B------:R-:W-:-:S04]  /*f1c0*/  FADD.FTZ R179, R171, R179 ;  /* 0x000000b3abb37221 */ /* 0x000fc80000010000 */
[----:B------:R-:W-:Y:S01]  /*f1d0*/  FADD.FTZ R179, R174, R179 ;  /* 0x000000b3aeb37221 */ /* 0x000fe20000010000 */
[----:B------:R-:W-:Y:S03]  /*f1e0*/  MUFU.EX2 R180, R180 ;  /* 0x000000b400b47308 */ /* 0x000fe60000000800 */
[----:B------:R-:W-:-:S04]  /*f1f0*/  FADD.FTZ R179, R175, R179 ;  /* 0x000000b3afb37221 */ /* 0x000fc80000010000 */
[----:B------:R-:W-:Y:S01]  /*f200*/  FADD.FTZ R179, R15, R179 ;  /* 0x000000b30fb37221 */ /* 0x000fe20000010000 */
[----:B------:R-:W1:Y:S01]  /*f210*/  MUFU.EX2 R181, R181 ;  /* 0x000000b500b57308 */ /* 0x000e620000000800 */
[----:B---3--:R-:W-:-:S07]  /*f220*/  F2FP.F16.F32.PACK_AB R164, R177, R176 ;  /* 0x000000b0b1a4723e */ /* 0x008fce00000000ff */
[----:B------:R-:W3:Y:S08]  /*f230*/  MUFU.EX2 R178, R178 ;  /* 0x000000b200b27308 */ /* 0x000ef00000000800 */
[----:B------:R-:W4:Y:S01]  /*f240*/  MUFU.EX2 R182, R182 ;  /* 0x000000b600b67308 */ /* 0x000f220000000800 */
[----:B-1----:R-:W-:-:S07]  /*f250*/  F2FP.F16.F32.PACK_AB R166, R181, R180 ;  /* 0x000000b4b5a6723e */ /* 0x002fce00000000ff */
[----:B------:R1:W5:Y:S01]  /*f260*/  MUFU.EX2 R197, R183 ;  /* 0x000000b700c57308 */ /* 0x0003620000000800 */
[C---:B---3--:R-:W-:Y:S01]  /*f270*/  F2FP.F16.F32.PACK_AB R165, R178.reuse, R15 ;  /* 0x0000000fb2a5723e */ /* 0x048fe200000000ff */
[----:B------:R-:W-:Y:S01]  /*f280*/  FADD.FTZ R179, R178, R179 ;  /* 0x000000b3b2b37221 */ /* 0x000fe20000010000 */
[----:B-1----:R-:W-:Y:S01]  /*f290*/  FADD.FTZ R183, R160, R162 ;  /* 0x000000a2a0b77221 */ /* 0x002fe20000010000 */
[----:B------:R-:W-:Y:S02]  /*f2a0*/  F2FP.F16.F32.PACK_AB R160, R169, R168 ;  /* 0x000000a8a9a0723e */ /* 0x000fe400000000ff */
[----:B----4-:R-:W-:Y:S01]  /*f2b0*/  FADD.FTZ R179, R182, R179 ;  /* 0x000000b3b6b37221 */ /* 0x010fe20000010000 */
[----:B------:R-:W-:Y:S01]  /*f2c0*/  F2FP.F16.F32.PACK_AB R162, R173, R172 ;  /* 0x000000acada2723e */ /* 0x000fe200000000ff */
[----:B------:R-:W-:Y:S01]  /*f2d0*/  FADD.FTZ R183, R198, R183 ;  /* 0x000000b7c6b77221 */ /* 0x000fe20000010000 */
[----:B------:R-:W-:Y:S01]  /*f2e0*/  IMAD.MOV.U32 R198, RZ, RZ, R12 ;  /* 0x000000ffffc67224 */ /* 0x000fe200078e000c */
[----:B-----5:R-:W-:-:S02]  /*f2f0*/  F2FP.F16.F32.PACK_AB R167, R197, R182 ;  /* 0x000000b6c5a7723e */ /* 0x020fc400000000ff */
[----:B------:R2:W-:Y:S01]  /*f300*/  STSM.16.M88.4 [R208], R160 ;  /* 0x000000a0d0007844 */ /* 0x0005e20000000200 */
[----:B------:R-:W-:Y:S01]  /*f310*/  FADD.FTZ R183, R168, R183 ;  /* 0x000000b7a8b77221 */ /* 0x000fe20000010000 */
[----:B------:R-:W-:Y:S02]  /*f320*/  FADD.FTZ R197, R197, R179 ;  /* 0x000000b3c5c57221 */ /* 0x000fe40000010000 */
[----:B------:R2:W-:Y:S01]  /*f330*/  STSM.16.M88.4 [R201], R164 ;  /* 0x000000a4c9007844 */ /* 0x0005e20000000200 */
[----:B------:R-:W-:Y:S01]  /*f340*/  WARPGROUP.ARRIVE ;  /* 0x00000000000079c5 */ /* 0x000fe20000000000 */
[----:B------:R-:W-:-:S04]  /*f350*/  FADD.FTZ R183, R169, R183 ;  /* 0x000000b7a9b77221 */ /* 0x000fc80000010000 */
[----:B------:R-:W-:Y:S01]  /*f360*/  FADD.FTZ R183, R172, R183 ;  /* 0x000000b7acb77221 */ /* 0x000fe20000010000 */
[----:B------:R-:W-:Y:S03]  /*f370*/  HGMMA.64x256x16.F32 R24, R152, gdesc[UR4].tnspB, R24, gsb0 ;  /* 0x43e0000498187df0 */ /* 0x000fe60008000818 */
[----:B------:R-:W-:-:S04]  /*f380*/  FADD.FTZ R183, R173, R183 ;  /* 0x000000b7adb77221 */ /* 0x000fc80000010000 */
[----:B------:R-:W-:-:S04]  /*f390*/  FADD.FTZ R183, R176, R183 ;  /* 0x000000b7b0b77221 */ /* 0x000fc80000010000 */
[----:B------:R-:W-:-:S04]  /*f3a0*/  FADD.FTZ R183, R177, R183 ;  /* 0x000000b7b1b77221 */ /* 0x000fc80000010000 */
[----:B------:R-:W-:-:S04]  /*f3b0*/  FADD.FTZ R183, R180, R183 ;  /* 0x000000b7b4b77221 */ /* 0x000fc80000010000 */
[----:B------:R-:W-:Y:S01]  /*f3c0*/  FADD.FTZ R15, R181, R183 ;  /* 0x000000b7b50f7221 */ /* 0x000fe20000010000 */
[----:B------:R-:W-:Y:S02]  /*f3d0*/  WARPGROUP.DEPBAR.LE gsb0, 0x0 ;  /* 0x00008000000079c5 */ /* 0x000fe40000010000 */
[----:B0-----:R-:W-:Y:S01]  /*f3e0*/  VIADD R152, R20, 0x80 ;  /* 0x0000008014987836 */ /* 0x001fe20000000000 */
[----:B------:R-:W-:Y:S01]  /*f3f0*/  WARPGROUP.ARRIVE ;  /* 0x00000000000079c5 */ /* 0x000fe20000000000 */
[----:B------:R-:W-:-:S03]  /*f400*/  IMAD.MOV.U32 R153, RZ, RZ, 0x40000040 ;  /* 0x40000040ff997424 */ /* 0x000fc600078e00ff */
[----:B------:R-:W-:Y:S01]  /*f410*/  R2UR UR6, R152 ;  /* 0x00000000980672ca */ /* 0x000fe200000e0000 */
[----:B------:R-:W-:Y:S01]  /*f420*/  VIADD R152, R20, 0x100 ;  /* 0x0000010014987836 */ /* 0x000fe20000000000 */
[----:B------:R-:W-:Y:S01]  /*f430*/  R2UR UR7, R153 ;  /* 0x00000000990772ca */ /* 0x000fe200000e0000 */
[----:B------:R-:W-:-:S12]  /*f440*/  IMAD.MOV.U32 R153, RZ, RZ, 0x40000040 ;  /* 0x40000040ff997424 */ /* 0x000fd800078e00ff */
[----:B------:R-:W-:Y:S01]  /*f450*/  HGMMA.64x256x16.F32 R24, R156, gdesc[UR4].tnspB, R24, gsb0 ;  /* 0x43e000049c187df0 */ /* 0x000fe20008000818 */
[----:B------:R-:W-:Y:S01]  /*f460*/  R2UR UR6, R152 ;  /* 0x00000000980672ca */ /* 0x000fe200000e0000 */
[----:B------:R-:W-:Y:S01]  /*f470*/  VIADD R152, R20, 0x180 ;  /* 0x0000018014987836 */ /* 0x000fe20000000000 */
[----:B------:R-:W-:Y:S01]  /*f480*/  R2UR UR7, R153 ;  /* 0x00000000990772ca */ /* 0x000fe200000e0000 */
[----:B------:R-:W-:Y:S01]  /*f490*/  IMAD.MOV.U32 R153, RZ, RZ, 0x40000040 ;  /* 0x40000040ff997424 */ /* 0x000fe200078e00ff */
[----:B------:R-:W-:Y:S02]  /*f4a0*/  WARPGROUP.DEPBAR.LE gsb0, 0x0 ;  /* 0x00008000000079c5 */ /* 0x000fe40000010000 */
[----:B------:R-:W-:-:S15]  /*f4b0*/  WARPGROUP.ARRIVE ;  /* 0x00000000000079c5 */ /* 0x000fde0000000000 */
[----:B------:R-:W-:-:S06]  /*f4c0*/  NOP ;  /* 0x0000000000007918 */ /* 0x000fcc0000000000 */
[----:B------:R-:W-:Y:S01]  /*f4d0*/  HGMMA.64x256x16.F32 R24, R160, gdesc[UR4].tnspB, R24, gsb0 ;  /* 0x43e00004a0187df0 */ /* 0x000fe20008000818 */
[----:B------:R-:W-:Y:S02]  /*f4e0*/  R2UR UR6, R152 ;  /* 0x00000000980672ca */ /* 0x000fe400000e0000 */
[----:B------:R-:W-:Y:S01]  /*f4f0*/  R2UR UR7, R153 ;  /* 0x00000000990772ca */ /* 0x000fe200000e0000 */
        /* <DEDUP_REMOVED lines=15> */
.L_x_1419:
[----:B------:R-:W-:Y:S05]  /*f5f0*/  BSYNC B0 ;  /* 0x0000000000007941 */ /* 0x000fea0003800000 */
.L_x_1418:
[----:B------:R-:W0:Y:S01]  /*f600*/  SHFL.BFLY PT, R0, R15, 0x2, 0x1f ;  /* 0x0c401f000f007f89 */ /* 0x000e2200000e0000 */
[----:B------:R-:W-:Y:S02]  /*f610*/  IMAD.MOV.U32 R4, RZ, RZ, RZ ;  /* 0x000000ffff047224 */ /* 0x000fe400078e00ff */
[----:B------:R-:W-:Y:S01]  /*f620*/  IMAD.MOV.U32 R14, RZ, RZ, -0x800000 ;  /* 0xff800000ff0e7424 */ /* 0x000fe200078e00ff */
[----:B------:R-:W-:Y:S06]  /*f630*/  BAR.ARV 0x8, 0x100 ;  /* 0x0204000000007b1d */ /* 0x000fec0000002000 */
[----:B------:R-:W-:-:S02]  /*f640*/  VIADD R220, R220, 0x1 ;  /* 0x00000001dcdc7836 */ /* 0x000fc40000000000 */
[----:B------:R-:W-:Y:S01]  /*f650*/  BAR.SYNC.DEFER_BLOCKING 0xf, 0x100 ;  /* 0x03c4000000007b1d */ /* 0x000fe20000010000 */
[----:B0-----:R-:W-:-:S05]  /*f660*/  FADD.FTZ R0, R0, R15 ;  /* 0x0000000f00007221 */ /* 0x001fca0000010000 */
[----:B------:R-:W0:Y:S02]  /*f670*/  SHFL.BFLY PT, R3, R0, 0x1, 0x1f ;  /* 0x0c201f0000037f89 */ /* 0x000e2400000e0000 */
[----:B0-----:R-:W-:-:S05]  /*f680*/  FADD.FTZ R3, R0, R3 ;  /* 0x0000000300037221 */ /* 0x001fca0000010000 */
[----:B------:R-:W-:-:S13]  /*f690*/  FSETP.NE.FTZ.AND P0, PT, R3, RZ, PT ;  /* 0x000000ff0300720b */ /* 0x000fda0003f15000 */
[----:B------:R-:W0:Y:S08]  /*f6a0*/  @P0 MUFU.LG2 R0, R3 ;  /* 0x0000000300000308 */ /* 0x000e300000000c00 */
[----:B------:R3:W4:Y:S01]  /*f6b0*/  @P0 MUFU.RCP R4, R3 ;  /* 0x0000000300040308 */ /* 0x0007220000001000 */
[----:B0-----:R-:W-:Y:S01]  /*f6c0*/  @P0 FMUL.FTZ R0, R0, 0.69314718246459960938 ;  /* 0x3f31721800000820 */ /* 0x001fe20000410000 */
[----:B---3--:R-:W-:-:S04]  /*f6d0*/  @P0 FMUL.FTZ R3, R11, 0.69314718246459960938 ;  /* 0x3f3172180b030820 */ /* 0x008fc80000410000 */
[----:B------:R-:W-:Y:S02]  /*f6e0*/  @P0 FFMA.FTZ R14, R3, R12, R0 ;  /* 0x0000000c030e0223 */ /* 0x000fe40000010000 */
[----:B------:R-:W0:Y:S01]  /*f6f0*/  SHFL.BFLY PT, R0, R197, 0x2, 0x1f ;  /* 0x0c401f00c5007f89 */ /* 0x000e2200000e0000 */
[-C--:B----4-:R-:W-:Y:S01]  /*f700*/  FMUL.FTZ R24, R24, R4.reuse ;  /* 0x0000000418187220 */ /* 0x090fe20000410000 */
        /* <DEDUP_REMOVED lines=22> */
[----:B0-----:R-:W-:Y:S01]  /*f870*/  FADD.FTZ R0, R0, R197 ;  /* 0x000000c500007221 */ /* 0x001fe20000010000 */
        /* <DEDUP_REMOVED lines=44> */
[----:B------:R-:W-:-:S02]  /*fb40*/  FMUL.FTZ R149, R149, R4 ;  /* 0x0000000495957220 */ /* 0x000fc40000410000 */
[----:B------:R-:W0:Y:S01]  /*fb50*/  @P0 MUFU.RCP R0, R3 ;  /* 0x0000000300000308 */ /* 0x000e220000001000 */
[----:B------:R-:W-:-:S07]  /*fb60*/  @P0 FMUL.FTZ R11, R11, 0.69314718246459960938 ;  /* 0x3f3172180b0b0820 */ /* 0x000fce0000410000 */
[----:B------:R-:W3:Y:S01]  /*fb70*/  @P0 MUFU.LG2 R3, R3 ;  /* 0x0000000300030308 */ /* 0x000ee20000000c00 */
[-C--:B0-----:R-:W-:Y:S01]  /*fb80*/  FMUL.FTZ R26, R26, R0.reuse ;  /* 0x000000001a1a7220 */ /* 0x081fe20000410000 */
[-C--:B------:R-:W-:Y:S01]  /*fb90*/  FMUL.FTZ R27, R27, R0.reuse ;  /* 0x000000001b1b7220 */ /* 0x080fe20000410000 */
[-C--:B------:R-:W-:Y:S01]  /*fba0*/  FMUL.FTZ R30, R30, R0.reuse ;  /* 0x000000001e1e7220 */ /* 0x080fe20000410000 */
[-C--:B------:R-:W-:Y:S01]  /*fbb0*/  FMUL.FTZ R31, R31, R0.reuse ;  /* 0x000000001f1f7220 */ /* 0x080fe20000410000 */
[-C--:B------:R-:W-:Y:S01]  /*fbc0*/  FMUL.FTZ R34, R34, R0.reuse ;  /* 0x0000000022227220 */ /* 0x080fe20000410000 */
[-C--:B------:R-:W-:Y:S01]  /*fbd0*/  FMUL.FTZ R35, R35, R0.reuse ;  /* 0x0000000023237220 */ /* 0x080fe20000410000 */
[-C--:B------:R-:W-:Y:S01]  /*fbe0*/  FMUL.FTZ R38, R38, R0.reuse ;  /* 0x0000000026267220 */ /* 0x080fe20000410000 */
[----:B------:R-:W-:Y:S01]  /*fbf0*/  FMUL.FTZ R39, R39, R0 ;  /* 0x0000000027277220 */ /* 0x000fe20000410000 */
[----:B---3--:R-:W-:Y:S01]  /*fc00*/  @P0 FMUL.FTZ R5, R3, 0.69314718246459960938 ;  /* 0x3f31721803050820 */ /* 0x008fe20000410000 */
[----:B------:R-:W-:-:S02]  /*fc10*/  IMAD.MOV.U32 R3, RZ, RZ, -0x800000 ;  /* 0xff800000ff037424 */ /* 0x000fc400078e00ff */
        /* <DEDUP_REMOVED lines=69> */
.L_x_1371:
[----:B------:R-:W-:Y:S05]  /*10070*/  BSYNC B7 ;  /* 0x0000000000077941 */ /* 0x000fea0003800000 */
.L_x_1367:
[----:B------:R-:W3:Y:S08]  /*10080*/  S2UR UR5, SR_CgaCtaId ;  /* 0x00000000000579c3 */ /* 0x000ef00000008800 */
[----:B------:R-:W-:Y:S06]  /*10090*/  BAR.SYNC.DEFER_BLOCKING 0x5, 0x180 ;  /* 0x0146000000007b1d */ /* 0x000fec0000010000 */
[----:B------:R-:W-:Y:S01]  /*100a0*/  UMOV UR4, 0x400 ;  /* 0x0000040000047882 */ /* 0x000fe20000000000 */
[----:B------:R-:W-:Y:S01]  /*100b0*/  BSSY B0, `(.L_x_1431) ;  /* 0x0000499000007945 */ /* 0x000fe20003800000 */
[----:B---3--:R-:W-:-:S06]  /*100c0*/  ULEA UR4, UR5, UR4, 0x18 ;  /* 0x0000000405047291 */ /* 0x008fcc000f8ec03f */
[----:B------:R-:W-:-:S05]  /*100d0*/  IMAD.U32 R2, RZ, RZ, UR4 ;  /* 0x00000004ff027e24 */ /* 0x000fca000f8e00ff */
[----:B-----5:R3:W4:Y:S01]  /*100e0*/  LDS.128 R152, [R2+0x388d0] ;  /* 0x0388d00002987984 */ /* 0x0207220000000c00 */
[----:B------:R-:W-:Y:S06]  /*100f0*/  BAR.ARV 0x4, 0x180 ;  /* 0x0106000000007b1d */ /* 0x000fec0000002000 */
[----:B------:R-:W-:Y:S05]  /*10100*/  @P0 BRA `(.L_x_1432) ;  /* 0x0000003800880947 */ /* 0x000fea0003800000 */
[----:B-1----:R-:W2:Y:S01]  /*10110*/  LDL R4, [R1+0x80] ;  /* 0x0000800001047983 */ /* 0x002ea20000100800 */
[----:B0-----:R-:W-:Y:S01]  /*10120*/  F2FP.F16.F32.PACK_AB R6, R29, R28 ;  /* 0x0000001c1d06723e */ /* 0x001fe200000000ff */
        /* <DEDUP_REMOVED lines=189> */
[----:B0-----:R-:W-:Y:S01]  /*10d00*/  @P0 IADD3 R8, P2, R213, UR4, RZ ;  /* 0x00000004d5080c10 */ /* 0x001fe2000ff5e0ff */
        /* <DEDUP_REMOVED lines=10> */
.L_x_1433:
        /* <DEDUP_REMOVED lines=8> */
[----:B------:R-:W2:Y:S01]  /*10e30*/  LDL.LU R11, [R1+0x3c] ;  /* 0x00003c00010b7983 */ /* 0x000ea20000300800 */
[----:B------:R-:W-:Y:S01]  /*10e40*/  IMAD.MOV.U32 R10, RZ, RZ, 0xab8 ;  /* 0x00000ab8ff0a7424 */ /* 0x000fe200078e00ff */
[----:B------:R-:W-:Y:S01]  /*10e50*/  ISETP.GT.AND P1, PT, R211, 0x1, PT ;  /* 0x00000001d300780c */ /* 0x000fe20003f24270 */
[----:B------:R-:W1:Y:S01]  /*10e60*/  LDC R156, c[0x0][0xce8] ;  /* 0x00033a00ff9c7b82 */ /* 0x000e620000000800 */
[----:B------:R-:W5:Y:S01]  /*10e70*/  LDL R21, [R1+0x78] ;  /* 0x0000780001157983 */ /* 0x000f620000100800 */
[----:B------:R-:W-:Y:S02]  /*10e80*/  ISETP.NE.U32.AND P0, PT, RZ, UR6, PT ;  /* 0x00000006ff007c0c */ /* 0x000fe4000bf05070 */
[----:B------:R-:W-:Y:S01]  /*10e90*/  SEL R10, R10, 0xa78, P1 ;  /* 0x00000a780a0a7807 */ /* 0x000fe20000800000 */
[----:B------:R-:W3:Y:S01]  /*10ea0*/  LDL R158, [R1+0x7c] ;  /* 0x00007c00019e7983 */ /* 0x000ee20000100800 */
[----:B------:R-:W-:Y:S02]  /*10eb0*/  ISETP.NE.AND.EX P0, PT, RZ, UR7, PT, P0 ;  /* 0x00000007ff007c0c */ /* 0x000fe4000bf05300 */
[----:B0-----:R-:W0:Y:S01]  /*10ec0*/  LDC.64 R8, c[0x0][R10+0x220] ;  /* 0x000088000a087b82 */ /* 0x001e220000000a00 */
[----:B------:R-:W3:Y:S01]  /*10ed0*/  LDL R157, [R1+0x44] ;  /* 0x00004400019d7983 */ /* 0x000ee20000100800 */
[----:B------:R-:W-:-:S06]  /*10ee0*/  SEL R15, R210, RZ, !P0 ;  /* 0x000000ffd20f7207 */ /* 0x000fcc0004000000 */
[----:B------:R-:W1:Y:S01]  /*10ef0*/  LDC.64 R6, c[0x0][R10+0x218] ;  /* 0x000086000a067b82 */ /* 0x000e620000000a00 */
[----:B0-----:R-:W-:Y:S01]  /*10f00*/  IMAD R9, R9, R15, RZ ;  /* 0x0000000f09097224 */ /* 0x001fe200078e02ff */
[----:B----4-:R-:W-:Y:S02]  /*10f10*/  SEL R152, R221, RZ, P1 ;  /* 0x000000ffdd987207 */ /* 0x010fe40000800000 */
[----:B--2---:R-:W-:Y:S02]  /*10f20*/  SEL R11, R11, RZ, !P0 ;  /* 0x000000ff0b0b7207 */ /* 0x004fe40004000000 */
[----:B-1----:R-:W-:-:S03]  /*10f30*/  ISETP.NE.AND P0, PT, R156, 0x1, PT ;  /* 0x000000019c00780c */ /* 0x002fc60003f05270 */
        /* <DEDUP_REMOVED lines=47> */
.L_x_1434:
[----:B------:R-:W-:Y:S02]  /*11230*/  ISETP.GT.AND P1, PT, R211, 0x1, PT ;  /* 0x00000001d300780c */ /* 0x000fe40003f24270 */
[----:B------:R-:W-:-:S04]  /*11240*/  ISETP.NE.U32.AND P0, PT, RZ, UR6, PT ;  /* 0x00000006ff007c0c */ /* 0x000fc8000bf05070 */
[----:B------:R-:W-:-:S04]  /*11250*/  ISETP.NE.AND.EX P0, PT, RZ, UR7, PT, P0 ;  /* 0x00000007ff007c0c */ /* 0x000fc8000bf05300 */
[----:B------:R-:W-:-:S03]  /*11260*/  SEL R210, R210, RZ, !P0 ;  /* 0x000000ffd2d27207 */ /* 0x000fc60004000000 */
[----:B------:R-:W-:Y:S06]  /*11270*/  @P1 BRA `(.L_x_1435) ;  /* 0x0000001000381947 */ /* 0x000fec0003800000 */
[----:B------:R-:W2:Y:S01]  /*11280*/  S2R R20, SR_TID.X ;  /* 0x0000000000147919 */ /* 0x000ea20000002100 */
[----:B------:R-:W3:Y:S01]  /*11290*/  LDC R83, c[0x0][0xce8] ;  /* 0x00033a00ff537b82 */ /* 0x000ee20000000800 */
[----:B------:R-:W-:Y:S01]  /*112a0*/  ULDC.64 UR4, c[0x0][0xba0] ;  /* 0x0002e80000047ab9 */ /* 0x000fe20000000a00 */
[----:B--2---:R-:W-:-:S05]  /*112b0*/  VIADD R20, R20, 0xffffff80 ;  /* 0xffffff8014147836 */ /* 0x004fca0000000000 */
[----:B------:R-:W-:-:S04]  /*112c0*/  SHF.R.S32.HI R21, RZ, 0x1f, R20 ;  /* 0x0000001fff157819 */ /* 0x000fc80000011414 */
[----:B------:R-:W-:-:S04]  /*112d0*/  LEA.HI R21, R21, R20, RZ, 0x3 ;  /* 0x0000001415157211 */ /* 0x000fc800078f18ff */
[----:B-1----:R-:W-:-:S05]  /*112e0*/  SHF.R.S32.HI R3, RZ, 0x3, R21 ;  /* 0x00000003ff037819 */ /* 0x002fca0000011415 */
[----:B0-----:R-:W-:-:S04]  /*112f0*/  IMAD R7, R3, 0x40, R187 ;  /* 0x0000004003077824 */ /* 0x001fc800078e02bb */
        /* <DEDUP_REMOVED lines=44> */
[----:B---3--:R-:W-:Y:S01]  /*115c0*/  IMAD R86, R4, R83, RZ ;  /* 0x0000005304567224 */ /* 0x008fe200078e02ff */
        /* <DEDUP_REMOVED lines=51> */
[----:B------:R-:W5:Y:S01]  /*11900*/  LD.E.128 R8, desc[UR42][R8.64] ;  /* 0x0000002a08087980 */ /* 0x000f62000c101d00 */
[----:B------:R-:W-:-:S02]  /*11910*/  IMAD.IADD R80, R20, 0x1, -R21 ;  /* 0x0000000114507824 */ /* 0x000fc400078e0a15 */
[C---:B------:R-:W-:Y:S01]  /*11920*/  IMAD.WIDE.U32 R6, R209.reuse, UR4, R6 ;  /* 0x00000004d1067c25 */ /* 0x040fe2000f8e0006 */
[----:B------:R-:W5:Y:S03]  /*11930*/  LD.E.128 R12, desc[UR42][R12.64] ;  /* 0x0000002a0c0c7980 */ /* 0x000f66000c101d00 */
[----:B------:R-:W1:Y:S01]  /*11940*/  @P3 LDC R85, c[0x0][0xcec] ;  /* 0x00033b00ff553b82 */ /* 0x000e620000000800 */
[----:B------:R-:W-:Y:S01]  /*11950*/  SHF.R.S32.HI R20, RZ, 0x1f, R210 ;  /* 0x0000001fff147819 */ /* 0x000fe200000114d2 */
[----:B------:R-:W-:Y:S01]  /*11960*/  IMAD R5, R80, 0x20, R3 ;  /* 0x0000002050057824 */ /* 0x000fe200078e0203 */
[----:B------:R-:W5:Y:S01]  /*11970*/  LD.E.128 R52, desc[UR42][R52.64] ;  /* 0x0000002a34347980 */ /* 0x000f62000c101d00 */
[----:B------:R-:W-:Y:S01]  /*11980*/  IMAD R7, R209, UR5, R7 ;  /* 0x00000005d1077c24 */ /* 0x000fe2000f8e0207 */
[----:B------:R-:W-:Y:S02]  /*11990*/  ULDC.64 UR4, c[0x0][0xbf0] ;  /* 0x0002fc0000047ab9 */ /* 0x000fe40000000a00 */
[----:B------:R-:W5:Y:S01]  /*119a0*/  LD.E.128 R56, desc[UR42][R56.64] ;  /* 0x0000002a38387980 */ /* 0x000f62000c101d00 */
[----:B------:R-:W2:Y:S01]  /*119b0*/  @P3 LDC R87, c[0x0][0xcf0] ;  /* 0x00033c00ff573b82 */ /* 0x000ea20000000800 */
[----:B------:R-:W-:-:S02]  /*119c0*/  IMAD R82, R212, 0x40, R5 ;  /* 0x00000040d4527824 */ /* 0x000fc400078e0205 */
[----:B------:R-:W-:Y:S01]  /*119d0*/  IMAD R5, R20, UR4, RZ ;  /* 0x0000000414057c24 */ /* 0x000fe2000f8e02ff */
[----:B------:R-:W5:Y:S01]  /*119e0*/  LD.E.128 R60, desc[UR42][R60.64] ;  /* 0x0000002a3c3c7980 */ /* 0x000f62000c101d00 */
[-C--:B0-----:R-:W-:Y:S02]  /*119f0*/  ISETP.GE.AND P1, PT, R219, R0.reuse, PT ;  /* 0x00000000db00720c */ /* 0x081fe40003f26270 */
[----:B------:R-:W-:Y:S01]  /*11a00*/  IMAD R81, R210, UR5, R5 ;  /* 0x00000005d2517c24 */ /* 0x000fe2000f8e0205 */
[-C--:B------:R-:W-:Y:S01]  /*11a10*/  ISETP.GE.AND P0, PT, R218, R0.reuse, PT ;  /* 0x00000000da00720c */ /* 0x080fe20003f06270 */
[----:B------:R-:W5:Y:S01]  /*11a20*/  LD.E.128 R64, desc[UR42][R64.64] ;  /* 0x0000002a40407980 */ /* 0x000f62000c101d00 */
[----:B------:R-:W-:Y:S02]  /*11a30*/  SEL R5, RZ, 0xffffffff, P1 ;  /* 0xffffffffff057807 */ /* 0x000fe40000800000 */
[-C--:B------:R-:W-:Y:S01]  /*11a40*/  ISETP.GE.AND P2, PT, R187, R0.reuse, PT ;  /* 0x00000000bb00720c */ /* 0x080fe20003f46270 */
[----:B------:R-:W5:Y:S01]  /*11a50*/  LD.E.128 R68, desc[UR42][R68.64] ;  /* 0x0000002a44447980 */ /* 0x000f62000c101d00 */
[----:B------:R-:W-:Y:S01]  /*11a60*/  SEL R80, RZ, 0xffffffff, P0 ;  /* 0xffffffffff507807 */ /* 0x000fe20000000000 */
[----:B------:R-:W-:Y:S01]  /*11a70*/  IMAD.SHL.U32 R84, R5, 0x2, RZ ;  /* 0x0000000205547824 */ /* 0x000fe200078e00ff */
[----:B------:R-:W-:Y:S01]  /*11a80*/  SEL R21, RZ, 0x1, P2 ;  /* 0x00000001ff157807 */ /* 0x000fe20001000000 */
[----:B-1----:R-:W-:Y:S01]  /*11a90*/  @P3 IMAD.HI.U32 R20, R82, R85, RZ ;  /* 0x0000005552143227 */ /* 0x002fe200078e00ff */
[----:B------:R-:W-:Y:S01]  /*11aa0*/  ISETP.GE.AND P0, PT, R217, R0, PT ;  /* 0x00000000d900720c */ /* 0x000fe20003f06270 */
[----:B------:R-:W5:Y:S01]  /*11ab0*/  LD.E.128 R72, desc[UR42][R72.64] ;  /* 0x0000002a48487980 */ /* 0x000f62000c101d00 */
[----:B------:R-:W-:Y:S01]  /*11ac0*/  LOP3.LUT R21, R84, 0x2, R21, 0xe2, !PT ;  /* 0x0000000254157812 */ /* 0x000fe200078ee215 */
[----:B------:R-:W-:-:S02]  /*11ad0*/  IMAD.SHL.U32 R80, R80, 0x4, RZ ;  /* 0x0000000450507824 */ /* 0x000fc400078e00ff */
        /* <DEDUP_REMOVED lines=15> */
[----:B------:R-:W-:Y:S01]  /*11bd0*/  @!PT LDS RZ, [RZ] ;  /* 0x00000000fffff984 */ /* 0x000fe20000000800 */
[----:B------:R-:W-:Y:S01]  /*11be0*/  @!PT LDS RZ, [RZ] ;  /* 0x00000000fffff984 */ /* 0x000fe20000000800 */
[----:B------:R-:W-:Y:S01]  /*11bf0*/  @!PT LDS RZ, [RZ] ;  /* 0x00000000fffff984 */ /* 0x000fe20000000800 */
[----:B------:R-:W-:Y:S01]  /*11c00*/  @!PT LDS RZ, [RZ] ;  /* 0x00000000fffff984 */ /* 0x000fe20000000800 */
[----:B------:R0:W-:Y:S06]  /*11c10*/  MEMBAR.ALL.CTA ;  /* 0x0000000000007992 */ /* 0x0001ec0000008000 */
[----:B0-----:R-:W0:Y:S01]  /*11c20*/  FENCE.VIEW.ASYNC.S ;  /* 0x00000000000073c6 */ /* 0x001e220000000000 */
[----:B------:R-:W-:-:S02]  /*11c30*/  IMAD R21, R83, R81, R82 ;  /* 0x0000005153157224 */ /* 0x000fc400078e0252 */
[----:B------:R-:W-:Y:S01]  /*11c40*/  IMAD.SHL.U32 R83, R4, 0x10, RZ ;  /* 0x0000001004537824 */ /* 0x000fe200078e00ff */
[----:B------:R-:W-:Y:S01]  /*11c50*/  SEL R4, RZ, 0xffffffff, P0 ;  /* 0xffffffffff047807 */ /* 0x000fe20000000000 */
[----:B------:R-:W-:Y:S01]  /*11c60*/  IMAD.WIDE.U32 R6, R5, UR4, R6 ;  /* 0x0000000405067c25 */ /* 0x000fe2000f8e0006 */
[----:B------:R-:W-:-:S03]  /*11c70*/  LOP3.LUT R20, R85, 0x8, R20, 0xe2, !PT ;  /* 0x0000000855147812 */ /* 0x000fc600078ee214 */
[----:B------:R-:W-:Y:S01]  /*11c80*/  IMAD R81, R5, UR5, R80 ;  /* 0x0000000505517c24 */ /* 0x000fe2000f8e0250 */
[----:B------:R-:W-:Y:S01]  /*11c90*/  SHF.R.S32.HI R5, RZ, 0x1f, R21 ;  /* 0x0000001fff057819 */ /* 0x000fe20000011415 */
[----:B------:R-:W-:Y:S01]  /*11ca0*/  VIADD R87, R187, 0x180 ;  /* 0x00000180bb577836 */ /* 0x000fe20000000000 */
[----:B------:R-:W-:Y:S01]  /*11cb0*/  ULDC.64 UR4, c[0x0][0xbd8] ;  /* 0x0002f60000047ab9 */ /* 0x000fe20000000a00 */
[----:B------:R-:W-:Y:S01]  /*11cc0*/  IMAD.IADD R7, R7, 0x1, R81 ;  /* 0x0000000107077824 */ /* 0x000fe200078e0251 */
[----:B------:R-:W-:Y:S01]  /*11cd0*/  LOP3.LUT R20, R83, 0x10, R20, 0xe2, !PT ;  /* 0x0000001053147812 */ /* 0x000fe200078ee214 */
[----:B------:R-:W-:Y:S02]  /*11ce0*/  IMAD.SHL.U32 R81, R4, 0x20, RZ ;  /* 0x0000002004517824 */ /* 0x000fe400078e00ff */
[----:B------:R-:W-:Y:S02]  /*11cf0*/  IMAD R4, R5, UR4, RZ ;  /* 0x0000000405047c24 */ /* 0x000fe4000f8e02ff */
[----:B------:R-:W-:Y:S01]  /*11d00*/  IMAD R3, R212, 0x40, R3 ;  /* 0x00000040d4037824 */ /* 0x000fe200078e0203 */
[----:B------:R-:W-:Y:S01]  /*11d10*/  ISETP.GE.AND P0, PT, R87, R0, PT ;  /* 0x000000005700720c */ /* 0x000fe20003f06270 */
[----:B------:R-:W-:Y:S01]  /*11d20*/  VIADD R89, R187, 0x1c0 ;  /* 0x000001c0bb597836 */ /* 0x000fe20000000000 */
[----:B------:R-:W-:Y:S01]  /*11d30*/  LOP3.LUT R20, R81, 0x20, R20, 0xe2, !PT ;  /* 0x0000002051147812 */ /* 0x000fe200078ee214 */
[----:B------:R-:W-:-:S02]  /*11d40*/  IMAD R81, R21, UR5, R4 ;  /* 0x0000000515517c24 */ /* 0x000fc4000f8e0204 */
[----:B------:R-:W-:Y:S01]  /*11d50*/  IMAD.WIDE.U32 R6, R21, UR4, R6 ;  /* 0x0000000415067c25 */ /* 0x000fe2000f8e0006 */
[----:B------:R-:W-:Y:S01]  /*11d60*/  ISETP.GE.AND P1, PT, R3, R86, PT ;  /* 0x000000560300720c */ /* 0x000fe20003f26270 */
[----:B------:R-:W-:Y:S01]  /*11d70*/  ULDC.64 UR4, c[0x0][0xb80] ;  /* 0x0002e00000047ab9 */ /* 0x000fe20000000a00 */
[----:B------:R-:W-:Y:S01]  /*11d80*/  SEL R5, RZ, 0x40, P0 ;  /* 0x00000040ff057807 */ /* 0x000fe20000000000 */
[----:B------:R-:W-:Y:S01]  /*11d90*/  VIADD R4, R2, 0x38820 ;  /* 0x0003882002047836 */ /* 0x000fe20000000000 */
[----:B------:R-:W-:Y:S01]  /*11da0*/  ISETP.GE.AND P0, PT, R89, R0, PT ;  /* 0x000000005900720c */ /* 0x000fe20003f06270 */
[----:B------:R-:W-:Y:S01]  /*11db0*/  IMAD.IADD R7, R7, 0x1, R81 ;  /* 0x0000000107077824 */ /* 0x000fe200078e0251 */
[----:B------:R-:W-:Y:S02]  /*11dc0*/  LEA R84, P2, R6, UR4, 0x1 ;  /* 0x0000000406547c11 */ /* 0x000fe4000f8408ff */
[----:B------:R-:W-:Y:S02]  /*11dd0*/  LOP3.LUT R82, R20, R5, RZ, 0xfc, !PT ;  /* 0x0000000514527212 */ /* 0x000fe400078efcff */
[----:B------:R-:W-:-:S02]  /*11de0*/  PRMT R4, RZ, 0x654, R4 ;  /* 0x00000654ff047816 */ /* 0x000fc40000000004 */
        /* <DEDUP_REMOVED lines=33> */
[-C--:B-1----:R-:W-:Y:S02]  /*12000*/  @!P0 LEA R6, P5, R217, R4.reuse, 0x1 ;  /* 0x00000004d9068211 */ /* 0x082fe400078a08ff */
        /* <DEDUP_REMOVED lines=12> */
.L_x_1437:
[----:B------:R-:W-:Y:S05]  /*120d0*/  BSYNC B1 ;  /* 0x0000000000017941 */ /* 0x000fea0003800000 */
.L_x_1436:
[----:B------:R-:W-:Y:S01]  /*120e0*/  VIADD R3, R3, 0x20 ;  /* 0x0000002003037836 */ /* 0x000fe20000000000 */
[----:B--23--:R1:W2:Y:S04]  /*120f0*/  SHFL.IDX PT, R5, R85, 0x1, 0x181f ;  /* 0x00381f0055057f89 */ /* 0x00c2a800000e0000 */
        /* <DEDUP_REMOVED lines=9> */
[----:B0----5:R-:W-:Y:S02]  /*12190*/  @!P5 LEA R8, P1, R219, R4, 0x1 ;  /* 0x00000004db08d211 */ /* 0x021fe400078208ff */
        /* <DEDUP_REMOVED lines=14> */
[----:B------:R-:W-:Y:S01]  /*12280*/  @P0 LEA R12, P5, R87, R4, 0x1 ;  /* 0x00000004570c0211 */ /* 0x000fe200078a08ff */
        /* <DEDUP_REMOVED lines=13> */
.L_x_1435:
[----:B------:R-:W2:Y:S01]  /*12360*/  LDL R10, [R1+0x78] ;  /* 0x00007800010a7983 */ /* 0x000ea20000100800 */
[----:B01----:R-:W0:Y:S01]  /*12370*/  LDC R9, c[0x0][0xce8] ;  /* 0x00033a00ff097b82 */ /* 0x003e220000000800 */
[----:B------:R-:W-:Y:S01]  /*12380*/  ULDC.64 UR4, c[0x0][0xc08] ;  /* 0x0003020000047ab9 */ /* 0x000fe20000000a00 */
[----:B------:R-:W-:Y:S01]  /*12390*/  IMAD R11, R212, 0x40, R190 ;  /* 0x00000040d40b7824 */ /* 0x000fe200078e02be */
[----:B------:R-:W-:Y:S01]  /*123a0*/  BSSY B1, `(.L_x_1439) ;  /* 0x00000f0000017945 */ /* 0x000fe20003800000 */
[----:B------:R-:W-:Y:S01]  /*123b0*/  IMAD R3, R5, UR4, RZ ;  /* 0x0000000405037c24 */ /* 0x000fe2000f8e02ff */
[----:B----4-:R-:W-:Y:S01]  /*123c0*/  SHF.R.S32.HI R152, RZ, 0x1f, R222 ;  /* 0x0000001fff987819 */ /* 0x010fe200000114de */
[C---:B------:R-:W-:Y:S01]  /*123d0*/  IMAD.WIDE.U32 R6, R0.reuse, UR4, RZ ;  /* 0x0000000400067c25 */ /* 0x040fe2000f8e00ff */
[----:B------:R-:W-:Y:S02]  /*123e0*/  SHF.R.S32.HI R156, RZ, 0x1f, R223 ;  /* 0x0000001fff9c7819 */ /* 0x000fe400000114df */
        /* <DEDUP_REMOVED lines=14> */
[----:B0-----:R-:W-:Y:S01]  /*124d0*/  ISETP.NE.AND P0, PT, R9, 0x1, PT ;  /* 0x000000010900780c */ /* 0x001fe20003f05270 */
        /* <DEDUP_REMOVED lines=11> */
[----:B------:R-:W0:Y:S01]  /*12590*/  @P0 LDC R8, c[0x0][0xcec] ;  /* 0x00033b00ff080b82 */ /* 0x000e220000000800 */
[----:B------:R-:W-:Y:S01]  /*125a0*/  IMAD.IADD R7, R7, 0x1, R0 ;  /* 0x0000000107077824 */ /* 0x000fe200078e0200 */
[----:B------:R-:W-:Y:S01]  /*125b0*/  SHF.R.S32.HI R165, RZ, 0x1f, R234 ;  /* 0x0000001fffa57819 */ /* 0x000fe200000114ea */
[----:B------:R-:W-:Y:S01]  /*125c0*/  VIADD R178, R192, 0x58 ;  /* 0x00000058c0b27836 */ /* 0x000fe20000000000 */
[----:B------:R-:W-:Y:S01]  /*125d0*/  SHF.R.S32.HI R166, RZ, 0x1f, R235 ;  /* 0x0000001fffa67819 */ /* 0x000fe200000114eb */
[----:B------:R-:W-:Y:S01]  /*125e0*/  IMAD.WIDE.U32 R6, R221, UR4, R6 ;  /* 0x00000004dd067c25 */ /* 0x000fe2000f8e0006 */
[----:B------:R-:W-:-:S02]  /*125f0*/  SHF.R.S32.HI R167, RZ, 0x1f, R236 ;  /* 0x0000001fffa77819 */ /* 0x000fc400000114ec */
[----:B------:R-:W1:Y:S01]  /*12600*/  @P0 LDC R0, c[0x0][0xcf0] ;  /* 0x00033c00ff000b82 */ /* 0x000e620000000800 */
        /* <DEDUP_REMOVED lines=36> */
[----:B------:R-:W-:-:S02]  /*12850*/  VIADD R183, R192, 0x40 ;  /* 0x00000040c0b77836 */ /* 0x000fc40000000000 */
[C---:B------:R-:W-:Y:S02]  /*12860*/  VIADD R196, R192.reuse, 0x38 ;  /* 0x00000038c0c47836 */ /* 0x040fe40000000000 */
[C---:B------:R-:W-:Y:S02]  /*12870*/  VIADD R198, R192.reuse, 0x30 ;  /* 0x00000030c0c67836 */ /* 0x040fe40000000000 */
[C---:B------:R-:W-:Y:S02]  /*12880*/  VIADD R200, R192.reuse, 0x28 ;  /* 0x00000028c0c87836 */ /* 0x040fe40000000000 */
[C---:B------:R-:W-:Y:S02]  /*12890*/  VIADD R203, R192.reuse, 0x20 ;  /* 0x00000020c0cb7836 */ /* 0x040fe40000000000 */
[C---:B------:R-:W-:Y:S02]  /*128a0*/  VIADD R205, R192.reuse, 0x18 ;  /* 0x00000018c0cd7836 */ /* 0x040fe40000000000 */
[----:B------:R-:W-:-:S02]  /*128b0*/  VIADD R207, R192, 0x10 ;  /* 0x00000010c0cf7836 */ /* 0x000fc40000000000 */
[----:B------:R-:W-:Y:S02]  /*128c0*/  VIADD R210, R192, 0x8 ;  /* 0x00000008c0d27836 */ /* 0x000fe40000000000 */
        /* <DEDUP_REMOVED lines=67> */
[-C--:B------:R-:W-:Y:S02]  /*12d00*/  @!P1 LEA R6, P6, R179, R13.reuse, 0x2 ;  /* 0x0000000db3069211 */ /* 0x080fe400078c10ff */
        /* <DEDUP_REMOVED lines=10> */
[-C--:B0-----:R-:W-:Y:S02]  /*12db0*/  @!P3 LEA R4, P6, R177, R13.reuse, 0x2 ;  /* 0x0000000db104b211 */ /* 0x081fe400078c10ff */
[-C--:B-1----:R-:W-:Y:S02]  /*12dc0*/  @!P4 LEA R6, P2, R175, R13.reuse, 0x2 ;  /* 0x0000000daf06c211 */ /* 0x082fe400078410ff */
        /* <DEDUP_REMOVED lines=12> */
[-C--:B-1----:R-:W-:Y:S01]  /*12e90*/  @!P1 LEA R6, P5, R169, R13.reuse, 0x2 ;  /* 0x0000000da9069211 */ /* 0x082fe200078a10ff */
        /* <DEDUP_REMOVED lines=64> */
.L_x_1440:
[----:B------:R-:W-:Y:S05]  /*132a0*/  BSYNC B1 ;  /* 0x0000000000017941 */ /* 0x000fea0003800000 */
.L_x_1439:
[----:B------:R-:W-:Y:S01]  /*132b0*/  VIADD R11, R11, 0x8 ;  /* 0x000000080b0b7836 */ /* 0x000fe20000000000 */
[----:B-1----:R1:W1:Y:S04]  /*132c0*/  SHFL.IDX PT, R13, R10, 0x1, 0x1c1f ;  /* 0x003c1f000a0d7f89 */ /* 0x00226800000e0000 */
        /* <DEDUP_REMOVED lines=9> */
[----:B-1----:R-:W-:Y:S02]  /*13360*/  @!P4 LEA.HI.X R5, R192, R13, R213, 0x2, P3 ;  /* 0x0000000dc005c211 */ /* 0x002fe400018f14d5 */
        /* <DEDUP_REMOVED lines=18> */
[----:B------:R-:W-:Y:S01]  /*13490*/  @!P4 LEA.HI.X R7, R200, R13, R202, 0x2, P2 ;  /* 0x0000000dc807c211 */ /* 0x000fe200010f14ca */
        /* <DEDUP_REMOVED lines=8> */
[CC--:B0-----:R-:W-:Y:S02]  /*13520*/  @!P0 LEA R4, P6, R196.reuse, R3.reuse, 0x2 ;  /* 0x00000003c4048211 */ /* 0x0c1fe400078c10ff */
[C---:B-1----:R-:W-:Y:S02]  /*13530*/  @!P1 LEA R6, P5, R183.reuse, R3, 0x2 ;  /* 0x00000003b7069211 */ /* 0x042fe400078a10ff */
        /* <DEDUP_REMOVED lines=10> */
[-C--:B0-----:R-:W-:Y:S02]  /*135e0*/  @!P3 LEA R4, P6, R179, R3.reuse, 0x2 ;  /* 0x00000003b304b211 */ /* 0x081fe400078c10ff */
[----:B-1----:R-:W-:Y:S02]  /*135f0*/  @!P4 LEA R6, P2, R177, R3, 0x2 ;  /* 0x00000003b106c211 */ /* 0x002fe400078410ff */
        /* <DEDUP_REMOVED lines=10> */
[----:B------:R-:W-:Y:S02]  /*136a0*/  @!P0 LEA.HI.X R5, R173, R13, R174, 0x2, P4 ;  /* 0x0000000dad058211 */ /* 0x000fe400020f14ae */
[----:B------:R-:W-:Y:S02]  /*136b0*/  ISETP.GE.AND P4, PT, R236, UR4, PT ;  /* 0x00000004ec007c0c */ /* 0x000fe4000bf86270 */
[-C--:B-1----:R-:W-:Y:S01]  /*136c0*/  @!P1 LEA R6, P3, R171, R3.reuse, 0x2 ;  /* 0x00000003ab069211 */ /* 0x082fe200078610ff */
        /* <DEDUP_REMOVED lines=14> */
[----:B------:R-:W-:Y:S02]  /*137b0*/  @!P4 LEA.HI.X R7, R236, R13, R167, 0x2, P0 ;  /* 0x0000000dec07c211 */ /* 0x000fe400000f14a7 */
[----:B------:R-:W-:Y:S02]  /*137c0*/  ISETP.GE.AND P0, PT, R232, UR4, PT ;  /* 0x00000004e8007c0c */ /* 0x000fe4000bf06270 */
[C---:B----4-:R-:W-:Y:S01]  /*137d0*/  @!P3 LEA R8, P6, R235.reuse, R3, 0x2 ;  /* 0x00000003eb08b211 */ /* 0x050fe200078c10ff */
[----:B------:R1:W-:Y:S01]  /*137e0*/  @!P4 ST.E.64 desc[UR42][R6.64], R94 ;  /* 0x0000005e0600c985 */ /* 0x0003e2000c101b2a */
[----:B------:R-:W-:Y:S02]  /*137f0*/  ISETP.GE.AND P4, PT, R230, UR4, PT ;  /* 0x00000004e6007c0c */ /* 0x000fe4000bf86270 */
[----:B------:R-:W-:-:S02]  /*13800*/  @!P3 LEA.HI.X R9, R235, R13, R166, 0x2, P6 ;  /* 0x0000000deb09b211 */ /* 0x000fc400030f14a6 */
[----:B0-----:R-:W-:-:S03]  /*13810*/  @!P2 LEA R4, P6, R234, R3, 0x2 ;  /* 0x00000003ea04a211 */ /* 0x001fc600078c10ff */
[----:B------:R0:W-:Y:S01]  /*13820*/  @!P3 ST.E.64 desc[UR42][R8.64], R98 ;  /* 0x000000620800b985 */ /* 0x0001e2000c101b2a */
[----:B------:R-:W-:Y:S02]  /*13830*/  @!P2 LEA.HI.X R5, R234, R13, R165, 0x2, P6 ;  /* 0x0000000dea05a211 */ /* 0x000fe400030f14a5 */
[----:B-1----:R-:W-:-:S03]  /*13840*/  @!P1 LEA R6, P3, R233, R3, 0x2 ;  /* 0x00000003e9069211 */ /* 0x002fc600078610ff */
[----:B------:R-:W-:Y:S01]  /*13850*/  @!P2 ST.E.64 desc[UR42][R4.64], R102 ;  /* 0x000000660400a985 */ /* 0x000fe2000c101b2a */
[----:B------:R-:W-:Y:S02]  /*13860*/  @!P4 LEA R14, P2, R230, R3, 0x2 ;  /* 0x00000003e60ec211 */ /* 0x000fe400078410ff */
[----:B------:R-:W-:Y:S02]  /*13870*/  @!P1 LEA.HI.X R7, R233, R13, R21, 0x2, P3 ;  /* 0x0000000de9079211 */ /* 0x000fe400018f1415 */
[----:B------:R-:W-:Y:S02]  /*13880*/  ISETP.GE.AND P3, PT, R229, UR4, PT ;  /* 0x00000004e5007c0c */ /* 0x000fe4000bf66270 */
[CC--:B0-----:R-:W-:Y:S01]  /*13890*/  @!P0 LEA R8, P6, R232.reuse, R3.reuse, 0x2 ;  /* 0x00000003e8088211 */ /* 0x0c1fe200078c10ff */
[----:B------:R0:W-:Y:S01]  /*138a0*/  @!P1 ST.E.64 desc[UR42][R6.64], R106 ;  /* 0x0000006a06009985 */ /* 0x0001e2000c101b2a */
[----:B------:R-:W-:Y:S02]  /*138b0*/  @!P5 LEA R10, P1, R231, R3, 0x2 ;  /* 0x00000003e70ad211 */ /* 0x000fe400078210ff */
[----:B------:R-:W-:-:S02]  /*138c0*/  @!P0 LEA.HI.X R9, R232, R13, R20, 0x2, P6 ;  /* 0x0000000de8098211 */ /* 0x000fc400030f1414 */
[----:B------:R-:W-:Y:S02]  /*138d0*/  @!P5 LEA.HI.X R11, R231, R13, R164, 0x2, P1 ;  /* 0x0000000de70bd211 */ /* 0x000fe400008f14a4 */
[----:B------:R-:W-:Y:S01]  /*138e0*/  ISETP.GE.AND P1, PT, R227, UR4, PT ;  /* 0x00000004e3007c0c */ /* 0x000fe2000bf26270 */
[----:B------:R1:W-:Y:S01]  /*138f0*/  @!P0 ST.E.64 desc[UR42][R8.64], R110 ;  /* 0x0000006e08008985 */ /* 0x0003e2000c101b2a */
[----:B------:R-:W-:Y:S02]  /*13900*/  ISETP.GE.AND P0, PT, R228, UR4, PT ;  /* 0x00000004e4007c0c */ /* 0x000fe4000bf06270 */
[C---:B------:R-:W-:Y:S01]  /*13910*/  @!P3 LEA R20, P6, R229.reuse, R3, 0x2 ;  /* 0x00000003e514b211 */ /* 0x040fe200078c10ff */
[----:B------:R-:W-:Y:S01]  /*13920*/  @!P5 ST.E.64 desc[UR42][R10.64], R114 ;  /* 0x000000720a00d985 */ /* 0x000fe2000c101b2a */
[-C--:B------:R-:W-:Y:S02]  /*13930*/  @!P4 LEA.HI.X R15, R230, R13.reuse, R163, 0x2, P2 ;  /* 0x0000000de60fc211 */ /* 0x080fe400010f14a3 */
[----:B------:R-:W-:-:S02]  /*13940*/  @!P3 LEA.HI.X R21, R229, R13, R162, 0x2, P6 ;  /* 0x0000000de515b211 */ /* 0x000fc400030f14a2 */
[----:B------:R-:W-:Y:S01]  /*13950*/  ISETP.GE.AND P2, PT, R224, UR4, PT ;  /* 0x00000004e0007c0c */ /* 0x000fe2000bf46270 */
[----:B------:R4:W-:Y:S01]  /*13960*/  @!P4 ST.E.64 desc[UR42][R14.64], R118 ;  /* 0x000000760e00c985 */ /* 0x0009e2000c101b2a */
[----:B------:R-:W-:Y:S02]  /*13970*/  ISETP.GE.AND P4, PT, R226, UR4, PT ;  /* 0x00000004e2007c0c */ /* 0x000fe4000bf86270 */
[-C--:B0-----:R-:W-:Y:S01]  /*13980*/  @!P1 LEA R6, P6, R227, R3.reuse, 0x2 ;  /* 0x00000003e3069211 */ /* 0x081fe200078c10ff */
[----:B------:R0:W-:Y:S01]  /*13990*/  @!P3 ST.E.64 desc[UR42][R20.64], R122 ;  /* 0x0000007a1400b985 */ /* 0x0001e2000c101b2a */
[C---:B------:R-:W-:Y:S02]  /*139a0*/  @!P0 LEA R4, P5, R228.reuse, R3, 0x2 ;  /* 0x00000003e4048211 */ /* 0x040fe400078a10ff */
[----:B------:R-:W-:Y:S02]  /*139b0*/  ISETP.GE.AND P3, PT, R225, UR4, PT ;  /* 0x00000004e1007c0c */ /* 0x000fe4000bf66270 */
[----:B------:R-:W-:-:S02]  /*139c0*/  @!P0 LEA.HI.X R5, R228, R13, R161, 0x2, P5 ;  /* 0x0000000de4058211 */ /* 0x000fc400028f14a1 */
[----:B------:R-:W-:Y:S02]  /*139d0*/  ISETP.GE.AND P5, PT, R223, UR4, PT ;  /* 0x00000004df007c0c */ /* 0x000fe4000bfa6270 */
[----:B------:R-:W-:Y:S01]  /*139e0*/  @!P1 LEA.HI.X R7, R227, R13, R160, 0x2, P6 ;  /* 0x0000000de3079211 */ /* 0x000fe200030f14a0 */
[----:B------:R2:W-:Y:S01]  /*139f0*/  @!P0 ST.E.64 desc[UR42][R4.64], R126 ;  /* 0x0000007e04008985 */ /* 0x0005e2000c101b2a */
[----:B-1----:R-:W-:-:S03]  /*13a00*/  @!P4 LEA R8, P0, R226, R3, 0x2 ;  /* 0x00000003e208c211 */ /* 0x002fc600078010ff */
[----:B------:R1:W-:Y:S01]  /*13a10*/  @!P1 ST.E.64 desc[UR42][R6.64], R130 ;  /* 0x0000008206009985 */ /* 0x0003e2000c101b2a */
[-C--:B----4-:R-:W-:Y:S02]  /*13a20*/  @!P2 LEA R14, P1, R224, R3.reuse, 0x2 ;  /* 0x00000003e00ea211 */ /* 0x090fe400078210ff */
[----:B------:R-:W-:Y:S02]  /*13a30*/  @!P3 LEA R10, P6, R225, R3, 0x2 ;  /* 0x00000003e10ab211 */ /* 0x000fe400078c10ff */
[----:B------:R-:W-:Y:S02]  /*13a40*/  @!P4 LEA.HI.X R9, R226, R13, R159, 0x2, P0 ;  /* 0x0000000de209c211 */ /* 0x000fe400000f149f */
[----:B0-----:R-:W-:Y:S02]  /*13a50*/  @!P5 LEA R20, P0, R223, R3, 0x2 ;  /* 0x00000003df14d211 */ /* 0x001fe400078010ff */
[-C--:B------:R-:W-:Y:S01]  /*13a60*/  @!P3 LEA.HI.X R11, R225, R13.reuse, R158, 0x2, P6 ;  /* 0x0000000de10bb211 */ /* 0x080fe200030f149e */
[----:B------:R1:W-:Y:S01]  /*13a70*/  @!P4 ST.E.64 desc[UR42][R8.64], R134 ;  /* 0x000000860800c985 */ /* 0x0003e2000c101b2a */
[----:B------:R-:W-:-:S02]  /*13a80*/  @!P2 LEA.HI.X R15, R224, R13, R157, 0x2, P1 ;  /* 0x0000000de00fa211 */ /* 0x000fc400008f149d */
[----:B------:R-:W-:Y:S01]  /*13a90*/  @!P5 LEA.HI.X R21, R223, R13, R156, 0x2, P0 ;  /* 0x0000000ddf15d211 */ /* 0x000fe200000f149c */
[----:B------:R1:W-:Y:S01]  /*13aa0*/  @!P3 ST.E.64 desc[UR42][R10.64], R138 ;  /* 0x0000008a0a00b985 */ /* 0x0003e2000c101b2a */
[----:B------:R-:W-:-:S03]  /*13ab0*/  ISETP.GE.AND P0, PT, R222, UR4, PT ;  /* 0x00000004de007c0c */ /* 0x000fc6000bf06270 */
[----:B------:R1:W-:Y:S04]  /*13ac0*/  @!P2 ST.E.64 desc[UR42][R14.64], R142 ;  /* 0x0000008e0e00a985 */ /* 0x0003e8000c101b2a */
[----:B------:R1:W-:Y:S06]  /*13ad0*/  @!P5 ST.E.64 desc[UR42][R20.64], R146 ;  /* 0x000000921400d985 */ /* 0x0003ec000c101b2a */
[----:B--2---:R-:W-:Y:S05]  /*13ae0*/  @P0 BRA `(.L_x_1438) ;  /* 0x0000000c00d40947 */ /* 0x004fea0003800000 */
[----:B------:R-:W-:-:S04]  /*13af0*/  LEA R4, P0, R222, R3, 0x2 ;  /* 0x00000003de047211 */ /* 0x000fc800078010ff */
[----:B------:R-:W-:-:S05]  /*13b00*/  LEA.HI.X R5, R222, R13, R152, 0x2, P0 ;  /* 0x0000000dde057211 */ /* 0x000fca00000f1498 */
[----:B------:R0:W-:Y:S01]  /*13b10*/  ST.E.64 desc[UR42][R4.64], R150 ;  /* 0x0000009604007985 */ /* 0x0001e2000c101b2a */
[----:B------:R-:W-:Y:S05]  /*13b20*/  BRA `(.L_x_1438) ;  /* 0x0000000c00c47947 */ /* 0x000fea0003800000 */
.L_x_1432:
[----:B------:R-:W-:Y:S01]  /*13b30*/  ULDC.64 UR6, c[0x0][0xd08] ;  /* 0x0003420000067ab9 */ /* 0x000fe20000000a00 */
[----:B------:R-:W-:Y:S01]  /*13b40*/  ULDC.64 UR4, c[0x0][0xd00] ;  /* 0x0003400000047ab9 */ /* 0x000fe20000000a00 */
[----:B------:R-:W-:Y:S01]  /*13b50*/  ISETP.NE.U32.AND P1, PT, RZ, UR6, PT ;  /* 0x00000006ff007c0c */ /* 0x000fe2000bf25070 */
[----:B------:R-:W-:Y:S01]  /*13b60*/  IMAD.MOV.U32 R3, RZ, RZ, RZ ;  /* 0x000000ffff037224 */ /* 0x000fe200078e00ff */
[----:B------:R-:W-:Y:S02]  /*13b70*/  ISETP.NE.U32.AND P0, PT, RZ, UR4, PT ;  /* 0x00000004ff007c0c */ /* 0x000fe4000bf05070 */
[----:B------:R-:W-:Y:S02]  /*13b80*/  ISETP.NE.AND.EX P1, PT, RZ, UR7, PT, P1 ;  /* 0x00000007ff007c0c */ /* 0x000fe4000bf25310 */
[----:B-1----:R-:W-:Y:S02]  /*13b90*/  IADD3 R4, P2, R213, UR4, RZ ;  /* 0x00000004d5047c10 */ /* 0x002fe4000ff5e0ff */
[----:B------:R-:W-:-:S02]  /*13ba0*/  ISETP.NE.AND.EX P0, PT, RZ, UR5, PT, P0 ;  /* 0x00000005ff007c0c */ /* 0x000fc4000bf05300 */
[----:B0-----:R-:W-:Y:S01]  /*13bb0*/  IADD3.X R5, R214, UR5, RZ, P2, !PT ;  /* 0x00000005d6057c10 */ /* 0x001fe200097fe4ff */
[----:B------:R-:W-:Y:S02]  /*13bc0*/  ULDC UR4, c[0x0][0xb88] ;  /* 0x0002e20000047ab9 */ /* 0x000fe40000000800 */
[----:B------:R-:W-:-:S04]  /*13bd0*/  IMAD.U32 R0, RZ, RZ, UR4 ;  /* 0x00000004ff007e24 */ /* 0x000fc8000f8e00ff */
[----:B------:R-:W-:-:S04]  /*13be0*/  @P1 IADD3 R6, P2, R213, UR6, RZ ;  /* 0x00000006d5061c10 */ /* 0x000fc8000ff5e0ff */
[----:B------:R-:W-:Y:S01]  /*13bf0*/  @P1 IADD3.X R7, R214, UR7, RZ, P2, !PT ;  /* 0x00000007d6071c10 */ /* 0x000fe200097fe4ff */
[----:B------:R0:W5:Y:S04]  /*13c00*/  @P0 LDG.E R3, desc[UR42][R4.64] ;  /* 0x0000002a04030981 */ /* 0x000168000c1e1900 */
[----:B------:R0:W5:Y:S01]  /*13c10*/  @P1 LDG.E R0, desc[UR42][R6.64] ;  /* 0x0000002a06001981 */ /* 0x000162000c1e1900 */
[----:B------:R-:W-:Y:S01]  /*13c20*/  ISETP.NE.AND P2, PT, R211, RZ, PT ;  /* 0x000000ffd300720c */ /* 0x000fe20003f45270 */
[----:B------:R-:W1:-:S12]  /*13c30*/  S2R R8, SR_TID.X ;  /* 0x0000000000087919 */ /* 0x000e580000002100 */
        /* <DEDUP_REMOVED lines=9> */
.L_x_1441:
[----:B------:R-:W2:Y:S01]  /*13cd0*/  LDL.LU R4, [R1+0x3c] ;  /* 0x00003c0001047983 */ /* 0x000ea20000300800 */
[----:B------:R-:W-:Y:S01]  /*13ce0*/  BSSY B1, `(.L_x_1442) ;  /* 0x0000037000017945 */ /* 0x000fe20003800000 */
[----:B------:R-:W-:Y:S02]  /*13cf0*/  SEL R27, R210, RZ, !P0 ;  /* 0x000000ffd21b7207 */ /* 0x000fe40004000000 */
[----:B-----5:R-:W-:Y:S02]  /*13d00*/  SHF.R.S32.HI R26, RZ, 0x1f, R3 ;  /* 0x0000001fff1a7819 */ /* 0x020fe40000011403 */
[----:B--2---:R-:W-:Y:S01]  /*13d10*/  SEL R28, R4, RZ, !P0 ;  /* 0x000000ff041c7207 */ /* 0x004fe20004000000 */
[----:B------:R-:W-:Y:S06]  /*13d20*/  @P3 BRA `(.L_x_1443) ;  /* 0x0000000000c83947 */ /* 0x000fec0003800000 */
[----:B------:R-:W0:Y:S01]  /*13d30*/  S2R R5, SR_TID.X ;  /* 0x0000000000057919 */ /* 0x000e220000002100 */
[----:B------:R-:W1:Y:S01]  /*13d40*/  LDC R31, c[0x0][0xce8] ;  /* 0x00033a00ff1f7b82 */ /* 0x000e620000000800 */
[----:B0-----:R-:W-:Y:S02]  /*13d50*/  IMAD R4, R212, 0x40, R5 ;  /* 0x00000040d4047824 */ /* 0x001fe400078e0205 */
[----:B-1----:R-:W-:Y:S02]  /*13d60*/  IMAD R5, R0, R31, RZ ;  /* 0x0000001f00057224 */ /* 0x002fe400078e02ff */
        /* <DEDUP_REMOVED lines=8> */
[----:B------:R-:W-:Y:S02]  /*13df0*/  SEL R24, R24, 0xa78, P0 ;  /* 0x00000a7818187807 */ /* 0x000fe40000000000 */
[----:B------:R-:W-:-:S03]  /*13e00*/  SEL R221, R221, RZ, P0 ;  /* 0x000000ffdddd7207 */ /* 0x000fc60000000000 */
[----:B------:R-:W1:Y:S08]  /*13e10*/  LDC.64 R10, c[0x0][R24+0x220] ;  /* 0x00008800180a7b82 */ /* 0x000e700000000a00 */
[----:B------:R-:W2:Y:S08]  /*13e20*/  LDC.64 R14, c[0x0][R24+0x218] ;  /* 0x00008600180e7b82 */ /* 0x000eb00000000a00 */
[----:B------:R-:W5:Y:S08]  /*13e30*/  LDC.64 R8, c[0x0][R24+0x228] ;  /* 0x00008a0018087b82 */ /* 0x000f700000000a00 */
[----:B------:R-:W3:Y:S08]  /*13e40*/  LDC.64 R6, c[0x0][R24+0x210] ;  /* 0x0000840018067b82 */ /* 0x000ef00000000a00 */
[----:B------:R-:W4:Y:S08]  /*13e50*/  @P1 LDC R20, c[0x0][0xcec] ;  /* 0x00033b00ff141b82 */ /* 0x000f300000000800 */
[----:B------:R-:W5:Y:S01]  /*13e60*/  @P1 LDC R33, c[0x0][0xcf0] ;  /* 0x00033c00ff211b82 */ /* 0x000f620000000800 */
[----:B-1----:R-:W-:-:S07]  /*13e70*/  IMAD R11, R11, R27, RZ ;  /* 0x0000001b0b0b7224 */ /* 0x002fce00078e02ff */
[----:B0-----:R-:W0:Y:S01]  /*13e80*/  @!P0 LDC R4, c[0x0][0xc50] ;  /* 0x00031400ff048b82 */ /* 0x001e220000000800 */
[----:B------:R-:W-:-:S04]  /*13e90*/  IMAD.WIDE.U32 R12, R10, R27, RZ ;  /* 0x0000001b0a0c7225 */ /* 0x000fc800078e00ff */
[----:B------:R-:W-:Y:S02]  /*13ea0*/  IMAD R11, R10, R28, R11 ;  /* 0x0000001c0a0b7224 */ /* 0x000fe400078e020b */
[----:B----4-:R-:W-:Y:S01]  /*13eb0*/  @P1 IMAD.HI.U32 R20, R29, R20, RZ ;  /* 0x000000141d141227 */ /* 0x010fe200078e00ff */
[----:B------:R-:W1:Y:S03]  /*13ec0*/  @!P0 LDC R5, c[0x0][0xc54] ;  /* 0x00031500ff058b82 */ /* 0x000e660000000800 */
[-C--:B--2---:R-:W-:Y:S02]  /*13ed0*/  IMAD R25, R15, R209.reuse, RZ ;  /* 0x000000d10f197224 */ /* 0x084fe400078e02ff */
[----:B------:R-:W-:Y:S01]  /*13ee0*/  IMAD.WIDE.U32 R14, R14, R209, RZ ;  /* 0x000000d10e0e7225 */ /* 0x000fe200078e00ff */
[----:B-----5:R-:W-:-:S03]  /*13ef0*/  @P1 SHF.R.U32.HI R21, RZ, R33, R20 ;  /* 0x00000021ff151219 */ /* 0x020fc60000011614 */
        /* <DEDUP_REMOVED lines=10> */
[----:B---3--:R-:W-:Y:S01]  /*13fa0*/  IMAD R7, R7, R11, RZ ;  /* 0x0000000b07077224 */ /* 0x008fe200078e02ff */
        /* <DEDUP_REMOVED lines=10> */
.L_x_1443:
[----:B------:R-:W-:Y:S05]  /*14050*/  BSYNC B1 ;  /* 0x0000000000017941 */ /* 0x000fea0003800000 */
.L_x_1442:
        /* <DEDUP_REMOVED lines=16> */
[----:B------:R-:W-:Y:S01]  /*14160*/  IMAD R26, R212, 0x40, R15 ;  /* 0x00000040d41a7824 */ /* 0x000fe200078e020f */
        /* <DEDUP_REMOVED lines=10> */
[----:B------:R-:W-:Y:S01]  /*14210*/  VIADD R29, R187, 0x1c0 ;  /* 0x000001c0bb1d7836 */ /* 0x000fe20000000000 */
        /* <DEDUP_REMOVED lines=10> */
[----:B------:R-:W-:Y:S02]  /*142c0*/  IMAD.MOV.U32 R3, RZ, RZ, R8 ;  /* 0x000000ffff037224 */ /* 0x000fe400078e0008 */
[----:B------:R-:W-:Y:S02]  /*142d0*/  IMAD.IADD R5, R5, 0x1, R7 ;  /* 0x0000000105057824 */ /* 0x000fe400078e0207 */
[----:B------:R-:W-:Y:S01]  /*142e0*/  IMAD R27, R0, R9, RZ ;  /* 0x00000009001b7224 */ /* 0x000fe200078e02ff */
[----:B------:R-:W1:Y:S01]  /*142f0*/  @P0 LDC R13, c[0x0][0xcf0] ;  /* 0x00033c00ff0d0b82 */ /* 0x000e620000000800 */
[----:B------:R-:W-:-:S02]  /*14300*/  SEL R0, RZ, 0x1, P2 ;  /* 0x00000001ff007807 */ /* 0x000fc40001000000 */
[----:B------:R-:W-:Y:S01]  /*14310*/  ISETP.GE.AND P2, PT, R29, R24, PT ;  /* 0x000000181d00720c */ /* 0x000fe20003f46270 */
        /* <DEDUP_REMOVED lines=23> */
[----:B------:R-:W-:Y:S01]  /*14490*/  SHF.R.S32.HI R0, RZ, 0x1f, R7 ;  /* 0x0000001fff007819 */ /* 0x000fe20000011407 */
[----:B------:R-:W-:Y:S01]  /*144a0*/  IMAD.SHL.U32 R6, R6, 0x10, RZ ;  /* 0x0000001006067824 */ /* 0x000fe200078e00ff */
[----:B------:R-:W-:Y:S02]  /*144b0*/  ISETP.GE.AND P0, PT, R215, R24, PT ;  /* 0x00000018d700720c */ /* 0x000fe40003f06270 */
[----:B------:R-:W-:Y:S01]  /*144c0*/  LOP3.LUT R3, R8, 0x8, R3, 0xe2, !PT ;  /* 0x0000000808037812 */ /* 0x000fe200078ee203 */
[----:B------:R-:W-:Y:S01]  /*144d0*/  IMAD R0, R0, UR4, RZ ;  /* 0x0000000400007c24 */ /* 0x000fe2000f8e02ff */
[----:B------:R-:W-:-:S02]  /*144e0*/  SEL R8, RZ, 0xffffffff, P0 ;  /* 0xffffffffff087807 */ /* 0x000fc40000000000 */
[----:B------:R-:W-:Y:S02]  /*144f0*/  ISETP.GE.AND P0, PT, R31, R24, PT ;  /* 0x000000181f00720c */ /* 0x000fe40003f06270 */
[----:B------:R-:W-:Y:S01]  /*14500*/  LOP3.LUT R6, R6, 0x10, R3, 0xe2, !PT ;  /* 0x0000001006067812 */ /* 0x000fe200078ee203 */
[----:B------:R-:W-:Y:S01]  /*14510*/  IMAD R3, R7, UR5, R0 ;  /* 0x0000000507037c24 */ /* 0x000fe2000f8e0200 */
[----:B------:R-:W-:Y:S01]  /*14520*/  SEL R7, RZ, 0x40, P0 ;  /* 0x00000040ff077807 */ /* 0x000fe20000000000 */
[----:B------:R-:W-:Y:S01]  /*14530*/  ULDC.64 UR4, c[0x0][0xb80] ;  /* 0x0002e00000047ab9 */ /* 0x000fe20000000a00 */
[----:B------:R-:W-:Y:S01]  /*14540*/  ISETP.GE.AND P0, PT, R26, R27, PT ;  /* 0x0000001b1a00720c */ /* 0x000fe20003f06270 */
[----:B------:R-:W-:Y:S01]  /*14550*/  IMAD.SHL.U32 R9, R8, 0x20, RZ ;  /* 0x0000002008097824 */ /* 0x000fe200078e00ff */
[----:B------:R-:W-:Y:S01]  /*14560*/  LEA R20, P1, R4, UR4, 0x1 ;  /* 0x0000000404147c11 */ /* 0x000fe2000f8208ff */
[----:B------:R-:W-:Y:S01]  /*14570*/  IMAD.IADD R3, R5, 0x1, R3 ;  /* 0x0000000105037824 */ /* 0x000fe200078e0203 */
[----:B------:R-:W-:-:S02]  /*14580*/  SEL R0, RZ, 0x80, P2 ;  /* 0x00000080ff007807 */ /* 0x000fc40001000000 */
[----:B------:R-:W-:Y:S02]  /*14590*/  LOP3.LUT R6, R9, 0x20, R6, 0xe2, !PT ;  /* 0x0000002009067812 */ /* 0x000fe400078ee206 */
[----:B------:R-:W-:Y:S02]  /*145a0*/  LEA.HI.X R3, R4, UR5, R3, 0x1, P1 ;  /* 0x0000000504037c11 */ /* 0x000fe400088f0c03 */
[----:B------:R-:W-:Y:S01]  /*145b0*/  LOP3.LUT R21, R6, R7, RZ, 0xfc, !PT ;  /* 0x0000000706157212 */ /* 0x000fe200078efcff */
[----:B------:R0:W1:Y:S03]  /*145c0*/  SHFL.IDX PT, R4, R20, RZ, 0x181f ;  /* 0x00181fff14047589 */ /* 0x00006600000e0000 */
[----:B------:R-:W-:Y:S01]  /*145d0*/  LOP3.LUT R25, R21, R0, RZ, 0xfc, !PT ;  /* 0x0000000015197212 */ /* 0x000fe200078efcff */
[----:B------:R0:W2:Y:S01]  /*145e0*/  SHFL.IDX PT, R5, R3, RZ, 0x181f ;  /* 0x00181fff03057589 */ /* 0x0000a200000e0000 */
[----:B------:R-:W-:Y:S05]  /*145f0*/  @P0 BRA `(.L_x_1445) ;  /* 0x00000000007c0947 */ /* 0x000fea0003800000 */
[-C--:B------:R-:W-:Y:S02]  /*14600*/  ISETP.GE.AND P2, PT, R219, R24.reuse, PT ;  /* 0x00000018db00720c */ /* 0x080fe40003f46270 */
[-C--:B------:R-:W-:Y:S02]  /*14610*/  ISETP.GE.AND P1, PT, R187, R24.reuse, PT ;  /* 0x00000018bb00720c */ /* 0x080fe40003f26270 */
[-C--:B------:R-:W-:Y:S02]  /*14620*/  ISETP.GE.AND P5, PT, R218, R24.reuse, PT ;  /* 0x00000018da00720c */ /* 0x080fe40003fa6270 */
[----:B------:R-:W-:-:S07]  /*14630*/  ISETP.GE.AND P3, PT, R217, R24, PT ;  /* 0x00000018d900720c */ /* 0x000fce0003f66270 */
[-C--:B-1----:R-:W-:Y:S02]  /*14640*/  @!P2 LEA R8, P0, R219, R4.reuse, 0x1 ;  /* 0x00000004db08a211 */ /* 0x082fe400078008ff */
        /* <DEDUP_REMOVED lines=26> */
.L_x_1445:
[----:B------:R-:W-:Y:S05]  /*147f0*/  BSYNC B1 ;  /* 0x0000000000017941 */ /* 0x000fea0003800000 */
.L_x_1444:
        /* <DEDUP_REMOVED lines=10> */
[----:B-1----:R-:W-:Y:S02]  /*148a0*/  @!P5 LEA R8, P3, R219, R4, 0x1 ;  /* 0x00000004db08d211 */ /* 0x002fe400078608ff */
[----:B0-----:R-:W-:Y:S02]  /*148b0*/  @!P4 IMAD.WIDE R6, R187, 0x2, R4 ;  /* 0x00000002bb06c825 */ /* 0x001fe400078e0204 */
[----:B------:R-:W-:Y:S02]  /*148c0*/  @!P5 LEA.HI.X R9, R219, R5, R36, 0x1, P3 ;  /* 0x00000005db09d211 */ /* 0x000fe400018f0c24 */
[----:B------:R-:W-:Y:S01]  /*148d0*/  ISETP.GE.AND P3, PT, R216, R24, PT ;  /* 0x00000018d800720c */ /* 0x000fe20003f66270 */
        /* <DEDUP_REMOVED lines=9> */
[CC--:B0-----:R-:W-:Y:S02]  /*14970*/  @!P3 LEA R6, P6, R216.reuse, R4.reuse, 0x1 ;  /* 0x00000004d806b211 */ /* 0x0c1fe400078c08ff */
[CC--:B------:R-:W-:Y:S01]  /*14980*/  @P2 LEA R14, P0, R31.reuse, R4.reuse, 0x1 ;  /* 0x000000041f0e2211 */ /* 0x0c0fe200078008ff */
        /* <DEDUP_REMOVED lines=11> */
.L_x_1438:
[----:B------:R-:W-:Y:S05]  /*14a40*/  BSYNC B0 ;  /* 0x0000000000007941 */ /* 0x000fea0003800000 */
.L_x_1431:
[----:B------:R-:W-:Y:S02]  /*14a50*/  ULDC UR4, c[0x0][0xd3c] ;  /* 0x00034f0000047ab9 */ /* 0x000fe40000000800 */
[----:B----4-:R-:W-:-:S13]  /*14a60*/  ISETP.GE.AND P0, PT, R155, UR4, PT ;  /* 0x000000049b007c0c */ /* 0x010fda000bf06270 */
[----:B------:R-:W-:Y:S05]  /*14a70*/  @!P0 BRA `(.L_x_1446) ;  /* 0xfffffec800e08947 */ /* 0x000fea000383ffff */
[----:B------:R-:W-:Y:S05]  /*14a80*/  BRA `(.L_x_1324) ;  /* 0x000000a0005c7947 */ /* 0x000fea0003800000 */
.L_x_1322:
        /* <DEDUP_REMOVED lines=20> */
.L_x_1447:
        /* <DEDUP_REMOVED lines=43> */
.L_x_1451:
        /* <DEDUP_REMOVED lines=38> */
.L_x_1449:
        /* <DEDUP_REMOVED lines=20> */
.L_x_1452:
        /* <DEDUP_REMOVED lines=54> */
.L_x_1450:
[----:B------:R-:W-:Y:S01]  /*15580*/  IMAD.U32 R2, RZ, RZ, UR6 ;  /* 0x00000006ff027e24 */ /* 0x000fe2000f8e00ff */
[----:B------:R0:W-:Y:S04]  /*15590*/  STL [R1+0x4], RZ ;  /* 0x000004ff01007387 */ /* 0x0001e80000100800 */
[----:B------:R0:W-:Y:S04]  /*155a0*/  STL [R1+0x8], RZ ;  /* 0x000008ff01007387 */ /* 0x0001e80000100800 */
[----:B------:R0:W-:Y:S02]  /*155b0*/  STL [R1], R2 ;  /* 0x0000000201007387 */ /* 0x0001e40000100800 */
.L_x_1453:
[----:B------:R-:W2:Y:S04]  /*155c0*/  LDL R8, [R1] ;  /* 0x0000000001087983 */ /* 0x000ea80000100800 */
[----:B------:R-:W2:Y:S04]  /*155d0*/  LDL R9, [R1+0x4] ;  /* 0x0000040001097983 */ /* 0x000ea80000100800 */
[----:B------:R-:W2:Y:S04]  /*155e0*/  LDL R10, [R1+0x8] ;  /* 0x00000800010a7983 */ /* 0x000ea80000100800 */
[----:B------:R-:W2:Y:S01]  /*155f0*/  LDL R11, [R1+0xc] ;  /* 0x00000c00010b7983 */ /* 0x000ea20000100800 */
[----:B------:R-:W-:-:S13]  /*15600*/  ISETP.NE.AND P0, PT, R0, RZ, PT ;  /* 0x000000ff0000720c */ /* 0x000fda0003f05270 */
[----:B-1----:R-:W1:Y:S01]  /*15610*/  @!P0 S2R R3, SR_CgaCtaId ;  /* 0x0000000000038919 */ /* 0x002e620000008800 */
[----:B------:R-:W-:-:S04]  /*15620*/  @!P0 MOV R0, 0x400 ;  /* 0x0000040000008802 */ /* 0x000fc80000000f00 */
[----:B-1----:R-:W-:-:S05]  /*15630*/  @!P0 LEA R0, R3, R0, 0x18 ;  /* 0x0000000003008211 */ /* 0x002fca00078ec0ff */
[----:B--2---:R2:W-:Y:S01]  /*15640*/  @!P0 STS.128 [R0+0x388d0], R8 ;  /* 0x0388d00800008388 */ /* 0x0045e20000000c00 */
[----:B------:R-:W-:Y:S06]  /*15650*/  BAR.ARV 0x5, 0x180 ;  /* 0x0146000000007b1d */ /* 0x000fec0000002000 */
.L_x_1448:
        /* <DEDUP_REMOVED lines=15> */
[----:B0-----:R-:W-:Y:S01]  /*15750*/  IMAD.SHL.U32 R2, R4, 0x8, RZ ;  /* 0x0000000804027824 */ /* 0x001fe200078e00ff */
[----:B------:R-:W-:Y:S01]  /*15760*/  LOP3.LUT R0, R0, 0x38, RZ, 0xc0, !PT ;  /* 0x0000003800007812 */ /* 0x000fe200078ec0ff */
[----:B------:R-:W-:Y:S01]  /*15770*/  ULDC.64 UR40, c[0x0][0x198] ;  /* 0x0000660000287ab9 */ /* 0x000fe20000000a00 */
[----:B------:R-:W-:Y:S01]  /*15780*/  LOP3.LUT R3, R3, 0x38, R6, 0x78, !PT ;  /* 0x0000003803037812 */ /* 0x000fe200078e7806 */
[----:B------:R-:W-:Y:S01]  /*15790*/  IMAD.SHL.U32 R6, R6, 0x10, RZ ;  /* 0x0000001006067824 */ /* 0x000fe200078e00ff */
[----:B------:R-:W-:-:S02]  /*157a0*/  ULDC UR37, c[0x0][0xc] ;  /* 0x0000030000257ab9 */ /* 0x000fc40000000800 */
        /* <DEDUP_REMOVED lines=11> */
[----:B------:R-:W-:Y:S01]  /*15860*/  STL [R1+0x20], R2 ;  /* 0x0000200201007387 */ /* 0x000fe20000100800 */
[----:B0-----:R-:W-:-:S03]  /*15870*/  LOP3.LUT R3, R0, 0x80, RZ, 0xfc, !PT ;  /* 0x0000008000037812 */ /* 0x001fc600078efcff */
[----:B------:R-:W-:Y:S01]  /*15880*/  STL [R1+0x10], RZ ;  /* 0x000010ff01007387 */ /* 0x000fe20000100800 */
[----:B------:R-:W-:-:S03]  /*15890*/  LOP3.LUT R3, R0, 0x140, RZ, 0xfc, !PT ;  /* 0x0000014000037812 */ /* 0x000fc600078efcff */
[----:B------:R0:W-:Y:S02]  /*158a0*/  STL [R1+0x1c], R2 ;  /* 0x00001c0201007387 */ /* 0x0001e40000100800 */
[C---:B0-----:R-:W-:Y:S02]  /*158b0*/  LOP3.LUT R2, R0.reuse, 0xc0, RZ, 0xfc, !PT ;  /* 0x000000c000027812 */ /* 0x041fe400078efcff */
[C---:B------:R-:W-:Y:S02]  /*158c0*/  LOP3.LUT R2, R0.reuse, 0x180, RZ, 0xfc, !PT ;  /* 0x0000018000027812 */ /* 0x040fe400078efcff */
[----:B------:R-:W-:-:S07]  /*158d0*/  LOP3.LUT R0, R0, 0x1c0, RZ, 0xfc, !PT ;  /* 0x000001c000007812 */ /* 0x000fce00078efcff */
.L_x_1626:
[----:B------:R-:W2:Y:S01]  /*158e0*/  LDL R0, [R1+0xc] ;  /* 0x00000c0001007983 */ /* 0x000ea20000100800 */
[----:B------:R-:W2:Y:S01]  /*158f0*/  LDC.64 R2, c[0x0][0xd88] ;  /* 0x00036200ff027b82 */ /* 0x000ea20000000a00 */
[----:B------:R-:W-:Y:S05]  /*15900*/  YIELD ;  /* 0x0000000000007946 */ /* 0x000fea0003800000 */
[----:B------:R-:W-:Y:S01]  /*15910*/  ULDC.64 UR4, c[0x0][0xb20] ;  /* 0x0002c80000047ab9 */ /* 0x000fe20000000a00 */
[----:B-1----:R-:W-:Y:S02]  /*15920*/  CS2R R8, SRZ ;  /* 0x0000000000087805 */ /* 0x002fe4000001ff00 */
[----:B------:R-:W-:Y:S01]  /*15930*/  ISETP.NE.U32.AND P0, PT, RZ, UR4, PT ;  /* 0x00000004ff007c0c */ /* 0x000fe2000bf05070 */
[----:B------:R-:W-:Y:S01]  /*15940*/  ULDC.64 UR10, c[0x0][0xb10] ;  /* 0x0002c400000a7ab9 */ /* 0x000fe20000000a00 */
[----:B------:R-:W-:Y:S01]  /*15950*/  ULDC.64 UR8, c[0x0][0xb08] ;  /* 0x0002c20000087ab9 */ /* 0x000fe20000000a00 */
[----:B------:R-:W-:Y:S01]  /*15960*/  ULDC.64 UR6, c[0x0][0xb00] ;  /* 0x0002c00000067ab9 */ /* 0x000fe20000000a00 */
[----:B--2---:R-:W-:-:S05]  /*15970*/  IMAD.WIDE R2, R0, 0x4, R2 ;  /* 0x0000000400027825 */ /* 0x004fca00078e0202 */
[----:B------:R-:W2:Y:S01]  /*15980*/  LDG.E R13, desc[UR42][R2.64] ;  /* 0x0000002a020d7981 */ /* 0x000ea2000c1e1900 */
[----:B------:R-:W-:Y:S01]  /*15990*/  ISETP.NE.AND.EX P0, PT, RZ, UR5, PT, P0 ;  /* 0x00000005ff007c0c */ /* 0x000fe2000bf05300 */
[----:B------:R-:W-:Y:S01]  /*159a0*/  IMAD.MOV.U32 R0, RZ, RZ, RZ ;  /* 0x000000ffff007224 */ /* 0x000fe200078e00ff */
[----:B0-2---:R-:W-:Y:S01]  /*159b0*/  SHF.R.S32.HI R4, RZ, 0x1f, R13 ;  /* 0x0000001fff047819 */ /* 0x005fe2000001140d */
[----:B------:R-:W-:-:S10]  /*159c0*/  IMAD.SHL.U32 R17, R13, 0x4, RZ ;  /* 0x000000040d117824 */ /* 0x000fd400078e00ff */
[C---:B------:R-:W-:Y:S01]  /*159d0*/  @P0 LEA R2, P1, R13.reuse, UR4, 0x2 ;  /* 0x000000040d020c11 */ /* 0x040fe2000f8210ff */
[----:B------:R-:W-:Y:S03]  /*159e0*/  STL [R1+0x30], R13 ;  /* 0x0000300d01007387 */ /* 0x000fe60000100800 */
[C-C-:B------:R-:W-:Y:S01]  /*159f0*/  @P0 LEA.HI.X R3, R13.reuse, UR5, R4.reuse, 0x2, P1 ;  /* 0x000000050d030c11 */ /* 0x140fe200088f1404 */
[----:B------:R-:W-:Y:S01]  /*15a00*/  ULDC.64 UR4, c[0x0][0xaf8] ;  /* 0x0002be0000047ab9 */ /* 0x000fe20000000a00 */
[----:B---3--:R-:W-:Y:S01]  /*15a10*/  SHF.L.U64.HI R14, R13, 0x2, R4 ;  /* 0x000000020d0e7819 */ /* 0x008fe20000010204 */
        /* <DEDUP_REMOVED lines=8> */
[----:B------:R-:W-:Y:S02]  /*15aa0*/  ISETP.NE.U32.AND P2, PT, RZ, UR8, PT ;  /* 0x00000008ff007c0c */ /* 0x000fe4000bf45070 */
[C---:B------:R-:W-:Y:S02]  /*15ab0*/  IADD3 R6, P5, R17.reuse, UR6, RZ ;  /* 0x0000000611067c10 */ /* 0x040fe4000ffbe0ff */
[----:B-1----:R-:W-:-:S02]  /*15ac0*/  IADD3 R2, P4, R17, UR4, RZ ;  /* 0x0000000411027c10 */ /* 0x002fc4000ff9e0ff */
[----:B------:R-:W-:Y:S02]  /*15ad0*/  ISETP.NE.AND.EX P3, PT, RZ, UR11, PT, P3 ;  /* 0x0000000bff007c0c */ /* 0x000fe4000bf65330 */
[C---:B------:R-:W-:Y:S02]  /*15ae0*/  IADD3.X R3, R14.reuse, UR5, RZ, P4, !PT ;  /* 0x000000050e037c10 */ /* 0x040fe4000a7fe4ff */
[----:B0-----:R-:W-:Y:S02]  /*15af0*/  IADD3 R4, P4, R17, UR8, RZ ;  /* 0x0000000811047c10 */ /* 0x001fe4000ff9e0ff */
        /* <DEDUP_REMOVED lines=30> */
.L_x_1455:
        /* <DEDUP_REMOVED lines=17> */
.L_x_1456:
[----:B------:R-:W-:Y:S05]  /*15df0*/  @!P0 BRA `(.L_x_1457) ;  /* 0x00000000000c8947 */ /* 0x000fea0003800000 */
[----:B------:R-:W2:Y:S04]  /*15e00*/  LDG.E R8, desc[UR42][R6.64] ;  /* 0x0000002a06087981 */ /* 0x000ea8000c1e1900 */
[----:B------:R-:W2:Y:S02]  /*15e10*/  LDG.E R6, desc[UR42][R6.64+0x4] ;  /* 0x0000042a06067981 */ /* 0x000ea4000c1e1900 */
[----:B--2---:R-:W-:-:S07]  /*15e20*/  IMAD.IADD R8, R6, 0x1, -R8 ;  /* 0x0000000106087824 */ /* 0x004fce00078e0a08 */
.L_x_1457:
[----:B-----5:R-:W-:Y:S02]  /*15e30*/  IMAD.IADD R6, R8, 0x1, -R0 ;  /* 0x0000000108067824 */ /* 0x020fe400078e0a00 */
[----:B------:R-:W2:Y:S04]  /*15e40*/  @P2 LDG.E R0, desc[UR42][R4.64] ;  /* 0x0000002a04002981 */ /* 0x000ea8000c1e1900 */
[----:B------:R-:W2:Y:S01]  /*15e50*/  @P2 LDG.E R4, desc[UR42][R4.64+0x4] ;  /* 0x0000042a04042981 */ /* 0x000ea2000c1e1900 */
[----:B------:R-:W-:Y:S01]  /*15e60*/  LOP3.LUT R14, R10, 0xff, RZ, 0xc0, !PT ;  /* 0x000000ff0a0e7812 */ /* 0x000fe200078ec0ff */
[----:B------:R-:W-:Y:S01]  /*15e70*/  BSSY B0, `(.L_x_1458) ;  /* 0x000002a000007945 */ /* 0x000fe20003800000 */
[----:B------:R-:W-:-:S03]  /*15e80*/  SHF.R.U32.HI R10, RZ, 0x10, R10 ;  /* 0x00000010ff0a7819 */ /* 0x000fc6000001160a */
[----:B------:R3:W-:Y:S01]  /*15e90*/  STL [R1+0x70], R14 ;  /* 0x0000700e01007387 */ /* 0x0007e20000100800 */
[----:B--2---:R-:W-:-:S04]  /*15ea0*/  @P2 IMAD.IADD R11, R4, 0x1, -R0 ;  /* 0x00000001040b2824 */ /* 0x004fc800078e0a00 */
[----:B01----:R-:W-:-:S04]  /*15eb0*/  IMAD.IADD R2, R6, 0x1, R11 ;  /* 0x0000000106027824 */ /* 0x003fc800078e020b */
[C---:B------:R-:W-:Y:S01]  /*15ec0*/  VIADD R0, R2.reuse, 0x3f ;  /* 0x0000003f02007836 */ /* 0x040fe20000000000 */
[----:B------:R-:W-:-:S04]  /*15ed0*/  ISETP.GE.AND P1, PT, R2, 0x1, PT ;  /* 0x000000010200780c */ /* 0x000fc80003f26270 */
[----:B------:R-:W-:-:S04]  /*15ee0*/  SHF.R.S32.HI R2, RZ, 0x1f, R0 ;  /* 0x0000001fff027819 */ /* 0x000fc80000011400 */
[----:B------:R-:W-:-:S04]  /*15ef0*/  LEA.HI R0, R2, R0, RZ, 0x6 ;  /* 0x0000000002007211 */ /* 0x000fc800078f30ff */
[----:B------:R-:W-:Y:S01]  /*15f00*/  SHF.R.S32.HI R12, RZ, 0x6, R0 ;  /* 0x00000006ff0c7819 */ /* 0x000fe20000011400 */
[----:B------:R-:W-:-:S04]  /*15f10*/  IMAD.MOV.U32 R0, RZ, RZ, RZ ;  /* 0x000000ffff007224 */ /* 0x000fc800078e00ff */
[----:B------:R3:W-:Y:S01]  /*15f20*/  STL [R1+0x40], R12 ;  /* 0x0000400c01007387 */ /* 0x0007e20000100800 */
[----:B------:R-:W-:Y:S05]  /*15f30*/  @!P1 BRA `(.L_x_1459) ;  /* 0x0000000000749947 */ /* 0x000fea0003800000 */
[----:B------:R-:W-:Y:S01]  /*15f40*/  ISETP.NE.AND P0, PT, R10, RZ, PT ;  /* 0x000000ff0a00720c */ /* 0x000fe20003f05270 */
[----:B------:R-:W-:-:S03]  /*15f50*/  ULDC UR4, c[0x0][0xae8] ;  /* 0x0002ba0000047ab9 */ /* 0x000fc60000000800 */
[----:B------:R-:W-:-:S04]  /*15f60*/  SEL R2, R10, UR4, P0 ;  /* 0x000000040a027c07 */ /* 0x000fc80008000000 */
[----:B------:R-:W-:Y:S02]  /*15f70*/  IABS R3, R2 ;  /* 0x0000000200037213 */ /* 0x000fe40000000000 */
[----:B------:R-:W-:Y:S02]  /*15f80*/  IADD3 R0, R2, -0x1, R12 ;  /* 0xffffffff02007810 */ /* 0x000fe40007ffe00c */
[----:B------:R-:W0:Y:S08]  /*15f90*/  I2F.RP R4, R3 ;  /* 0x0000000300047306 */ /* 0x000e300000209400 */
[----:B0-----:R-:W0:Y:S02]  /*15fa0*/  MUFU.RCP R4, R4 ;  /* 0x0000000400047308 */ /* 0x001e240000001000 */
[----:B0-----:R-:W-:-:S06]  /*15fb0*/  VIADD R4, R4, 0xffffffe ;  /* 0x0ffffffe04047836 */ /* 0x001fcc0000000000 */
[----:B------:R0:W1:Y:S02]  /*15fc0*/  F2I.FTZ.U32.TRUNC.NTZ R5, R4 ;  /* 0x0000000400057305 */ /* 0x000064000021f000 */
[----:B0-----:R-:W-:-:S04]  /*15fd0*/  LOP3.LUT R4, R0, R2, RZ, 0x3c, !PT ;  /* 0x0000000200047212 */ /* 0x001fc800078e3cff */
[----:B------:R-:W-:Y:S01]  /*15fe0*/  ISETP.GE.AND P4, PT, R4, RZ, PT ;  /* 0x000000ff0400720c */ /* 0x000fe20003f86270 */
[----:B-1----:R-:W-:-:S04]  /*15ff0*/  IMAD.MOV R4, RZ, RZ, -R5 ;  /* 0x000000ffff047224 */ /* 0x002fc800078e0a05 */
[----:B------:R-:W-:Y:S02]  /*16000*/  IMAD R7, R4, R3, RZ ;  /* 0x0000000304077224 */ /* 0x000fe400078e02ff */
[----:B------:R-:W-:-:S04]  /*16010*/  IMAD.MOV.U32 R4, RZ, RZ, RZ ;  /* 0x000000ffff047224 */ /* 0x000fc800078e00ff */
[----:B------:R-:W-:Y:S01]  /*16020*/  IMAD.HI.U32 R7, R5, R7, R4 ;  /* 0x0000000705077227 */ /* 0x000fe200078e0004 */
[----:B------:R-:W-:Y:S02]  /*16030*/  IABS R4, R0 ;  /* 0x0000000000047213 */ /* 0x000fe40000000000 */
[----:B------:R-:W-:-:S05]  /*16040*/  IABS R0, R2 ;  /* 0x0000000200007213 */ /* 0x000fca0000000000 */
        /* <DEDUP_REMOVED lines=12> */
.L_x_1459:
[----:B------:R-:W-:Y:S05]  /*16110*/  BSYNC B0 ;  /* 0x0000000000007941 */ /* 0x000fea0003800000 */
.L_x_1458:
[-C--:B------:R-:W-:Y:S01]  /*16120*/  IMAD R2, R14, R0.reuse, RZ ;  /* 0x000000000e027224 */ /* 0x080fe200078e02ff */
[----:B------:R-:W-:Y:S04]  /*16130*/  BSSY B0, `(.L_x_1460) ;  /* 0x00001b8000007945 */ /* 0x000fe80003800000 */
[C---:B------:R-:W-:Y:S01]  /*16140*/  VIADDMNMX R0, R2.reuse, R0, R12, PT ;  /* 0x0000000002007246 */ /* 0x040fe2000380010c */
[----:B------:R-:W-:-:S04]  /*16150*/  IMAD R2, R2, 0x40, -R6 ;  /* 0x0000004002027824 */ /* 0x000fc800078e0a06 */
[----:B------:R-:W-:Y:S01]  /*16160*/  IMAD R6, R0, 0x40, -R6 ;  /* 0x0000004000067824 */ /* 0x000fe200078e0a06 */
[----:B------:R-:W-:-:S04]  /*16170*/  VIMNMX R2, RZ, R2, !PT ;  /* 0x00000002ff027248 */ /* 0x000fc80007fe0100 */
        /* <DEDUP_REMOVED lines=14> */
[----:B------:R-:W0:Y:S02]  /*16260*/  S2R R3, SR_TID.X ;  /* 0x0000000000037919 */ /* 0x000e240000002100 */
[----:B0-----:R-:W-:-:S04]  /*16270*/  SHF.R.U32.HI R3, RZ, 0x5, R3 ;  /* 0x00000005ff037819 */ /* 0x001fc80000011603 */
[----:B------:R-:W-:-:S05]  /*16280*/  LOP3.LUT R3, R3, 0x3, RZ, 0xc0, !PT ;  /* 0x0000000303037812 */ /* 0x000fca00078ec0ff */
[----:B---3--:R0:W1:Y:S02]  /*16290*/  SHFL.IDX PT, R14, R3, RZ, 0x1f ;  /* 0x00001fff030e7589 */ /* 0x00806400000e0000 */
.L_x_1658:
[----:B-1----:R-:W-:Y:S02]  /*162a0*/  ISETP.NE.AND P0, PT, R14, RZ, PT ;  /* 0x000000ff0e00720c */ /* 0x002fe40003f05270 */
[----:B------:R-:W-:-:S11]  /*162b0*/  PLOP3.LUT P6, PT, PT, PT, PT, 0x8, 0x0 ;  /* 0x000000000000781c */ /* 0x000fd60003fce170 */
[----:B------:R-:W-:Y:S05]  /*162c0*/  @P0 BRA `(.L_x_1463) ;  /* 0x00000000000c0947 */ /* 0x000fea0003800000 */
[----:B------:R-:W-:-:S03]  /*162d0*/  UMOV UR4, 0xffffffff ;  /* 0xffffffff00047882 */ /* 0x000fc60000000000 */
[----:B------:R-:W-:Y:S05]  /*162e0*/  BRA.DIV UR4, `(.L_x_1464) ;  /* 0x0000009204487947 */ /* 0x000fea000b800000 */
[----:B------:R-:W-:-:S13]  /*162f0*/  ELECT P6, URZ, PT ;  /* 0x00000000003f782f */ /* 0x000fda00038c0000 */
.L_x_1463:
        /* <DEDUP_REMOVED lines=9> */
.L_x_1661:
[----:B------:R-:W-:Y:S05]  /*16390*/  BSYNC B1 ;  /* 0x0000000000017941 */ /* 0x000fea0003800000 */
.L_x_1465:
        /* <DEDUP_REMOVED lines=12> */
.L_x_1662:
[----:B------:R-:W-:Y:S05]  /*16460*/  BSYNC B2 ;  /* 0x0000000000027941 */ /* 0x000fea0003800000 */
.L_x_1469:
        /* <DEDUP_REMOVED lines=9> */
.L_x_1472:
[----:B------:R-:W-:Y:S05]  /*16500*/  BSYNC B2 ;  /* 0x0000000000027941 */ /* 0x000fea0003800000 */
.L_x_1471:
        /* <DEDUP_REMOVED lines=13> */
.L_x_1473:
        /* <DEDUP_REMOVED lines=13> */
.L_x_1663:
[----:B------:R-:W-:Y:S05]  /*166b0*/  BSYNC B2 ;  /* 0x0000000000027941 */ /* 0x000fea0003800000 */
.L_x_1474:
        /* <DEDUP_REMOVED lines=11> */
.L_x_1477:
[----:B------:R-:W-:Y:S05]  /*16770*/  BSYNC B2 ;  /* 0x0000000000027941 */ /* 0x000fea0003800000 */
.L_x_1476:
        /* <DEDUP_REMOVED lines=10> */
.L_x_1478:
        /* <DEDUP_REMOVED lines=15> */
.L_x_1479:
        /* <DEDUP_REMOVED lines=15> */
.L_x_1480:
        /* <DEDUP_REMOVED lines=15> */
.L_x_1481:
        /* <DEDUP_REMOVED lines=15> */
.L_x_1482:
        /* <DEDUP_REMOVED lines=15> */
.L_x_1483:
        /* <DEDUP_REMOVED lines=15> */
.L_x_1484:
        /* <DEDUP_REMOVED lines=15> */
.L_x_1485:
        /* <DEDUP_REMOVED lines=10> */
.L_x_1468:
[----:B------:R-:W-:Y:S05]  /*16f50*/  BSYNC B1 ;  /* 0x0000000000017941 */ /* 0x000fea0003800000 */
.L_x_1467:
        /* <DEDUP_REMOVED lines=13> */
.L_x_1505:
[----:B------:R-:W-:Y:S05]  /*17030*/  YIELD ;  /* 0x0000000000007946 */ /* 0x000fea0003800000 */
[----:B------:R-:W-:Y:S04]  /*17040*/  BSSY B1, `(.L_x_1486) ;  /* 0x00000ba000017945 */ /* 0x000fe80003800000 */
[----:B-1----:R-:W-:Y:S05]  /*17050*/  @!P6 BRA `(.L_x_1487) ;  /* 0x0000000800e0e947 */ /* 0x002fea0003800000 */
[----:B0-----:R-:W2:Y:S04]  /*17060*/  LDL R4, [R1+0x10] ;  /* 0x0000100001047983 */ /* 0x001ea80000100800 */
        /* <DEDUP_REMOVED lines=9> */
.L_x_1664:
[----:B------:R-:W-:Y:S05]  /*17100*/  BSYNC B2 ;  /* 0x0000000000027941 */ /* 0x000fea0003800000 */
.L_x_1488:
        /* <DEDUP_REMOVED lines=9> */
.L_x_1491:
[----:B------:R-:W-:Y:S05]  /*171a0*/  BSYNC B2 ;  /* 0x0000000000027941 */ /* 0x000fea0003800000 */
.L_x_1490:
        /* <DEDUP_REMOVED lines=12> */
.L_x_1492:
        /* <DEDUP_REMOVED lines=13> */
.L_x_1665:
[----:B------:R-:W-:Y:S05]  /*17340*/  BSYNC B2 ;  /* 0x0000000000027941 */ /* 0x000fea0003800000 */
.L_x_1493:
        /* <DEDUP_REMOVED lines=11> */
.L_x_1496:
[----:B------:R-:W-:Y:S05]  /*17400*/  BSYNC B2 ;  /* 0x0000000000027941 */ /* 0x000fea0003800000 */
.L_x_1495:
        /* <DEDUP_REMOVED lines=10> */
.L_x_1497:
        /* <DEDUP_REMOVED lines=15> */
.L_x_1498:
        /* <DEDUP_REMOVED lines=15> */
.L_x_1499:
        /* <DEDUP_REMOVED lines=15> */
.L_x_1500:
        /* <DEDUP_REMOVED lines=15> */
.L_x_1501:
        /* <DEDUP_REMOVED lines=15> */
.L_x_1502:
        /* <DEDUP_REMOVED lines=15> */
.L_x_1503:
        /* <DEDUP_REMOVED lines=15> */
.L_x_1504:
        /* <DEDUP_REMOVED lines=10> */
.L_x_1487:
[----:B------:R-:W-:Y:S05]  /*17be0*/  BSYNC B1 ;  /* 0x0000000000017941 */ /* 0x000fea0003800000 */
.L_x_1486:
[----:B------:R-:W2:Y:S04]  /*17bf0*/  LDL.LU R8, [R1+0x10] ;  /* 0x0000100001087983 */ /* 0x000ea80000300800 */
[----:B0-----:R-:W3:Y:S01]  /*17c00*/  LDL.LU R6, [R1+0x20] ;  /* 0x0000200001067983 */ /* 0x001ee20000300800 */
        /* <DEDUP_REMOVED lines=10> */
.L_x_1461:
[----:B------:R-:W-:Y:S05]  /*17cb0*/  BSYNC B0 ;  /* 0x0000000000007941 */ /* 0x000fea0003800000 */
.L_x_1460:
[----:B------:R2:W5:Y:S01]  /*17cc0*/  LDL R7, [R1+0x40] ;  /* 0x0000400001077983 */ /* 0x0005620000100800 */
[----:B------:R-:W-:Y:S05]  /*17cd0*/  @!P0 WARPSYNC.ALL ;  /* 0x0000000000008948 */ /* 0x000fea0003800000 */
[----:B------:R2:W-:Y:S01]  /*17ce0*/  STL [R1+0x44], RZ ;  /* 0x000044ff01007387 */ /* 0x0005e20000100800 */
[----:B------:R-:W-:Y:S01]  /*17cf0*/  BSSY B0, `(.L_x_1506) ;  /* 0x0000020000007945 */ /* 0x000fe20003800000 */
[----:B------:R-:W-:Y:S06]  /*17d00*/  @!P0 BAR.SYNC.DEFER_BLOCKING 0xc, 0x180 ;  /* 0x0306000000008b1d */ /* 0x000fec0000010000 */
[----:B--2---:R-:W-:Y:S05]  /*17d10*/  @!P1 BRA `(.L_x_1507) ;  /* 0x0000000000749947 */ /* 0x004fea0003800000 */
[----:B------:R-:W-:-:S13]  /*17d20*/  ISETP.NE.AND P0, PT, R10, RZ, PT ;  /* 0x000000ff0a00720c */ /* 0x000fda0003f05270 */
[----:B------:R-:W2:Y:S02]  /*17d30*/  @!P0 LDC R10, c[0x0][0xae8] ;  /* 0x0002ba00ff0a8b82 */ /* 0x000ea40000000800 */
[----:B--2---:R-:W-:-:S04]  /*17d40*/  IABS R0, R10 ;  /* 0x0000000a00007213 */ /* 0x004fc80000000000 */
[----:B------:R-:W2:Y:S08]  /*17d50*/  I2F.RP R2, R0 ;  /* 0x0000000000027306 */ /* 0x000eb00000209400 */
[----:B--2---:R-:W2:Y:S02]  /*17d60*/  MUFU.RCP R2, R2 ;  /* 0x0000000200027308 */ /* 0x004ea40000001000 */
[----:B--2---:R-:W-:-:S06]  /*17d70*/  VIADD R2, R2, 0xffffffe ;  /* 0x0ffffffe02027836 */ /* 0x004fcc0000000000 */
[----:B------:R-:W2:Y:S02]  /*17d80*/  F2I.FTZ.U32.TRUNC.NTZ R3, R2 ;  /* 0x0000000200037305 */ /* 0x000ea4000021f000 */
[----:B--2---:R-:W-:-:S04]  /*17d90*/  IMAD.MOV R2, RZ, RZ, -R3 ;  /* 0x000000ffff027224 */ /* 0x004fc800078e0a03 */
[----:B01----:R-:W-:Y:S02]  /*17da0*/  IMAD R4, R2, R0, RZ ;  /* 0x0000000002047224 */ /* 0x003fe400078e02ff */
        /* <DEDUP_REMOVED lines=20> */
.L_x_1507:
[----:B------:R-:W-:Y:S05]  /*17ef0*/  BSYNC B0 ;  /* 0x0000000000007941 */ /* 0x000fea0003800000 */
.L_x_1506:
[----:B------:R-:W4:Y:S04]  /*17f00*/  LDL R0, [R1+0x44] ;  /* 0x0000440001007983 */ /* 0x000f280000100800 */
[----:B--2---:R-:W4:Y:S01]  /*17f10*/  LDL R2, [R1+0x70] ;  /* 0x0000700001027983 */ /* 0x004f220000100800 */
[----:B------:R-:W-:Y:S01]  /*17f20*/  BSSY B7, `(.L_x_1508) ;  /* 0x00005b9000077945 */ /* 0x000fe20003800000 */
[----:B----4-:R-:W-:-:S05]  /*17f30*/  IMAD R2, R2, R0, RZ ;  /* 0x0000000002027224 */ /* 0x010fca00078e02ff */
[----:B-----5:R-:W-:Y:S01]  /*17f40*/  VIADDMNMX R0, R2, R0, R7, PT ;  /* 0x0000000002007246 */ /* 0x020fe20003800107 */
[----:B------:R2:W-:Y:S03]  /*17f50*/  STL [R1+0x2c], R2 ;  /* 0x00002c0201007387 */ /* 0x0005e60000100800 */
[----:B------:R-:W-:Y:S01]  /*17f60*/  ISETP.GT.AND P0, PT, R0, R2, PT ;  /* 0x000000020000720c */ /* 0x000fe20003f04270 */
[----:B------:R2:W-:-:S12]  /*17f70*/  STL [R1+0x48], R0 ;  /* 0x0000480001007387 */ /* 0x0005d80000100800 */
[----:B--2---:R-:W-:Y:S05]  /*17f80*/  @P0 BRA `(.L_x_1509) ;  /* 0x0000000000480947 */ /* 0x004fea0003800000 */
[----:B------:R-:W2:Y:S02]  /*17f90*/  S2R R0, SR_TID.X ;  /* 0x0000000000007919 */ /* 0x000ea40000002100 */
[----:B--2---:R-:W-:-:S04]  /*17fa0*/  LOP3.LUT R0, R0, 0x7f, RZ, 0xc0, !PT ;  /* 0x0000007f00007812 */ /* 0x004fc800078ec0ff */
[----:B------:R-:W-:-:S13]  /*17fb0*/  ISETP.NE.AND P0, PT, R0, RZ, PT ;  /* 0x000000ff0000720c */ /* 0x000fda0003f05270 */
[----:B------:R-:W-:Y:S05]  /*17fc0*/  @P0 BRA `(.L_x_1510) ;  /* 0x0000005800b80947 */ /* 0x000fea0003800000 */
[----:B------:R-:W2:Y:S01]  /*17fd0*/  S2R R2, SR_LANEID ;  /* 0x0000000000027919 */ /* 0x000ea20000000000 */
[----:B------:R-:W-:Y:S01]  /*17fe0*/  VOTEU.ANY UR4, UPT, PT ;  /* 0x0000000000047886 */ /* 0x000fe200038e0100 */
[----:B01----:R-:W0:Y:S01]  /*17ff0*/  LDC.64 R4, c[0x0][0xd60] ;  /* 0x00035800ff047b82 */ /* 0x003e220000000a00 */
[----:B------:R-:W2:Y:S02]  /*18000*/  FLO.U32 R0, UR4 ;  /* 0x0000000400007d00 */ /* 0x000ea400080e0000 */
[----:B--2---:R-:W-:-:S06]  /*18010*/  ISETP.EQ.U32.AND P0, PT, R0, R2, PT ;  /* 0x000000020000720c */ /* 0x004fcc0003f02070 */
[----:B------:R-:W0:Y:S07]  /*18020*/  POPC R2, UR4 ;  /* 0x0000000400027d09 */ /* 0x000e2e0008000000 */
[----:B0-----:R-:W2:Y:S04]  /*18030*/  @P0 ATOMG.E.ADD.STRONG.GPU PT, R2, desc[UR42][R4.64], R2 ;  /* 0x00000002040209a8 */ /* 0x001ea800081ee1ea */
[----:B--2---:R0:W1:Y:S02]  /*18040*/  SHFL.IDX PT, R2, R2, R0, 0x1f ;  /* 0x00001f0002027589 */ /* 0x00406400000e0000 */
[----:B0-----:R-:W0:Y:S02]  /*18050*/  S2R R0, SR_LTMASK ;  /* 0x0000000000007919 */ /* 0x001e240000003900 */
[----:B0-----:R-:W-:-:S06]  /*18060*/  LOP3.LUT R0, R0, UR4, RZ, 0xc0, !PT ;  /* 0x0000000400007c12 */ /* 0x001fcc000f8ec0ff */
[----:B------:R-:W1:Y:S02]  /*18070*/  POPC R0, R0 ;  /* 0x0000000000007309 */ /* 0x000e640000000000 */
[----:B-1----:R-:W-:-:S05]  /*18080*/  IADD3 R0, R2, UR37, R0 ;  /* 0x0000002502007c10 */ /* 0x002fca000fffe000 */
[----:B------:R4:W-:Y:S01]  /*18090*/  STL [R1], R0 ;  /* 0x0000000001007387 */ /* 0x0009e20000100800 */
[----:B------:R-:W-:Y:S05]  /*180a0*/  BRA `(.L_x_1510) ;  /* 0x0000005800807947 */ /* 0x000fea0003800000 */
.L_x_1509:
        /* <DEDUP_REMOVED lines=8> */
[----:B01----:R-:W-:Y:S02]  /*18130*/  IMAD.U32 R4, RZ, RZ, UR6 ;  /* 0x00000006ff047e24 */ /* 0x003fe4000f8e00ff */
[----:B------:R-:W0:Y:S01]  /*18140*/  LDC.64 R2, c[0x4][R2] ;  /* 0x0100000002027b82 */ /* 0x000e220000000a00 */
[----:B------:R-:W-:Y:S02]  /*18150*/  IMAD.U32 R5, RZ, RZ, UR7 ;  /* 0x00000007ff057e24 */ /* 0x000fe4000f8e00ff */
[----:B------:R-:W-:Y:S02]  /*18160*/  IMAD.U32 R6, RZ, RZ, UR8 ;  /* 0x00000008ff067e24 */ /* 0x000fe4000f8e00ff */
[----:B------:R-:W-:-:S02]  /*18170*/  IMAD.U32 R7, RZ, RZ, UR9 ;  /* 0x00000009ff077e24 */ /* 0x000fc4000f8e00ff */
[----:B------:R-:W-:Y:S02]  /*18180*/  IMAD.U32 R10, RZ, RZ, UR4 ;  /* 0x00000004ff0a7e24 */ /* 0x000fe4000f8e00ff */
[----:B------:R-:W-:Y:S02]  /*18190*/  IMAD.U32 R11, RZ, RZ, UR5 ;  /* 0x00000005ff0b7e24 */ /* 0x000fe4000f8e00ff */
[----:B------:R-:W-:Y:S02]  /*181a0*/  IMAD.MOV.U32 R8, RZ, RZ, 0x70 ;  /* 0x00000070ff087424 */ /* 0x000fe400078e00ff */
[----:B---3--:R-:W-:Y:S02]  /*181b0*/  IMAD.MOV.U32 R12, RZ, RZ, 0x1 ;  /* 0x00000001ff0c7424 */ /* 0x008fe400078e00ff */
[----:B------:R-:W-:-:S07]  /*181c0*/  IMAD.MOV.U32 R13, RZ, RZ, RZ ;  /* 0x000000ffff0d7224 */ /* 0x000fce00078e00ff */
[----:B------:R-:W-:-:S07]  /*181d0*/  LEPC R20, `(.L_x_1512) ;  /* 0x000000001014794e */ /* 0x000fce0000000000 */
[----:B0-----:R-:W-:Y:S05]  /*181e0*/  CALL.ABS.NOINC R2 ;  /* 0x0000000002007343 */ /* 0x001fea0003c00000 */
.L_x_1512:
[----:B------:R-:W-:Y:S05]  /*181f0*/  BSYNC B6 ;  /* 0x0000000000067941 */ /* 0x000fea0003800000 */
.L_x_1511:
        /* <DEDUP_REMOVED lines=9> */
[----:B01----:R-:W-:Y:S02]  /*18290*/  IMAD.U32 R4, RZ, RZ, UR6 ;  /* 0x00000006ff047e24 */ /* 0x003fe4000f8e00ff */
[----:B------:R-:W-:Y:S02]  /*182a0*/  IMAD.U32 R5, RZ, RZ, UR7 ;  /* 0x00000007ff057e24 */ /* 0x000fe4000f8e00ff */
[----:B------:R-:W-:Y:S02]  /*182b0*/  IMAD.U32 R6, RZ, RZ, UR8 ;  /* 0x00000008ff067e24 */ /* 0x000fe4000f8e00ff */
[----:B------:R-:W-:-:S02]  /*182c0*/  IMAD.U32 R7, RZ, RZ, UR9 ;  /* 0x00000009ff077e24 */ /* 0x000fc4000f8e00ff */
[----:B------:R-:W-:Y:S02]  /*182d0*/  IMAD.U32 R10, RZ, RZ, UR4 ;  /* 0x00000004ff0a7e24 */ /* 0x000fe4000f8e00ff */
[----:B------:R-:W-:Y:S02]  /*182e0*/  IMAD.U32 R11, RZ, RZ, UR5 ;  /* 0x00000005ff0b7e24 */ /* 0x000fe4000f8e00ff */
[----:B------:R-:W-:Y:S02]  /*182f0*/  IMAD.MOV.U32 R8, RZ, RZ, 0x70 ;  /* 0x00000070ff087424 */ /* 0x000fe400078e00ff */
[----:B---3--:R-:W-:Y:S02]  /*18300*/  IMAD.MOV.U32 R12, RZ, RZ, 0x1 ;  /* 0x00000001ff0c7424 */ /* 0x008fe400078e00ff */
[----:B--2---:R-:W-:-:S07]  /*18310*/  IMAD.MOV.U32 R13, RZ, RZ, RZ ;  /* 0x000000ffff0d7224 */ /* 0x004fce00078e00ff */
[----:B------:R-:W-:-:S07]  /*18320*/  LEPC R20, `(.L_x_1515) ;  /* 0x000000001014794e */ /* 0x000fce0000000000 */
[----:B----4-:R-:W-:Y:S05]  /*18330*/  CALL.ABS.NOINC R2 ;  /* 0x0000000002007343 */ /* 0x010fea0003c00000 */
.L_x_1515:
        /* <DEDUP_REMOVED lines=16> */
.L_x_1514:
[----:B------:R-:W-:Y:S05]  /*18440*/  BSYNC B6 ;  /* 0x0000000000067941 */ /* 0x000fea0003800000 */
.L_x_1513:
[----:B01----:R-:W2:Y:S01]  /*18450*/  LDL.LU R4, [R1+0x24] ;  /* 0x0000240001047983 */ /* 0x003ea20000300800 */
[----:B------:R-:W-:-:S03]  /*18460*/  ULDC.64 UR4, c[0x0][0xaf0] ;  /* 0x0002bc0000047ab9 */ /* 0x000fc60000000a00 */
[----:B------:R-:W4:Y:S01]  /*18470*/  LDL R7, [R1+0x8] ;  /* 0x0000080001077983 */ /* 0x000f220000100800 */
[----:B------:R-:W-:-:S03]  /*18480*/  ISETP.NE.U32.AND P0, PT, RZ, UR4, PT ;  /* 0x00000004ff007c0c */ /* 0x000fc6000bf05070 */
[----:B------:R-:W5:Y:S01]  /*18490*/  LDL R0, [R1+0x48] ;  /* 0x0000480001007983 */ /* 0x000f620000100800 */
[----:B------:R-:W-:-:S13]  /*184a0*/  ISETP.NE.AND.EX P0, PT, RZ, UR5, PT, P0 ;  /* 0x00000005ff007c0c */ /* 0x000fda000bf05300 */
[----:B------:R-:W-:-:S04]  /*184b0*/  @P0 IADD3 R2, P1, R17, UR4, RZ ;  /* 0x0000000411020c10 */ /* 0x000fc8000ff3e0ff */
[----:B--2---:R-:W-:Y:S01]  /*184c0*/  @P0 IADD3.X R3, R4, UR5, RZ, P1, !PT ;  /* 0x0000000504030c10 */ /* 0x004fe20008ffe4ff */
[----:B------:R-:W-:-:S04]  /*184d0*/  ULDC.64 UR4, c[0x0][0xb00] ;  /* 0x0002c00000047ab9 */ /* 0x000fc80000000a00 */
[----:B----4-:R0:W2:Y:S02]  /*184e0*/  @P0 LDG.E R7, desc[UR42][R2.64] ;  /* 0x0000002a02070981 */ /* 0x0100a4000c1e1900 */
[----:B0-----:R-:W0:Y:S01]  /*184f0*/  LDC.64 R2, c[0x0][0x418] ;  /* 0x00010600ff027b82 */ /* 0x001e220000000a00 */
[----:B-----5:R-:W-:Y:S01]  /*18500*/  VIADD R0, R0, 0xffffffff ;  /* 0xffffffff00007836 */ /* 0x020fe20000000000 */
[----:B--2---:R-:W-:Y:S01]  /*18510*/  SHF.R.S32.HI R8, RZ, 0x1f, R7 ;  /* 0x0000001fff087819 */ /* 0x004fe20000011407 */
[----:B------:R1:W-:Y:S04]  /*18520*/  @P0 STL [R1+0x8], R7 ;  /* 0x0000080701000387 */ /* 0x0003e80000100800 */
[----:B------:R1:W-:Y:S01]  /*18530*/  STL [R1+0x24], R8 ;  /* 0x0000240801007387 */ /* 0x0003e20000100800 */
[----:B0-----:R-:W-:Y:S01]  /*18540*/  LOP3.LUT P0, RZ, R2, UR4, RZ, 0xfc, !PT ;  /* 0x0000000402ff7c12 */ /* 0x001fe2000f80fcff */
[----:B------:R-:W-:-:S03]  /*18550*/  UMOV UR4, 0xffffffff ;  /* 0xffffffff00047882 */ /* 0x000fc60000000000 */
[----:B------:R-:W-:-:S04]  /*18560*/  LOP3.LUT P0, RZ, R3, UR5, RZ, 0xfc, P0 ;  /* 0x0000000503ff7c12 */ /* 0x000fc8000800fcff */
[----:B------:R-:W-:Y:S01]  /*18570*/  SEL R17, R7, RZ, !P0 ;  /* 0x000000ff07117207 */ /* 0x000fe20004000000 */
[----:B-1----:R-:W-:Y:S08]  /*18580*/  BRA.DIV UR4, `(.L_x_1516) ;  /* 0x0000007204247947 */ /* 0x002ff0000b800000 */
[----:B------:R-:W0:Y:S02]  /*18590*/  S2R R4, SR_TID.X ;  /* 0x0000000000047919 */ /* 0x000e240000002100 */
[----:B0-----:R-:W-:-:S04]  /*185a0*/  SHF.R.U32.HI R4, RZ, 0x5, R4 ;  /* 0x00000005ff047819 */ /* 0x001fc80000011604 */
[----:B------:R-:W-:-:S05]  /*185b0*/  LOP3.LUT R4, R4, 0x3, RZ, 0xc0, !PT ;  /* 0x0000000304047812 */ /* 0x000fca00078ec0ff */
[----:B---3--:R0:W1:Y:S02]  /*185c0*/  SHFL.IDX PT, R14, R4, RZ, 0x1f ;  /* 0x00001fff040e7589 */ /* 0x00806400000e0000 */
.L_x_1668:
        /* <DEDUP_REMOVED lines=11> */
.L_x_1671:
        /* <DEDUP_REMOVED lines=24> */
.L_x_1519:
[----:B-1----:R-:W2:Y:S01]  /*18800*/  LDL R2, [R1+0x1c] ;  /* 0x00001c0001027983 */ /* 0x002ea20000100800 */
[----:B0-----:R-:W-:Y:S01]  /*18810*/  IMAD R0, R19, 0x8, R18 ;  /* 0x0000000813007824 */ /* 0x001fe200078e0212 */
[----:B--2---:R-:W-:-:S04]  /*18820*/  SHF.L.U32 R2, R2, 0x1f, RZ ;  /* 0x0000001f02027819 */ /* 0x004fc800000006ff */
[----:B------:R-:W0:Y:S02]  /*18830*/  SYNCS.PHASECHK.TRANS64.TRYWAIT P0, [R0+URZ+0x38840], R2 ;  /* 0x03884002000075a7 */ /* 0x000e24000800017f */
[----:B0-----:R-:W-:Y:S05]  /*18840*/  @!P0 BRA `(.L_x_1520) ;  /* 0x0000006c00c88947 */ /* 0x001fea0003800000 */
.L_x_1672:
        /* <DEDUP_REMOVED lines=11> */
.L_x_1521:
        /* <DEDUP_REMOVED lines=24> */
.L_x_1517:
[----:B0-----:R-:W2:Y:S04]  /*18a80*/  LDL.LU R4, [R1+0x30] ;  /* 0x0000300001047983 */ /* 0x001ea80000300800 */
[----:B------:R-:W3:Y:S04]  /*18a90*/  LDL.LU R3, [R1+0x50] ;  /* 0x0000500001037983 */ /* 0x000ee80000300800 */
[----:B-1----:R-:W4:Y:S01]  /*18aa0*/  LDL R2, [R1+0x38] ;  /* 0x0000380001027983 */ /* 0x002f220000100800 */
        /* <DEDUP_REMOVED lines=10> */
[----:B------:R4:W-:Y:S02]  /*18b50*/  STL [R1+0x3c], R0 ;  /* 0x00003c0001007387 */ /* 0x0009e40000100800 */
        /* <DEDUP_REMOVED lines=8> */
[----:B------:R-:W-:Y:S02]  /*18be0*/  IMAD.U32 R4, RZ, RZ, UR4 ;  /* 0x00000004ff047e24 */ /* 0x000fe4000f8e00ff */
[----:B0-----:R-:W0:Y:S01]  /*18bf0*/  LDC.64 R2, c[0x4][R2] ;  /* 0x0100000002027b82 */ /* 0x001e220000000a00 */
        /* <DEDUP_REMOVED lines=10> */
.L_x_1523:
[----:B------:R-:W-:Y:S05]  /*18ca0*/  BSYNC B6 ;  /* 0x0000000000067941 */ /* 0x000fea0003800000 */
.L_x_1522:
[----:B------:R-:W2:Y:S01]  /*18cb0*/  LDL R10, [R1+0x4] ;  /* 0x00000400010a7983 */ /* 0x000ea20000100800 */
[----:B------:R-:W1:Y:S01]  /*18cc0*/  LDC R7, c[0x0][0x448] ;  /* 0x00011200ff077b82 */ /* 0x000e620000000800 */
[----:B------:R-:W-:Y:S01]  /*18cd0*/  ULDC.64 UR4, c[0x0][0x298] ;  /* 0x0000a60000047ab9 */ /* 0x000fe20000000a00 */
[----:B------:R-:W-:Y:S01]  /*18ce0*/  ULDC.64 UR6, c[0x0][0x280] ;  /* 0x0000a00000067ab9 */ /* 0x000fe20000000a00 */
[----:B------:R-:W3:Y:S04]  /*18cf0*/  LDL R4, [R1+0x58] ;  /* 0x0000580001047983 */ /* 0x000ee80000100800 */
[----:B------:R-:W4:Y:S04]  /*18d00*/  LDL R9, [R1+0x38] ;  /* 0x0000380001097983 */ /* 0x000f280000100800 */
[----:B------:R-:W4:Y:S01]  /*18d10*/  LDL R8, [R1+0x60] ;  /* 0x0000600001087983 */ /* 0x000f220000100800 */
[----:B------:R-:W1:Y:S01]  /*18d20*/  S2R R2, SR_TID.X ;  /* 0x0000000000027919 */ /* 0x000e620000002100 */
[----:B0-----:R-:W0:Y:S02]  /*18d30*/  S2R R0, SR_TID.X ;  /* 0x0000000000007919 */ /* 0x001e240000002100 */
[----:B------:R-:W4:Y:S01]  /*18d40*/  LDL R6, [R1+0x3c] ;  /* 0x00003c0001067983 */ /* 0x000f220000100800 */
[----:B-1----:R-:W-:-:S13]  /*18d50*/  ISETP.NE.AND P0, PT, R7, 0x1, PT ;  /* 0x000000010700780c */ /* 0x002fda0003f05270 */
[----:B------:R-:W1:Y:S01]  /*18d60*/  @P0 LDC R3, c[0x0][0x450] ;  /* 0x00011400ff030b82 */ /* 0x000e620000000800 */
[----:B------:R-:W-:-:S04]  /*18d70*/  LOP3.LUT R2, R2, 0x7f, RZ, 0xc0, !PT ;  /* 0x0000007f02027812 */ /* 0x000fc800078ec0ff */
[----:B------:R-:W-:Y:S01]  /*18d80*/  SHF.R.U32.HI R2, RZ, 0x3, R2 ;  /* 0x00000003ff027819 */ /* 0x000fe20000011602 */
[----:B0-----:R-:W-:-:S05]  /*18d90*/  IMAD.SHL.U32 R0, R0, 0x10, RZ ;  /* 0x0000001000007824 */ /* 0x001fca00078e00ff */
[----:B------:R-:W-:Y:S02]  /*18da0*/  LOP3.LUT R0, R2, 0x70, R0, 0xf8, !PT ;  /* 0x0000007002007812 */ /* 0x000fe400078ef800 */
[----:B------:R-:W0:Y:S03]  /*18db0*/  @P0 LDC R2, c[0x0][0x44c] ;  /* 0x00011300ff020b82 */ /* 0x000e260000000800 */
[----:B--2---:R-:W-:-:S04]  /*18dc0*/  IMAD R5, R10, 0x40, R0 ;  /* 0x000000400a057824 */ /* 0x004fc800078e0200 */
[----:B0-----:R-:W-:-:S04]  /*18dd0*/  @P0 IMAD.HI.U32 R2, R5, R2, RZ ;  /* 0x0000000205020227 */ /* 0x001fc800078e00ff */
[----:B------:R-:W-:Y:S01]  /*18de0*/  IMAD.MOV.U32 R0, RZ, RZ, R5 ;  /* 0x000000ffff007224 */ /* 0x000fe200078e0005 */
[----:B-1----:R-:W-:Y:S01]  /*18df0*/  @P0 SHF.R.U32.HI R0, RZ, R3, R2 ;  /* 0x00000003ff000219 */ /* 0x002fe20000011602 */
[----:B---3--:R-:W-:-:S04]  /*18e00*/  IMAD R2, R4, UR4, RZ ;  /* 0x0000000404027c24 */ /* 0x008fc8000f8e02ff */
        /* <DEDUP_REMOVED lines=76> */
.L_x_1681:
        /* <DEDUP_REMOVED lines=12> */
.L_x_1525:
        /* <DEDUP_REMOVED lines=37> */
.L_x_1527:
[----:B------:R-:W-:Y:S05]  /*195e0*/  BSYNC B6 ;  /* 0x0000000000067941 */ /* 0x000fea0003800000 */
.L_x_1526:
[----:B-1----:R-:W2:Y:S01]  /*195f0*/  LDL.LU R5, [R1+0x38] ;  /* 0x0000380001057983 */ /* 0x002ea20000300800 */
[----:B------:R-:W0:Y:S01]  /*19600*/  LDC R7, c[0x0][0x448] ;  /* 0x00011200ff077b82 */ /* 0x000e220000000800 */
[----:B------:R-:W-:Y:S02]  /*19610*/  ULDC.64 UR4, c[0x0][0x3d8] ;  /* 0x0000f60000047ab9 */ /* 0x000fe40000000a00 */
[----:B------:R-:W2:Y:S04]  /*19620*/  LDL.LU.64 R2, [R1+0x58] ;  /* 0x0000580001027983 */ /* 0x000ea80000300a00 */
[----:B------:R-:W3:Y:S04]  /*19630*/  LDL.LU R0, [R1+0x60] ;  /* 0x0000600001007983 */ /* 0x000ee80000300800 */
[----:B------:R-:W4:Y:S04]  /*19640*/  LDL.LU R4, [R1+0x3c] ;  /* 0x00003c0001047983 */ /* 0x000f280000300800 */
[----:B------:R-:W5:Y:S04]  /*19650*/  LDL.LU R6, [R1+0x30] ;  /* 0x0000300001067983 */ /* 0x000f680000300800 */
[----:B------:R-:W5:Y:S01]  /*19660*/  LDL.LU R8, [R1+0x14] ;  /* 0x0000140001087983 */ /* 0x000f620000300800 */
[----:B0-----:R-:W-:Y:S01]  /*19670*/  ISETP.NE.AND P0, PT, R7, 0x1, PT ;  /* 0x000000010700780c */ /* 0x001fe20003f05270 */
[----:B------:R-:W0:Y:S02]  /*19680*/  S2R R10, SR_TID.X ;  /* 0x00000000000a7919 */ /* 0x000e240000002100 */
[----:B0-----:R-:W-:-:S05]  /*19690*/  IMAD.SHL.U32 R10, R10, 0x8, RZ ;  /* 0x000000080a0a7824 */ /* 0x001fca00078e00ff */
[----:B------:R-:W-:Y:S01]  /*196a0*/  LOP3.LUT R10, R10, 0x38, RZ, 0xc0, !PT ;  /* 0x000000380a0a7812 */ /* 0x000fe200078ec0ff */
[----:B--2---:R-:W-:-:S04]  /*196b0*/  IMAD.MOV.U32 R3, RZ, RZ, R5 ;  /* 0x000000ffff037224 */ /* 0x004fc800078e0005 */
        /* <DEDUP_REMOVED lines=8> */
[----:B------:R-:W1:Y:S02]  /*19740*/  @P0 LDC R4, c[0x0][0x44c] ;  /* 0x00011300ff040b82 */ /* 0x000e640000000800 */
[----:B------:R-:W-:Y:S02]  /*19750*/  IMAD.IADD R3, R3, 0x1, R0 ;  /* 0x0000000103037824 */ /* 0x000fe400078e0200 */
[----:B-----5:R-:W-:Y:S02]  /*19760*/  IMAD.MOV.U32 R0, RZ, RZ, R6 ;  /* 0x000000ffff007224 */ /* 0x020fe400078e0006 */
[----:B-1----:R-:W-:-:S05]  /*19770*/  @P0 IMAD.HI.U32 R4, R6, R4, RZ ;  /* 0x0000000406040227 */ /* 0x002fca00078e00ff */
[----:B0-----:R-:W-:-:S05]  /*19780*/  @P0 SHF.R.U32.HI R0, RZ, R5, R4 ;  /* 0x00000005ff000219 */ /* 0x001fca0000011604 */
[----:B------:R-:W-:-:S04]  /*19790*/  IMAD.MOV R4, RZ, RZ, -R0 ;  /* 0x000000ffff047224 */ /* 0x000fc800078e0a00 */
[----:B------:R-:W-:Y:S02]  /*197a0*/  IMAD R4, R7, R4, R6 ;  /* 0x0000000407047224 */ /* 0x000fe400078e0206 */
[----:B------:R-:W0:Y:S01]  /*197b0*/  S2R R6, SR_TID.X ;  /* 0x0000000000067919 */ /* 0x000e220000002100 */
[----:B------:R-:W-:Y:S01]  /*197c0*/  SHF.R.S32.HI R5, RZ, 0x1f, R0 ;  /* 0x0000001fff057819 */ /* 0x000fe20000011400 */
[----:B------:R-:W-:-:S04]  /*197d0*/  IMAD.WIDE.U32 R2, R0, UR4, R2 ;  /* 0x0000000400027c25 */ /* 0x000fc8000f8e0002 */
[----:B------:R-:W-:-:S04]  /*197e0*/  IMAD R5, R5, UR4, RZ ;  /* 0x0000000405057c24 */ /* 0x000fc8000f8e02ff */
[----:B------:R-:W-:Y:S01]  /*197f0*/  IMAD R0, R0, UR5, R5 ;  /* 0x0000000500007c24 */ /* 0x000fe2000f8e0205 */
[----:B------:R-:W-:-:S03]  /*19800*/  ULDC.64 UR4, c[0x0][0x3c8] ;  /* 0x0000f20000047ab9 */ /* 0x000fc60000000a00 */
[----:B------:R-:W-:Y:S01]  /*19810*/  IMAD.IADD R3, R3, 0x1, R0 ;  /* 0x0000000103037824 */ /* 0x000fe200078e0200 */
[----:B------:R-:W-:Y:S01]  /*19820*/  SHF.R.S32.HI R0, RZ, 0x1f, R4 ;  /* 0x0000001fff007819 */ /* 0x000fe20000011404 */
[----:B------:R-:W-:-:S04]  /*19830*/  IMAD.WIDE.U32 R2, R4, UR4, R2 ;  /* 0x0000000404027c25 */ /* 0x000fc8000f8e0002 */
[----:B------:R-:W-:Y:S02]  /*19840*/  IMAD R0, R0, UR4, RZ ;  /* 0x0000000400007c24 */ /* 0x000fe4000f8e02ff */
[----:B0-----:R-:W-:-:S05]  /*19850*/  IMAD.SHL.U32 R6, R6, 0x8, RZ ;  /* 0x0000000806067824 */ /* 0x001fca00078e00ff */
[----:B------:R-:W-:Y:S01]  /*19860*/  LOP3.LUT R6, R6, 0x38, RZ, 0xc0, !PT ;  /* 0x0000003806067812 */ /* 0x000fe200078ec0ff */
[----:B------:R-:W-:Y:S01]  /*19870*/  IMAD R4, R4, UR5, R0 ;  /* 0x0000000504047c24 */ /* 0x000fe2000f8e0200 */
[----:B------:R-:W-:Y:S02]  /*19880*/  ULDC.64 UR4, c[0x0][0x390] ;  /* 0x0000e40000047ab9 */ /* 0x000fe40000000a00 */
[C---:B------:R-:W-:Y:S02]  /*19890*/  LOP3.LUT R9, R6.reuse, 0x80, RZ, 0xfc, !PT ;  /* 0x0000008006097812 */ /* 0x040fe400078efcff */
[----:B------:R-:W-:Y:S02]  /*198a0*/  LOP3.LUT R6, R6, 0x40, RZ, 0xfc, !PT ;  /* 0x0000004006067812 */ /* 0x000fe400078efcff */
[----:B------:R-:W-:Y:S01]  /*198b0*/  LEA R0, P0, R2, UR4, 0x1 ;  /* 0x0000000402007c11 */ /* 0x000fe2000f8008ff */
[----:B------:R-:W-:Y:S02]  /*198c0*/  ULDC UR4, c[0x0][0x3b8] ;  /* 0x0000ee0000047ab9 */ /* 0x000fe40000000800 */
[----:B------:R-:W-:-:S02]  /*198d0*/  ISETP.GE.AND P1, PT, R6, UR4, PT ;  /* 0x0000000406007c0c */ /* 0x000fc4000bf26270 */
[----:B------:R-:W0:Y:S01]  /*198e0*/  S2R R6, SR_TID.X ;  /* 0x0000000000067919 */ /* 0x000e220000002100 */
[----:B------:R-:W-:Y:S02]  /*198f0*/  ISETP.GE.AND P3, PT, R10, UR4, PT ;  /* 0x000000040a007c0c */ /* 0x000fe4000bf66270 */
[----:B------:R-:W-:Y:S02]  /*19900*/  ISETP.GE.AND P2, PT, R9, UR4, PT ;  /* 0x0000000409007c0c */ /* 0x000fe4000bf46270 */
[----:B------:R-:W-:-:S09]  /*19910*/  LOP3.LUT R8, R8, 0xfffffff7, RZ, 0xc0, !PT ;  /* 0xfffffff708087812 */ /* 0x000fd200078ec0ff */
[----:B------:R-:W-:-:S04]  /*19920*/  @P3 LOP3.LUT R8, R8, 0x8, RZ, 0xfc, !PT ;  /* 0x0000000808083812 */ /* 0x000fc800078efcff */
[----:B------:R-:W-:-:S04]  /*19930*/  LOP3.LUT R8, R8, 0xfffffffd, RZ, 0xc0, !PT ;  /* 0xfffffffd08087812 */ /* 0x000fc800078ec0ff */
[----:B------:R-:W-:-:S04]  /*19940*/  @P2 LOP3.LUT R8, R8, 0x2, RZ, 0xfc, !PT ;  /* 0x0000000208082812 */ /* 0x000fc800078efcff */
[----:B------:R-:W-:Y:S01]  /*19950*/  LOP3.LUT R8, R8, 0xfffffffb, RZ, 0xc0, !PT ;  /* 0xfffffffb08087812 */ /* 0x000fe200078ec0ff */
[----:B0-----:R-:W-:-:S03]  /*19960*/  IMAD.SHL.U32 R6, R6, 0x8, RZ ;  /* 0x0000000806067824 */ /* 0x001fc600078e00ff */
[----:B------:R-:W-:Y:S01]  /*19970*/  @P1 LOP3.LUT R8, R8, 0x4, RZ, 0xfc, !PT ;  /* 0x0000000408081812 */ /* 0x000fe200078efcff */
[----:B------:R-:W-:Y:S01]  /*19980*/  IMAD.IADD R4, R3, 0x1, R4 ;  /* 0x0000000103047824 */ /* 0x000fe200078e0204 */
[----:B------:R-:W-:-:S03]  /*19990*/  LOP3.LUT R6, R6, 0x38, RZ, 0xc0, !PT ;  /* 0x0000003806067812 */ /* 0x000fc600078ec0ff */
[----:B------:R0:W-:Y:S01]  /*199a0*/  STL [R1+0x14], R8 ;  /* 0x0000140801007387 */ /* 0x0001e20000100800 */
[----:B------:R-:W-:Y:S02]  /*199b0*/  LEA.HI.X R4, R2, UR5, R4, 0x1, P0 ;  /* 0x0000000502047c11 */ /* 0x000fe400080f0c04 */
[C---:B0-----:R-:W-:Y:S02]  /*199c0*/  LOP3.LUT R8, R6.reuse, 0x100, RZ, 0xfc, !PT ;  /* 0x0000010006087812 */ /* 0x041fe400078efcff */
[----:B------:R-:W-:Y:S02]  /*199d0*/  LOP3.LUT R6, R6, 0xc0, RZ, 0xfc, !PT ;  /* 0x000000c006067812 */ /* 0x000fe400078efcff */
[----:B------:R-:W-:Y:S02]  /*199e0*/  ISETP.GE.AND P0, PT, R8, UR4, PT ;  /* 0x0000000408007c0c */ /* 0x000fe4000bf06270 */
[----:B------:R-:W0:Y:S01]  /*199f0*/  S2R R8, SR_TID.X ;  /* 0x0000000000087919 */ /* 0x000e220000002100 */
[----:B------:R-:W-:-:S02]  /*19a00*/  ISETP.GE.AND P5, PT, R6, UR4, PT ;  /* 0x0000000406007c0c */ /* 0x000fc4000bfa6270 */
[----:B------:R-:W1:Y:S01]  /*19a10*/  S2R R6, SR_TID.X ;  /* 0x0000000000067919 */ /* 0x000e620000002100 */
[----:B------:R-:W-:Y:S02]  /*19a20*/  SEL R5, RZ, 0x1, P3 ;  /* 0x00000001ff057807 */ /* 0x000fe40001800000 */
[----:B------:R-:W-:Y:S02]  /*19a30*/  SEL R3, RZ, 0x4, P2 ;  /* 0x00000004ff037807 */ /* 0x000fe40001000000 */
[----:B------:R-:W-:-:S04]  /*19a40*/  SEL R2, RZ, 0x2, P1 ;  /* 0x00000002ff027807 */ /* 0x000fc80000800000 */
[----:B------:R-:W-:Y:S02]  /*19a50*/  IADD3 R2, R3, R2, R5 ;  /* 0x0000000203027210 */ /* 0x000fe40007ffe005 */
[----:B------:R-:W-:Y:S02]  /*19a60*/  SEL R5, RZ, 0x10, P0 ;  /* 0x00000010ff057807 */ /* 0x000fe40000000000 */
[----:B------:R-:W-:Y:S01]  /*19a70*/  SEL R3, RZ, 0x8, P5 ;  /* 0x00000008ff037807 */ /* 0x000fe20002800000 */
[----:B0-----:R-:W-:Y:S02]  /*19a80*/  IMAD.SHL.U32 R8, R8, 0x8, RZ ;  /* 0x0000000808087824 */ /* 0x001fe400078e00ff */
[----:B-1----:R-:W-:-:S03]  /*19a90*/  IMAD.SHL.U32 R6, R6, 0x8, RZ ;  /* 0x0000000806067824 */ /* 0x002fc600078e00ff */
[----:B------:R-:W-:-:S04]  /*19aa0*/  LOP3.LUT R8, R8, 0x38, RZ, 0xc0, !PT ;  /* 0x0000003808087812 */ /* 0x000fc800078ec0ff */
[----:B------:R-:W-:Y:S02]  /*19ab0*/  LOP3.LUT R9, R8, 0x180, RZ, 0xfc, !PT ;  /* 0x0000018008097812 */ /* 0x000fe400078efcff */
[----:B------:R-:W-:Y:S02]  /*19ac0*/  LOP3.LUT R6, R6, 0x38, RZ, 0xc0, !PT ;  /* 0x0000003806067812 */ /* 0x000fe400078ec0ff */
[----:B------:R-:W-:Y:S02]  /*19ad0*/  ISETP.GE.AND P1, PT, R9, UR4, PT ;  /* 0x0000000409007c0c */ /* 0x000fe4000bf26270 */
[----:B------:R-:W-:Y:S02]  /*19ae0*/  LOP3.LUT R8, R6, 0x140, RZ, 0xfc, !PT ;  /* 0x0000014006087812 */ /* 0x000fe400078efcff */
[----:B------:R-:W-:Y:S02]  /*19af0*/  IADD3 R2, R5, R2, R3 ;  /* 0x0000000205027210 */ /* 0x000fe40007ffe003 */
[----:B------:R-:W-:-:S02]  /*19b00*/  SEL R5, RZ, 0x40, P1 ;  /* 0x00000040ff057807 */ /* 0x000fc40000800000 */
[----:B------:R-:W-:Y:S02]  /*19b10*/  LOP3.LUT R6, R6, 0x1c0, RZ, 0xfc, !PT ;  /* 0x000001c006067812 */ /* 0x000fe400078efcff */
[----:B------:R-:W-:Y:S02]  /*19b20*/  ISETP.GE.AND P1, PT, R8, UR4, PT ;  /* 0x0000000408007c0c */ /* 0x000fe4000bf26270 */
[----:B------:R-:W-:Y:S02]  /*19b30*/  ISETP.GE.AND P2, PT, R6, UR4, PT ;  /* 0x0000000406007c0c */ /* 0x000fe4000bf46270 */
[----:B------:R-:W-:Y:S01]  /*19b40*/  SEL R3, RZ, 0x20, P1 ;  /* 0x00000020ff037807 */ /* 0x000fe20000800000 */
[----:B------:R-:W-:Y:S01]  /*19b50*/  UMOV UR4, 0xffffffff ;  /* 0xffffffff00047882 */ /* 0x000fe20000000000 */
[----:B------:R-:W-:Y:S02]  /*19b60*/  SEL R6, RZ, 0x80, P2 ;  /* 0x00000080ff067807 */ /* 0x000fe40001000000 */
[----:B------:R-:W-:-:S05]  /*19b70*/  IADD3 R5, R5, R2, R3 ;  /* 0x0000000205057210 */ /* 0x000fca0007ffe003 */
[----:B------:R-:W-:Y:S01]  /*19b80*/  IMAD.IADD R6, R5, 0x1, R6 ;  /* 0x0000000105067824 */ /* 0x000fe200078e0206 */
[----:B------:R-:W-:Y:S06]  /*19b90*/  BRA.DIV UR4, `(.L_x_1528) ;  /* 0x0000006204687947 */ /* 0x000fec000b800000 */
[----:B------:R-:W2:Y:S04]  /*19ba0*/  LDL.LU R8, [R1+0x4c] ;  /* 0x00004c0001087983 */ /* 0x000ea80000300800 */
[----:B------:R-:W3:Y:S04]  /*19bb0*/  LDL.LU R3, [R1+0x4] ;  /* 0x0000040001037983 */ /* 0x000ee80000300800 */
[----:B------:R-:W4:Y:S04]  /*19bc0*/  LDL.LU R2, [R1+0x50] ;  /* 0x0000500001027983 */ /* 0x000f280000300800 */
[----:B------:R-:W5:Y:S04]  /*19bd0*/  LDL.LU R12, [R1+0x14] ;  /* 0x00001400010c7983 */ /* 0x000f680000300800 */
[----:B------:R-:W5:Y:S04]  /*19be0*/  LDL R11, [R1+0x18] ;  /* 0x00001800010b7983 */ /* 0x000f680000100800 */
[----:B------:R-:W5:Y:S01]  /*19bf0*/  LDL.LU R10, [R1+0x64] ;  /* 0x00006400010a7983 */ /* 0x000f620000300800 */
[----:B------:R-:W0:Y:S02]  /*19c00*/  S2R R13, SR_TID.X ;  /* 0x00000000000d7919 */ /* 0x000e240000002100 */
[----:B0-----:R-:W-:-:S05]  /*19c10*/  IMAD.SHL.U32 R13, R13, 0x8, RZ ;  /* 0x000000080d0d7824 */ /* 0x001fca00078e00ff */
[----:B------:R-:W-:Y:S01]  /*19c20*/  LOP3.LUT R13, R13, 0x38, RZ, 0xc0, !PT ;  /* 0x000000380d0d7812 */ /* 0x000fe200078ec0ff */
[----:B------:R-:W-:Y:S04]  /*19c30*/  SHFL.IDX PT, R14, R0, 0x1, 0x181f ;  /* 0x00381f00000e7f89 */ /* 0x000fe800000e0000 */
[----:B------:R-:W-:Y:S01]  /*19c40*/  SHFL.IDX PT, R9, R4, 0x1, 0x181f ;  /* 0x00381f0004097f89 */ /* 0x000fe200000e0000 */
[----:B--2---:R-:W-:-:S05]  /*19c50*/  IMAD R7, R8, R7, RZ ;  /* 0x0000000708077224 */ /* 0x004fca00078e02ff */
[-C--:B---3--:R-:W-:Y:S02]  /*19c60*/  ISETP.GE.AND P2, PT, R3, R7.reuse, PT ;  /* 0x000000070300720c */ /* 0x088fe40003f46270 */
[----:B----4-:R-:W-:Y:S02]  /*19c70*/  ISETP.GE.AND P3, PT, R2, R7, PT ;  /* 0x000000070200720c */ /* 0x010fe40003f66270 */
[----:B-----5:R-:W-:-:S04]  /*19c80*/  LOP3.LUT R12, R12, 0xfffffbff, RZ, 0xc0, !PT ;  /* 0xfffffbff0c0c7812 */ /* 0x020fc800078ec0ff */
[----:B------:R-:W-:-:S05]  /*19c90*/  @P1 LOP3.LUT R12, R12, 0x400, RZ, 0xfc, !PT ;  /* 0x000004000c0c1812 */ /* 0x000fca00078efcff */
[----:B------:R-:W-:Y:S02]  /*19ca0*/  @!P2 LOP3.LUT R2, R5, 0x40, RZ, 0xc0, !PT ;  /* 0x000000400502a812 */ /* 0x000fe400078ec0ff */
[C---:B------:R-:W-:Y:S02]  /*19cb0*/  LOP3.LUT P1, RZ, R12.reuse, 0x8, RZ, 0xc0, !PT ;  /* 0x000000080cff7812 */ /* 0x040fe4000782c0ff */
[C---:B------:R-:W-:Y:S02]  /*19cc0*/  LOP3.LUT P4, RZ, R12.reuse, 0x2, RZ, 0xc0, !PT ;  /* 0x000000020cff7812 */ /* 0x040fe4000788c0ff */
[----:B------:R-:W-:Y:S02]  /*19cd0*/  LOP3.LUT R12, R12, 0xfffffeff, RZ, 0xc0, !PT ;  /* 0xfffffeff0c0c7812 */ /* 0x000fe400078ec0ff */
[----:B------:R-:W-:Y:S02]  /*19ce0*/  @!P2 SHF.R.U32.HI R2, RZ, 0x2, R2 ;  /* 0x00000002ff02a819 */ /* 0x000fe40000011602 */
[----:B------:R-:W-:-:S02]  /*19cf0*/  @P3 LOP3.LUT R12, R12, 0x100, RZ, 0xfc, !PT ;  /* 0x000001000c0c3812 */ /* 0x000fc400078efcff */
[----:B------:R-:W-:Y:S02]  /*19d00*/  @!P2 ISETP.NE.U32.AND P3, PT, R2, RZ, PT ;  /* 0x000000ff0200a20c */ /* 0x000fe40003f65070 */
[----:B------:R-:W-:Y:S02]  /*19d10*/  @!P2 LOP3.LUT R2, R6, 0x80, RZ, 0xc0, !PT ;  /* 0x000000800602a812 */ /* 0x000fe400078ec0ff */
[----:B------:R-:W-:Y:S02]  /*19d20*/  LOP3.LUT R12, R12, 0xffffffdf, RZ, 0xc0, !PT ;  /* 0xffffffdf0c0c7812 */ /* 0x000fe400078ec0ff */
[----:B------:R-:W-:-:S07]  /*19d30*/  @!P2 SHF.R.U32.HI R2, RZ, 0x3, R2 ;  /* 0x00000003ff02a819 */ /* 0x000fce0000011602 */
[----:B------:R-:W-:Y:S02]  /*19d40*/  @P3 LOP3.LUT R12, R12, 0x20, RZ, 0xfc, !PT ;  /* 0x000000200c0c3812 */ /* 0x000fe400078efcff */
[----:B------:R-:W-:Y:S02]  /*19d50*/  @!P2 ISETP.NE.U32.AND P3, PT, R2, RZ, PT ;  /* 0x000000ff0200a20c */ /* 0x000fe40003f65070 */
[----:B------:R-:W0:Y:S04]  /*19d60*/  SHFL.IDX PT, R2, R0, RZ, 0x181f ;  /* 0x00181fff00027589 */ /* 0x000e2800000e0000 */
[----:B------:R-:W1:Y:S01]  /*19d70*/  SHFL.IDX PT, R8, R4, RZ, 0x181f ;  /* 0x00181fff04087589 */ /* 0x000e6200000e0000 */
[----:B------:R-:W-:Y:S02]  /*19d80*/  LOP3.LUT R12, R12, 0xfffffdff, RZ, 0xc0, !PT ;  /* 0xfffffdff0c0c7812 */ /* 0x000fe400078ec0ff */
[----:B0-----:R-:W-:-:S05]  /*19d90*/  @!P2 LEA R3, P6, R13, R2, 0x1 ;  /* 0x000000020d03a211 */ /* 0x001fca00078c08ff */
[----:B-1----:R-:W-:-:S05]  /*19da0*/  @!P2 IMAD.X R2, RZ, RZ, R8, P6 ;  /* 0x000000ffff02a224 */ /* 0x002fca00030e0608 */
[-C--:B------:R-:W-:Y:S02]  /*19db0*/  @!P2 LOP3.LUT R3, R3, R2.reuse, RZ, 0x3c, !PT ;  /* 0x000000020303a212 */ /* 0x080fe400078e3cff */
[----:B------:R-:W-:Y:S02]  /*19dc0*/  @P3 LOP3.LUT R12, R12, 0x200, RZ, 0xfc, !PT ;  /* 0x000002000c0c3812 */ /* 0x000fe400078efcff */
[C---:B------:R-:W-:Y:S02]  /*19dd0*/  @!P2 LOP3.LUT R2, R3.reuse, R2, RZ, 0x3c, !PT ;  /* 0x000000020302a212 */ /* 0x040fe400078e3cff */
[C---:B------:R-:W-:Y:S02]  /*19de0*/  LOP3.LUT P6, RZ, R12.reuse, 0x4, RZ, 0xc0, !PT ;  /* 0x000000040cff7812 */ /* 0x040fe400078cc0ff */
[----:B------:R-:W-:Y:S02]  /*19df0*/  @!P2 LOP3.LUT R3, R3, R2, RZ, 0x3c, !PT ;  /* 0x000000020303a212 */ /* 0x000fe400078e3cff */
[----:B------:R-:W-:-:S03]  /*19e00*/  LOP3.LUT P3, RZ, R12, 0x20, RZ, 0xc0, !PT ;  /* 0x000000200cff7812 */ /* 0x000fc6000786c0ff */
[----:B------:R-:W-:Y:S01]  /*19e10*/  @!P2 LDGSTS.E.BYPASS.LTC128B.128 [R11+0x26400], desc[UR42][R2.64], !P1 ;  /* 0x26400000020bafae */ /* 0x000fe2000c901d6a */
[----:B------:R-:W-:-:S05]  /*19e20*/  LOP3.LUT P1, RZ, R12, 0x400, RZ, 0xc0, !PT ;  /* 0x000004000cff7812 */ /* 0x000fca000782c0ff */
[----:B------:R-:W-:Y:S04]  /*19e30*/  @!P2 LDGSTS.E.BYPASS.LTC128B.128 [R11+0x28400], desc[UR42][R2.64+0x80], !P6 ;  /* 0x28400080020bafae */ /* 0x000fe8000f101d6a */
[----:B------:R-:W-:Y:S04]  /*19e40*/  @!P2 LDGSTS.E.BYPASS.LTC128B.128 [R11+0x2a400], desc[UR42][R2.64+0x100], !P4 ;  /* 0x2a400100020bafae */ /* 0x000fe8000e101d6a */
[----:B------:R-:W-:Y:S04]  /*19e50*/  @!P2 LDGSTS.E.BYPASS.LTC128B.128 [R11+0x2c400], desc[UR42][R2.64+0x180], !P5 ;  /* 0x2c400180020bafae */ /* 0x000fe8000e901d6a */
[----:B------:R-:W-:Y:S04]  /*19e60*/  @!P2 LDGSTS.E.BYPASS.LTC128B.128 [R11+0x2e400], desc[UR42][R2.64+0x200], !P0 ;  /* 0x2e400200020bafae */ /* 0x000fe8000c101d6a */
[----:B------:R-:W-:Y:S04]  /*19e70*/  @!P2 LDGSTS.E.BYPASS.LTC128B.128 [R11+0x30400], desc[UR42][R2.64+0x280], !P1 ;  /* 0x30400280020bafae */ /* 0x000fe8000c901d6a */
[----:B------:R-:W-:Y:S01]  /*19e80*/  @!P2 LDGSTS.E.BYPASS.LTC128B.128 [R11+0x32400], desc[UR42][R2.64+0x300], P3 ;  /* 0x32400300020bafae */ /* 0x000fe20009901d6a */
[----:B------:R-:W-:-:S13]  /*19e90*/  LOP3.LUT P3, RZ, R12, 0x200, RZ, 0xc0, !PT ;  /* 0x000002000cff7812 */ /* 0x000fda000786c0ff */
[----:B------:R0:W-:Y:S01]  /*19ea0*/  @!P2 LDGSTS.E.BYPASS.LTC128B.128 [R11+0x34400], desc[UR42][R2.64+0x380], P3 ;  /* 0x34400380020bafae */ /* 0x0001e20009901d6a */
[----:B------:R-:W-:-:S13]  /*19eb0*/  LOP3.LUT P3, RZ, R12, 0x100, RZ, 0xc0, !PT ;  /* 0x000001000cff7812 */ /* 0x000fda000786c0ff */
[----:B------:R-:W-:-:S05]  /*19ec0*/  @!P3 LEA R14, P2, R13, R14, 0x1 ;  /* 0x0000000e0d0eb211 */ /* 0x000fca00078408ff */
[----:B------:R-:W-:Y:S01]  /*19ed0*/  @!P3 IMAD.X R9, RZ, RZ, R9, P2 ;  /* 0x000000ffff09b224 */ /* 0x000fe200010e0609 */
[----:B------:R-:W-:Y:S02]  /*19ee0*/  LOP3.LUT P2, RZ, R12, 0x8, RZ, 0xc0, !PT ;  /* 0x000000080cff7812 */ /* 0x000fe4000784c0ff */
[----:B------:R-:W-:Y:S01]  /*19ef0*/  @!P3 LOP3.LUT R8, R5, 0x40, RZ, 0xc0, !PT ;  /* 0x000000400508b812 */ /* 0x000fe200078ec0ff */
[----:B0-----:R-:W-:Y:S02]  /*19f00*/  @!P3 IMAD.MOV.U32 R2, RZ, RZ, R14 ;  /* 0x000000ffff02b224 */ /* 0x001fe400078e000e */
        /* <DEDUP_REMOVED lines=37> */
[----:B------:R0:W-:Y:S04]  /*1a160*/  STL [R1+0x14], R12 ;  /* 0x0000140c01007387 */ /* 0x0001e80000100800 */
[----:B------:R0:W-:Y:S04]  /*1a170*/  @!P2 LDGSTS.E.BYPASS.LTC128B.128 [R11+0x35400], desc[UR42][R2.64+0x380], P3 ;  /* 0x35400380020bafae */ /* 0x0001e80009901d6a */
[----:B------:R-:W1:Y:S04]  /*1a180*/  SHFL.IDX PT, R4, R4, 0x3, 0x181f ;  /* 0x00781f0004047f89 */ /* 0x000e6800000e0000 */
[----:B------:R-:W2:Y:S02]  /*1a190*/  SHFL.IDX PT, R0, R0, 0x3, 0x181f ;  /* 0x00781f0000007f89 */ /* 0x000ea400000e0000 */
.L_x_1691:
[----:B0-----:R-:W3:Y:S01]  /*1a1a0*/  LDL.LU R2, [R1+0x68] ;  /* 0x0000680001027983 */ /* 0x001ee20000300800 */
[----:B------:R-:W-:Y:S01]  /*1a1b0*/  BSSY B0, `(.L_x_1529) ;  /* 0x000001e000007945 */ /* 0x000fe20003800000 */
[----:B---3--:R-:W-:-:S13]  /*1a1c0*/  ISETP.GE.AND P2, PT, R2, R7, PT ;  /* 0x000000070200720c */ /* 0x008fda0003f46270 */
[----:B------:R-:W-:Y:S05]  /*1a1d0*/  @P2 BRA `(.L_x_1530) ;  /* 0x00000000006c2947 */ /* 0x000fea0003800000 */
[----:B------:R-:W3:Y:S04]  /*1a1e0*/  LDL R3, [R1+0x14] ;  /* 0x0000140001037983 */ /* 0x000ee80000100800 */
[----:B------:R-:W4:Y:S01]  /*1a1f0*/  LDL R8, [R1+0x18] ;  /* 0x0000180001087983 */ /* 0x000f220000100800 */
[----:B------:R-:W-:Y:S02]  /*1a200*/  LOP3.LUT R5, R5, 0x40, RZ, 0xc0, !PT ;  /* 0x0000004005057812 */ /* 0x000fe400078ec0ff */
[----:B------:R-:W-:Y:S01]  /*1a210*/  LOP3.LUT R6, R6, 0x80, RZ, 0xc0, !PT ;  /* 0x0000008006067812 */ /* 0x000fe200078ec0ff */
[----:B------:R-:W0:Y:S01]  /*1a220*/  S2R R2, SR_TID.X ;  /* 0x0000000000027919 */ /* 0x000e220000002100 */
[----:B------:R-:W-:Y:S02]  /*1a230*/  SHF.R.U32.HI R5, RZ, 0x2, R5 ;  /* 0x00000002ff057819 */ /* 0x000fe40000011605 */
[----:B------:R-:W-:Y:S01]  /*1a240*/  SHF.R.U32.HI R6, RZ, 0x3, R6 ;  /* 0x00000003ff067819 */ /* 0x000fe20000011606 */
[----:B0-----:R-:W-:-:S05]  /*1a250*/  IMAD.SHL.U32 R2, R2, 0x8, RZ ;  /* 0x0000000802027824 */ /* 0x001fca00078e00ff */
[----:B------:R-:W-:-:S04]  /*1a260*/  LOP3.LUT R2, R2, 0x38, RZ, 0xc0, !PT ;  /* 0x0000003802027812 */ /* 0x000fc800078ec0ff */
[----:B--2---:R-:W-:Y:S02]  /*1a270*/  LEA R2, P2, R2, R0, 0x1 ;  /* 0x0000000002027211 */ /* 0x004fe400078408ff */
[C---:B---3--:R-:W-:Y:S02]  /*1a280*/  LOP3.LUT P6, RZ, R3.reuse, 0x8, RZ, 0xc0, !PT ;  /* 0x0000000803ff7812 */ /* 0x048fe400078cc0ff */
[C---:B------:R-:W-:Y:S02]  /*1a290*/  LOP3.LUT P4, RZ, R3.reuse, 0x4, RZ, 0xc0, !PT ;  /* 0x0000000403ff7812 */ /* 0x040fe4000788c0ff */
[----:B------:R-:W-:Y:S01]  /*1a2a0*/  LOP3.LUT P3, RZ, R3, 0x2, RZ, 0xc0, !PT ;  /* 0x0000000203ff7812 */ /* 0x000fe2000786c0ff */
[----:B-1----:R-:W-:Y:S01]  /*1a2b0*/  IMAD.X R3, RZ, RZ, R4, P2 ;  /* 0x000000ffff037224 */ /* 0x002fe200010e0604 */
[----:B------:R-:W-:-:S07]  /*1a2c0*/  ISETP.NE.U32.AND P2, PT, R5, RZ, PT ;  /* 0x000000ff0500720c */ /* 0x000fce0003f45070 */
[----:B------:R-:W-:Y:S01]  /*1a2d0*/  @!PT LDS RZ, [RZ] ;  /* 0x00000000fffff984 */ /* 0x000fe20000000800 */
[----:B------:R-:W-:Y:S01]  /*1a2e0*/  @!PT LDS RZ, [RZ] ;  /* 0x00000000fffff984 */ /* 0x000fe20000000800 */
[----:B------:R-:W-:Y:S01]  /*1a2f0*/  @!PT LDS RZ, [RZ] ;  /* 0x00000000fffff984 */ /* 0x000fe20000000800 */
[----:B----4-:R0:W-:Y:S04]  /*1a300*/  LDGSTS.E.BYPASS.LTC128B.128 [R8+0x27c00], desc[UR42][R2.64], !P6 ;  /* 0x27c0000002087fae */ /* 0x0101e8000f101d6a */
        /* <DEDUP_REMOVED lines=8> */
.L_x_1530:
[----:B------:R-:W-:Y:S05]  /*1a390*/  BSYNC B0 ;  /* 0x0000000000007941 */ /* 0x000fea0003800000 */
.L_x_1529:
[----:B------:R-:W-:Y:S01]  /*1a3a0*/  NOP ;  /* 0x0000000000007918 */ /* 0x000fe20000000000 */
[----:B------:R-:W-:-:S13]  /*1a3b0*/  PLOP3.LUT P0, PT, PT, PT, PT, 0x80, 0x0 ;  /* 0x000000000000781c */ /* 0x000fda0003f0f070 */
.L_x_1531:
        /* <DEDUP_REMOVED lines=18> */
.L_x_1692:
[----:B------:R-:W-:Y:S05]  /*1a4e0*/  BSYNC B0 ;  /* 0x0000000000007941 */ /* 0x000fea0003800000 */
.L_x_1532:
        /* <DEDUP_REMOVED lines=13> */
.L_x_1693:
[----:B------:R-:W-:Y:S05]  /*1a5c0*/  BSYNC B1 ;  /* 0x0000000000017941 */ /* 0x000fea0003800000 */
.L_x_1536:
        /* <DEDUP_REMOVED lines=9> */
.L_x_1539:
[----:B------:R-:W-:Y:S05]  /*1a660*/  BSYNC B1 ;  /* 0x0000000000017941 */ /* 0x000fea0003800000 */
.L_x_1538:
        /* <DEDUP_REMOVED lines=11> */
[----:B-1----:R-:W-:-:S07]  /*1a720*/  VIADD R4, R2, 0x400 ;  /* 0x0000040002047836 */ /* 0x002fce0000000000 */
.L_x_1540:
        /* <DEDUP_REMOVED lines=15> */
.L_x_1541:
        /* <DEDUP_REMOVED lines=15> */
.L_x_1542:
        /* <DEDUP_REMOVED lines=15> */
.L_x_1543:
        /* <DEDUP_REMOVED lines=15> */
.L_x_1544:
        /* <DEDUP_REMOVED lines=15> */
.L_x_1545:
        /* <DEDUP_REMOVED lines=15> */
.L_x_1546:
        /* <DEDUP_REMOVED lines=15> */
.L_x_1547:
        /* <DEDUP_REMOVED lines=10> */
.L_x_1535:
[----:B------:R-:W-:Y:S05]  /*1ae60*/  BSYNC B0 ;  /* 0x0000000000007941 */ /* 0x000fea0003800000 */
.L_x_1534:
        /* <DEDUP_REMOVED lines=54> */
.L_x_1554:
        /* <DEDUP_REMOVED lines=8> */
.L_x_1694:
[----:B------:R-:W-:Y:S05]  /*1b250*/  BSYNC B3 ;  /* 0x0000000000037941 */ /* 0x000fea0003800000 */
.L_x_1555:
        /* <DEDUP_REMOVED lines=9> */
.L_x_1558:
[----:B------:R-:W-:Y:S05]  /*1b2f0*/  BSYNC B3 ;  /* 0x0000000000037941 */ /* 0x000fea0003800000 */
.L_x_1557:
        /* <DEDUP_REMOVED lines=12> */
.L_x_1559:
        /* <DEDUP_REMOVED lines=13> */
.L_x_1695:
[----:B------:R-:W-:Y:S05]  /*1b490*/  BSYNC B3 ;  /* 0x0000000000037941 */ /* 0x000fea0003800000 */
.L_x_1560:
        /* <DEDUP_REMOVED lines=11> */
.L_x_1563:
[----:B------:R-:W-:Y:S05]  /*1b550*/  BSYNC B3 ;  /* 0x0000000000037941 */ /* 0x000fea0003800000 */
.L_x_1562:
        /* <DEDUP_REMOVED lines=9> */
.L_x_1564:
        /* <DEDUP_REMOVED lines=15> */
.L_x_1565:
        /* <DEDUP_REMOVED lines=15> */
.L_x_1566:
        /* <DEDUP_REMOVED lines=15> */
.L_x_1567:
        /* <DEDUP_REMOVED lines=15> */
.L_x_1568:
        /* <DEDUP_REMOVED lines=15> */
.L_x_1569:
        /* <DEDUP_REMOVED lines=15> */
.L_x_1570:
        /* <DEDUP_REMOVED lines=15> */
.L_x_1571:
        /* <DEDUP_REMOVED lines=10> */
.L_x_1553:
[----:B------:R-:W-:Y:S05]  /*1bd20*/  BSYNC B1 ;  /* 0x0000000000017941 */ /* 0x000fea0003800000 */
.L_x_1552:
[----:B------:R-:W2:Y:S02]  /*1bd30*/  LDL.LU R5, [R1+0x48] ;  /* 0x0000480001057983 */ /* 0x000ea40000300800 */
[----:B--2---:R-:W-:-:S07]  /*1bd40*/  VIADD R0, R5, 0xfffffffd ;  /* 0xfffffffd05007836 */ /* 0x004fce0000000000 */
.L_x_1551:
[----:B------:R-:W-:Y:S05]  /*1bd50*/  BSYNC B2 ;  /* 0x0000000000027941 */ /* 0x000fea0003800000 */
.L_x_1550:
[----:B------:R-:W-:Y:S01]  /*1bd60*/  VIADD R8, R8, 0xfffffffe ;  /* 0xfffffffe08087836 */ /* 0x000fe20000000000 */
[----:B------:R-:W-:-:S04]  /*1bd70*/  LOP3.LUT R4, RZ, R4, RZ, 0x33, !PT ;  /* 0x00000004ff047212 */ /* 0x000fc800078e33ff */
[----:B------:R-:W-:-:S13]  /*1bd80*/  ISETP.NE.AND P0, PT, R8, R4, PT ;  /* 0x000000040800720c */ /* 0x000fda0003f05270 */
[----:B------:R-:W-:Y:S05]  /*1bd90*/  @!P0 BRA `(.L_x_1549) ;  /* 0x0000001800d88947 */ /* 0x000fea0003800000 */
.L_x_1612:
        /* <DEDUP_REMOVED lines=35> */
.L_x_1574:
        /* <DEDUP_REMOVED lines=8> */
.L_x_1696:
[----:B------:R-:W-:Y:S05]  /*1c050*/  BSYNC B2 ;  /* 0x0000000000027941 */ /* 0x000fea0003800000 */
.L_x_1575:
        /* <DEDUP_REMOVED lines=9> */
.L_x_1578:
[----:B------:R-:W-:Y:S05]  /*1c0f0*/  BSYNC B2 ;  /* 0x0000000000027941 */ /* 0x000fea0003800000 */
.L_x_1577:
        /* <DEDUP_REMOVED lines=12> */
.L_x_1579:
        /* <DEDUP_REMOVED lines=13> */
.L_x_1697:
[----:B------:R-:W-:Y:S05]  /*1c290*/  BSYNC B2 ;  /* 0x0000000000027941 */ /* 0x000fea0003800000 */
.L_x_1580:
        /* <DEDUP_REMOVED lines=11> */
.L_x_1583:
[----:B------:R-:W-:Y:S05]  /*1c350*/  BSYNC B2 ;  /* 0x0000000000027941 */ /* 0x000fea0003800000 */
.L_x_1582:
        /* <DEDUP_REMOVED lines=9> */
.L_x_1584:
        /* <DEDUP_REMOVED lines=15> */
.L_x_1585:
        /* <DEDUP_REMOVED lines=15> */
.L_x_1586:
        /* <DEDUP_REMOVED lines=15> */
.L_x_1587:
        /* <DEDUP_REMOVED lines=15> */
.L_x_1588:
        /* <DEDUP_REMOVED lines=15> */
.L_x_1589:
        /* <DEDUP_REMOVED lines=15> */
.L_x_1590:
        /* <DEDUP_REMOVED lines=15> */
.L_x_1591:
        /* <DEDUP_REMOVED lines=10> */
.L_x_1573:
[----:B------:R-:W-:Y:S05]  /*1cb20*/  BSYNC B1 ;  /* 0x0000000000017941 */ /* 0x000fea0003800000 */
.L_x_1572:
        /* <DEDUP_REMOVED lines=35> */
.L_x_1594:
        /* <DEDUP_REMOVED lines=8> */
.L_x_1698:
[----:B------:R-:W-:Y:S05]  /*1cde0*/  BSYNC B2 ;  /* 0x0000000000027941 */ /* 0x000fea0003800000 */
.L_x_1595:
        /* <DEDUP_REMOVED lines=9> */
.L_x_1598:
[----:B------:R-:W-:Y:S05]  /*1ce80*/  BSYNC B2 ;  /* 0x0000000000027941 */ /* 0x000fea0003800000 */
.L_x_1597:
        /* <DEDUP_REMOVED lines=12> */
.L_x_1599:
        /* <DEDUP_REMOVED lines=13> */
.L_x_1699:
[----:B------:R-:W-:Y:S05]  /*1d020*/  BSYNC B2 ;  /* 0x0000000000027941 */ /* 0x000fea0003800000 */
.L_x_1600:
        /* <DEDUP_REMOVED lines=11> */
.L_x_1603:
[----:B------:R-:W-:Y:S05]  /*1d0e0*/  BSYNC B2 ;  /* 0x0000000000027941 */ /* 0x000fea0003800000 */
.L_x_1602:
        /* <DEDUP_REMOVED lines=9> */
.L_x_1604:
        /* <DEDUP_REMOVED lines=15> */
.L_x_1605:
        /* <DEDUP_REMOVED lines=15> */
.L_x_1606:
        /* <DEDUP_REMOVED lines=15> */
.L_x_1607:
        /* <DEDUP_REMOVED lines=15> */
.L_x_1608:
        /* <DEDUP_REMOVED lines=15> */
.L_x_1609:
        /* <DEDUP_REMOVED lines=15> */
.L_x_1610:
        /* <DEDUP_REMOVED lines=15> */
.L_x_1611:
        /* <DEDUP_REMOVED lines=10> */
.L_x_1593:
[----:B------:R-:W-:Y:S05]  /*1d8b0*/  BSYNC B1 ;  /* 0x0000000000017941 */ /* 0x000fea0003800000 */
.L_x_1592:
[----:B------:R-:W2:Y:S01]  /*1d8c0*/  LDL R5, [R1+0x2c] ;  /* 0x00002c0001057983 */ /* 0x000ea20000100800 */
[----:B------:R-:W-:Y:S01]  /*1d8d0*/  VIADD R0, R0, 0xfffffffe ;  /* 0xfffffffe00007836 */ /* 0x000fe20000000000 */
[----:B--2---:R-:W-:-:S13]  /*1d8e0*/  ISETP.GT.AND P0, PT, R6, R5, PT ;  /* 0x000000050600720c */ /* 0x004fda0003f04270 */
[----:B------:R-:W-:Y:S05]  /*1d8f0*/  @P0 BRA `(.L_x_1612) ;  /* 0xffffffe400280947 */ /* 0x000fea000383ffff */
.L_x_1549:
[----:B------:R-:W-:Y:S05]  /*1d900*/  BSYNC B0 ;  /* 0x0000000000007941 */ /* 0x000fea0003800000 */
.L_x_1548:
        /* <DEDUP_REMOVED lines=11> */
[----:B-1----:R-:W1:Y:S01]  /*1d9c0*/  S2R R2, SR_LANEID ;  /* 0x0000000000027919 */ /* 0x002e620000000000 */
[----:B------:R-:W-:Y:S01]  /*1d9d0*/  VOTEU.ANY UR4, UPT, PT ;  /* 0x0000000000047886 */ /* 0x000fe200038e0100 */
[----:B------:R-:W2:Y:S01]  /*1d9e0*/  LDC.64 R4, c[0x0][0xd60] ;  /* 0x00035800ff047b82 */ /* 0x000ea20000000a00 */
[----:B------:R-:W1:Y:S02]  /*1d9f0*/  FLO.U32 R0, UR4 ;  /* 0x0000000400007d00 */ /* 0x000e6400080e0000 */
[----:B-1----:R-:W-:-:S06]  /*1da00*/  ISETP.EQ.U32.AND P1, PT, R0, R2, PT ;  /* 0x000000020000720c */ /* 0x002fcc0003f22070 */
[----:B------:R-:W2:Y:S07]  /*1da10*/  POPC R2, UR4 ;  /* 0x0000000400027d09 */ /* 0x000eae0008000000 */
[----:B--2---:R-:W2:Y:S04]  /*1da20*/  @P1 ATOMG.E.ADD.STRONG.GPU PT, R2, desc[UR42][R4.64], R2 ;  /* 0x00000002040219a8 */ /* 0x004ea800081ee1ea */
[----:B--2---:R1:W2:Y:S02]  /*1da30*/  SHFL.IDX PT, R2, R2, R0, 0x1f ;  /* 0x00001f0002027589 */ /* 0x0042a400000e0000 */
[----:B-1----:R-:W1:Y:S02]  /*1da40*/  S2R R0, SR_LTMASK ;  /* 0x0000000000007919 */ /* 0x002e640000003900 */
[----:B-1----:R-:W-:-:S06]  /*1da50*/  LOP3.LUT R0, R0, UR4, RZ, 0xc0, !PT ;  /* 0x0000000400007c12 */ /* 0x002fcc000f8ec0ff */
[----:B------:R-:W2:Y:S02]  /*1da60*/  POPC R0, R0 ;  /* 0x0000000000007309 */ /* 0x000ea40000000000 */
[----:B--2---:R-:W-:-:S05]  /*1da70*/  IADD3 R0, R2, UR37, R0 ;  /* 0x0000002502007c10 */ /* 0x004fca000fffe000 */
[----:B------:R2:W-:Y:S02]  /*1da80*/  STL [R1], R0 ;  /* 0x0000000001007387 */ /* 0x0005e40000100800 */
.L_x_1614:
[----:B------:R-:W-:Y:S05]  /*1da90*/  BSYNC B0 ;  /* 0x0000000000007941 */ /* 0x000fea0003800000 */
.L_x_1613:
[----:B------:R-:W-:-:S07]  /*1daa0*/  SEL R19, R19, RZ, P0 ;  /* 0x000000ff13137207 */ /* 0x000fce0000000000 */
.L_x_1510:
[----:B------:R-:W-:Y:S05]  /*1dab0*/  BSYNC B7 ;  /* 0x0000000000077941 */ /* 0x000fea0003800000 */
.L_x_1508:
[----:B--2-4-:R-:W2:Y:S02]  /*1dac0*/  LDL R0, [R1+0x14] ;  /* 0x0000140001007983 */ /* 0x014ea40000100800 */
[----:B--2---:R-:W-:-:S13]  /*1dad0*/  LOP3.LUT P0, RZ, R0, 0x40, RZ, 0xc0, !PT ;  /* 0x0000004000ff7812 */ /* 0x004fda000780c0ff */
[----:B------:R-:W-:Y:S05]  /*1dae0*/  @!P0 BRA `(.L_x_1615) ;  /* 0x00000000002c8947 */ /* 0x000fea0003800000 */
[----:B------:R-:W-:Y:S05]  /*1daf0*/  WARPSYNC.ALL ;  /* 0x0000000000007948 */ /* 0x000fea0003800000 */
[----:B------:R-:W2:Y:S08]  /*1db00*/  S2UR UR5, SR_CgaCtaId ;  /* 0x00000000000579c3 */ /* 0x000eb00000008800 */
[----:B------:R-:W-:Y:S06]  /*1db10*/  BAR.SYNC.DEFER_BLOCKING 0x5, 0x180 ;  /* 0x0146000000007b1d */ /* 0x000fec0000010000 */
[----:B------:R-:W-:-:S02]  /*1db20*/  UMOV UR4, 0x400 ;  /* 0x0000040000047882 */ /* 0x000fc40000000000 */
[----:B--2---:R-:W-:-:S06]  /*1db30*/  ULEA UR4, UR5, UR4, 0x18 ;  /* 0x0000000405047291 */ /* 0x004fcc000f8ec03f */
[----:B------:R-:W-:-:S05]  /*1db40*/  IMAD.U32 R18, RZ, RZ, UR4 ;  /* 0x00000004ff127e24 */ /* 0x000fca000f8e00ff */
[----:B01----:R-:W0:Y:S04]  /*1db50*/  LDS.128 R4, [R18+0x388d0] ;  /* 0x0388d00012047984 */ /* 0x003e280000000c00 */
[----:B0-----:R1:W-:Y:S04]  /*1db60*/  STL.64 [R1], R4 ;  /* 0x0000000401007387 */ /* 0x0013e80000100a00 */
[----:B------:R1:W-:Y:S01]  /*1db70*/  STL.64 [R1+0x8], R6 ;  /* 0x0000080601007387 */ /* 0x0003e20000100a00 */
[----:B------:R-:W-:Y:S06]  /*1db80*/  BAR.ARV 0x4, 0x180 ;  /* 0x0106000000007b1d */ /* 0x000fec0000002000 */
[----:B------:R-:W-:Y:S05]  /*1db90*/  BRA `(.L_x_1616) ;  /* 0x0000000c00247947 */ /* 0x000fea0003800000 */
.L_x_1615:
[----:B------:R-:W2:Y:S01]  /*1dba0*/  S2R R16, SR_TID.X ;  /* 0x0000000000107919 */ /* 0x000ea20000002100 */
[----:B------:R-:W-:Y:S01]  /*1dbb0*/  UMOV UR4, 0xffffffff ;  /* 0xffffffff00047882 */ /* 0x000fe20000000000 */
[----:B--2---:R-:W-:-:S04]  /*1dbc0*/  LOP3.LUT R16, R16, 0x1f, RZ, 0xc0, !PT ;  /* 0x0000001f10107812 */ /* 0x004fc800078ec0ff */
[----:B------:R-:W-:Y:S01]  /*1dbd0*/  ISETP.NE.AND P0, PT, R16, 0x1f, PT ;  /* 0x0000001f1000780c */ /* 0x000fe20003f05270 */
[----:B------:R-:W-:-:S12]  /*1dbe0*/  BRA.DIV UR4, `(.L_x_1617) ;  /* 0x0000002e04d87947 */ /* 0x000fd8000b800000 */
[----:B-1----:R-:W2:Y:S01]  /*1dbf0*/  LDL.LU R2, [R1] ;  /* 0x0000000001027983 */ /* 0x002ea20000300800 */
[----:B------:R-:W-:-:S03]  /*1dc00*/  ULDC UR4, c[0x0][0xd3c] ;  /* 0x00034f0000047ab9 */ /* 0x000fc60000000800 */
[----:B------:R-:W4:Y:S01]  /*1dc10*/  LDL R3, [R1+0xc] ;  /* 0x00000c0001037983 */ /* 0x000f220000100800 */
[----:B--2---:R-:W-:Y:S02]  /*1dc20*/  IMAD.MOV.U32 R10, RZ, RZ, R2 ;  /* 0x000000ffff0a7224 */ /* 0x004fe400078e0002 */
[----:B----4-:R-:W-:-:S05]  /*1dc30*/  IMAD.IADD R0, R3, 0x1, R16 ;  /* 0x0000000103007824 */ /* 0x010fca00078e0210 */
[----:B------:R-:W-:-:S13]  /*1dc40*/  ISETP.GE.OR P1, PT, R0, UR4, !P0 ;  /* 0x0000000400007c0c */ /* 0x000fda000c726670 */
[----:B------:R-:W1:Y:S08]  /*1dc50*/  @!P1 LDC.64 R2, c[0x0][0xd80] ;  /* 0x00036000ff029b82 */ /* 0x000e700000000a00 */
[----:B0-----:R-:W0:Y:S01]  /*1dc60*/  @!P1 LDC.64 R6, c[0x0][0xd78] ;  /* 0x00035e00ff069b82 */ /* 0x001e220000000a00 */
[----:B-1----:R-:W-:-:S05]  /*1dc70*/  @!P1 IMAD.WIDE R2, R0, 0x4, R2 ;  /* 0x0000000400029825 */ /* 0x002fca00078e0202 */
[----:B------:R0:W2:Y:S02]  /*1dc80*/  @!P1 LDG.E R8, desc[UR42][R2.64] ;  /* 0x0000002a02089981 */ /* 0x0000a4000c1e1900 */
[----:B0-----:R-:W-:-:S06]  /*1dc90*/  @!P1 IMAD.WIDE R2, R0, 0x4, R6 ;  /* 0x0000000400029825 */ /* 0x001fcc00078e0206 */
[----:B------:R-:W4:Y:S01]  /*1dca0*/  @!P1 LDG.E R2, desc[UR42][R2.64] ;  /* 0x0000002a02029981 */ /* 0x000f22000c1e1900 */
[----:B------:R-:W-:Y:S01]  /*1dcb0*/  IMAD.MOV.U32 R0, RZ, RZ, RZ ;  /* 0x000000ffff007224 */ /* 0x000fe200078e00ff */
[C---:B------:R-:W-:Y:S01]  /*1dcc0*/  ISETP.GE.U32.AND P2, PT, R16.reuse, 0x2, PT ;  /* 0x000000021000780c */ /* 0x040fe20003f46070 */
[----:B------:R-:W-:Y:S01]  /*1dcd0*/  IMAD.MOV.U32 R6, RZ, RZ, RZ ;  /* 0x000000ffff067224 */ /* 0x000fe200078e00ff */
[C---:B------:R-:W-:Y:S01]  /*1dce0*/  ISETP.GE.U32.AND P3, PT, R16.reuse, 0x4, PT ;  /* 0x000000041000780c */ /* 0x040fe20003f66070 */
[----:B------:R-:W-:Y:S01]  /*1dcf0*/  SHFL.IDX PT, R5, R10, RZ, 0x1f ;  /* 0x00001fff0a057589 */ /* 0x000fe200000e0000 */
[C---:B------:R-:W-:Y:S02]  /*1dd00*/  ISETP.GE.U32.AND P4, PT, R16.reuse, 0x8, PT ;  /* 0x000000081000780c */ /* 0x040fe40003f86070 */
[----:B------:R-:W-:Y:S01]  /*1dd10*/  ISETP.GE.U32.AND P5, PT, R16, 0x10, PT ;  /* 0x000000101000780c */ /* 0x000fe20003fa6070 */
[----:B------:R-:W-:Y:S01]  /*1dd20*/  SHFL.IDX PT, R4, R10, 0x1, 0x1f ;  /* 0x00201f000a047f89 */ /* 0x000fe200000e0000 */
[----:B--2---:R-:W-:-:S02]  /*1dd30*/  @!P1 IMAD.MOV.U32 R0, RZ, RZ, R8 ;  /* 0x000000ffff009224 */ /* 0x004fc400078e0008 */
[----:B------:R-:W-:Y:S02]  /*1dd40*/  IMAD.MOV.U32 R8, RZ, RZ, RZ ;  /* 0x000000ffff087224 */ /* 0x000fe400078e00ff */
[----:B----4-:R-:W-:Y:S01]  /*1dd50*/  @!P1 IMAD.MOV.U32 R6, RZ, RZ, R2 ;  /* 0x000000ffff069224 */ /* 0x010fe200078e0002 */
        /* <DEDUP_REMOVED lines=18> */
.L_x_1709:
[----:B------:R-:W-:Y:S02]  /*1de80*/  ULDC UR4, c[0x0][0xd38] ;  /* 0x00034e0000047ab9 */ /* 0x000fe40000000800 */
[----:B------:R-:W-:-:S04]  /*1de90*/  IMAD.U32 R3, RZ, RZ, UR4 ;  /* 0x00000004ff037e24 */ /* 0x000fc8000f8e00ff */
[----:B-1----:R-:W-:-:S04]  /*1dea0*/  IMAD R9, R9, R3, RZ ;  /* 0x0000000309097224 */ /* 0x002fc800078e02ff */
[----:B------:R-:W-:-:S05]  /*1deb0*/  IMAD.IADD R4, R4, 0x1, R9 ;  /* 0x0000000104047824 */ /* 0x000fca00078e0209 */
[----:B------:R-:W-:-:S13]  /*1dec0*/  ISETP.GT.AND P6, PT, R4, R5, PT ;  /* 0x000000050400720c */ /* 0x000fda0003fc4270 */
[----:B------:R-:W-:Y:S05]  /*1ded0*/  @P6 BRA `(.L_x_1618) ;  /* 0x0000000000ac6947 */ /* 0x000fea0003800000 */
.L_x_1621:
[----:B------:R-:W2:Y:S01]  /*1dee0*/  LDL.LU R2, [R1+0xc] ;  /* 0x00000c0001027983 */ /* 0x000ea20000300800 */
[----:B------:R-:W1:Y:S01]  /*1def0*/  LDC R0, c[0x0][0xd3c] ;  /* 0x00034f00ff007b82 */ /* 0x000e620000000800 */
[----:B--2---:R-:W-:-:S05]  /*1df00*/  VIADD R2, R2, 0x1f ;  /* 0x0000001f02027836 */ /* 0x004fca0000000000 */
[----:B-1----:R-:W-:-:S13]  /*1df10*/  ISETP.GE.AND P6, PT, R2, R0, PT ;  /* 0x000000000200720c */ /* 0x002fda0003fc6270 */
[----:B------:R-:W-:Y:S05]  /*1df20*/  @P6 BRA `(.L_x_1619) ;  /* 0x0000000400d86947 */ /* 0x000fea0003800000 */
[----:B------:R-:W1:Y:S01]  /*1df30*/  S2R R3, SR_TID.X ;  /* 0x0000000000037919 */ /* 0x000e620000002100 */
[----:B------:R2:W-:Y:S01]  /*1df40*/  STL [R1+0xc], R2 ;  /* 0x00000c0201007387 */ /* 0x0005e20000100800 */
[----:B-1----:R-:W-:-:S05]  /*1df50*/  LOP3.LUT R3, R3, 0x1f, RZ, 0xc0, !PT ;  /* 0x0000001f03037812 */ /* 0x002fca00078ec0ff */
[----:B------:R-:W-:-:S05]  /*1df60*/  IMAD.IADD R6, R2, 0x1, R3 ;  /* 0x0000000102067824 */ /* 0x000fca00078e0203 */
[----:B------:R-:W-:Y:S01]  /*1df70*/  ISETP.GE.OR P6, PT, R6, R0, !P0 ;  /* 0x000000000600720c */ /* 0x000fe200047c6670 */
[----:B------:R-:W-:-:S12]  /*1df80*/  IMAD.MOV.U32 R0, RZ, RZ, RZ ;  /* 0x000000ffff007224 */ /* 0x000fd800078e00ff */
[----:B--2---:R-:W1:Y:S02]  /*1df90*/  @!P6 LDC.64 R2, c[0x0][0xd80] ;  /* 0x00036000ff02eb82 */ /* 0x004e640000000a00 */
[----:B-1----:R-:W-:-:S05]  /*1dfa0*/  @!P6 IMAD.WIDE R2, R6, 0x4, R2 ;  /* 0x000000040602e825 */ /* 0x002fca00078e0202 */
[----:B------:R1:W2:Y:S02]  /*1dfb0*/  @!P6 LDG.E R0, desc[UR42][R2.64] ;  /* 0x0000002a0200e981 */ /* 0x0002a4000c1e1900 */
[----:B-1----:R-:W1:Y:S02]  /*1dfc0*/  @!P6 LDC.64 R2, c[0x0][0xd78] ;  /* 0x00035e00ff02eb82 */ /* 0x002e640000000a00 */
[----:B-1----:R-:W-:-:S04]  /*1dfd0*/  @!P6 IMAD.WIDE R2, R6, 0x4, R2 ;  /* 0x000000040602e825 */ /* 0x002fc800078e0202 */
[----:B------:R-:W-:-:S06]  /*1dfe0*/  IMAD.MOV.U32 R6, RZ, RZ, RZ ;  /* 0x000000ffff067224 */ /* 0x000fcc00078e00ff */
[----:B------:R-:W2:Y:S01]  /*1dff0*/  @!P6 LDG.E R6, desc[UR42][R2.64] ;  /* 0x0000002a0206e981 */ /* 0x000ea2000c1e1900 */
[----:B------:R-:W-:Y:S01]  /*1e000*/  UMOV UR4, 0xffffffff ;  /* 0xffffffff00047882 */ /* 0x000fe20000000000 */
[----:B--2---:R-:W-:Y:S02]  /*1e010*/  IMAD R2, R6, R0, RZ ;  /* 0x0000000006027224 */ /* 0x004fe400078e02ff */
[----:B------:R-:W-:Y:S05]  /*1e020*/  BRA.DIV UR4, `(.L_x_1620) ;  /* 0x0000003204287947 */ /* 0x000fea000b800000 */
        /* <DEDUP_REMOVED lines=14> */
[----:B0-----:R-:W-:-:S05]  /*1e110*/  IMAD.IADD R7, R2, 0x1, R3 ;  /* 0x0000000102077824 */ /* 0x001fca00078e0203 */
[----:B------:R0:W1:Y:S02]  /*1e120*/  SHFL.IDX PT, R9, R7, 0x1f, 0x1f ;  /* 0x03e01f0007097f89 */ /* 0x00006400000e0000 */
.L_x_1717:
[----:B------:R-:W-:Y:S02]  /*1e130*/  ULDC UR4, c[0x0][0xd38] ;  /* 0x00034e0000047ab9 */ /* 0x000fe40000000800 */
[----:B------:R-:W-:-:S04]  /*1e140*/  IMAD.U32 R3, RZ, RZ, UR4 ;  /* 0x00000004ff037e24 */ /* 0x000fc8000f8e00ff */
[----:B-1----:R-:W-:-:S04]  /*1e150*/  IMAD R9, R9, R3, RZ ;  /* 0x0000000309097224 */ /* 0x002fc800078e02ff */
[----:B------:R-:W-:-:S05]  /*1e160*/  IMAD.IADD R4, R9, 0x1, R4 ;  /* 0x0000000109047824 */ /* 0x000fca00078e0204 */
[----:B------:R-:W-:-:S13]  /*1e170*/  ISETP.GT.AND P6, PT, R4, R5, PT ;  /* 0x000000050400720c */ /* 0x000fda0003fc4270 */
[----:B------:R-:W-:Y:S05]  /*1e180*/  @!P6 BRA `(.L_x_1621) ;  /* 0xfffffffc0054e947 */ /* 0x000fea000383ffff */
.L_x_1618:
        /* <DEDUP_REMOVED lines=8> */
[----:B------:R1:W4:Y:S02]  /*1e210*/  SHFL.IDX PT, R6, R6, R2, 0x1f ;  /* 0x00001f0206067589 */ /* 0x00032400000e0000 */
.L_x_1722:
[----:B------:R-:W-:-:S13]  /*1e220*/  ISETP.NE.AND P0, PT, R4, RZ, PT ;  /* 0x000000ff0400720c */ /* 0x000fda0003f05270 */
[----:B------:R-:W-:Y:S05]  /*1e230*/  @!P0 BRA `(.L_x_1623) ;  /* 0x0000000000148947 */ /* 0x000fea0003800000 */
[----:B------:R-:W-:Y:S01]  /*1e240*/  UMOV UR4, 0xffffffff ;  /* 0xffffffff00047882 */ /* 0x000fe20000000000 */
[----:B---3--:R-:W-:Y:S02]  /*1e250*/  VIADD R12, R2, 0xffffffff ;  /* 0xffffffff020c7836 */ /* 0x008fe40000000000 */
[----:B------:R-:W-:Y:S05]  /*1e260*/  BRA.DIV UR4, `(.L_x_1624) ;  /* 0x0000003204cc7947 */ /* 0x000fea000b800000 */
[----:B0-----:R0:W3:Y:S02]  /*1e270*/  SHFL.IDX PT, R7, R7, R12, 0x1f ;  /* 0x00001f0c07077589 */ /* 0x0010e400000e0000 */
.L_x_1725:
[----:B---3--:R-:W-:-:S07]  /*1e280*/  IMAD.MOV.U32 R8, RZ, RZ, R7 ;  /* 0x000000ffff087224 */ /* 0x008fce00078e0007 */
.L_x_1623:
[----:B0-----:R-:W5:Y:S01]  /*1e290*/  LDL.LU R7, [R1+0xc] ;  /* 0x00000c0001077983 */ /* 0x001f620000300800 */
[----:B--2---:R-:W-:Y:S01]  /*1e2a0*/  IABS R4, R0 ;  /* 0x0000000000047213 */ /* 0x004fe20000000000 */
[----:B------:R-:W-:Y:S02]  /*1e2b0*/  IMAD R10, R8, R3, R9 ;  /* 0x00000003080a7224 */ /* 0x000fe400078e0209 */
[----:B------:R-:W-:Y:S01]  /*1e2c0*/  IMAD.MOV.U32 R8, RZ, RZ, RZ ;  /* 0x000000ffff087224 */ /* 0x000fe200078e00ff */
[----:B------:R-:W0:Y:S02]  /*1e2d0*/  I2F.RP R3, R4 ;  /* 0x0000000400037306 */ /* 0x000e240000209400 */
[----:B------:R5:W-:Y:S06]  /*1e2e0*/  STL [R1], R10 ;  /* 0x0000000a01007387 */ /* 0x000bec0000100800 */
[----:B0-----:R-:W0:Y:S02]  /*1e2f0*/  MUFU.RCP R3, R3 ;  /* 0x0000000300037308 */ /* 0x001e240000001000 */
[----:B0-----:R-:W-:-:S06]  /*1e300*/  VIADD R3, R3, 0xffffffe ;  /* 0x0ffffffe03037836 */ /* 0x001fcc0000000000 */
[----:B------:R-:W0:Y:S02]  /*1e310*/  F2I.FTZ.U32.TRUNC.NTZ R9, R3 ;  /* 0x0000000300097305 */ /* 0x000e24000021f000 */
[----:B0-----:R-:W-:-:S04]  /*1e320*/  IMAD.MOV R3, RZ, RZ, -R9 ;  /* 0x000000ffff037224 */ /* 0x001fc800078e0a09 */
[----:B------:R-:W-:-:S04]  /*1e330*/  IMAD R3, R3, R4, RZ ;  /* 0x0000000403037224 */ /* 0x000fc800078e02ff */
[----:B------:R-:W-:-:S04]  /*1e340*/  IMAD.HI.U32 R8, R9, R3, R8 ;  /* 0x0000000309087227 */ /* 0x000fc800078e0008 */
[----:B------:R-:W-:-:S05]  /*1e350*/  IMAD.IADD R3, R5, 0x1, -R10 ;  /* 0x0000000105037824 */ /* 0x000fca00078e0a0a */
[----:B------:R-:W-:-:S05]  /*1e360*/  IABS R5, R3 ;  /* 0x0000000300057213 */ /* 0x000fca0000000000 */
[----:B------:R-:W-:-:S04]  /*1e370*/  IMAD.HI.U32 R8, R8, R5, RZ ;  /* 0x0000000508087227 */ /* 0x000fc800078e00ff */
[----:B-----5:R-:W-:Y:S01]  /*1e380*/  IMAD.MOV.U32 R10, RZ, RZ, R7 ;  /* 0x000000ffff0a7224 */ /* 0x020fe200078e0007 */
[----:B------:R-:W-:-:S03]  /*1e390*/  IABS R7, R0 ;  /* 0x0000000000077213 */ /* 0x000fc60000000000 */
[----:B------:R-:W-:Y:S02]  /*1e3a0*/  IMAD.IADD R10, R2, 0x1, R10 ;  /* 0x00000001020a7824 */ /* 0x000fe400078e020a */
[----:B------:R-:W-:-:S04]  /*1e3b0*/  IMAD.MOV R7, RZ, RZ, -R7 ;  /* 0x000000ffff077224 */ /* 0x000fc800078e0a07 */
[----:B------:R-:W-:Y:S01]  /*1e3c0*/  IMAD R5, R8, R7, R5 ;  /* 0x0000000708057224 */ /* 0x000fe200078e0205 */
[----:B----4-:R-:W-:-:S04]  /*1e3d0*/  IABS R7, R6 ;  /* 0x0000000600077213 */ /* 0x010fc80000000000 */
[----:B------:R-:W-:-:S13]  /*1e3e0*/  ISETP.GT.U32.AND P1, PT, R4, R5, PT ;  /* 0x000000050400720c */ /* 0x000fda0003f24070 */
[----:B------:R-:W-:Y:S02]  /*1e3f0*/  @!P1 IMAD.IADD R5, R5, 0x1, -R4 ;  /* 0x0000000105059824 */ /* 0x000fe400078e0a04 */
[----:B------:R-:W-:Y:S01]  /*1e400*/  @!P1 VIADD R8, R8, 0x1 ;  /* 0x0000000108089836 */ /* 0x000fe20000000000 */
[----:B------:R-:W-:Y:S02]  /*1e410*/  ISETP.NE.AND P1, PT, R0, RZ, PT ;  /* 0x000000ff0000720c */ /* 0x000fe40003f25270 */
[----:B------:R-:W-:Y:S02]  /*1e420*/  ISETP.GE.U32.AND P0, PT, R5, R4, PT ;  /* 0x000000040500720c */ /* 0x000fe40003f06070 */
[----:B------:R-:W0:Y:S11]  /*1e430*/  I2F.RP R4, R7 ;  /* 0x0000000700047306 */ /* 0x000e360000209400 */
        /* <DEDUP_REMOVED lines=17> */
[----:B------:R-:W-:Y:S02]  /*1e550*/  IMAD R5, R4, R9, R5 ;  /* 0x0000000904057224 */ /* 0x000fe400078e0205 */
[----:B-1----:R-:W-:-:S03]  /*1e560*/  IMAD.IADD R2, R3, 0x1, -R0 ;  /* 0x0000000103027824 */ /* 0x002fc600078e0a00 */
        /* <DEDUP_REMOVED lines=14> */
[----:B------:R2:W-:Y:S04]  /*1e650*/  STL [R1+0x8], R0 ;  /* 0x0000080001007387 */ /* 0x0005e80000100800 */
[----:B------:R2:W-:Y:S04]  /*1e660*/  STL [R1+0xc], R10 ;  /* 0x00000c0a01007387 */ /* 0x0005e80000100800 */
[----:B------:R2:W-:Y:S01]  /*1e670*/  STL [R1+0x4], R2 ;  /* 0x0000040201007387 */ /* 0x0005e20000100800 */
[----:B------:R-:W-:Y:S05]  /*1e680*/  BRA `(.L_x_1625) ;  /* 0x0000000000287947 */ /* 0x000fea0003800000 */
.L_x_1619:
[----:B------:R-:W-:Y:S01]  /*1e690*/  UMOV UR4, URZ ;  /* 0x0000003f00047c82 */ /* 0x000fe20008000000 */
[----:B------:R-:W-:Y:S01]  /*1e6a0*/  ULDC UR6, c[0x0][0xd3c] ;  /* 0x00034f0000067ab9 */ /* 0x000fe20000000800 */
[----:B------:R-:W-:Y:S01]  /*1e6b0*/  UMOV UR5, URZ ;  /* 0x0000003f00057c82 */ /* 0x000fe20008000000 */
[----:B------:R-:W-:Y:S01]  /*1e6c0*/  IMAD.U32 R3, RZ, RZ, UR4 ;  /* 0x00000004ff037e24 */ /* 0x000fe2000f8e00ff */
[----:B------:R1:W-:Y:S01]  /*1e6d0*/  STL [R1], R5 ;  /* 0x0000000501007387 */ /* 0x0003e20000100800 */
[----:B------:R-:W-:Y:S02]  /*1e6e0*/  IMAD.U32 R0, RZ, RZ, UR6 ;  /* 0x00000006ff007e24 */ /* 0x000fe4000f8e00ff */
[----:B------:R-:W-:Y:S01]  /*1e6f0*/  IMAD.U32 R2, RZ, RZ, UR5 ;  /* 0x00000005ff027e24 */ /* 0x000fe2000f8e00ff */
[----:B------:R1:W-:Y:S04]  /*1e700*/  STL [R1+0x4], R3 ;  /* 0x0000040301007387 */ /* 0x0003e80000100800 */
[----:B------:R1:W-:Y:S04]  /*1e710*/  STL [R1+0xc], R0 ;  /* 0x00000c0001007387 */ /* 0x0003e80000100800 */
[----:B------:R1:W-:Y:S02]  /*1e720*/  STL [R1+0x8], R2 ;  /* 0x0000080201007387 */ /* 0x0003e40000100800 */
.L_x_1625:
[----:B-12---:R-:W0:Y:S04]  /*1e730*/  LDL R2, [R1+0xc] ;  /* 0x00000c0001027983 */ /* 0x006e280000100800 */
[----:B------:R-:W2:Y:S04]  /*1e740*/  LDL R3, [R1+0x8] ;  /* 0x0000080001037983 */ /* 0x000ea80000100800 */
[----:B------:R-:W4:Y:S04]  /*1e750*/  LDL R5, [R1+0x4] ;  /* 0x0000040001057983 */ /* 0x000f280000100800 */
[----:B------:R-:W4:Y:S01]  /*1e760*/  LDL R4, [R1] ;  /* 0x0000000001047983 */ /* 0x000f220000100800 */
[----:B------:R-:W1:Y:S01]  /*1e770*/  S2R R0, SR_TID.X ;  /* 0x0000000000007919 */ /* 0x000e620000002100 */
[----:B------:R-:W-:Y:S05]  /*1e780*/  WARPSYNC.ALL ;  /* 0x0000000000007948 */ /* 0x000fea0003800000 */
[----:B-1----:R-:W-:Y:S01]  /*1e790*/  LOP3.LUT R0, R0, 0x1f, RZ, 0xc0, !PT ;  /* 0x0000001f00007812 */ /* 0x002fe200078ec0ff */
[----:B------:R-:W-:Y:S03]  /*1e7a0*/  BAR.SYNC.DEFER_BLOCKING 0x4, 0x180 ;  /* 0x0106000000007b1d */ /* 0x000fe60000010000 */
[----:B------:R-:W-:-:S13]  /*1e7b0*/  ISETP.NE.AND P0, PT, R0, RZ, PT ;  /* 0x000000ff0000720c */ /* 0x000fda0003f05270 */
[----:B------:R-:W1:Y:S01]  /*1e7c0*/  @!P0 S2R R0, SR_CgaCtaId ;  /* 0x0000000000008919 */ /* 0x000e620000008800 */
[----:B0-----:R-:W-:Y:S01]  /*1e7d0*/  IMAD.MOV.U32 R7, RZ, RZ, R2 ;  /* 0x000000ffff077224 */ /* 0x001fe200078e0002 */
[----:B------:R-:W-:Y:S01]  /*1e7e0*/  @!P0 MOV R2, 0x400 ;  /* 0x0000040000028802 */ /* 0x000fe20000000f00 */
[----:B--2---:R-:W-:-:S03]  /*1e7f0*/  IMAD.MOV.U32 R6, RZ, RZ, R3 ;  /* 0x000000ffff067224 */ /* 0x004fc600078e0003 */
[----:B-1----:R-:W-:-:S05]  /*1e800*/  @!P0 LEA R18, R0, R2, 0x18 ;  /* 0x0000000200128211 */ /* 0x002fca00078ec0ff */
[----:B----4-:R0:W-:Y:S01]  /*1e810*/  @!P0 STS.128 [R18+0x388d0], R4 ;  /* 0x0388d00412008388 */ /* 0x0101e20000000c00 */
[----:B------:R-:W-:Y:S06]  /*1e820*/  BAR.ARV 0x5, 0x180 ;  /* 0x0146000000007b1d */ /* 0x000fec0000002000 */
.L_x_1616:
[----:B------:R-:W2:Y:S01]  /*1e830*/  LDL R0, [R1+0xc] ;  /* 0x00000c0001007983 */ /* 0x000ea20000100800 */
[----:B------:R-:W-:Y:S02]  /*1e840*/  ULDC UR4, c[0x0][0xd3c] ;  /* 0x00034f0000047ab9 */ /* 0x000fe40000000800 */
[----:B--2---:R-:W-:-:S13]  /*1e850*/  ISETP.GE.AND P0, PT, R0, UR4, PT ;  /* 0x0000000400007c0c */ /* 0x004fda000bf06270 */
[----:B------:R-:W-:Y:S05]  /*1e860*/  @!P0 BRA `(.L_x_1626) ;  /* 0xffffff70001c8947 */ /* 0x000fea000383ffff */
[----:B------:R-:W-:Y:S05]  /*1e870*/  BSYNC B8 ;  /* 0x0000000000087941 */ /* 0x000fea0003800000 */
.L_x_1454:
        /* <DEDUP_REMOVED lines=12> */
.L_x_1726:
[----:B------:R-:W-:Y:S05]  /*1e940*/  BSYNC B0 ;  /* 0x0000000000007941 */ /* 0x000fea0003800000 */
.L_x_1627:
[----:B------:R-:W-:-:S03]  /*1e950*/  UMOV UR4, 0xffffffff ;  /* 0xffffffff00047882 */ /* 0x000fc60000000000 */
[----:B------:R-:W-:Y:S05]  /*1e960*/  BRA.DIV UR4, `(.L_x_1629) ;  /* 0x0000002e04487947 */ /* 0x000fea000b800000 */
[----:B------:R-:W1:Y:S02]  /*1e970*/  S2R R2, SR_TID.X ;  /* 0x0000000000027919 */ /* 0x000e640000002100 */
[----:B-1----:R-:W-:-:S04]  /*1e980*/  SHF.R.U32.HI R2, RZ, 0x5, R2 ;  /* 0x00000005ff027819 */ /* 0x002fc80000011602 */
[----:B------:R-:W-:-:S05]  /*1e990*/  LOP3.LUT R2, R2, 0x3, RZ, 0xc0, !PT ;  /* 0x0000000302027812 */ /* 0x000fca00078ec0ff */
[----:B---3--:R1:W2:Y:S02]  /*1e9a0*/  SHFL.IDX PT, R14, R2, RZ, 0x1f ;  /* 0x00001fff020e7589 */ /* 0x0082a400000e0000 */
.L_x_1729:
[----:B--2---:R-:W-:-:S13]  /*1e9b0*/  ISETP.NE.AND P0, PT, R14, RZ, PT ;  /* 0x000000ff0e00720c */ /* 0x004fda0003f05270 */
[----:B------:R-:W-:Y:S05]  /*1e9c0*/  @P0 BRA `(.L_x_1324) ;  /* 0x00000000008c0947 */ /* 0x000fea0003800000 */
[----:B------:R-:W-:-:S03]  /*1e9d0*/  UMOV UR4, 0xffffffff ;  /* 0xffffffff00047882 */ /* 0x000fc60000000000 */
[----:B------:R-:W-:Y:S05]  /*1e9e0*/  BRA.DIV UR4, `(.L_x_1630) ;  /* 0x0000002e045c7947 */ /* 0x000fea000b800000 */
[----:B------:R-:W-:-:S13]  /*1e9f0*/  ELECT P6, URZ, PT ;  /* 0x00000000003f782f */ /* 0x000fda00038c0000 */
.L_x_1732:
[----:B------:R-:W-:Y:S05]  /*1ea00*/  @!P6 BRA `(.L_x_1324) ;  /* 0x00000000007ce947 */ /* 0x000fea0003800000 */
[----:B------:R-:W-:-:S06]  /*1ea10*/  ULOP3.LUT UR4, UR36, 0x2, URZ, 0xfc, !UPT ;  /* 0x0000000224047892 */ /* 0x000fcc000f8efc3f */
[----:B-1----:R-:W-:-:S05]  /*1ea20*/  IMAD.U32 R2, RZ, RZ, UR4 ;  /* 0x00000004ff027e24 */ /* 0x002fca000f8e00ff */
[----:B------:R-:W-:-:S13]  /*1ea30*/  ISETP.NE.AND P2, PT, R2, 0x3, PT ;  /* 0x000000030200780c */ /* 0x000fda0003f45270 */
[----:B------:R-:W-:Y:S05]  /*1ea40*/  @!P2 BRA `(.L_x_1631) ;  /* 0x000000000004a947 */ /* 0x000fea0003800000 */
[----:B------:R-:W-:Y:S01]  /*1ea50*/  BPT.TRAP 0x1 ;  /* 0x000000040000795c */ /* 0x000fe20000300000 */
.L_x_1631:
        /* <DEDUP_REMOVED lines=13> */
.L_x_1733:
[----:B------:R-:W1:Y:S02]  /*1eb30*/  SYNCS.PHASECHK.TRANS64.TRYWAIT P0, [R7+URZ], R2 ;  /* 0x00000002070075a7 */ /* 0x000e64000800017f */
[----:B-1----:R-:W-:Y:S05]  /*1eb40*/  @!P0 BRA `(.L_x_1633) ;  /* 0x0000002c00388947 */ /* 0x002fea0003800000 */
.L_x_1734:
[----:B------:R-:W-:Y:S05]  /*1eb50*/  @!P2 BRA `(.L_x_1634) ;  /* 0x000000000004a947 */ /* 0x000fea0003800000 */
[----:B------:R-:W-:Y:S01]  /*1eb60*/  BPT.TRAP 0x1 ;  /* 0x000000040000795c */ /* 0x000fe20000300000 */
.L_x_1634:
[----:B------:R-:W-:-:S04]  /*1eb70*/  VIADD R0, R0, 0x38860 ;  /* 0x0003886000007836 */ /* 0x000fc80000000000 */
[----:B------:R-:W-:-:S04]  /*1eb80*/  IMAD R4, R19, 0x8, R0 ;  /* 0x0000000813047824 */ /* 0x000fc800078e0200 */
[----:B------:R-:W2:Y:S02]  /*1eb90*/  SYNCS.PHASECHK.TRANS64.TRYWAIT P0, [R4+URZ], R5 ;  /* 0x00000005040075a7 */ /* 0x000ea4000800017f */
[----:B--2---:R-:W-:Y:S05]  /*1eba0*/  @!P0 BRA `(.L_x_1635) ;  /* 0x0000002c00348947 */ /* 0x004fea0003800000 */
.L_x_1735:
[----:B------:R-:W-:-:S07]  /*1ebb0*/  IMAD R3, R3, 0x8, R0 ;  /* 0x0000000803037824 */ /* 0x000fce00078e0200 */
.L_x_1636:
[----:B---3--:R3:W4:Y:S02]  /*1ebc0*/  SYNCS.PHASECHK.TRANS64.TRYWAIT P0, [R3+URZ], R2 ;  /* 0x00000002030075a7 */ /* 0x008724000800017f */
[----:B----4-:R-:W-:Y:S05]  /*1ebd0*/  @!P0 NANOSLEEP.SYNCS 0x989680 ;  /* 0x009896800000895d */ /* 0x010fea0003900000 */
[----:B------:R-:W4:Y:S02]  /*1ebe0*/  @!P0 SYNCS.PHASECHK.TRANS64 P0, [R3+URZ], R2 ;  /* 0x00000002030085a7 */ /* 0x000f24000800007f */
[----:B----4-:R-:W-:Y:S05]  /*1ebf0*/  @!P0 BRA `(.L_x_1636) ;  /* 0xfffffffc00f08947 */ /* 0x010fea000383ffff */
.L_x_1324:
[----:B------:R-:W-:Y:S05]  /*1ec00*/  BSYNC B9 ;  /* 0x0000000000097941 */ /* 0x000fea0003800000 */
.L_x_1321:
[----:B------:R-:W-:Y:S05]  /*1ec10*/  EXIT ;  /* 0x000000000000794d */ /* 0x000fea0003800000 */
.L_x_1342:
[----:B0-----:R0:W1:Y:S02]  /*1ec20*/  SYNCS.PHASECHK.TRANS64.TRYWAIT P5, [R73+URZ+0x38890], R76 ;  /* 0x0388904c490075a7 */ /* 0x00106400080a017f */
[----:B-1----:R-:W-:Y:S05]  /*1ec30*/  @!P5 NANOSLEEP.SYNCS 0x989680 ;  /* 0x009896800000d95d */ /* 0x002fea0003900000 */
[----:B------:R-:W1:Y:S02]  /*1ec40*/  @!P5 SYNCS.PHASECHK.TRANS64 P5, [R73+URZ+0x38890], R76 ;  /* 0x0388904c4900d5a7 */ /* 0x000e6400080a007f */
[----:B-1----:R-:W-:Y:S05]  /*1ec50*/  @!P5 BRA `(.L_x_1342) ;  /* 0xfffffffc00f0d947 */ /* 0x002fea000383ffff */
[----:B------:R-:W-:Y:S05]  /*1ec60*/  BRA `(.L_x_1637) ;  /* 0xfffffe4000307947 */ /* 0x000fea000383ffff */
.L_x_1352:
[----:B0-----:R0:W1:Y:S02]  /*1ec70*/  SYNCS.PHASECHK.TRANS64.TRYWAIT P5, [R73+URZ+0x38890], R76 ;  /* 0x0388904c490075a7 */ /* 0x00106400080a017f */
[----:B-1----:R-:W-:Y:S05]  /*1ec80*/  @!P5 NANOSLEEP.SYNCS 0x989680 ;  /* 0x009896800000d95d */ /* 0x002fea0003900000 */
[----:B------:R-:W1:Y:S02]  /*1ec90*/  @!P5 SYNCS.PHASECHK.TRANS64 P5, [R73+URZ+0x38890], R76 ;  /* 0x0388904c4900d5a7 */ /* 0x000e6400080a007f */
[----:B-1----:R-:W-:Y:S05]  /*1eca0*/  @!P5 BRA `(.L_x_1352) ;  /* 0xfffffffc00f0d947 */ /* 0x002fea000383ffff */
[----:B------:R-:W-:Y:S05]  /*1ecb0*/  BRA `(.L_x_1638) ;  /* 0xfffffe4800807947 */ /* 0x000fea000383ffff */
.L_x_1357:
[----:B0-----:R0:W1:Y:S02]  /*1ecc0*/  SYNCS.PHASECHK.TRANS64.TRYWAIT P4, [R73+URZ+0x38890], R76 ;  /* 0x0388904c490075a7 */ /* 0x001064000808017f */
[----:B-1----:R-:W-:Y:S05]  /*1ecd0*/  @!P4 NANOSLEEP.SYNCS 0x989680 ;  /* 0x009896800000c95d */ /* 0x002fea0003900000 */
[----:B------:R-:W1:Y:S02]  /*1ece0*/  @!P4 SYNCS.PHASECHK.TRANS64 P4, [R73+URZ+0x38890], R76 ;  /* 0x0388904c4900c5a7 */ /* 0x000e64000808007f */
[----:B-1----:R-:W-:Y:S05]  /*1ecf0*/  @!P4 BRA `(.L_x_1357) ;  /* 0xfffffffc00f0c947 */ /* 0x002fea000383ffff */
[----:B------:R-:W-:Y:S05]  /*1ed00*/  BRA `(.L_x_1639) ;  /* 0xfffffe5000947947 */ /* 0x000fea000383ffff */
.L_x_1361:
[----:B--2---:R2:W0:Y:S02]  /*1ed10*/  SYNCS.PHASECHK.TRANS64.TRYWAIT P3, [R73+URZ+0x388b0], R76 ;  /* 0x0388b04c490075a7 */ /* 0x004424000806017f */
[----:B0-----:R-:W-:Y:S05]  /*1ed20*/  @!P3 NANOSLEEP.SYNCS 0x989680 ;  /* 0x009896800000b95d */ /* 0x001fea0003900000 */
[----:B------:R-:W0:Y:S02]  /*1ed30*/  @!P3 SYNCS.PHASECHK.TRANS64 P3, [R73+URZ+0x388b0], R76 ;  /* 0x0388b04c4900b5a7 */ /* 0x000e24000806007f */
[----:B0-----:R-:W-:Y:S05]  /*1ed40*/  @!P3 BRA `(.L_x_1361) ;  /* 0xfffffffc00f0b947 */ /* 0x001fea000383ffff */
[----:B------:R-:W-:Y:S05]  /*1ed50*/  BRA `(.L_x_1640) ;  /* 0xfffffe5400107947 */ /* 0x000fea000383ffff */
.L_x_1388:
        /* <DEDUP_REMOVED lines=8> */
.L_x_1642:
[----:B------:R-:W-:Y:S05]  /*1ede0*/  BSYNC B1 ;  /* 0x0000000000017941 */ /* 0x000fea0003800000 */
.L_x_1641:
        /* <DEDUP_REMOVED lines=8> */
.L_x_1643:
[----:B------:R-:W-:Y:S02]  /*1ee70*/  IMAD.MOV.U32 R13, RZ, RZ, R26 ;  /* 0x000000ffff0d7224 */ /* 0x000fe400078e001a */
[----:B------:R-:W-:-:S07]  /*1ee80*/  IMAD.MOV.U32 R20, RZ, RZ, R14 ;  /* 0x000000ffff147224 */ /* 0x000fce00078e000e */
[----:B------:R-:W-:Y:S05]  /*1ee90*/  WARPSYNC.COLLECTIVE R15, `(.L_x_1644) ;  /* 0x000000000f087348 */ /* 0x000fea0003c00000 */
[----:B------:R0:W1:Y:S02]  /*1eea0*/  SHFL.IDX P6, R14, R13, R12, R11 ;  /* 0x0000000c0d0e7389 */ /* 0x00006400000c000b */
[----:B01----:R-:W-:Y:S01]  /*1eeb0*/  ENDCOLLECTIVE ;  /* 0x000000000000791b */ /* 0x003fe20003800000 */
.L_x_1644:
[----:B------:R-:W-:Y:S02]  /*1eec0*/  IMAD.MOV.U32 R13, RZ, RZ, R27 ;  /* 0x000000ffff0d7224 */ /* 0x000fe400078e001b */
[----:B------:R-:W-:-:S07]  /*1eed0*/  IMAD.MOV.U32 R26, RZ, RZ, R14 ;  /* 0x000000ffff1a7224 */ /* 0x000fce00078e000e */
[----:B------:R-:W-:Y:S05]  /*1eee0*/  WARPSYNC.COLLECTIVE R15, `(.L_x_1645) ;  /* 0x000000000f087348 */ /* 0x000fea0003c00000 */
[----:B------:R0:W1:Y:S02]  /*1eef0*/  SHFL.IDX P6, R14, R13, R12, R11 ;  /* 0x0000000c0d0e7389 */ /* 0x00006400000c000b */
[----:B01----:R-:W-:Y:S01]  /*1ef00*/  ENDCOLLECTIVE ;  /* 0x000000000000791b */ /* 0x003fe20003800000 */
.L_x_1645:
[----:B------:R-:W-:Y:S01]  /*1ef10*/  IMAD.MOV.U32 R27, RZ, RZ, R14 ;  /* 0x000000ffff1b7224 */ /* 0x000fe200078e000e */
[----:B------:R-:W-:Y:S06]  /*1ef20*/  BRA `(.L_x_1646) ;  /* 0xfffffe8400687947 */ /* 0x000fec000383ffff */
.L_x_1392:
[----:B0-----:R0:W1:Y:S02]  /*1ef30*/  SYNCS.PHASECHK.TRANS64.TRYWAIT P0, [R2+URZ+0x38800], R13 ;  /* 0x0388000d020075a7 */ /* 0x001064000800017f */
[----:B-1----:R-:W-:Y:S05]  /*1ef40*/  @!P0 NANOSLEEP.SYNCS 0x989680 ;  /* 0x009896800000895d */ /* 0x002fea0003900000 */
[----:B------:R-:W1:Y:S02]  /*1ef50*/  @!P0 SYNCS.PHASECHK.TRANS64 P0, [R2+URZ+0x38800], R13 ;  /* 0x0388000d020085a7 */ /* 0x000e64000800007f */
[----:B-1----:R-:W-:Y:S05]  /*1ef60*/  @!P0 BRA `(.L_x_1392) ;  /* 0xfffffffc00f08947 */ /* 0x002fea000383ffff */
[----:B------:R-:W-:Y:S05]  /*1ef70*/  BRA `(.L_x_1647) ;  /* 0xfffffe8800887947 */ /* 0x000fea000383ffff */
.L_x_1400:
        /* <DEDUP_REMOVED lines=8> */
.L_x_1649:
[----:B------:R-:W-:Y:S05]  /*1f000*/  BSYNC B1 ;  /* 0x0000000000017941 */ /* 0x000fea0003800000 */
.L_x_1648:
        /* <DEDUP_REMOVED lines=8> */
.L_x_1650:
[----:B------:R-:W-:Y:S02]  /*1f090*/  IMAD.MOV.U32 R13, RZ, RZ, R26 ;  /* 0x000000ffff0d7224 */ /* 0x000fe400078e001a */
[----:B------:R-:W-:-:S07]  /*1f0a0*/  IMAD.MOV.U32 R3, RZ, RZ, R14 ;  /* 0x000000ffff037224 */ /* 0x000fce00078e000e */
[----:B------:R-:W-:Y:S05]  /*1f0b0*/  WARPSYNC.COLLECTIVE R15, `(.L_x_1651) ;  /* 0x000000000f087348 */ /* 0x000fea0003c00000 */
[----:B------:R0:W1:Y:S02]  /*1f0c0*/  SHFL.IDX P6, R14, R13, R12, R11 ;  /* 0x0000000c0d0e7389 */ /* 0x00006400000c000b */
[----:B01----:R-:W-:Y:S01]  /*1f0d0*/  ENDCOLLECTIVE ;  /* 0x000000000000791b */ /* 0x003fe20003800000 */
.L_x_1651:
[----:B------:R-:W-:Y:S02]  /*1f0e0*/  IMAD.MOV.U32 R13, RZ, RZ, R27 ;  /* 0x000000ffff0d7224 */ /* 0x000fe400078e001b */
[----:B------:R-:W-:-:S07]  /*1f0f0*/  IMAD.MOV.U32 R4, RZ, RZ, R14 ;  /* 0x000000ffff047224 */ /* 0x000fce00078e000e */
[----:B------:R-:W-:Y:S05]  /*1f100*/  WARPSYNC.COLLECTIVE R15, `(.L_x_1652) ;  /* 0x000000000f087348 */ /* 0x000fea0003c00000 */
[----:B------:R0:W1:Y:S02]  /*1f110*/  SHFL.IDX P6, R14, R13, R12, R11 ;  /* 0x0000000c0d0e7389 */ /* 0x00006400000c000b */
[----:B01----:R-:W-:Y:S01]  /*1f120*/  ENDCOLLECTIVE ;  /* 0x000000000000791b */ /* 0x003fe20003800000 */
.L_x_1652:
[----:B------:R-:W-:Y:S02]  /*1f130*/  IMAD.MOV.U32 R12, RZ, RZ, R3 ;  /* 0x000000ffff0c7224 */ /* 0x000fe400078e0003 */
[----:B------:R-:W-:Y:S01]  /*1f140*/  IMAD.MOV.U32 R13, RZ, RZ, R0 ;  /* 0x000000ffff0d7224 */ /* 0x000fe200078e0000 */
[----:B------:R-:W-:Y:S06]  /*1f150*/  BRA `(.L_x_1653) ;  /* 0xfffffe9000ec7947 */ /* 0x000fec000383ffff */
.L_x_1404:
[----:B0-----:R0:W1:Y:S02]  /*1f160*/  SYNCS.PHASECHK.TRANS64.TRYWAIT P1, [R2+URZ+0x38800], R13 ;  /* 0x0388000d020075a7 */ /* 0x001064000802017f */
[----:B-1----:R-:W-:Y:S05]  /*1f170*/  @!P1 NANOSLEEP.SYNCS 0x989680 ;  /* 0x009896800000995d */ /* 0x002fea0003900000 */
[----:B------:R-:W1:Y:S02]  /*1f180*/  @!P1 SYNCS.PHASECHK.TRANS64 P1, [R2+URZ+0x38800], R13 ;  /* 0x0388000d020095a7 */ /* 0x000e64000802007f */
[----:B-1----:R-:W-:Y:S05]  /*1f190*/  @!P1 BRA `(.L_x_1404) ;  /* 0xfffffffc00f09947 */ /* 0x002fea000383ffff */
[----:B------:R-:W-:Y:S05]  /*1f1a0*/  BRA `(.L_x_1654) ;  /* 0xfffffe9400c07947 */ /* 0x000fea000383ffff */
.L_x_1410:
[----:B0-----:R0:W2:Y:S02]  /*1f1b0*/  SYNCS.PHASECHK.TRANS64.TRYWAIT P1, [R20+URZ+0x38830], R15 ;  /* 0x0388300f140075a7 */ /* 0x0010a4000802017f */
[----:B--2---:R-:W-:Y:S05]  /*1f1c0*/  @!P1 NANOSLEEP.SYNCS 0x989680 ;  /* 0x009896800000995d */ /* 0x004fea0003900000 */
[----:B------:R-:W2:Y:S02]  /*1f1d0*/  @!P1 SYNCS.PHASECHK.TRANS64 P1, [R20+URZ+0x38830], R15 ;  /* 0x0388300f140095a7 */ /* 0x000ea4000802007f */
[----:B--2---:R-:W-:Y:S05]  /*1f1e0*/  @!P1 BRA `(.L_x_1410) ;  /* 0xfffffffc00f09947 */ /* 0x004fea000383ffff */
[----:B------:R-:W-:Y:S05]  /*1f1f0*/  BRA `(.L_x_1409) ;  /* 0xfffffea000e87947 */ /* 0x000fea000383ffff */
.L_x_1412:
[----:B--2---:R2:W3:Y:S02]  /*1f200*/  SYNCS.PHASECHK.TRANS64.TRYWAIT P1, [R2+URZ+0x38810], R11 ;  /* 0x0388100b020075a7 */ /* 0x0044e4000802017f */
[----:B---3--:R-:W-:Y:S05]  /*1f210*/  @!P1 NANOSLEEP.SYNCS 0x989680 ;  /* 0x009896800000995d */ /* 0x008fea0003900000 */
[----:B------:R-:W3:Y:S02]  /*1f220*/  @!P1 SYNCS.PHASECHK.TRANS64 P1, [R2+URZ+0x38810], R11 ;  /* 0x0388100b020095a7 */ /* 0x000ee4000802007f */
[----:B---3--:R-:W-:Y:S05]  /*1f230*/  @!P1 BRA `(.L_x_1412) ;  /* 0xfffffffc00f09947 */ /* 0x008fea000383ffff */
[----:B------:R-:W-:Y:S05]  /*1f240*/  BRA `(.L_x_1655) ;  /* 0xfffffea400987947 */ /* 0x000fea000383ffff */
.L_x_1417:
[----:B--2---:R2:W4:Y:S02]  /*1f250*/  SYNCS.PHASECHK.TRANS64.TRYWAIT P1, [R20+URZ+0x38850], R15 ;  /* 0x0388500f140075a7 */ /* 0x004524000802017f */
[----:B----4-:R-:W-:Y:S05]  /*1f260*/  @!P1 NANOSLEEP.SYNCS 0x989680 ;  /* 0x009896800000995d */ /* 0x010fea0003900000 */
[----:B------:R-:W4:Y:S02]  /*1f270*/  @!P1 SYNCS.PHASECHK.TRANS64 P1, [R20+URZ+0x38850], R15 ;  /* 0x0388500f140095a7 */ /* 0x000f24000802007f */
[----:B----4-:R-:W-:Y:S05]  /*1f280*/  @!P1 BRA `(.L_x_1417) ;  /* 0xfffffffc00f09947 */ /* 0x010fea000383ffff */
[----:B------:R-:W-:Y:S05]  /*1f290*/  BRA `(.L_x_1416) ;  /* 0xfffffea400c87947 */ /* 0x000fea000383ffff */
.L_x_1424:
[----:B-1----:R1:W2:Y:S02]  /*1f2a0*/  SYNCS.PHASECHK.TRANS64.TRYWAIT P3, [R196+URZ+0x38830], R11 ;  /* 0x0388300bc40075a7 */ /* 0x0022a4000806017f */
[----:B--2---:R-:W-:Y:S05]  /*1f2b0*/  @!P3 NANOSLEEP.SYNCS 0x989680 ;  /* 0x009896800000b95d */ /* 0x004fea0003900000 */
[----:B------:R-:W2:Y:S02]  /*1f2c0*/  @!P3 SYNCS.PHASECHK.TRANS64 P3, [R196+URZ+0x38830], R11 ;  /* 0x0388300bc400b5a7 */ /* 0x000ea4000806007f */
[----:B--2---:R-:W-:Y:S05]  /*1f2d0*/  @!P3 BRA `(.L_x_1424) ;  /* 0xfffffffc00f0b947 */ /* 0x004fea000383ffff */
[----:B------:R-:W-:Y:S05]  /*1f2e0*/  BRA `(.L_x_1423) ;  /* 0xfffffed0006c7947 */ /* 0x000fea000383ffff */
.L_x_1429:
[----:B---3--:R3:W4:Y:S02]  /*1f2f0*/  SYNCS.PHASECHK.TRANS64.TRYWAIT P3, [R196+URZ+0x38850], R11 ;  /* 0x0388500bc40075a7 */ /* 0x008724000806017f */
[----:B----4-:R-:W-:Y:S05]  /*1f300*/  @!P3 NANOSLEEP.SYNCS 0x989680 ;  /* 0x009896800000b95d */ /* 0x010fea0003900000 */
[----:B------:R-:W4:Y:S02]  /*1f310*/  @!P3 SYNCS.PHASECHK.TRANS64 P3, [R196+URZ+0x38850], R11 ;  /* 0x0388500bc400b5a7 */ /* 0x000f24000806007f */
[----:B----4-:R-:W-:Y:S05]  /*1f320*/  @!P3 BRA `(.L_x_1429) ;  /* 0xfffffffc00f0b947 */ /* 0x010fea000383ffff */
[----:B------:R-:W-:Y:S05]  /*1f330*/  BRA `(.L_x_1428) ;  /* 0xfffffed400087947 */ /* 0x000fea000383ffff */
.L_x_1462:
[----:B------:R-:W0:Y:S01]  /*1f340*/  S2R R3, SR_TID.X ;  /* 0x0000000000037919 */ /* 0x000e220000002100 */
[----:B------:R-:W-:Y:S01]  /*1f350*/  BSSY B1, `(.L_x_1656) ;  /* 0x000000a000017945 */ /* 0x000fe20003800000 */
[----:B---3--:R-:W-:Y:S02]  /*1f360*/  IMAD.MOV.U32 R12, RZ, RZ, RZ ;  /* 0x000000ffff0c7224 */ /* 0x008fe400078e00ff */
[----:B------:R-:W-:Y:S02]  /*1f370*/  IMAD.MOV.U32 R11, RZ, RZ, 0x1f ;  /* 0x0000001fff0b7424 */ /* 0x000fe400078e00ff */
[----:B------:R-:W-:Y:S01]  /*1f380*/  IMAD.MOV.U32 R15, RZ, RZ, -0x1 ;  /* 0xffffffffff0f7424 */ /* 0x000fe200078e00ff */
[----:B0-----:R-:W-:-:S04]  /*1f390*/  SHF.R.U32.HI R3, RZ, 0x5, R3 ;  /* 0x00000005ff037819 */ /* 0x001fc80000011603 */
[----:B------:R-:W-:-:S05]  /*1f3a0*/  LOP3.LUT R3, R3, 0x3, RZ, 0xc0, !PT ;  /* 0x0000000303037812 */ /* 0x000fca00078ec0ff */
[----:B------:R-:W-:-:S07]  /*1f3b0*/  IMAD.MOV.U32 R13, RZ, RZ, R3 ;  /* 0x000000ffff0d7224 */ /* 0x000fce00078e0003 */
[----:B------:R-:W-:Y:S05]  /*1f3c0*/  WARPSYNC.COLLECTIVE R15, `(.L_x_1657) ;  /* 0x000000000f087348 */ /* 0x000fea0003c00000 */
[----:B------:R0:W1:Y:S02]  /*1f3d0*/  SHFL.IDX P6, R14, R13, R12, R11 ;  /* 0x0000000c0d0e7389 */ /* 0x00006400000c000b */
[----:B01----:R-:W-:Y:S01]  /*1f3e0*/  ENDCOLLECTIVE ;  /* 0x000000000000791b */ /* 0x003fe20003800000 */
.L_x_1657:
[----:B------:R-:W-:Y:S05]  /*1f3f0*/  BSYNC B1 ;  /* 0x0000000000017941 */ /* 0x000fea0003800000 */
.L_x_1656:
[----:B------:R-:W-:Y:S05]  /*1f400*/  BRA `(.L_x_1658) ;  /* 0xffffff6c00a47947 */ /* 0x000fea000383ffff */
.L_x_1464:
[----:B------:R-:W-:Y:S01]  /*1f410*/  BSSY B1, `(.L_x_1659) ;  /* 0x0000006000017945 */ /* 0x000fe20003800000 */
[----:B------:R-:W-:-:S07]  /*1f420*/  IMAD.MOV.U32 R15, RZ, RZ, -0x1 ;  /* 0xffffffffff0f7424 */ /* 0x000fce00078e00ff */
[----:B0-----:R-:W-:Y:S05]  /*1f430*/  WARPSYNC.COLLECTIVE R15, `(.L_x_1660) ;  /* 0x000000000f0c7348 */ /* 0x001fea0003c00000 */
[----:B------:R-:W-:Y:S02]  /*1f440*/  ELECT P6, UR62, PT ;  /* 0x00000000003e782f */ /* 0x000fe400038c0000 */
[----:B------:R-:W-:Y:S01]  /*1f450*/  MOV R14, UR62 ;  /* 0x0000003e000e7c02 */ /* 0x000fe20008000f00 */
[----:B0-----:R-:W-:Y:S10]  /*1f460*/  ENDCOLLECTIVE ;  /* 0x000000000000791b */ /* 0x001ff40003800000 */
.L_x_1660:
[----:B------:R-:W-:Y:S05]  /*1f470*/  BSYNC B1 ;  /* 0x0000000000017941 */ /* 0x000fea0003800000 */
.L_x_1659:
[----:B------:R-:W-:Y:S05]  /*1f480*/  BRA `(.L_x_1463) ;  /* 0xffffff6c009c7947 */ /* 0x000fea000383ffff */
.L_x_1466:
[----:B0-----:R0:W1:Y:S02]  /*1f490*/  SYNCS.PHASECHK.TRANS64.TRYWAIT P0, [R18+URZ+0x38820], R3 ;  /* 0x03882003120075a7 */ /* 0x001064000800017f */
[----:B-1----:R-:W-:Y:S05]  /*1f4a0*/  @!P0 NANOSLEEP.SYNCS 0x989680 ;  /* 0x009896800000895d */ /* 0x002fea0003900000 */
[----:B------:R-:W1:Y:S02]  /*1f4b0*/  @!P0 SYNCS.PHASECHK.TRANS64 P0, [R18+URZ+0x38820], R3 ;  /* 0x03882003120085a7 */ /* 0x000e64000800007f */
[----:B-1----:R-:W-:Y:S05]  /*1f4c0*/  @!P0 BRA `(.L_x_1466) ;  /* 0xfffffffc00f08947 */ /* 0x002fea000383ffff */
[----:B------:R-:W-:Y:S05]  /*1f4d0*/  BRA `(.L_x_1661) ;  /* 0xffffff6c00ac7947 */ /* 0x000fea000383ffff */
.L_x_1470:
[----:B-1----:R1:W2:Y:S02]  /*1f4e0*/  SYNCS.PHASECHK.TRANS64.TRYWAIT P0, [R4+URZ+0x388a0], R8 ;  /* 0x0388a008040075a7 */ /* 0x0022a4000800017f */
[----:B--2---:R-:W-:Y:S05]  /*1f4f0*/  @!P0 NANOSLEEP.SYNCS 0x989680 ;  /* 0x009896800000895d */ /* 0x004fea0003900000 */
[----:B------:R-:W2:Y:S02]  /*1f500*/  @!P0 SYNCS.PHASECHK.TRANS64 P0, [R4+URZ+0x388a0], R8 ;  /* 0x0388a008040085a7 */ /* 0x000ea4000800007f */
[----:B--2---:R-:W-:Y:S05]  /*1f510*/  @!P0 BRA `(.L_x_1470) ;  /* 0xfffffffc00f08947 */ /* 0x004fea000383ffff */
[----:B------:R-:W-:Y:S05]  /*1f520*/  BRA `(.L_x_1662) ;  /* 0xffffff6c00cc7947 */ /* 0x000fea000383ffff */
.L_x_1475:
[----:B0-----:R0:W2:Y:S02]  /*1f530*/  SYNCS.PHASECHK.TRANS64.TRYWAIT P0, [R4+URZ+0x388c0], R8 ;  /* 0x0388c008040075a7 */ /* 0x0010a4000800017f */
[----:B--2---:R-:W-:Y:S05]  /*1f540*/  @!P0 NANOSLEEP.SYNCS 0x989680 ;  /* 0x009896800000895d */ /* 0x004fea0003900000 */
[----:B------:R-:W2:Y:S02]  /*1f550*/  @!P0 SYNCS.PHASECHK.TRANS64 P0, [R4+URZ+0x388c0], R8 ;  /* 0x0388c008040085a7 */ /* 0x000ea4000800007f */
[----:B--2---:R-:W-:Y:S05]  /*1f560*/  @!P0 BRA `(.L_x_1475) ;  /* 0xfffffffc00f08947 */ /* 0x004fea000383ffff */
[----:B------:R-:W-:Y:S05]  /*1f570*/  BRA `(.L_x_1663) ;  /* 0xffffff70004c7947 */ /* 0x000fea000383ffff */
.L_x_1489:
[----:B0-----:R0:W1:Y:S02]  /*1f580*/  SYNCS.PHASECHK.TRANS64.TRYWAIT P2, [R4+URZ+0x388a0], R5 ;  /* 0x0388a005040075a7 */ /* 0x001064000804017f */
[----:B-1----:R-:W-:Y:S05]  /*1f590*/  @!P2 NANOSLEEP.SYNCS 0x989680 ;  /* 0x009896800000a95d */ /* 0x002fea0003900000 */
[----:B------:R-:W1:Y:S02]  /*1f5a0*/  @!P2 SYNCS.PHASECHK.TRANS64 P2, [R4+URZ+0x388a0], R5 ;  /* 0x0388a0050400a5a7 */ /* 0x000e64000804007f */
[----:B-1----:R-:W-:Y:S05]  /*1f5b0*/  @!P2 BRA `(.L_x_1489) ;  /* 0xfffffffc00f0a947 */ /* 0x002fea000383ffff */
[----:B------:R-:W-:Y:S05]  /*1f5c0*/  BRA `(.L_x_1664) ;  /* 0xffffff7800cc7947 */ /* 0x000fea000383ffff */
.L_x_1494:
[----:B-1----:R1:W2:Y:S02]  /*1f5d0*/  SYNCS.PHASECHK.TRANS64.TRYWAIT P2, [R4+URZ+0x388c0], R5 ;  /* 0x0388c005040075a7 */ /* 0x0022a4000804017f */
[----:B--2---:R-:W-:Y:S05]  /*1f5e0*/  @!P2 NANOSLEEP.SYNCS 0x989680 ;  /* 0x009896800000a95d */ /* 0x004fea0003900000 */
[----:B------:R-:W2:Y:S02]  /*1f5f0*/  @!P2 SYNCS.PHASECHK.TRANS64 P2, [R4+URZ+0x388c0], R5 ;  /* 0x0388c0050400a5a7 */ /* 0x000ea4000804007f */
[----:B--2---:R-:W-:Y:S05]  /*1f600*/  @!P2 BRA `(.L_x_1494) ;  /* 0xfffffffc00f0a947 */ /* 0x004fea000383ffff */
[----:B------:R-:W-:Y:S05]  /*1f610*/  BRA `(.L_x_1665) ;  /* 0xffffff7c00487947 */ /* 0x000fea000383ffff */
.L_x_1516:
        /* <DEDUP_REMOVED lines=11> */
.L_x_1667:
[----:B------:R-:W-:Y:S05]  /*1f6d0*/  BSYNC B0 ;  /* 0x0000000000007941 */ /* 0x000fea0003800000 */
.L_x_1666:
[----:B------:R-:W-:Y:S05]  /*1f6e0*/  BRA `(.L_x_1668) ;  /* 0xffffff8c00b87947 */ /* 0x000fea000383ffff */
.L_x_1518:
[----:B------:R-:W-:Y:S01]  /*1f6f0*/  BSSY B0, `(.L_x_1669) ;  /* 0x0000006000007945 */ /* 0x000fe20003800000 */
[----:B------:R-:W-:-:S07]  /*1f700*/  IMAD.MOV.U32 R15, RZ, RZ, -0x1 ;  /* 0xffffffffff0f7424 */ /* 0x000fce00078e00ff */
[----:B0-----:R-:W-:Y:S05]  /*1f710*/  WARPSYNC.COLLECTIVE R15, `(.L_x_1670) ;  /* 0x000000000f0c7348 */ /* 0x001fea0003c00000 */
[----:B------:R-:W-:Y:S02]  /*1f720*/  ELECT P6, UR62, PT ;  /* 0x00000000003e782f */ /* 0x000fe400038c0000 */
[----:B------:R-:W-:Y:S01]  /*1f730*/  MOV R14, UR62 ;  /* 0x0000003e000e7c02 */ /* 0x000fe20008000f00 */
[----:B0-----:R-:W-:Y:S10]  /*1f740*/  ENDCOLLECTIVE ;  /* 0x000000000000791b */ /* 0x001ff40003800000 */
.L_x_1670:
[----:B------:R-:W-:Y:S05]  /*1f750*/  BSYNC B0 ;  /* 0x0000000000007941 */ /* 0x000fea0003800000 */
.L_x_1669:
[----:B------:R-:W-:Y:S05]  /*1f760*/  BRA `(.L_x_1671) ;  /* 0xffffff8c00c47947 */ /* 0x000fea000383ffff */
.L_x_1520:
[----:B0-----:R0:W1:Y:S02]  /*1f770*/  SYNCS.PHASECHK.TRANS64.TRYWAIT P0, [R0+URZ+0x38840], R2 ;  /* 0x03884002000075a7 */ /* 0x001064000800017f */
[----:B-1----:R-:W-:Y:S05]  /*1f780*/  @!P0 NANOSLEEP.SYNCS 0x989680 ;  /* 0x009896800000895d */ /* 0x002fea0003900000 */
[----:B------:R-:W1:Y:S02]  /*1f790*/  @!P0 SYNCS.PHASECHK.TRANS64 P0, [R0+URZ+0x38840], R2 ;  /* 0x03884002000085a7 */ /* 0x000e64000800007f */
[----:B-1----:R-:W-:Y:S05]  /*1f7a0*/  @!P0 BRA `(.L_x_1520) ;  /* 0xfffffffc00f08947 */ /* 0x002fea000383ffff */
[----:B------:R-:W-:Y:S05]  /*1f7b0*/  BRA `(.L_x_1672) ;  /* 0xffffff9000247947 */ /* 0x000fea000383ffff */
.L_x_1524:
        /* <DEDUP_REMOVED lines=9> */
.L_x_1673:
[----:B------:R-:W-:Y:S02]  /*1f850*/  IMAD.MOV.U32 R13, RZ, RZ, R3 ;  /* 0x000000ffff0d7224 */ /* 0x000fe400078e0003 */
[----:B------:R-:W-:Y:S01]  /*1f860*/  IMAD.MOV.U32 R4, RZ, RZ, R14 ;  /* 0x000000ffff047224 */ /* 0x000fe200078e000e */
[----:B------:R-:W-:-:S07]  /*1f870*/  LOP3.LUT R6, R6, 0x7f, RZ, 0xc0, !PT ;  /* 0x0000007f06067812 */ /* 0x000fce00078ec0ff */
[----:B------:R-:W-:Y:S05]  /*1f880*/  WARPSYNC.COLLECTIVE R15, `(.L_x_1674) ;  /* 0x000000000f087348 */ /* 0x000fea0003c00000 */
[----:B------:R0:W1:Y:S02]  /*1f890*/  SHFL.IDX P6, R14, R13, R12, R11 ;  /* 0x0000000c0d0e7389 */ /* 0x00006400000c000b */
[----:B01----:R-:W-:Y:S01]  /*1f8a0*/  ENDCOLLECTIVE ;  /* 0x000000000000791b */ /* 0x003fe20003800000 */
.L_x_1674:
        /* <DEDUP_REMOVED lines=9> */
.L_x_1675:
[----:B------:R-:W-:Y:S02]  /*1f940*/  IMAD.MOV.U32 R13, RZ, RZ, R3 ;  /* 0x000000ffff0d7224 */ /* 0x000fe400078e0003 */
[----:B------:R-:W-:-:S07]  /*1f950*/  IMAD.MOV.U32 R6, RZ, RZ, R14 ;  /* 0x000000ffff067224 */ /* 0x000fce00078e000e */
[----:B------:R-:W-:Y:S05]  /*1f960*/  WARPSYNC.COLLECTIVE R15, `(.L_x_1676) ;  /* 0x000000000f087348 */ /* 0x000fea0003c00000 */
[----:B------:R0:W1:Y:S02]  /*1f970*/  SHFL.IDX P6, R14, R13, R12, R11 ;  /* 0x0000000c0d0e7389 */ /* 0x00006400000c000b */
[----:B01----:R-:W-:Y:S01]  /*1f980*/  ENDCOLLECTIVE ;  /* 0x000000000000791b */ /* 0x003fe20003800000 */
.L_x_1676:
        /* <DEDUP_REMOVED lines=22> */
.L_x_1677:
        /* <DEDUP_REMOVED lines=10> */
.L_x_1678:
        /* <DEDUP_REMOVED lines=11> */
.L_x_1679:
        /* <DEDUP_REMOVED lines=14> */
.L_x_1680:
[----:B------:R-:W-:Y:S01]  /*1fd20*/  IMAD.MOV.U32 R3, RZ, RZ, R14 ;  /* 0x000000ffff037224 */ /* 0x000fe200078e000e */
[----:B------:R-:W-:Y:S06]  /*1fd30*/  BRA `(.L_x_1681) ;  /* 0xffffff9400647947 */ /* 0x000fec000383ffff */
.L_x_1528:
[----:B------:R-:W2:Y:S04]  /*1fd40*/  LDL.LU R13, [R1+0x4c] ;  /* 0x00004c00010d7983 */ /* 0x000ea80000300800 */
[----:B------:R-:W3:Y:S04]  /*1fd50*/  LDL.LU R12, [R1+0x4] ;  /* 0x00000400010c7983 */ /* 0x000ee80000300800 */
[----:B------:R-:W4:Y:S04]  /*1fd60*/  LDL.LU R11, [R1+0x50] ;  /* 0x00005000010b7983 */ /* 0x000f280000300800 */
[----:B------:R-:W5:Y:S04]  /*1fd70*/  LDL.LU R9, [R1+0x64] ;  /* 0x0000640001097983 */ /* 0x000f680000300800 */
[----:B------:R-:W5:Y:S01]  /*1fd80*/  LDL.LU R8, [R1+0x14] ;  /* 0x0000140001087983 */ /* 0x000f620000300800 */
[----:B------:R-:W-:Y:S01]  /*1fd90*/  BSSY B0, `(.L_x_1682) ;  /* 0x0000017000007945 */ /* 0x000fe20003800000 */
[----:B------:R-:W-:-:S02]  /*1fda0*/  IMAD.MOV.U32 R15, RZ, RZ, -0x1 ;  /* 0xffffffffff0f7424 */ /* 0x000fc400078e00ff */
[----:B--2---:R-:W-:Y:S02]  /*1fdb0*/  IMAD R7, R13, R7, RZ ;  /* 0x000000070d077224 */ /* 0x004fe400078e02ff */
[----:B------:R-:W-:-:S03]  /*1fdc0*/  IMAD.MOV.U32 R13, RZ, RZ, R4 ;  /* 0x000000ffff0d7224 */ /* 0x000fc600078e0004 */
[-C--:B---3--:R-:W-:Y:S01]  /*1fdd0*/  ISETP.GE.AND P2, PT, R12, R7.reuse, PT ;  /* 0x000000070c00720c */ /* 0x088fe20003f46270 */
[----:B------:R-:W-:Y:S01]  /*1fde0*/  IMAD.MOV.U32 R12, RZ, RZ, RZ ;  /* 0x000000ffff0c7224 */ /* 0x000fe200078e00ff */
[-C--:B----4-:R-:W-:Y:S01]  /*1fdf0*/  ISETP.GE.AND P3, PT, R11, R7.reuse, PT ;  /* 0x000000070b00720c */ /* 0x090fe20003f66270 */
[----:B------:R-:W-:Y:S01]  /*1fe00*/  IMAD.MOV.U32 R11, RZ, RZ, 0x181f ;  /* 0x0000181fff0b7424 */ /* 0x000fe200078e00ff */
[----:B-----5:R-:W-:Y:S02]  /*1fe10*/  ISETP.GE.AND P4, PT, R9, R7, PT ;  /* 0x000000070900720c */ /* 0x020fe40003f86270 */
[----:B------:R-:W-:-:S07]  /*1fe20*/  LOP3.LUT R8, R8, 0xffffffdf, RZ, 0xc0, !PT ;  /* 0xffffffdf08087812 */ /* 0x000fce00078ec0ff */
        /* <DEDUP_REMOVED lines=8> */
[----:B------:R-:W-:-:S05]  /*1feb0*/  @P6 LOP3.LUT R8, R8, 0x10, RZ, 0xfc, !PT ;  /* 0x0000001008086812 */ /* 0x000fca00078efcff */
[----:B------:R0:W-:Y:S02]  /*1fec0*/  STL [R1+0x14], R8 ;  /* 0x0000140801007387 */ /* 0x0001e40000100800 */
[----:B0-----:R-:W-:Y:S05]  /*1fed0*/  WARPSYNC.COLLECTIVE R15, `(.L_x_1683) ;  /* 0x000000000f087348 */ /* 0x001fea0003c00000 */
[----:B------:R1:W2:Y:S02]  /*1fee0*/  SHFL.IDX P6, R14, R13, R12, R11 ;  /* 0x0000000c0d0e7389 */ /* 0x0002a400000c000b */
[----:B012---:R-:W-:Y:S01]  /*1fef0*/  ENDCOLLECTIVE ;  /* 0x000000000000791b */ /* 0x007fe20003800000 */
.L_x_1683:
[----:B------:R-:W-:Y:S05]  /*1ff00*/  BSYNC B0 ;  /* 0x0000000000007941 */ /* 0x000fea0003800000 */
.L_x_1682:
[----:B------:R0:W-:Y:S04]  /*1ff10*/  STL [R1+0x88], R16 ;  /* 0x0000881001007387 */ /* 0x0001e80000100800 */
[----:B0-----:R0:W5:Y:S04]  /*1ff20*/  LDL.LU R16, [R1+0x14] ;  /* 0x0000140001107983 */ /* 0x0011680000300800 */
[----:B------:R1:W-:Y:S04]  /*1ff30*/  STL [R1+0x84], R7 ;  /* 0x0000840701007387 */ /* 0x0003e80000100800 */
[----:B-1----:R0:W5:Y:S01]  /*1ff40*/  LDL R7, [R1+0x18] ;  /* 0x0000180001077983 */ /* 0x0021620000100800 */
[----:B------:R-:W-:-:S02]  /*1ff50*/  IMAD.MOV.U32 R13, RZ, RZ, R0 ;  /* 0x000000ffff0d7224 */ /* 0x000fc400078e0000 */
[----:B------:R-:W-:Y:S02]  /*1ff60*/  IMAD.MOV.U32 R12, RZ, RZ, RZ ;  /* 0x000000ffff0c7224 */ /* 0x000fe400078e00ff */
[----:B------:R-:W-:Y:S02]  /*1ff70*/  IMAD.MOV.U32 R11, RZ, RZ, 0x181f ;  /* 0x0000181fff0b7424 */ /* 0x000fe400078e00ff */
[----:B------:R-:W-:Y:S02]  /*1ff80*/  IMAD.MOV.U32 R15, RZ, RZ, -0x1 ;  /* 0xffffffffff0f7424 */ /* 0x000fe400078e00ff */
[----:B0-----:R-:W-:-:S07]  /*1ff90*/  IMAD.MOV.U32 R8, RZ, RZ, R14 ;  /* 0x000000ffff087224 */ /* 0x001fce00078e000e */
[----:B-----5:R-:W-:Y:S05]  /*1ffa0*/  WARPSYNC.COLLECTIVE R15, `(.L_x_1684) ;  /* 0x000000000f087348 */ /* 0x020fea0003c00000 */
[----:B------:R0:W1:Y:S02]  /*1ffb0*/  SHFL.IDX P6, R14, R13, R12, R11 ;  /* 0x0000000c0d0e7389 */ /* 0x00006400000c000b */
[----:B01---5:R-:W-:Y:S01]  /*1ffc0*/  ENDCOLLECTIVE ;  /* 0x000000000000791b */ /* 0x023fe20003800000 */
.L_x_1684:
[----:B------:R-:W-:Y:S02]  /*1ffd0*/  IMAD.MOV.U32 R13, RZ, RZ, R4 ;  /* 0x000000ffff0d7224 */ /* 0x000fe400078e0004 */
[----:B------:R-:W-:Y:S02]  /*1ffe0*/  IMAD.MOV.U32 R12, RZ, RZ, 0x1 ;  /* 0x00000001ff0c7424 */ /* 0x000fe400078e00ff */
[----:B------:R-:W-:-:S05]  /*1fff0*/  IMAD.MOV.U32 R2, RZ, RZ, R14 ;  /* 0x000000ffff027224 */ /* 0x000fca00078e000e */
[----:B------:R-:W-:-:S05]  /*20000*/  @!P2 LEA R3, P6, R10, R2, 0x1 ;  /* 0x000000020a03a211 */ /* 0x000fca00078c08ff */
[----:B------:R-:W-:-:S05]  /*20010*/  @!P2 IMAD.X R2, RZ, RZ, R8, P6 ;  /* 0x000000ffff02a224 */ /* 0x000fca00030e0608 */
[----:B------:R-:W-:-:S04]  /*20020*/  @!P2 LOP3.LUT R3, R3, R2, RZ, 0x3c, !PT ;  /* 0x000000020303a212 */ /* 0x000fc800078e3cff */
[----:B------:R-:W-:-:S04]  /*20030*/  @!P2 LOP3.LUT R2, R3, R2, RZ, 0x3c, !PT ;  /* 0x000000020302a212 */ /* 0x000fc800078e3cff */
[----:B------:R-:W-:Y:S02]  /*20040*/  @!P2 LOP3.LUT R3, R3, R2, RZ, 0x3c, !PT ;  /* 0x000000020303a212 */ /* 0x000fe400078e3cff */
[----:B------:R-:W-:-:S04]  /*20050*/  LOP3.LUT R16, R16, 0xffff7fff, RZ, 0xc0, !PT ;  /* 0xffff7fff10107812 */ /* 0x000fc800078ec0ff */
[----:B------:R-:W-:-:S04]  /*20060*/  @P0 LOP3.LUT R16, R16, 0x8000, RZ, 0xfc, !PT ;  /* 0x0000800010100812 */ /* 0x000fc800078efcff */
[C---:B------:R-:W-:Y:S02]  /*20070*/  LOP3.LUT P0, RZ, R16.reuse, 0x8, RZ, 0xc0, !PT ;  /* 0x0000000810ff7812 */ /* 0x040fe4000780c0ff */
[----:B------:R-:W-:-:S04]  /*20080*/  LOP3.LUT R16, R16, 0xffffbfff, RZ, 0xc0, !PT ;  /* 0xffffbfff10107812 */ /* 0x000fc800078ec0ff */
[----:B------:R-:W-:-:S04]  /*20090*/  @P1 LOP3.LUT R16, R16, 0x4000, RZ, 0xfc, !PT ;  /* 0x0000400010101812 */ /* 0x000fc800078efcff */
[C---:B------:R-:W-:Y:S02]  /*200a0*/  LOP3.LUT P1, RZ, R16.reuse, 0x4, RZ, 0xc0, !PT ;  /* 0x0000000410ff7812 */ /* 0x040fe4000782c0ff */
[----:B------:R-:W-:Y:S01]  /*200b0*/  LOP3.LUT R16, R16, 0xffffdfff, RZ, 0xc0, !PT ;  /* 0xffffdfff10107812 */ /* 0x000fe200078ec0ff */
[----:B------:R-:W-:Y:S01]  /*200c0*/  @!PT LDS RZ, [RZ] ;  /* 0x00000000fffff984 */ /* 0x000fe20000000800 */
[----:B------:R-:W-:Y:S01]  /*200d0*/  @!PT LDS RZ, [RZ] ;  /* 0x00000000fffff984 */ /* 0x000fe20000000800 */
[----:B------:R-:W-:Y:S01]  /*200e0*/  @!PT LDS RZ, [RZ] ;  /* 0x00000000fffff984 */ /* 0x000fe20000000800 */
[----:B------:R0:W-:Y:S03]  /*200f0*/  @!P2 LDGSTS.E.BYPASS.LTC128B.128 [R7+0x26400], desc[UR42][R2.64], !P0 ;  /* 0x264000000207afae */ /* 0x0001e6000c101d6a */
[----:B------:R-:W-:-:S04]  /*20100*/  @P3 LOP3.LUT R16, R16, 0x2000, RZ, 0xfc, !PT ;  /* 0x0000200010103812 */ /* 0x000fc800078efcff */
[C---:B------:R-:W-:Y:S02]  /*20110*/  LOP3.LUT P3, RZ, R16.reuse, 0x2, RZ, 0xc0, !PT ;  /* 0x0000000210ff7812 */ /* 0x040fe4000786c0ff */
[----:B------:R-:W-:Y:S01]  /*20120*/  LOP3.LUT R16, R16, 0xfffffbff, RZ, 0xc0, !PT ;  /* 0xfffffbff10107812 */ /* 0x000fe200078ec0ff */
[----:B------:R0:W-:Y:S03]  /*20130*/  @!P2 LDGSTS.E.BYPASS.LTC128B.128 [R7+0x28400], desc[UR42][R2.64+0x80], !P1 ;  /* 0x284000800207afae */ /* 0x0001e6000c901d6a */
[----:B------:R-:W-:-:S04]  /*20140*/  @P4 LOP3.LUT R16, R16, 0x400, RZ, 0xfc, !PT ;  /* 0x0000040010104812 */ /* 0x000fc800078efcff */
[C---:B------:R-:W-:Y:S02]  /*20150*/  LOP3.LUT P0, RZ, R16.reuse, 0x8000, RZ, 0xc0, !PT ;  /* 0x0000800010ff7812 */ /* 0x040fe4000780c0ff */
[C---:B------:R-:W-:Y:S01]  /*20160*/  LOP3.LUT P1, RZ, R16.reuse, 0x4000, RZ, 0xc0, !PT ;  /* 0x0000400010ff7812 */ /* 0x040fe2000782c0ff */
[----:B------:R0:W-:Y:S01]  /*20170*/  @!P2 LDGSTS.E.BYPASS.LTC128B.128 [R7+0x2a400], desc[UR42][R2.64+0x100], !P3 ;  /* 0x2a4001000207afae */ /* 0x0001e2000d901d6a */
[C---:B------:R-:W-:Y:S02]  /*20180*/  LOP3.LUT P6, RZ, R16.reuse, 0x20, RZ, 0xc0, !PT ;  /* 0x0000002010ff7812 */ /* 0x040fe400078cc0ff */
[C---:B------:R-:W-:Y:S01]  /*20190*/  LOP3.LUT P3, RZ, R16.reuse, 0x2000, RZ, 0xc0, !PT ;  /* 0x0000200010ff7812 */ /* 0x040fe2000786c0ff */
[----:B------:R0:W-:Y:S01]  /*201a0*/  @!P2 LDGSTS.E.BYPASS.LTC128B.128 [R7+0x2c400], desc[UR42][R2.64+0x180], !P5 ;  /* 0x2c4001800207afae */ /* 0x0001e2000e901d6a */
[C---:B------:R-:W-:Y:S02]  /*201b0*/  LOP3.LUT P4, RZ, R16.reuse, 0x10, RZ, 0xc0, !PT ;  /* 0x0000001010ff7812 */ /* 0x040fe4000788c0ff */
[----:B------:R-:W-:-:S03]  /*201c0*/  LOP3.LUT R16, R16, 0xfffff7ff, RZ, 0xc0, !PT ;  /* 0xfffff7ff10107812 */ /* 0x000fc600078ec0ff */
[----:B------:R0:W-:Y:S01]  /*201d0*/  @!P2 LDGSTS.E.BYPASS.LTC128B.128 [R7+0x2e400], desc[UR42][R2.64+0x200], !P0 ;  /* 0x2e4002000207afae */ /* 0x0001e2000c101d6a */
[----:B------:R-:W-:-:S03]  /*201e0*/  @P5 LOP3.LUT R16, R16, 0x800, RZ, 0xfc, !PT ;  /* 0x0000080010105812 */ /* 0x000fc600078efcff */
[----:B------:R0:W-:Y:S01]  /*201f0*/  @!P2 LDGSTS.E.BYPASS.LTC128B.128 [R7+0x30400], desc[UR42][R2.64+0x280], !P1 ;  /* 0x304002800207afae */ /* 0x0001e2000c901d6a */
[C---:B------:R-:W-:Y:S02]  /*20200*/  LOP3.LUT P5, RZ, R16.reuse, 0x4, RZ, 0xc0, !PT ;  /* 0x0000000410ff7812 */ /* 0x040fe400078ac0ff */
[----:B------:R-:W-:Y:S01]  /*20210*/  @!P3 LOP3.LUT R8, R5, 0x40, RZ, 0xc0, !PT ;  /* 0x000000400508b812 */ /* 0x000fe200078ec0ff */
[----:B------:R0:W-:Y:S01]  /*20220*/  @!P2 LDGSTS.E.BYPASS.LTC128B.128 [R7+0x32400], desc[UR42][R2.64+0x300], P6 ;  /* 0x324003000207afae */ /* 0x0001e2000b101d6a */
[----:B------:R-:W-:Y:S02]  /*20230*/  LOP3.LUT R16, R16, 0xffffefff, RZ, 0xc0, !PT ;  /* 0xffffefff10107812 */ /* 0x000fe400078ec0ff */
[----:B------:R-:W-:-:S07]  /*20240*/  @!P3 SHF.R.U32.HI R8, RZ, 0x2, R8 ;  /* 0x00000002ff08b819 */ /* 0x000fce0000011608 */
[----:B0-----:R-:W-:Y:S05]  /*20250*/  WARPSYNC.COLLECTIVE R15, `(.L_x_1685) ;  /* 0x000000000f087348 */ /* 0x001fea0003c00000 */
[----:B------:R1:W2:Y:S02]  /*20260*/  SHFL.IDX P6, R14, R13, R12, R11 ;  /* 0x0000000c0d0e7389 */ /* 0x0002a400000c000b */
[----:B012---:R-:W-:Y:S01]  /*20270*/  ENDCOLLECTIVE ;  /* 0x000000000000791b */ /* 0x007fe20003800000 */
.L_x_1685:
[----:B------:R-:W-:Y:S01]  /*20280*/  @!PT LDS RZ, [RZ] ;  /* 0x00000000fffff984 */ /* 0x000fe20000000800 */
[----:B------:R-:W-:Y:S01]  /*20290*/  @!PT LDS RZ, [RZ] ;  /* 0x00000000fffff984 */ /* 0x000fe20000000800 */
[----:B------:R-:W-:Y:S01]  /*202a0*/  @!PT LDS RZ, [RZ] ;  /* 0x00000000fffff984 */ /* 0x000fe20000000800 */
[----:B------:R0:W-:Y:S01]  /*202b0*/  @!P2 LDGSTS.E.BYPASS.LTC128B.128 [R7+0x34400], desc[UR42][R2.64+0x380], P4 ;  /* 0x344003800207afae */ /* 0x0001e2000a101d6a */
[----:B------:R-:W-:Y:S02]  /*202c0*/  @!P3 ISETP.NE.U32.AND P2, PT, R8, RZ, PT ;  /* 0x000000ff0800b20c */ /* 0x000fe40003f45070 */
[----:B------:R-:W-:Y:S02]  /*202d0*/  @P5 LOP3.LUT R16, R16, 0x1000, RZ, 0xfc, !PT ;  /* 0x0000100010105812 */ /* 0x000fe400078efcff */
[----:B------:R-:W-:Y:S02]  /*202e0*/  @!P3 LOP3.LUT R8, R6, 0x80, RZ, 0xc0, !PT ;  /* 0x000000800608b812 */ /* 0x000fe400078ec0ff */
[C---:B------:R-:W-:Y:S02]  /*202f0*/  LOP3.LUT P5, RZ, R16.reuse, 0x8, RZ, 0xc0, !PT ;  /* 0x0000000810ff7812 */ /* 0x040fe400078ac0ff */
[----:B------:R-:W-:Y:S01]  /*20300*/  LOP3.LUT R16, R16, 0xffffffdf, RZ, 0xc0, !PT ;  /* 0xffffffdf10107812 */ /* 0x000fe200078ec0ff */
[----:B------:R-:W-:Y:S01]  /*20310*/  IMAD.MOV.U32 R13, RZ, RZ, R0 ;  /* 0x000000ffff0d7224 */ /* 0x000fe200078e0000 */
[----:B------:R-:W-:-:S03]  /*20320*/  @!P3 SHF.R.U32.HI R8, RZ, 0x3, R8 ;  /* 0x00000003ff08b819 */ /* 0x000fc60000011608 */
[----:B------:R-:W-:Y:S02]  /*20330*/  @P2 LOP3.LUT R16, R16, 0x20, RZ, 0xfc, !PT ;  /* 0x0000002010102812 */ /* 0x000fe400078efcff */
[----:B------:R-:W-:Y:S01]  /*20340*/  @!P3 ISETP.NE.U32.AND P4, PT, R8, RZ, PT ;  /* 0x000000ff0800b20c */ /* 0x000fe20003f85070 */
[----:B0-----:R-:W-:-:S12]  /*20350*/  IMAD.MOV.U32 R9, RZ, RZ, R14 ;  /* 0x000000ffff097224 */ /* 0x001fd800078e000e */
[----:B------:R-:W-:Y:S05]  /*20360*/  WARPSYNC.COLLECTIVE R15, `(.L_x_1686) ;  /* 0x000000000f087348 */ /* 0x000fea0003c00000 */
[----:B------:R0:W1:Y:S02]  /*20370*/  SHFL.IDX P6, R14, R13, R12, R11 ;  /* 0x0000000c0d0e7389 */ /* 0x00006400000c000b */
[----:B01----:R-:W-:Y:S01]  /*20380*/  ENDCOLLECTIVE ;  /* 0x000000000000791b */ /* 0x003fe20003800000 */
.L_x_1686:
        /* <DEDUP_REMOVED lines=29> */
.L_x_1687:
        /* <DEDUP_REMOVED lines=8> */
[----:B------:R0:W-:Y:S01]  /*205e0*/  STL [R1+0x14], R16 ;  /* 0x0000141001007387 */ /* 0x0001e20000100800 */
[----:B------:R-:W-:-:S11]  /*205f0*/  IMAD.MOV.U32 R10, RZ, RZ, R14 ;  /* 0x000000ffff0a7224 */ /* 0x000fd600078e000e */
[----:B0-----:R-:W-:Y:S05]  /*20600*/  WARPSYNC.COLLECTIVE R15, `(.L_x_1688) ;  /* 0x000000000f087348 */ /* 0x001fea0003c00000 */
[----:B------:R1:W2:Y:S02]  /*20610*/  SHFL.IDX P6, R14, R13, R12, R11 ;  /* 0x0000000c0d0e7389 */ /* 0x0002a400000c000b */
[----:B012---:R-:W-:Y:S01]  /*20620*/  ENDCOLLECTIVE ;  /* 0x000000000000791b */ /* 0x007fe20003800000 */
.L_x_1688:
        /* <DEDUP_REMOVED lines=20> */
[----:B------:R-:W-:-:S03]  /*20770*/  LOP3.LUT P2, RZ, R16, 0x80, RZ, 0xc0, !PT ;  /* 0x0000008010ff7812 */ /* 0x000fc6000784c0ff */
[----:B------:R0:W5:Y:S10]  /*20780*/  LDL.LU R16, [R1+0x88] ;  /* 0x0000880001107983 */ /* 0x0001740000300800 */
        /* <DEDUP_REMOVED lines=13> */
.L_x_1689:
[----:B------:R-:W-:Y:S02]  /*20860*/  IMAD.MOV.U32 R13, RZ, RZ, R0 ;  /* 0x000000ffff0d7224 */ /* 0x000fe400078e0000 */
[----:B------:R-:W-:-:S07]  /*20870*/  IMAD.MOV.U32 R4, RZ, RZ, R14 ;  /* 0x000000ffff047224 */ /* 0x000fce00078e000e */
[----:B------:R-:W-:Y:S05]  /*20880*/  WARPSYNC.COLLECTIVE R15, `(.L_x_1690) ;  /* 0x000000000f087348 */ /* 0x000fea0003c00000 */
[----:B------:R0:W1:Y:S02]  /*20890*/  SHFL.IDX P6, R14, R13, R12, R11 ;  /* 0x0000000c0d0e7389 */ /* 0x00006400000c000b */
[----:B01----:R-:W-:Y:S01]  /*208a0*/  ENDCOLLECTIVE ;  /* 0x000000000000791b */ /* 0x003fe20003800000 */
.L_x_1690:
[----:B------:R-:W-:Y:S01]  /*208b0*/  IMAD.MOV.U32 R0, RZ, RZ, R14 ;  /* 0x000000ffff007224 */ /* 0x000fe200078e000e */
[----:B------:R-:W-:Y:S06]  /*208c0*/  BRA `(.L_x_1691) ;  /* 0xffffff9800347947 */ /* 0x000fec000383ffff */
.L_x_1533:
[----:B0-----:R0:W2:Y:S02]  /*208d0*/  SYNCS.PHASECHK.TRANS64.TRYWAIT P0, [R18+URZ+0x38820], R0 ;  /* 0x03882000120075a7 */ /* 0x0010a4000800017f */
[----:B--2---:R-:W-:Y:S05]  /*208e0*/  @!P0 NANOSLEEP.SYNCS 0x989680 ;  /* 0x009896800000895d */ /* 0x004fea0003900000 */
[----:B------:R-:W2:Y:S02]  /*208f0*/  @!P0 SYNCS.PHASECHK.TRANS64 P0, [R18+URZ+0x38820], R0 ;  /* 0x03882000120085a7 */ /* 0x000ea4000800007f */
[----:B--2---:R-:W-:Y:S05]  /*20900*/  @!P0 BRA `(.L_x_1533) ;  /* 0xfffffffc00f08947 */ /* 0x004fea000383ffff */
[----:B------:R-:W-:Y:S05]  /*20910*/  BRA `(.L_x_1692) ;  /* 0xffffff9800f07947 */ /* 0x000fea000383ffff */
.L_x_1537:
[----:B0-----:R0:W2:Y:S02]  /*20920*/  SYNCS.PHASECHK.TRANS64.TRYWAIT P0, [R0+URZ+0x38860], R2 ;  /* 0x03886002000075a7 */ /* 0x0010a4000800017f */
[----:B--2---:R-:W-:Y:S05]  /*20930*/  @!P0 NANOSLEEP.SYNCS 0x989680 ;  /* 0x009896800000895d */ /* 0x004fea0003900000 */
[----:B------:R-:W2:Y:S02]  /*20940*/  @!P0 SYNCS.PHASECHK.TRANS64 P0, [R0+URZ+0x38860], R2 ;  /* 0x03886002000085a7 */ /* 0x000ea4000800007f */
[----:B--2---:R-:W-:Y:S05]  /*20950*/  @!P0 BRA `(.L_x_1537) ;  /* 0xfffffffc00f08947 */ /* 0x004fea000383ffff */
[----:B------:R-:W-:Y:S05]  /*20960*/  BRA `(.L_x_1693) ;  /* 0xffffff9c00147947 */ /* 0x000fea000383ffff */
.L_x_1556:
[----:B-1----:R1:W2:Y:S02]  /*20970*/  SYNCS.PHASECHK.TRANS64.TRYWAIT P0, [R2+URZ+0x38840], R6 ;  /* 0x03884006020075a7 */ /* 0x0022a4000800017f */
[----:B--2---:R-:W-:Y:S05]  /*20980*/  @!P0 NANOSLEEP.SYNCS 0x989680 ;  /* 0x009896800000895d */ /* 0x004fea0003900000 */
[----:B------:R-:W2:Y:S02]  /*20990*/  @!P0 SYNCS.PHASECHK.TRANS64 P0, [R2+URZ+0x38840], R6 ;  /* 0x03884006020085a7 */ /* 0x000ea4000800007f */
[----:B--2---:R-:W-:Y:S05]  /*209a0*/  @!P0 BRA `(.L_x_1556) ;  /* 0xfffffffc00f08947 */ /* 0x004fea000383ffff */
[----:B------:R-:W-:Y:S05]  /*209b0*/  BRA `(.L_x_1694) ;  /* 0xffffffa800247947 */ /* 0x000fea000383ffff */
.L_x_1561:
[----:B0-----:R0:W2:Y:S02]  /*209c0*/  SYNCS.PHASECHK.TRANS64.TRYWAIT P0, [R2+URZ+0x38860], R6 ;  /* 0x03886006020075a7 */ /* 0x0010a4000800017f */
[----:B--2---:R-:W-:Y:S05]  /*209d0*/  @!P0 NANOSLEEP.SYNCS 0x989680 ;  /* 0x009896800000895d */ /* 0x004fea0003900000 */
[----:B------:R-:W2:Y:S02]  /*209e0*/  @!P0 SYNCS.PHASECHK.TRANS64 P0, [R2+URZ+0x38860], R6 ;  /* 0x03886006020085a7 */ /* 0x000ea4000800007f */
[----:B--2---:R-:W-:Y:S05]  /*209f0*/  @!P0 BRA `(.L_x_1561) ;  /* 0xfffffffc00f08947 */ /* 0x004fea000383ffff */
[----:B------:R-:W-:Y:S05]  /*20a00*/  BRA `(.L_x_1695) ;  /* 0xffffffa800a07947 */ /* 0x000fea000383ffff */
.L_x_1576:
[----:B-1----:R1:W2:Y:S02]  /*20a10*/  SYNCS.PHASECHK.TRANS64.TRYWAIT P0, [R3+URZ+0x38840], R2 ;  /* 0x03884002030075a7 */ /* 0x0022a4000800017f */
[----:B--2---:R-:W-:Y:S05]  /*20a20*/  @!P0 NANOSLEEP.SYNCS 0x989680 ;  /* 0x009896800000895d */ /* 0x004fea0003900000 */
[----:B------:R-:W2:Y:S02]  /*20a30*/  @!P0 SYNCS.PHASECHK.TRANS64 P0, [R3+URZ+0x38840], R2 ;  /* 0x03884002030085a7 */ /* 0x000ea4000800007f */
[----:B--2---:R-:W-:Y:S05]  /*20a40*/  @!P0 BRA `(.L_x_1576) ;  /* 0xfffffffc00f08947 */ /* 0x004fea000383ffff */
[----:B------:R-:W-:Y:S05]  /*20a50*/  BRA `(.L_x_1696) ;  /* 0xffffffb4007c7947 */ /* 0x000fea000383ffff */
.L_x_1581:
[----:B--2---:R2:W3:Y:S02]  /*20a60*/  SYNCS.PHASECHK.TRANS64.TRYWAIT P0, [R3+URZ+0x38860], R2 ;  /* 0x03886002030075a7 */ /* 0x0044e4000800017f */
[----:B---3--:R-:W-:Y:S05]  /*20a70*/  @!P0 NANOSLEEP.SYNCS 0x989680 ;  /* 0x009896800000895d */ /* 0x008fea0003900000 */
[----:B------:R-:W3:Y:S02]  /*20a80*/  @!P0 SYNCS.PHASECHK.TRANS64 P0, [R3+URZ+0x38860], R2 ;  /* 0x03886002030085a7 */ /* 0x000ee4000800007f */
[----:B---3--:R-:W-:Y:S05]  /*20a90*/  @!P0 BRA `(.L_x_1581) ;  /* 0xfffffffc00f08947 */ /* 0x008fea000383ffff */
[----:B------:R-:W-:Y:S05]  /*20aa0*/  BRA `(.L_x_1697) ;  /* 0xffffffb400f87947 */ /* 0x000fea000383ffff */
.L_x_1596:
[----:B-1----:R1:W2:Y:S02]  /*20ab0*/  SYNCS.PHASECHK.TRANS64.TRYWAIT P0, [R3+URZ+0x38840], R2 ;  /* 0x03884002030075a7 */ /* 0x0022a4000800017f */
[----:B--2---:R-:W-:Y:S05]  /*20ac0*/  @!P0 NANOSLEEP.SYNCS 0x989680 ;  /* 0x009896800000895d */ /* 0x004fea0003900000 */
[----:B------:R-:W2:Y:S02]  /*20ad0*/  @!P0 SYNCS.PHASECHK.TRANS64 P0, [R3+URZ+0x38840], R2 ;  /* 0x03884002030085a7 */ /* 0x000ea4000800007f */
[----:B--2---:R-:W-:Y:S05]  /*20ae0*/  @!P0 BRA `(.L_x_1596) ;  /* 0xfffffffc00f08947 */ /* 0x004fea000383ffff */
[----:B------:R-:W-:Y:S05]  /*20af0*/  BRA `(.L_x_1698) ;  /* 0xffffffc000b87947 */ /* 0x000fea000383ffff */
.L_x_1601:
[----:B--2---:R2:W3:Y:S02]  /*20b00*/  SYNCS.PHASECHK.TRANS64.TRYWAIT P0, [R3+URZ+0x38860], R2 ;  /* 0x03886002030075a7 */ /* 0x0044e4000800017f */
[----:B---3--:R-:W-:Y:S05]  /*20b10*/  @!P0 NANOSLEEP.SYNCS 0x989680 ;  /* 0x009896800000895d */ /* 0x008fea0003900000 */
[----:B------:R-:W3:Y:S02]  /*20b20*/  @!P0 SYNCS.PHASECHK.TRANS64 P0, [R3+URZ+0x38860], R2 ;  /* 0x03886002030085a7 */ /* 0x000ee4000800007f */
[----:B---3--:R-:W-:Y:S05]  /*20b30*/  @!P0 BRA `(.L_x_1601) ;  /* 0xfffffffc00f08947 */ /* 0x008fea000383ffff */
[----:B------:R-:W-:Y:S05]  /*20b40*/  BRA `(.L_x_1699) ;  /* 0xffffffc400347947 */ /* 0x000fea000383ffff */
.L_x_1617:
[----:B-1----:R-:W2:Y:S01]  /*20b50*/  LDL R2, [R1] ;  /* 0x0000000001027983 */ /* 0x002ea20000100800 */
[----:B------:R-:W-:Y:S01]  /*20b60*/  BSSY B0, `(.L_x_1700) ;  /* 0x0000008000007945 */ /* 0x000fe20003800000 */
[----:B---3--:R-:W-:Y:S02]  /*20b70*/  IMAD.MOV.U32 R12, RZ, RZ, RZ ;  /* 0x000000ffff0c7224 */ /* 0x008fe400078e00ff */
[----:B------:R-:W-:Y:S02]  /*20b80*/  IMAD.MOV.U32 R11, RZ, RZ, 0x1f ;  /* 0x0000001fff0b7424 */ /* 0x000fe400078e00ff */
[----:B------:R-:W-:Y:S02]  /*20b90*/  IMAD.MOV.U32 R15, RZ, RZ, -0x1 ;  /* 0xffffffffff0f7424 */ /* 0x000fe400078e00ff */
[----:B--2---:R-:W-:-:S07]  /*20ba0*/  IMAD.MOV.U32 R13, RZ, RZ, R2 ;  /* 0x000000ffff0d7224 */ /* 0x004fce00078e0002 */
[----:B0-----:R-:W-:Y:S05]  /*20bb0*/  WARPSYNC.COLLECTIVE R15, `(.L_x_1701) ;  /* 0x000000000f087348 */ /* 0x001fea0003c00000 */
[----:B------:R1:W2:Y:S02]  /*20bc0*/  SHFL.IDX P6, R14, R13, R12, R11 ;  /* 0x0000000c0d0e7389 */ /* 0x0002a400000c000b */
[----:B012---:R-:W-:Y:S01]  /*20bd0*/  ENDCOLLECTIVE ;  /* 0x000000000000791b */ /* 0x007fe20003800000 */
.L_x_1701:
[----:B------:R-:W-:Y:S05]  /*20be0*/  BSYNC B0 ;  /* 0x0000000000007941 */ /* 0x000fea0003800000 */
.L_x_1700:
        /* <DEDUP_REMOVED lines=9> */
.L_x_1702:
        /* <DEDUP_REMOVED lines=26> */
.L_x_1703:
        /* <DEDUP_REMOVED lines=8> */
.L_x_1704:
        /* <DEDUP_REMOVED lines=8> */
.L_x_1705:
        /* <DEDUP_REMOVED lines=8> */
.L_x_1706:
        /* <DEDUP_REMOVED lines=8> */
.L_x_1707:
        /* <DEDUP_REMOVED lines=9> */
.L_x_1708:
[----:B------:R-:W-:Y:S01]  /*210b0*/  IMAD.MOV.U32 R9, RZ, RZ, R14 ;  /* 0x000000ffff097224 */ /* 0x000fe200078e000e */
[----:B------:R-:W-:Y:S06]  /*210c0*/  BRA `(.L_x_1709) ;  /* 0xffffffcc006c7947 */ /* 0x000fec000383ffff */
.L_x_1620:
[----:B------:R-:W-:Y:S01]  /*210d0*/  BSSY B0, `(.L_x_1710) ;  /* 0x0000008000007945 */ /* 0x000fe20003800000 */
[----:B------:R-:W-:Y:S02]  /*210e0*/  IMAD.MOV.U32 R13, RZ, RZ, R2 ;  /* 0x000000ffff0d7224 */ /* 0x000fe400078e0002 */
[----:B---3--:R-:W-:Y:S02]  /*210f0*/  IMAD.MOV.U32 R12, RZ, RZ, 0x1 ;  /* 0x00000001ff0c7424 */ /* 0x008fe400078e00ff */
[----:B------:R-:W-:Y:S02]  /*21100*/  IMAD.MOV.U32 R11, RZ, RZ, RZ ;  /* 0x000000ffff0b7224 */ /* 0x000fe400078e00ff */
[----:B------:R-:W-:-:S07]  /*21110*/  IMAD.MOV.U32 R15, RZ, RZ, -0x1 ;  /* 0xffffffffff0f7424 */ /* 0x000fce00078e00ff */
[----:B0-----:R-:W-:Y:S05]  /*21120*/  WARPSYNC.COLLECTIVE R15, `(.L_x_1711) ;  /* 0x000000000f087348 */ /* 0x001fea0003c00000 */
[----:B------:R1:W2:Y:S02]  /*21130*/  SHFL.UP P6, R14, R13, R12, R11 ;  /* 0x0400000c0d0e7389 */ /* 0x0002a400000c000b */
[----:B012---:R-:W-:Y:S01]  /*21140*/  ENDCOLLECTIVE ;  /* 0x000000000000791b */ /* 0x007fe20003800000 */
.L_x_1711:
[----:B------:R-:W-:Y:S05]  /*21150*/  BSYNC B0 ;  /* 0x0000000000007941 */ /* 0x000fea0003800000 */
.L_x_1710:
        /* <DEDUP_REMOVED lines=10> */
.L_x_1712:
        /* <DEDUP_REMOVED lines=8> */
.L_x_1713:
        /* <DEDUP_REMOVED lines=8> */
.L_x_1714:
        /* <DEDUP_REMOVED lines=8> */
.L_x_1715:
        /* <DEDUP_REMOVED lines=9> */
.L_x_1716:
[----:B------:R-:W-:Y:S01]  /*21410*/  IMAD.MOV.U32 R9, RZ, RZ, R14 ;  /* 0x000000ffff097224 */ /* 0x000fe200078e000e */
[----:B------:R-:W-:Y:S06]  /*21420*/  BRA `(.L_x_1717) ;  /* 0xffffffcc00407947 */ /* 0x000fec000383ffff */
.L_x_1622:
[----:B------:R-:W-:Y:S01]  /*21430*/  BSSY B0, `(.L_x_1718) ;  /* 0x0000006000007945 */ /* 0x000fe20003800000 */
[----:B------:R-:W-:Y:S01]  /*21440*/  PLOP3.LUT P6, PT, P6, PT, PT, 0x8, 0x0 ;  /* 0x000000000000781c */ /* 0x000fe200037ce170 */
[----:B------:R-:W-:-:S12]  /*21450*/  IMAD.MOV.U32 R15, RZ, RZ, -0x1 ;  /* 0xffffffffff0f7424 */ /* 0x000fd800078e00ff */
[----:B0--3--:R-:W-:Y:S05]  /*21460*/  WARPSYNC.COLLECTIVE R15, `(.L_x_1719) ;  /* 0x000000000f087348 */ /* 0x009fea0003c00000 */
[----:B---3--:R-:W-:Y:S01]  /*21470*/  VOTE.ANY R14, PT, P6 ;  /* 0x00000000000e7806 */ /* 0x008fe200030e0100 */
[----:B0-----:R-:W-:Y:S06]  /*21480*/  ENDCOLLECTIVE ;  /* 0x000000000000791b */ /* 0x001fec0003800000 */
.L_x_1719:
[----:B------:R-:W-:Y:S05]  /*21490*/  BSYNC B0 ;  /* 0x0000000000007941 */ /* 0x000fea0003800000 */
.L_x_1718:
        /* <DEDUP_REMOVED lines=9> */
.L_x_1720:
[----:B------:R-:W-:Y:S02]  /*21530*/  IMAD.MOV.U32 R13, RZ, RZ, R6 ;  /* 0x000000ffff0d7224 */ /* 0x000fe400078e0006 */
[----:B------:R-:W-:-:S07]  /*21540*/  IMAD.MOV.U32 R0, RZ, RZ, R14 ;  /* 0x000000ffff007224 */ /* 0x000fce00078e000e */
[----:B------:R-:W-:Y:S05]  /*21550*/  WARPSYNC.COLLECTIVE R15, `(.L_x_1721) ;  /* 0x000000000f087348 */ /* 0x000fea0003c00000 */
[----:B------:R0:W1:Y:S02]  /*21560*/  SHFL.IDX P6, R14, R13, R12, R11 ;  /* 0x0000000c0d0e7389 */ /* 0x00006400000c000b */
[----:B01----:R-:W-:Y:S01]  /*21570*/  ENDCOLLECTIVE ;  /* 0x000000000000791b */ /* 0x003fe20003800000 */
.L_x_1721:
[----:B------:R-:W-:Y:S01]  /*21580*/  IMAD.MOV.U32 R6, RZ, RZ, R14 ;  /* 0x000000ffff067224 */ /* 0x000fe200078e000e */
[----:B------:R-:W-:Y:S06]  /*21590*/  BRA `(.L_x_1722) ;  /* 0xffffffcc00207947 */ /* 0x000fec000383ffff */
.L_x_1624:
[----:B------:R-:W-:Y:S01]  /*215a0*/  BSSY B0, `(.L_x_1723) ;  /* 0x0000007000007945 */ /* 0x000fe20003800000 */
[----:B------:R-:W-:Y:S02]  /*215b0*/  IMAD.MOV.U32 R13, RZ, RZ, R7 ;  /* 0x000000ffff0d7224 */ /* 0x000fe400078e0007 */
[----:B------:R-:W-:Y:S02]  /*215c0*/  IMAD.MOV.U32 R11, RZ, RZ, 0x1f ;  /* 0x0000001fff0b7424 */ /* 0x000fe400078e00ff */
[----:B------:R-:W-:-:S07]  /*215d0*/  IMAD.MOV.U32 R15, RZ, RZ, -0x1 ;  /* 0xffffffffff0f7424 */ /* 0x000fce00078e00ff */
[----:B012-4-:R-:W-:Y:S05]  /*215e0*/  WARPSYNC.COLLECTIVE R15, `(.L_x_1724) ;  /* 0x000000000f087348 */ /* 0x017fea0003c00000 */
[----:B------:R3:W0:Y:S02]  /*215f0*/  SHFL.IDX P6, R14, R13, R12, R11 ;  /* 0x0000000c0d0e7389 */ /* 0x00062400000c000b */
[----:B01234-:R-:W-:Y:S01]  /*21600*/  ENDCOLLECTIVE ;  /* 0x000000000000791b */ /* 0x01ffe20003800000 */
.L_x_1724:
[----:B------:R-:W-:Y:S05]  /*21610*/  BSYNC B0 ;  /* 0x0000000000007941 */ /* 0x000fea0003800000 */
.L_x_1723:
[----:B------:R-:W-:Y:S01]  /*21620*/  IMAD.MOV.U32 R7, RZ, RZ, R14 ;  /* 0x000000ffff077224 */ /* 0x000fe200078e000e */
[----:B------:R-:W-:Y:S06]  /*21630*/  BRA `(.L_x_1725) ;  /* 0xffffffcc00107947 */ /* 0x000fec000383ffff */
.L_x_1628:
[----:B0-----:R0:W1:Y:S02]  /*21640*/  SYNCS.PHASECHK.TRANS64.TRYWAIT P0, [R0+URZ+0x38820], R3 ;  /* 0x03882003000075a7 */ /* 0x001064000800017f */
[----:B-1----:R-:W-:Y:S05]  /*21650*/  @!P0 NANOSLEEP.SYNCS 0x989680 ;  /* 0x009896800000895d */ /* 0x002fea0003900000 */
[----:B------:R-:W1:Y:S02]  /*21660*/  @!P0 SYNCS.PHASECHK.TRANS64 P0, [R0+URZ+0x38820], R3 ;  /* 0x03882003000085a7 */ /* 0x000e64000800007f */
[----:B-1----:R-:W-:Y:S05]  /*21670*/  @!P0 BRA `(.L_x_1628) ;  /* 0xfffffffc00f08947 */ /* 0x002fea000383ffff */
[----:B------:R-:W-:Y:S05]  /*21680*/  BRA `(.L_x_1726) ;  /* 0xffffffd000ac7947 */ /* 0x000fea000383ffff */
.L_x_1629:
        /* <DEDUP_REMOVED lines=11> */
.L_x_1728:
[----:B------:R-:W-:Y:S05]  /*21740*/  BSYNC B0 ;  /* 0x0000000000007941 */ /* 0x000fea0003800000 */
.L_x_1727:
[----:B------:R-:W-:Y:S05]  /*21750*/  BRA `(.L_x_1729) ;  /* 0xffffffd000947947 */ /* 0x000fea000383ffff */
.L_x_1630:
[----:B------:R-:W-:Y:S01]  /*21760*/  BSSY B0, `(.L_x_1730) ;  /* 0x0000006000007945 */ /* 0x000fe20003800000 */
[----:B------:R-:W-:-:S07]  /*21770*/  IMAD.MOV.U32 R15, RZ, RZ, -0x1 ;  /* 0xffffffffff0f7424 */ /* 0x000fce00078e00ff */
[----:B01----:R-:W-:Y:S05]  /*21780*/  WARPSYNC.COLLECTIVE R15, `(.L_x_1731) ;  /* 0x000000000f0c7348 */ /* 0x003fea0003c00000 */
[----:B------:R-:W-:Y:S02]  /*21790*/  ELECT P6, UR62, PT ;  /* 0x00000000003e782f */ /* 0x000fe400038c0000 */
[----:B------:R-:W-:Y:S01]  /*217a0*/  MOV R14, UR62 ;  /* 0x0000003e000e7c02 */ /* 0x000fe20008000f00 */
[----:B01----:R-:W-:Y:S10]  /*217b0*/  ENDCOLLECTIVE ;  /* 0x000000000000791b */ /* 0x003ff40003800000 */
.L_x_1731:
[----:B------:R-:W-:Y:S05]  /*217c0*/  BSYNC B0 ;  /* 0x0000000000007941 */ /* 0x000fea0003800000 */
.L_x_1730:
[----:B------:R-:W-:Y:S05]  /*217d0*/  BRA `(.L_x_1732) ;  /* 0xffffffd000887947 */ /* 0x000fea000383ffff */
.L_x_1632:
[----:B0-----:R0:W1:Y:S02]  /*217e0*/  SYNCS.PHASECHK.TRANS64.TRYWAIT P0, [R6+URZ], R5 ;  /* 0x00000005060075a7 */ /* 0x001064000800017f */
[----:B-1----:R-:W-:Y:S05]  /*217f0*/  @!P0 NANOSLEEP.SYNCS 0x989680 ;  /* 0x009896800000895d */ /* 0x002fea0003900000 */
[----:B------:R-:W1:Y:S02]  /*21800*/  @!P0 SYNCS.PHASECHK.TRANS64 P0, [R6+URZ], R5 ;  /* 0x00000005060085a7 */ /* 0x000e64000800007f */
[----:B-1----:R-:W-:Y:S05]  /*21810*/  @!P0 BRA `(.L_x_1632) ;  /* 0xfffffffc00f08947 */ /* 0x002fea000383ffff */
[----:B------:R-:W-:Y:S05]  /*21820*/  BRA `(.L_x_1733) ;  /* 0xffffffd000c07947 */ /* 0x000fea000383ffff */
.L_x_1633:
[----:B-1----:R1:W2:Y:S02]  /*21830*/  SYNCS.PHASECHK.TRANS64.TRYWAIT P0, [R7+URZ], R2 ;  /* 0x00000002070075a7 */ /* 0x0022a4000800017f */
[----:B--2---:R-:W-:Y:S05]  /*21840*/  @!P0 NANOSLEEP.SYNCS 0x989680 ;  /* 0x009896800000895d */ /* 0x004fea0003900000 */
[----:B------:R-:W2:Y:S02]  /*21850*/  @!P0 SYNCS.PHASECHK.TRANS64 P0, [R7+URZ], R2 ;  /* 0x00000002070085a7 */ /* 0x000ea4000800007f */
[----:B--2---:R-:W-:Y:S05]  /*21860*/  @!P0 BRA `(.L_x_1633) ;  /* 0xfffffffc00f08947 */ /* 0x004fea000383ffff */
[----:B------:R-:W-:Y:S05]  /*21870*/  BRA `(.L_x_1734) ;  /* 0xffffffd000b47947 */ /* 0x000fea000383ffff */
.L_x_1635:
[----:B--2---:R2:W3:Y:S02]  /*21880*/  SYNCS.PHASECHK.TRANS64.TRYWAIT P0, [R4+URZ], R5 ;  /* 0x00000005040075a7 */ /* 0x0044e4000800017f */
[----:B---3--:R-:W-:Y:S05]  /*21890*/  @!P0 NANOSLEEP.SYNCS 0x989680 ;  /* 0x009896800000895d */ /* 0x008fea0003900000 */
[----:B------:R-:W3:Y:S02]  /*218a0*/  @!P0 SYNCS.PHASECHK.TRANS64 P0, [R4+URZ], R5 ;  /* 0x00000005040085a7 */ /* 0x000ee4000800007f */
[----:B---3--:R-:W-:Y:S05]  /*218b0*/  @!P0 BRA `(.L_x_1635) ;  /* 0xfffffffc00f08947 */ /* 0x008fea000383ffff */
[----:B------:R-:W-:Y:S05]  /*218c0*/  BRA `(.L_x_1735) ;  /* 0xffffffd000b87947 */ /* 0x000fea000383ffff */
.L_x_1736:
        /* <DEDUP_REMOVED lines=11> */
.L_x_5871:


//--------------------- .text._ZN7cutlass13device_kernelIN5flash11enable_sm90INS1_16FlashAttnFwdSm90INS1_25CollectiveMainloopFwdSm90ILi2EN4cute5tupleIJNS5_1CILi1EEES8_S8_EEENS6_IJNS7_ILi64EEESA_SA_EEELi512ENS_6half_tEfNS_4arch4Sm90ELb0ELb1ELb0ELb0ELb0ELb0ELb0ELb0ELb0ELb1ELb1ELb0EEENS1_21CollectiveEpilogueFwdINS6_IJSA_NS7_ILi512EEESA_EEES9_SC_SE_Li256ELb0ELb1ELb1ELb0EEENS1_19SingleTileSchedulerILb0ELb1ELb1ELi64EEEEEEEEEvNT_6ParamsE --------------------------
	.section	.text._ZN7cutlass13device_kernelIN5flash11enable_sm90INS1_16FlashAttnFwdSm90INS1_25CollectiveMainloopFwdSm90ILi2EN4cute5tupleIJNS5_1CILi1EEES8_S8_EEENS6_IJNS7_ILi64EEESA_SA_EEELi512ENS_6half_tEfNS_4arch4Sm90ELb0ELb1ELb0ELb0ELb0ELb0ELb0ELb0ELb0ELb1ELb1ELb0EEENS1_21CollectiveEpilogueFwdINS6_IJSA_NS7_ILi512EEESA_EEES9_SC_SE_Li256ELb0ELb1ELb1ELb0EEENS1_19SingleTileSchedulerILb0ELb1ELb1ELi64EEEEEEEEEvNT_6ParamsE,"ax",@progbits
	.align	128
.text._ZN7cutlass13device_kernelIN5flash11enable_sm90INS1_16FlashAttnFwdSm90INS1_25CollectiveMainloopFwdSm90ILi2EN4cute5tupleIJNS5_1CILi1EEES8_S8_EEENS6_IJNS7_ILi64EEESA_SA_EEELi512ENS_6half_tEfNS_4arch4Sm90ELb0ELb1ELb0ELb0ELb0ELb0ELb0ELb0ELb0ELb1ELb1ELb0EEENS1_21CollectiveEpilogueFwdINS6_IJSA_NS7_ILi512EEESA_EEES9_SC_SE_Li256ELb0ELb1ELb1ELb0EEENS1_19SingleTileSchedulerILb0ELb1ELb1ELi64EEEEEEEEEvNT_6ParamsE:
        .type           _ZN7cutlass13device_kernelIN5flash11enable_sm90INS1_16FlashAttnFwdSm90INS1_25CollectiveMainloopFwdSm90ILi2EN4cute5tupleIJNS5_1CILi1EEES8_S8_EEENS6_IJNS7_ILi64EEESA_SA_EEELi512ENS_6half_tEfNS_4arch4Sm90ELb0ELb1ELb0ELb0ELb0ELb0ELb0ELb0ELb0ELb1ELb1ELb0EEENS1_21CollectiveEpilogueFwdINS6_IJSA_NS7_ILi512EEESA_EEES9_SC_SE_Li256ELb0ELb1ELb1ELb0EEENS1_19SingleTileSchedulerILb0ELb1ELb1ELi64EEEEEEEEEvNT_6ParamsE,@function
        .size           _ZN7cutlass13device_kernelIN5flash11enable_sm90INS1_16FlashAttnFwdSm90INS1_25CollectiveMainloopFwdSm90ILi2EN4cute5tupleIJNS5_1CILi1EEES8_S8_EEENS6_IJNS7_ILi64EEESA_SA_EEELi512ENS_6half_tEfNS_4arch4Sm90ELb0ELb1ELb0ELb0ELb0ELb0ELb0ELb0ELb0ELb1ELb1ELb0EEENS1_21CollectiveEpilogueFwdINS6_IJSA_NS7_ILi512EEESA_EEES9_SC_SE_Li256ELb0ELb1ELb1ELb0EEENS1_19SingleTileSchedulerILb0ELb1ELb1ELi64EEEEEEEEEvNT_6ParamsE,(.L_x_5872 - _ZN7cutlass13device_kernelIN5flash11enable_sm90INS1_16FlashAttnFwdSm90INS1_25CollectiveMainloopFwdSm90ILi2EN4cute5tupleIJNS5_1CILi1EEES8_S8_EEENS6_IJNS7_ILi64EEESA_SA_EEELi512ENS_6half_tEfNS_4arch4Sm90ELb0ELb1ELb0ELb0ELb0ELb0ELb0ELb0ELb0ELb1ELb1ELb0EEENS1_21CollectiveEpilogueFwdINS6_IJSA_NS7_ILi512EEESA_EEES9_SC_SE_Li256ELb0ELb1ELb1ELb0EEENS1_19SingleTileSchedulerILb0ELb1ELb1ELi64EEEEEEEEEvNT_6ParamsE)
        .other          _ZN7cutlass13device_kernelIN5flash11enable_sm90INS1_16FlashAttnFwdSm90INS1_25CollectiveMainloopFwdSm90ILi2EN4cute5tupleIJNS5_1CILi1EEES8_S8_EEENS6_IJNS7_ILi64EEESA_SA_EEELi512ENS_6half_tEfNS_4arch4Sm90ELb0ELb1ELb0ELb0ELb0ELb0ELb0ELb0ELb0ELb1ELb1ELb0EEENS1_21CollectiveEpilogueFwdINS6_IJSA_NS7_ILi512EEESA_EEES9_SC_SE_Li256ELb0ELb1ELb1ELb0EEENS1_19SingleTileSchedulerILb0ELb1ELb1ELi64EEEEEEEEEvNT_6ParamsE,@"STO_CUDA_ENTRY STV_DEFAULT"
_ZN7cutlass13device_kernelIN5flash11enable_sm90INS1_16FlashAttnFwdSm90INS1_25CollectiveMainloopFwdSm90ILi2EN4cute5tupleIJNS5_1CILi1EEES8_S8_EEENS6_IJNS7_ILi64EEESA_SA_EEELi512ENS_6half_tEfNS_4arch4Sm90ELb0ELb1ELb0ELb0ELb0ELb0ELb0ELb0ELb0ELb1ELb1ELb0EEENS1_21CollectiveEpilogueFwdINS6_IJSA_NS7_ILi512EEESA_EEES9_SC_SE_Li256ELb0ELb1ELb1ELb0EEENS1_19SingleTileSchedulerILb0ELb1ELb1ELi64EEEEEEEEEvNT_6ParamsE:
        /* <DEDUP_REMOVED lines=18> */
.L_x_1738:
[----:B------:R-:W-:Y:S05]  /*0120*/  BSYNC B0 ;  /* 0x0000000000007941 */ /* 0x000fea0003800000 */
.L_x_1737:
        /* <DEDUP_REMOVED lines=37> */
.L_x_1739:
        /* <DEDUP_REMOVED lines=22> */
.L_x_1740:
        /* <DEDUP_REMOVED lines=18> */
.L_x_1741:
        /* <DEDUP_REMOVED lines=22> */
.L_x_1742:
        /* <DEDUP_REMOVED lines=22> */
.L_x_1743:
        /* <DEDUP_REMOVED lines=8> */
.L_x_1746:
[----:B------:R-:W-:-:S08]  /*0940*/  NOP ;  /* 0x0000000000007918 */ /* 0x000fd00000000000 */
[----:B------:R-:W0:Y:S02]  /*0950*/  USETMAXREG.TRY_ALLOC.CTAPOOL UP0, 0xf0 ;  /* 0x000000f0000079c8 */ /* 0x000e240008000600 */
[----:B0-----:R-:W-:-:S13]  /*0960*/  PLOP3.LUT P0, PT, PT, PT, UP0, 0x80, 0x0 ;  /* 0x000000000000781c */ /* 0x001fda0003f0f008 */
[----:B------:R-:W-:Y:S05]  /*0970*/  @!P0 BRA `(.L_x_1746) ;  /* 0xfffffffc00f08947 */ /* 0x000fea000383ffff */
[----:B------:R-:W0:Y:S01]  /*0980*/  S2R R2, SR_TID.X ;  /* 0x0000000000027919 */ /* 0x000e220000002100 */
[----:B------:R-:W1:Y:S01]  /*0990*/  S2UR UR6, SR_CTAID.Y ;  /* 0x00000000000679c3 */ /* 0x000e620000002600 */
[----:B------:R-:W-:Y:S02]  /*09a0*/  ULDC UR7, c[0x0][0xc50] ;  /* 0x0003140000077ab9 */ /* 0x000fe40000000800 */
[----:B------:R-:W-:-:S05]  /*09b0*/  UISETP.NE.AND UP0, UPT, UR7, 0x1, UPT ;  /* 0x000000010700788c */ /* 0x000fca000bf05270 */
[----:B------:R-:W2:Y:S06]  /*09c0*/  S2UR UR8, SR_CTAID.Z ;  /* 0x00000000000879c3 */ /* 0x000eac0000002700 */
[----:B------:R-:W-:Y:S01]  /*09d0*/  @UP0 ULDC UR4, c[0x0][0xc54] ;  /* 0x0003150000040ab9 */ /* 0x000fe20000000800 */
[----:B------:R-:W-:Y:S01]  /*09e0*/  @UP0 ULDC UR10, c[0x0][0xc58] ;  /* 0x00031600000a0ab9 */ /* 0x000fe20000000800 */
[----:B-1----:R-:W-:Y:S02]  /*09f0*/  UIMAD.WIDE.U32 UR4, UR6, UR4, URZ ;  /* 0x00000004060472a5 */ /* 0x002fe4000f8e003f */
[----:B------:R-:W-:-:S02]  /*0a00*/  UMOV UR40, UR6 ;  /* 0x0000000600287c82 */ /* 0x000fc40008000000 */
[----:B------:R-:W-:Y:S01]  /*0a10*/  @UP0 USHF.R.U32.HI UR40, URZ, UR10, UR5 ;  /* 0x0000000a3f280299 */ /* 0x000fe20008011605 */
[----:B0-----:R-:W-:-:S03]  /*0a20*/  LOP3.LUT R0, R2, 0xffffff80, RZ, 0xc0, !PT ;  /* 0xffffff8002007812 */ /* 0x001fc600078ec0ff */
[----:B------:R-:W-:Y:S01]  /*0a30*/  UIADD3 UR4, -UR40, URZ, URZ ;  /* 0x0000003f28047290 */ /* 0x000fe2000fffe13f */
[----:B------:R-:W-:-:S03]  /*0a40*/  ISETP.NE.AND P0, PT, R0, 0x80, PT ;  /* 0x000000800000780c */ /* 0x000fc60003f05270 */
[----:B------:R-:W-:-:S10]  /*0a50*/  UIMAD UR4, UR7, UR4, UR6 ;  /* 0x00000004070472a4 */ /* 0x000fd4000f8e0206 */
[----:B------:R-:W-:Y:S06]  /*0a60*/  @!P0 BAR.ARV 0x8, 0x100 ;  /* 0x0204000000008b1d */ /* 0x000fec0000002000 */
[----:B------:R-:W-:-:S13]  /*0a70*/  ISETP.GE.U32.AND P0, PT, R2, 0x100, PT ;  /* 0x000001000200780c */ /* 0x000fda0003f06070 */
[----:B------:R-:W-:Y:S06]  /*0a80*/  @P0 BAR.ARV 0xf, 0x100 ;  /* 0x03c4000000000b1d */ /* 0x000fec0000002000 */
[----:B--2---:R-:W-:-:S13]  /*0a90*/  ISETP.LE.AND P0, PT, RZ, UR8, PT ;  /* 0x00000008ff007c0c */ /* 0x004fda000bf03270 */
[----:B------:R-:W-:Y:S05]  /*0aa0*/  @!P0 BRA `(.L_x_1747) ;  /* 0x0000013800008947 */ /* 0x000fea0003800000 */
[----:B------:R-:W-:Y:S01]  /*0ab0*/  ULDC.64 UR6, c[0x0][0x418] ;  /* 0x0001060000067ab9 */ /* 0x000fe20000000a00 */
[----:B------:R-:W0:Y:S01]  /*0ac0*/  S2UR UR41, SR_CTAID.X ;  /* 0x00000000002979c3 */ /* 0x000e220000002500 */
[----:B------:R-:W-:Y:S01]  /*0ad0*/  UISETP.NE.U32.AND UP0, UPT, UR6, URZ, UPT ;  /* 0x0000003f0600728c */ /* 0x000fe2000bf05070 */
[----:B------:R-:W-:Y:S01]  /*0ae0*/  VIADD R16, R2, 0xffffff80 ;  /* 0xffffff8002107836 */ /* 0x000fe20000000000 */
[----:B------:R-:W-:Y:S01]  /*0af0*/  ULDC UR39, c[0x0][0x424] ;  /* 0x0001090000277ab9 */ /* 0x000fe20000000800 */
[----:B------:R-:W-:Y:S01]  /*0b00*/  ULDC UR8, c[0x0][0x2f0] ;  /* 0x0000bc0000087ab9 */ /* 0x000fe20000000800 */
[----:B------:R-:W-:-:S04]  /*0b10*/  UISETP.NE.AND.EX UP0, UPT, UR7, URZ, UPT, UP0 ;  /* 0x0000003f0700728c */ /* 0x000fc8000bf05300 */
[----:B------:R-:W-:Y:S02]  /*0b20*/  USEL UR39, UR39, 0x1, UP0 ;  /* 0x0000000127277887 */ /* 0x000fe40008000000 */
[----:B------:R-:W-:Y:S02]  /*0b30*/  UISETP.NE.AND UP0, UPT, UR9, 0x1, UPT ;  /* 0x000000010900788c */ /* 0x000fe4000bf05270 */
[----:B------:R-:W-:-:S04]  /*0b40*/  UIMAD UR5, UR39, UR8, 0x3f ;  /* 0x0000003f270574a4 */ /* 0x000fc8000f8e0208 */
[----:B------:R-:W-:Y:S01]  /*0b50*/  PLOP3.LUT P0, PT, PT, PT, UP0, 0x80, 0x0 ;  /* 0x000000000000781c */ /* 0x000fe20003f0f008 */
[----:B------:R-:W-:-:S04]  /*0b60*/  USHF.R.S32.HI UR6, URZ, 0x1f, UR5 ;  /* 0x0000001f3f067899 */ /* 0x000fc80008011405 */
[----:B------:R-:W-:Y:S02]  /*0b70*/  ULEA.HI UR5, UR6, UR5, URZ, 0x6 ;  /* 0x0000000506057291 */ /* 0x000fe4000f8f303f */
[----:B0-----:R-:W-:Y:S02]  /*0b80*/  USHF.L.U32 UR41, UR41, 0x6, URZ ;  /* 0x0000000629297899 */ /* 0x001fe4000800063f */
[----:B------:R-:W-:-:S04]  /*0b90*/  USHF.R.S32.HI UR5, URZ, 0x6, UR5 ;  /* 0x000000063f057899 */ /* 0x000fc80008011405 */
[----:B------:R-:W-:Y:S08]  /*0ba0*/  @!P0 BRA `(.L_x_1748) ;  /* 0x0000002400148947 */ /* 0x000ff00003800000 */
[----:B------:R-:W-:Y:S01]  /*0bb0*/  ULDC UR6, c[0x0][0x448] ;  /* 0x0001120000067ab9 */ /* 0x000fe20000000800 */
[----:B------:R-:W-:Y:S02]  /*0bc0*/  UIADD3 UR9, UR41, 0x3f, URZ ;  /* 0x0000003f29097890 */ /* 0x000fe4000fffe03f */
[----:B------:R-:W-:Y:S01]  /*0bd0*/  UISETP.NE.AND UP1, UPT, UR6, 0x1, UPT ;  /* 0x000000010600788c */ /* 0x000fe2000bf25270 */
[----:B------:R-:W-:Y:S02]  /*0be0*/  ULDC UR13, c[0x0][0x288] ;  /* 0x0000a200000d7ab9 */ /* 0x000fe40000000800 */
[----:B------:R-:W-:Y:S01]  /*0bf0*/  ULDC.64 UR6, c[0x0][0x9e0] ;  /* 0x0002780000067ab9 */ /* 0x000fe20000000a00 */
[----:B------:R-:W-:Y:S02]  /*0c00*/  UIADD3 UR12, -UR13, 0x1, URZ ;  /* 0x000000010d0c7890 */ /* 0x000fe4000fffe13f */
[----:B------:R-:W-:Y:S02]  /*0c10*/  UISETP.GE.AND UP0, UPT, UR7, 0x1, UPT ;  /* 0x000000010700788c */ /* 0x000fe4000bf06270 */
[----:B------:R-:W-:-:S03]  /*0c20*/  UIMAD UR12, UR39, UR8, UR12 ;  /* 0x00000008270c72a4 */ /* 0x000fc6000f8e020c */
[----:B------:R-:W-:Y:S01]  /*0c30*/  @UP1 ULDC UR10, c[0x0][0x44c] ;  /* 0x00011300000a1ab9 */ /* 0x000fe20000000800 */
[----:B------:R-:W-:Y:S01]  /*0c40*/  PLOP3.LUT P1, PT, PT, PT, UP0, 0x80, 0x0 ;  /* 0x000000000000781c */ /* 0x000fe20003f2f008 */
[----:B------:R-:W-:Y:S01]  /*0c50*/  UIMAD.WIDE.U32 UR10, UR9, UR10, URZ ;  /* 0x0000000a090a72a5 */ /* 0x000fe2000f8e003f */
[----:B------:R-:W-:-:S03]  /*0c60*/  @UP1 ULDC UR14, c[0x0][0x450] ;  /* 0x00011400000e1ab9 */ /* 0x000fc60000000800 */
[----:B------:R-:W-:-:S04]  /*0c70*/  @UP1 USHF.R.U32.HI UR9, URZ, UR14, UR11 ;  /* 0x0000000e3f091299 */ /* 0x000fc8000801160b */
[----:B------:R-:W-:-:S04]  /*0c80*/  UIADD3 UR12, UR12, UR9, URZ ;  /* 0x000000090c0c7290 */ /* 0x000fc8000fffe03f */
[----:B------:R-:W-:Y:S01]  /*0c90*/  UIADD3 UR6, UR12, UR6, URZ ;  /* 0x000000060c067290 */ /* 0x000fe2000fffe03f */
[----:B------:R-:W-:Y:S11]  /*0ca0*/  @!P1 BRA `(.L_x_1749) ;  /* 0x0000000000449947 */ /* 0x000ff60003800000 */
[----:B------:R-:W-:Y:S01]  /*0cb0*/  ISETP.LT.AND P0, PT, RZ, UR12, PT ;  /* 0x0000000cff007c0c */ /* 0x000fe2000bf01270 */
[----:B------:R-:W-:-:S12]  /*0cc0*/  UIADD3 UR9, UR12, -0x1, URZ ;  /* 0xffffffff0c097890 */ /* 0x000fd8000fffe03f */
[----:B------:R-:W-:Y:S05]  /*0cd0*/  @P0 BRA `(.L_x_1750) ;  /* 0x00000000001c0947 */ /* 0x000fea0003800000 */
[----:B------:R-:W-:Y:S02]  /*0ce0*/  UISETP.NE.AND UP0, UPT, UR7, 0x1, UPT ;  /* 0x000000010700788c */ /* 0x000fe4000bf05270 */
[----:B------:R-:W-:-:S09]  /*0cf0*/  UIADD3 UR9, -UR12, URZ, URZ ;  /* 0x0000003f0c097290 */ /* 0x000fd2000fffe13f */
[----:B------:R-:W-:Y:S02]  /*0d00*/  @UP0 ULDC.64 UR14, c[0x0][0x9e8] ;  /* 0x00027a00000e0ab9 */ /* 0x000fe40000000a00 */
[----:B------:R-:W-:-:S04]  /*0d10*/  UIMAD.WIDE.U32 UR10, UR9, UR14, URZ ;  /* 0x0000000e090a72a5 */ /* 0x000fc8000f8e003f */
[----:B------:R-:W-:-:S04]  /*0d20*/  @UP0 USHF.R.U32.HI UR9, URZ, UR15, UR11 ;  /* 0x0000000f3f090299 */ /* 0x000fc8000801160b */
[----:B------:R-:W-:Y:S01]  /*0d30*/  ULOP3.LUT UR9, URZ, UR9, URZ, 0x33, !UPT ;  /* 0x000000093f097292 */ /* 0x000fe2000f8e333f */
[----:B------:R-:W-:Y:S11]  /*0d40*/  BRA `(.L_x_1751) ;  /* 0x0000000000107947 */ /* 0x000ff60003800000 */
.L_x_1750:
[----:B------:R-:W-:-:S11]  /*0d50*/  UISETP.NE.AND UP0, UPT, UR7, 0x1, UPT ;  /* 0x000000010700788c */ /* 0x000fd6000bf05270 */
[----:B------:R-:W-:Y:S02]  /*0d60*/  @UP0 ULDC.64 UR14, c[0x0][0x9e8] ;  /* 0x00027a00000e0ab9 */ /* 0x000fe40000000a00 */
[----:B------:R-:W-:-:S04]  /*0d70*/  UIMAD.WIDE.U32 UR10, UR9, UR14, URZ ;  /* 0x0000000e090a72a5 */ /* 0x000fc8000f8e003f */
[----:B------:R-:W-:-:S12]  /*0d80*/  @UP0 USHF.R.U32.HI UR9, URZ, UR15, UR11 ;  /* 0x0000000f3f090299 */ /* 0x000fd8000801160b */
.L_x_1751:
[----:B------:R-:W-:-:S04]  /*0d90*/  UIMAD UR9, UR9, UR7, UR7 ;  /* 0x00000007090972a4 */ /* 0x000fc8000f8e0207 */
[----:B------:R-:W-:-:S04]  /*0da0*/  UISETP.LT.AND UP0, UPT, UR6, UR9, UPT ;  /* 0x000000090600728c */ /* 0x000fc8000bf01270 */
[----:B------:R-:W-:-:S12]  /*0db0*/  USEL UR6, UR6, UR9, UP0 ;  /* 0x0000000906067287 */ /* 0x000fd80008000000 */
.L_x_1749:
[----:B------:R-:W-:Y:S01]  /*0dc0*/  UIADD3 UR6, UR6, 0x3f, URZ ;  /* 0x0000003f06067890 */ /* 0x000fe2000fffe03f */
[----:B------:R-:W-:Y:S01]  /*0dd0*/  @UP1 ULDC UR10, c[0x0][0x44c] ;  /* 0x00011300000a1ab9 */ /* 0x000fe20000000800 */
[----:B------:R-:W-:Y:S01]  /*0de0*/  @UP1 ULDC UR12, c[0x0][0x450] ;  /* 0x00011400000c1ab9 */ /* 0x000fe20000000800 */
[----:B------:R-:W-:Y:S02]  /*0df0*/  UIMAD.WIDE.U32 UR10, UR41, UR10, URZ ;  /* 0x0000000a290a72a5 */ /* 0x000fe4000f8e003f */
[----:B------:R-:W-:Y:S02]  /*0e00*/  USHF.R.S32.HI UR9, URZ, 0x1f, UR6 ;  /* 0x0000001f3f097899 */ /* 0x000fe40008011406 */
[----:B------:R-:W-:Y:S02]  /*0e10*/  UIMAD UR8, UR39, UR8, -UR13 ;  /* 0x00000008270872a4 */ /* 0x000fe4000f8e0a0d */
[----:B------:R-:W-:Y:S02]  /*0e20*/  @UP1 USHF.R.U32.HI UR41, URZ, UR12, UR11 ;  /* 0x0000000c3f291299 */ /* 0x000fe4000801160b */
[----:B------:R-:W-:-:S02]  /*0e30*/  ULEA.HI UR9, UR9, UR6, URZ, 0x6 ;  /* 0x0000000609097291 */ /* 0x000fc4000f8f303f */
[----:B------:R-:W-:Y:S02]  /*0e40*/  UIADD3 UR8, UR8, UR41, URZ ;  /* 0x0000002908087290 */ /* 0x000fe4000fffe03f */
[----:B------:R-:W-:Y:S01]  /*0e50*/  USHF.R.S32.HI UR9, URZ, 0x6, UR9 ;  /* 0x000000063f097899 */ /* 0x000fe20008011409 */
[----:B------:R-:W-:Y:S02]  /*0e60*/  ULDC UR6, c[0x0][0x9dc] ;  /* 0x0002770000067ab9 */ /* 0x000fe40000000800 */
[----:B------:R-:W-:Y:S02]  /*0e70*/  UIADD3 UR6, UR8, -UR6, URZ ;  /* 0x8000000608067290 */ /* 0x000fe4000fffe03f */
[----:B------:R-:W-:-:S04]  /*0e80*/  UISETP.LT.AND UP0, UPT, UR5, UR9, UPT ;  /* 0x000000090500728c */ /* 0x000fc8000bf01270 */
[----:B------:R-:W-:Y:S01]  /*0e90*/  USEL UR10, UR5, UR9, UP0 ;  /* 0x00000009050a7287 */ /* 0x000fe20008000000 */
[----:B------:R-:W-:Y:S01]  /*0ea0*/  IMAD.U32 R0, RZ, RZ, UR6 ;  /* 0x00000006ff007e24 */ /* 0x000fe2000f8e00ff */
[----:B------:R-:W-:Y:S10]  /*0eb0*/  @!P1 BRA `(.L_x_1752) ;  /* 0x0000000000449947 */ /* 0x000ff40003800000 */
[----:B------:R-:W-:Y:S02]  /*0ec0*/  UMOV UR5, UR8 ;  /* 0x0000000800057c82 */ /* 0x000fe40008000000 */
[----:B------:R-:W-:-:S06]  /*0ed0*/  UISETP.GT.AND UP0, UPT, UR5, -0x1, UPT ;  /* 0xffffffff0500788c */ /* 0x000fcc000bf04270 */
[----:B------:R-:W-:-:S13]  /*0ee0*/  PLOP3.LUT P0, PT, PT, PT, UP0, 0x80, 0x0 ;  /* 0x000000000000781c */ /* 0x000fda0003f0f008 */
[----:B------:R-:W-:Y:S05]  /*0ef0*/  @P0 BRA `(.L_x_1753) ;  /* 0x00000000001c0947 */ /* 0x000fea0003800000 */
[----:B------:R-:W-:Y:S02]  /*0f00*/  UISETP.NE.AND UP0, UPT, UR7, 0x1, UPT ;  /* 0x000000010700788c */ /* 0x000fe4000bf05270 */
[----:B------:R-:W-:-:S09]  /*0f10*/  ULOP3.LUT UR5, URZ, UR5, URZ, 0x33, !UPT ;  /* 0x000000053f057292 */ /* 0x000fd2000f8e333f */
[----:B------:R-:W-:Y:S02]  /*0f20*/  @UP0 ULDC.64 UR12, c[0x0][0x9e8] ;  /* 0x00027a00000c0ab9 */ /* 0x000fe40000000a00 */
[----:B------:R-:W-:-:S04]  /*0f30*/  UIMAD.WIDE.U32 UR8, UR5, UR12, URZ ;  /* 0x0000000c050872a5 */ /* 0x000fc8000f8e003f */
[----:B------:R-:W-:-:S04]  /*0f40*/  @UP0 USHF.R.U32.HI UR5, URZ, UR13, UR9 ;  /* 0x0000000d3f050299 */ /* 0x000fc80008011609 */
[----:B------:R-:W-:Y:S01]  /*0f50*/  ULOP3.LUT UR5, URZ, UR5, URZ, 0x33, !UPT ;  /* 0x000000053f057292 */ /* 0x000fe2000f8e333f */
[----:B------:R-:W-:Y:S11]  /*0f60*/  BRA `(.L_x_1754) ;  /* 0x0000000000107947 */ /* 0x000ff60003800000 */
.L_x_1753:
[----:B------:R-:W-:-:S11]  /*0f70*/  UISETP.NE.AND UP0, UPT, UR7, 0x1, UPT ;  /* 0x000000010700788c */ /* 0x000fd6000bf05270 */
[----:B------:R-:W-:Y:S02]  /*0f80*/  @UP0 ULDC.64 UR12, c[0x0][0x9e8] ;  /* 0x00027a00000c0ab9 */ /* 0x000fe40000000a00 */
[----:B------:R-:W-:-:S04]  /*0f90*/  UIMAD.WIDE.U32 UR8, UR5, UR12, URZ ;  /* 0x0000000c050872a5 */ /* 0x000fc8000f8e003f */
[----:B------:R-:W-:-:S12]  /*0fa0*/  @UP0 USHF.R.U32.HI UR5, URZ, UR13, UR9 ;  /* 0x0000000d3f050299 */ /* 0x000fd80008011609 */
.L_x_1754:
[----:B------:R-:W-:-:S06]  /*0fb0*/  UIMAD UR5, UR5, UR7, URZ ;  /* 0x00000007050572a4 */ /* 0x000fcc000f8e023f */
[----:B------:R-:W-:-:S07]  /*0fc0*/  VIMNMX R0, R0, UR5, !PT ;  /* 0x0000000500007c48 */ /* 0x000fce000ffe0100 */
.L_x_1752:
[----:B------:R-:W-:Y:S01]  /*0fd0*/  SHF.R.S32.HI R3, RZ, 0x1f, R0 ;  /* 0x0000001fff037819 */ /* 0x000fe20000011400 */
[----:B------:R-:W-:Y:S01]  /*0fe0*/  USHF.R.U32.HI UR5, URZ, 0x10, UR4 ;  /* 0x000000103f057899 */ /* 0x000fe20008011604 */
[----:B------:R-:W-:Y:S01]  /*0ff0*/  PLOP3.LUT P0, PT, PT, PT, PT, 0x80, 0x0 ;  /* 0x000000000000781c */ /* 0x000fe20003f0f070 */
[----:B------:R-:W-:Y:S01]  /*1000*/  ULOP3.LUT UR4, UR4, 0xffff, URZ, 0xc0, !UPT ;  /* 0x0000ffff04047892 */ /* 0x000fe2000f8ec03f */
[----:B------:R-:W-:Y:S01]  /*1010*/  LEA.HI R3, R3, R0, RZ, 0x6 ;  /* 0x0000000003037211 */ /* 0x000fe200078f30ff */
[----:B------:R-:W-:Y:S01]  /*1020*/  UISETP.NE.AND UP0, UPT, UR5, URZ, UPT ;  /* 0x0000003f0500728c */ /* 0x000fe2000bf05270 */
[----:B------:R-:W-:Y:S01]  /*1030*/  CS2R R4, SRZ ;  /* 0x0000000000047805 */ /* 0x000fe2000001ff00 */
[----:B------:R-:W-:Y:S01]  /*1040*/  IMAD.MOV.U32 R2, RZ, RZ, RZ ;  /* 0x000000ffff027224 */ /* 0x000fe200078e00ff */
[----:B------:R-:W-:Y:S02]  /*1050*/  SHF.R.S32.HI R3, RZ, 0x6, R3 ;  /* 0x00000006ff037819 */ /* 0x000fe40000011403 */
[----:B------:R-:W-:-:S02]  /*1060*/  CS2R R150, SRZ ;  /* 0x0000000000967805 */ /* 0x000fc4000001ff00 */
[----:B------:R-:W-:Y:S02]  /*1070*/  CS2R R148, SRZ ;  /* 0x0000000000947805 */ /* 0x000fe4000001ff00 */
[----:B------:R-:W-:Y:S02]  /*1080*/  CS2R R146, SRZ ;  /* 0x0000000000927805 */ /* 0x000fe4000001ff00 */
[----:B------:R-:W-:Y:S02]  /*1090*/  VIMNMX R10, RZ, R3, !PT ;  /* 0x00000003ff0a7248 */ /* 0x000fe40007fe0100 */
[----:B------:R-:W-:Y:S02]  /*10a0*/  CS2R R144, SRZ ;  /* 0x0000000000907805 */ /* 0x000fe4000001ff00 */
[----:B------:R-:W-:Y:S02]  /*10b0*/  CS2R R142, SRZ ;  /* 0x00000000008e7805 */ /* 0x000fe4000001ff00 */
[----:B------:R-:W-:-:S02]  /*10c0*/  CS2R R140, SRZ ;  /* 0x00000000008c7805 */ /* 0x000fc4000001ff00 */
[----:B------:R-:W-:Y:S01]  /*10d0*/  ISETP.LT.AND P1, PT, R10, UR10, PT ;  /* 0x0000000a0a007c0c */ /* 0x000fe2000bf21270 */
[----:B------:R-:W-:Y:S01]  /*10e0*/  @!UP0 ULDC UR5, c[0x0][0x9f0] ;  /* 0x00027c0000058ab9 */ /* 0x000fe20000000800 */
        /* <DEDUP_REMOVED lines=51> */
[----:B------:R-:W-:Y:S01]  /*1420*/  IMAD.MOV.U32 R37, RZ, RZ, RZ ;  /* 0x000000ffff257224 */ /* 0x000fe200078e00ff */
[----:B------:R-:W-:Y:S06]  /*1430*/  @!P1 BRA `(.L_x_1755) ;  /* 0x0000000000749947 */ /* 0x000fec0003800000 */
[----:B------:R-:W-:Y:S01]  /*1440*/  IMAD.U32 R5, RZ, RZ, UR5 ;  /* 0x00000005ff057e24 */ /* 0x000fe2000f8e00ff */
[----:B------:R-:W-:-:S04]  /*1450*/  UIADD3 UR6, UR5, -0x1, UR10 ;  /* 0xffffffff05067890 */ /* 0x000fc8000fffe00a */
[-C--:B------:R-:W-:Y:S02]  /*1460*/  IABS R8, R5.reuse ;  /* 0x0000000500087213 */ /* 0x080fe40000000000 */
[----:B------:R-:W-:Y:S02]  /*1470*/  IADD3 R0, -R10, UR6, RZ ;  /* 0x000000060a007c10 */ /* 0x000fe4000fffe1ff */
[----:B------:R-:W0:Y:S01]  /*1480*/  I2F.RP R3, R8 ;  /* 0x0000000800037306 */ /* 0x000e220000209400 */
[----:B------:R-:W-:-:S07]  /*1490*/  IABS R11, R5 ;  /* 0x00000005000b7213 */ /* 0x000fce0000000000 */
[----:B0-----:R-:W0:Y:S02]  /*14a0*/  MUFU.RCP R3, R3 ;  /* 0x0000000300037308 */ /* 0x001e240000001000 */
[----:B0-----:R-:W-:Y:S01]  /*14b0*/  VIADD R6, R3, 0xffffffe ;  /* 0x0ffffffe03067836 */ /* 0x001fe20000000000 */
[----:B------:R-:W-:-:S05]  /*14c0*/  IADD3 R3, RZ, -R11, RZ ;  /* 0x8000000bff037210 */ /* 0x000fca0007ffe0ff */
[----:B------:R0:W1:Y:S02]  /*14d0*/  F2I.FTZ.U32.TRUNC.NTZ R7, R6 ;  /* 0x0000000600077305 */ /* 0x000064000021f000 */
[----:B0-----:R-:W-:Y:S02]  /*14e0*/  IMAD.MOV.U32 R6, RZ, RZ, RZ ;  /* 0x000000ffff067224 */ /* 0x001fe400078e00ff */
[----:B-1----:R-:W-:-:S04]  /*14f0*/  IMAD.MOV R9, RZ, RZ, -R7 ;  /* 0x000000ffff097224 */ /* 0x002fc800078e0a07 */
[----:B------:R-:W-:Y:S01]  /*1500*/  IMAD R5, R9, R8, RZ ;  /* 0x0000000809057224 */ /* 0x000fe200078e02ff */
[----:B------:R-:W-:Y:S02]  /*1510*/  IABS R9, R0 ;  /* 0x0000000000097213 */ /* 0x000fe40000000000 */
[----:B------:R-:W-:Y:S01]  /*1520*/  LOP3.LUT R0, R0, UR5, RZ, 0x3c, !PT ;  /* 0x0000000500007c12 */ /* 0x000fe2000f8e3cff */
[----:B------:R-:W-:-:S03]  /*1530*/  IMAD.HI.U32 R7, R7, R5, R6 ;  /* 0x0000000507077227 */ /* 0x000fc600078e0006 */
[----:B------:R-:W-:Y:S01]  /*1540*/  ISETP.GE.AND P3, PT, R0, RZ, PT ;  /* 0x000000ff0000720c */ /* 0x000fe20003f66270 */
[----:B------:R-:W-:-:S04]  /*1550*/  IMAD.MOV.U32 R6, RZ, RZ, R9 ;  /* 0x000000ffff067224 */ /* 0x000fc800078e0009 */
        /* <DEDUP_REMOVED lines=8> */
[----:B------:R-:W-:-:S04]  /*15e0*/  IMAD.MOV.U32 R5, RZ, RZ, R7 ;  /* 0x000000ffff057224 */ /* 0x000fc800078e0007 */
[----:B------:R-:W-:Y:S01]  /*15f0*/  @!P3 IMAD.MOV R5, RZ, RZ, -R5 ;  /* 0x000000ffff05b224 */ /* 0x000fe200078e0a05 */
[----:B------:R-:W-:-:S07]  /*1600*/  @!P2 LOP3.LUT R5, RZ, UR5, RZ, 0x33, !PT ;  /* 0x00000005ff05ac12 */ /* 0x000fce000f8e33ff */
.L_x_1755:
[----:B------:R-:W-:Y:S01]  /*1610*/  IMAD R0, R5, UR4, R10 ;  /* 0x0000000405007c24 */ /* 0x000fe2000f8e020a */
        /* <DEDUP_REMOVED lines=11> */
[----:B------:R-:W0:Y:S01]  /*16d0*/  S2UR UR8, SR_CgaCtaId ;  /* 0x00000000000879c3 */ /* 0x000e220000008800 */
[----:B------:R-:W-:Y:S02]  /*16e0*/  UMOV UR7, 0x400 ;  /* 0x0000040000077882 */ /* 0x000fe40000000000 */
[----:B------:R-:W-:-:S04]  /*16f0*/  LEA.HI R5, R5, R16, RZ, 0x7 ;  /* 0x0000001005057211 */ /* 0x000fc800078f38ff */
[----:B------:R-:W-:Y:S02]  /*1700*/  SHF.R.S32.HI R2, RZ, 0x7, R5 ;  /* 0x00000007ff027819 */ /* 0x000fe40000011405 */
[----:B------:R-:W-:-:S04]  /*1710*/  LOP3.LUT R5, R5, 0xffffff80, RZ, 0xc0, !PT ;  /* 0xffffff8005057812 */ /* 0x000fc800078ec0ff */
[----:B------:R-:W1:Y:S01]  /*1720*/  SHFL.IDX PT, R2, R2, RZ, 0x1f ;  /* 0x00001fff02027589 */ /* 0x000e6200000e0000 */
[----:B------:R-:W-:-:S04]  /*1730*/  IADD3 R5, R16, -R5, RZ ;  /* 0x8000000510057210 */ /* 0x000fc80007ffe0ff */
        /* <DEDUP_REMOVED lines=13> */
[----:B------:R-:W-:Y:S01]  /*1810*/  IMAD.IADD R7, R6, 0x1, -R7 ;  /* 0x0000000106077824 */ /* 0x000fe200078e0a07 */
[----:B------:R-:W-:Y:S02]  /*1820*/  ULOP3.LUT UR4, UR45, 0x1, URZ, 0xfc, !UPT ;  /* 0x000000012d047892 */ /* 0x000fe4000f8efc3f */
[----:B------:R-:W-:Y:S01]  /*1830*/  ULEA UR6, UR6, UR5, 0xf ;  /* 0x0000000506067291 */ /* 0x000fe2000f8e783f */
[----:B------:R-:W-:Y:S01]  /*1840*/  IMAD R4, R4, 0x10, R7 ;  /* 0x0000001004047824 */ /* 0x000fe200078e0207 */
[----:B------:R-:W-:-:S02]  /*1850*/  UISETP.NE.AND UP0, UPT, UR4, 0x3, UPT ;  /* 0x000000030400788c */ /* 0x000fc4000bf05270 */
[----:B------:R-:W-:-:S04]  /*1860*/  UIADD3 UR6, UR6, 0x400, URZ ;  /* 0x0000040006067890 */ /* 0x000fc8000fffe03f */
[----:B------:R-:W-:Y:S01]  /*1870*/  PLOP3.LUT P0, PT, PT, PT, UP0, 0x80, 0x0 ;  /* 0x000000000000781c */ /* 0x000fe20003f0f008 */
[----:B------:R-:W-:-:S04]  /*1880*/  USHF.R.U32.HI UR6, URZ, 0x4, UR6 ;  /* 0x000000043f067899 */ /* 0x000fc80008011606 */
[----:B------:R-:W-:-:S04]  /*1890*/  ULOP3.LUT UR6, UR6, 0x3fff, URZ, 0xc0, !UPT ;  /* 0x00003fff06067892 */ /* 0x000fc8000f8ec03f */
[----:B------:R-:W-:-:S04]  /*18a0*/  ULOP3.LUT UR6, UR6, 0x2000000, URZ, 0xfc, !UPT ;  /* 0x0200000006067892 */ /* 0x000fc8000f8efc3f */
[----:B------:R-:W-:Y:S08]  /*18b0*/  @!P0 BRA `(.L_x_1757) ;  /* 0x0000000000048947 */ /* 0x000ff00003800000 */
[----:B------:R-:W-:Y:S01]  /*18c0*/  BPT.TRAP 0x1 ;  /* 0x000000040000795c */ /* 0x000fe20000300000 */
.L_x_1757:
[----:B------:R-:W-:-:S04]  /*18d0*/  SHF.L.U32 R2, RZ, 0x1f, RZ ;  /* 0x0000001fff027819 */ /* 0x000fc800000006ff */
[----:B------:R-:W0:Y:S02]  /*18e0*/  SYNCS.PHASECHK.TRANS64.TRYWAIT P1, [UR5+0x28c50], R2 ;  /* 0x028c5002ff0075a7 */ /* 0x000e240008020145 */
[----:B0-----:R-:W-:Y:S05]  /*18f0*/  @!P1 BRA `(.L_x_1758) ;  /* 0x0000012800749947 */ /* 0x001fea0003800000 */
.L_x_1952:
[----:B------:R-:W-:Y:S01]  /*1900*/  BAR.SYNC.DEFER_BLOCKING 0xe, 0x100 ;  /* 0x0384000000007b1d */ /* 0x000fe20000010000 */
[----:B------:R-:W-:Y:S01]  /*1910*/  UIADD3 UR4, UR5, 0x26800, URZ ;  /* 0x0002680005047890 */ /* 0x000fe2000fffe03f */
[----:B------:R-:W-:Y:S01]  /*1920*/  VIADD R3, R3, 0xfffffffe ;  /* 0xfffffffe03037836 */ /* 0x000fe20000000000 */
[----:B------:R-:W-:Y:S01]  /*1930*/  UIADD3 UR14, UR6, 0x80, URZ ;  /* 0x00000080060e7890 */ /* 0x000fe2000fffe03f */
[----:B0-----:R-:W-:Y:S01]  /*1940*/  IMAD.U32 R2, RZ, RZ, UR5 ;  /* 0x00000005ff027e24 */ /* 0x001fe2000f8e00ff */
        /* <DEDUP_REMOVED lines=44> */
.L_x_1764:
[----:B------:R-:W-:Y:S01]  /*1c10*/  BAR.SYNC.DEFER_BLOCKING 0xe, 0x100 ;  /* 0x0384000000007b1d */ /* 0x000fe20000010000 */
[----:B------:R-:W-:Y:S01]  /*1c20*/  IMAD.U32 R5, RZ, RZ, UR4 ;  /* 0x00000004ff057e24 */ /* 0x000fe2000f8e00ff */
[----:B------:R-:W-:Y:S01]  /*1c30*/  UIADD3 UR4, UR4, 0x1, URZ ;  /* 0x0000000104047890 */ /* 0x000fe2000fffe03f */
[----:B------:R-:W-:Y:S02]  /*1c40*/  ISETP.GT.AND P3, PT, R3, R0, PT ;  /* 0x000000000300720c */ /* 0x000fe40003f64270 */
[----:B01----:R-:W-:Y:S01]  /*1c50*/  IMAD R2, R5, 0x40, R4 ;  /* 0x0000004005027824 */ /* 0x003fe200078e0204 */
[----:B------:R-:W-:Y:S01]  /*1c60*/  UISETP.NE.AND UP0, UPT, UR4, 0x2, UPT ;  /* 0x000000020400788c */ /* 0x000fe2000bf05270 */
[----:B------:R-:W-:-:S03]  /*1c70*/  IADD3 R3, R3, -0x1, RZ ;  /* 0xffffffff03037810 */ /* 0x000fc60007ffe0ff */
        /* <DEDUP_REMOVED lines=136> */
.L_x_1760:
[----:B------:R-:W-:Y:S01]  /*2500*/  ULEA UR7, UR4, UR5, 0x3 ;  /* 0x0000000504077291 */ /* 0x000fe2000f8e183f */
[----:B------:R-:W-:-:S08]  /*2510*/  SHF.L.U32 R2, R7, 0x1f, RZ ;  /* 0x0000001f07027819 */ /* 0x000fd000000006ff */
[----:B------:R0:W1:Y:S01]  /*2520*/  SYNCS.PHASECHK.TRANS64.TRYWAIT P1, [UR7+0x28c50], R2 ;  /* 0x028c5002ff0075a7 */ /* 0x0000620008020147 */
[----:B------:R-:W-:Y:S05]  /*2530*/  @!P0 BRA `(.L_x_1761) ;  /* 0x0000000000048947 */ /* 0x000fea0003800000 */
[----:B------:R-:W-:Y:S01]  /*2540*/  BPT.TRAP 0x1 ;  /* 0x000000040000795c */ /* 0x000fe20000300000 */
.L_x_1761:
[----:B-1----:R-:W-:Y:S05]  /*2550*/  @P1 BRA `(.L_x_1762) ;  /* 0x0000000000081947 */ /* 0x002fea0003800000 */
[----:B------:R-:W1:Y:S02]  /*2560*/  SYNCS.PHASECHK.TRANS64.TRYWAIT P1, [UR7+0x28c50], R2 ;  /* 0x028c5002ff0075a7 */ /* 0x000e640008020147 */
[----:B-1----:R-:W-:Y:S05]  /*2570*/  @!P1 BRA `(.L_x_1763) ;  /* 0x0000011c006c9947 */ /* 0x002fea0003800000 */
.L_x_1762:
        /* <DEDUP_REMOVED lines=30> */
.L_x_1759:
[----:B------:R-:W-:Y:S01]  /*2760*/  BAR.SYNC.DEFER_BLOCKING 0xe, 0x100 ;  /* 0x0384000000007b1d */ /* 0x000fe20000010000 */
[----:B------:R-:W-:Y:S01]  /*2770*/  VIADD R4, R4, UR4 ;  /* 0x0000000404047c36 */ /* 0x000fe20008000000 */
[----:B------:R-:W-:-:S04]  /*2780*/  PLOP3.LUT P0, PT, PT, PT, PT, 0x8, 0x0 ;  /* 0x000000000000781c */ /* 0x000fc80003f0e170 */
[----:B------:R-:W-:-:S05]  /*2790*/  LEA R4, R4, UR5, 0x2 ;  /* 0x0000000504047c11 */ /* 0x000fca000f8e10ff */
[----:B01----:R-:W0:Y:S04]  /*27a0*/  LDS R2, [R4+0x28800] ;  /* 0x0288000004027984 */ /* 0x003e280000000800 */
[----:B------:R1:W2:Y:S02]  /*27b0*/  LDS R0, [R4+0x28820] ;  /* 0x0288200004007984 */ /* 0x0002a40000000800 */
[----:B-1----:R-:W-:Y:S02]  /*27c0*/  IMAD.MOV.U32 R4, RZ, RZ, RZ ;  /* 0x000000ffff047224 */ /* 0x002fe400078e00ff */
        /* <DEDUP_REMOVED lines=131> */
.L_x_1748:
        /* <DEDUP_REMOVED lines=26> */
.L_x_1766:
[----:B------:R-:W-:-:S11]  /*31a0*/  UISETP.NE.AND UP1, UPT, UR7, 0x1, UPT ;  /* 0x000000010700788c */ /* 0x000fd6000bf25270 */
[----:B------:R-:W-:Y:S02]  /*31b0*/  @UP1 ULDC.64 UR14, c[0x0][0x9e8] ;  /* 0x00027a00000e1ab9 */ /* 0x000fe40000000a00 */
[----:B------:R-:W-:-:S04]  /*31c0*/  UIMAD.WIDE.U32 UR10, UR9, UR14, URZ ;  /* 0x0000000e090a72a5 */ /* 0x000fc8000f8e003f */
[----:B------:R-:W-:-:S12]  /*31d0*/  @UP1 USHF.R.U32.HI UR9, URZ, UR15, UR11 ;  /* 0x0000000f3f091299 */ /* 0x000fd8000801160b */
.L_x_1767:
[----:B------:R-:W-:-:S04]  /*31e0*/  UIMAD UR9, UR9, UR7, UR7 ;  /* 0x00000007090972a4 */ /* 0x000fc8000f8e0207 */
[----:B------:R-:W-:-:S04]  /*31f0*/  UISETP.LT.AND UP1, UPT, UR6, UR9, UPT ;  /* 0x000000090600728c */ /* 0x000fc8000bf21270 */
[----:B------:R-:W-:-:S12]  /*3200*/  USEL UR6, UR6, UR9, UP1 ;  /* 0x0000000906067287 */ /* 0x000fd80008800000 */
.L_x_1765:
[----:B------:R-:W-:Y:S01]  /*3210*/  UIADD3 UR6, UR6, 0x3f, URZ ;  /* 0x0000003f06067890 */ /* 0x000fe2000fffe03f */
[----:B------:R-:W-:Y:S01]  /*3220*/  @UP0 ULDC UR10, c[0x0][0x44c] ;  /* 0x00011300000a0ab9 */ /* 0x000fe20000000800 */
[----:B------:R-:W-:Y:S02]  /*3230*/  @UP0 ULDC UR13, c[0x0][0x450] ;  /* 0x00011400000d0ab9 */ /* 0x000fe40000000800 */
[----:B------:R-:W-:Y:S02]  /*3240*/  USHF.R.S32.HI UR9, URZ, 0x1f, UR6 ;  /* 0x0000001f3f097899 */ /* 0x000fe40008011406 */
[----:B------:R-:W-:Y:S02]  /*3250*/  UIMAD.WIDE.U32 UR10, UR41, UR10, URZ ;  /* 0x0000000a290a72a5 */ /* 0x000fe4000f8e003f */
[----:B------:R-:W-:Y:S02]  /*3260*/  ULEA.HI UR9, UR9, UR6, URZ, 0x6 ;  /* 0x0000000609097291 */ /* 0x000fe4000f8f303f */
[----:B------:R-:W-:Y:S01]  /*3270*/  UIMAD UR8, UR39, UR8, -UR12 ;  /* 0x00000008270872a4 */ /* 0x000fe2000f8e0a0c */
[----:B------:R-:W-:Y:S01]  /*3280*/  UMOV UR6, UR41 ;  /* 0x0000002900067c82 */ /* 0x000fe20008000000 */
[----:B------:R-:W-:-:S02]  /*3290*/  USHF.R.S32.HI UR9, URZ, 0x6, UR9 ;  /* 0x000000063f097899 */ /* 0x000fc40008011409 */
[----:B------:R-:W-:Y:S02]  /*32a0*/  @UP0 USHF.R.U32.HI UR6, URZ, UR13, UR11 ;  /* 0x0000000d3f060299 */ /* 0x000fe4000801160b */
[----:B------:R-:W-:Y:S02]  /*32b0*/  UISETP.LT.AND UP0, UPT, UR5, UR9, UPT ;  /* 0x000000090500728c */ /* 0x000fe4000bf01270 */
[----:B------:R-:W-:Y:S02]  /*32c0*/  UIADD3 UR6, UR8, UR6, URZ ;  /* 0x0000000608067290 */ /* 0x000fe4000fffe03f */
[----:B------:R-:W-:Y:S01]  /*32d0*/  USEL UR10, UR5, UR9, UP0 ;  /* 0x00000009050a7287 */ /* 0x000fe20008000000 */
[----:B------:R-:W-:Y:S02]  /*32e0*/  ULDC UR8, c[0x0][0x9dc] ;  /* 0x0002770000087ab9 */ /* 0x000fe40000000800 */
[----:B------:R-:W-:Y:S01]  /*32f0*/  UIADD3 UR5, UR6, -UR8, URZ ;  /* 0x8000000806057290 */ /* 0x000fe2000fffe03f */
[----:B------:R-:W-:Y:S11]  /*3300*/  @!P1 BRA `(.L_x_1768) ;  /* 0x0000000000449947 */ /* 0x000ff60003800000 */
        /* <DEDUP_REMOVED lines=10> */
.L_x_1769:
[----:B------:R-:W-:-:S11]  /*33b0*/  UISETP.NE.AND UP0, UPT, UR7, 0x1, UPT ;  /* 0x000000010700788c */ /* 0x000fd6000bf05270 */
[----:B------:R-:W-:Y:S02]  /*33c0*/  @UP0 ULDC.64 UR12, c[0x0][0x9e8] ;  /* 0x00027a00000c0ab9 */ /* 0x000fe40000000a00 */
[----:B------:R-:W-:-:S04]  /*33d0*/  UIMAD.WIDE.U32 UR8, UR6, UR12, URZ ;  /* 0x0000000c060872a5 */ /* 0x000fc8000f8e003f */
[----:B------:R-:W-:-:S12]  /*33e0*/  @UP0 USHF.R.U32.HI UR6, URZ, UR13, UR9 ;  /* 0x0000000d3f060299 */ /* 0x000fd80008011609 */
.L_x_1770:
[----:B------:R-:W-:-:S04]  /*33f0*/  UIMAD UR6, UR6, UR7, URZ ;  /* 0x00000007060672a4 */ /* 0x000fc8000f8e023f */
[----:B------:R-:W-:-:S04]  /*3400*/  UISETP.LT.AND UP0, UPT, UR5, UR6, UPT ;  /* 0x000000060500728c */ /* 0x000fc8000bf01270 */
[----:B------:R-:W-:-:S12]  /*3410*/  USEL UR5, UR5, UR6, !UP0 ;  /* 0x0000000605057287 */ /* 0x000fd8000c000000 */
.L_x_1768:
[----:B------:R-:W-:Y:S02]  /*3420*/  USHF.R.S32.HI UR6, URZ, 0x1f, UR5 ;  /* 0x0000001f3f067899 */ /* 0x000fe40008011405 */
[----:B------:R-:W-:Y:S02]  /*3430*/  USHF.R.U32.HI UR12, URZ, 0x10, UR4 ;  /* 0x000000103f0c7899 */ /* 0x000fe40008011604 */
[----:B------:R-:W-:Y:S02]  /*3440*/  ULEA.HI UR6, UR6, UR5, URZ, 0x6 ;  /* 0x0000000506067291 */ /* 0x000fe4000f8f303f */
[----:B------:R-:W-:Y:S02]  /*3450*/  UISETP.NE.AND UP1, UPT, UR12, URZ, UPT ;  /* 0x0000003f0c00728c */ /* 0x000fe4000bf25270 */
[----:B------:R-:W-:Y:S02]  /*3460*/  USHF.R.S32.HI UR6, URZ, 0x6, UR6 ;  /* 0x000000063f067899 */ /* 0x000fe40008011406 */
[----:B------:R-:W-:-:S02]  /*3470*/  ULOP3.LUT UR9, UR4, 0xffff, URZ, 0xc0, !UPT ;  /* 0x0000ffff04097892 */ /* 0x000fc4000f8ec03f */
[----:B------:R-:W-:Y:S01]  /*3480*/  UISETP.LT.AND UP0, UPT, URZ, UR6, UPT ;  /* 0x000000063f00728c */ /* 0x000fe2000bf01270 */
[----:B------:R-:W-:-:S03]  /*3490*/  UMOV UR4, URZ ;  /* 0x0000003f00047c82 */ /* 0x000fc60008000000 */
[----:B------:R-:W-:Y:S01]  /*34a0*/  USEL UR38, URZ, UR6, !UP0 ;  /* 0x000000063f267287 */ /* 0x000fe2000c000000 */
[----:B------:R-:W-:-:S03]  /*34b0*/  @!UP1 ULDC UR12, c[0x0][0x9f0] ;  /* 0x00027c00000c9ab9 */ /* 0x000fc60000000800 */
[----:B------:R-:W-:-:S06]  /*34c0*/  UISETP.GT.AND UP0, UPT, UR10, UR38, UPT ;  /* 0x000000260a00728c */ /* 0x000fcc000bf04270 */
[----:B------:R-:W-:-:S13]  /*34d0*/  PLOP3.LUT P0, PT, PT, PT, UP0, 0x80, 0x0 ;  /* 0x000000000000781c */ /* 0x000fda0003f0f008 */
[----:B------:R-:W-:Y:S05]  /*34e0*/  @!P0 BRA `(.L_x_1771) ;  /* 0x0000000000888947 */ /* 0x000fea0003800000 */
[----:B------:R-:W-:Y:S01]  /*34f0*/  IMAD.U32 R3, RZ, RZ, UR12 ;  /* 0x0000000cff037e24 */ /* 0x000fe2000f8e00ff */
[----:B------:R-:W-:-:S04]  /*3500*/  UIADD3 UR4, UR12, -0x1, UR10 ;  /* 0xffffffff0c047890 */ /* 0x000fc8000fffe00a */
[-C--:B------:R-:W-:Y:S01]  /*3510*/  IABS R0, R3.reuse ;  /* 0x0000000300007213 */ /* 0x080fe20000000000 */
[----:B------:R-:W-:Y:S01]  /*3520*/  UIADD3 UR6, -UR38, UR4, URZ ;  /* 0x0000000426067290 */ /* 0x000fe2000fffe13f */
[----:B------:R-:W-:Y:S02]  /*3530*/  IABS R5, R3 ;  /* 0x0000000300057213 */ /* 0x000fe40000000000 */
[----:B------:R-:W-:Y:S01]  /*3540*/  R2UR UR11, R0 ;  /* 0x00000000000b72ca */ /* 0x000fe200000e0000 */
[----:B------:R-:W-:Y:S02]  /*3550*/  UMOV UR4, URZ ;  /* 0x0000003f00047c82 */ /* 0x000fe40008000000 */
[----:B------:R-:W-:Y:S01]  /*3560*/  IMAD.U32 R4, RZ, RZ, UR6 ;  /* 0x00000006ff047e24 */ /* 0x000fe2000f8e00ff */
[----:B------:R-:W-:-:S04]  /*3570*/  ULOP3.LUT UR6, UR6, UR12, URZ, 0x3c, !UPT ;  /* 0x0000000c06067292 */ /* 0x000fc8000f8e3c3f */
[----:B------:R-:W-:-:S04]  /*3580*/  IABS R4, R4 ;  /* 0x0000000400047213 */ /* 0x000fc80000000000 */
[----:B------:R-:W-:Y:S01]  /*3590*/  MOV R3, R4 ;  /* 0x0000000400037202 */ /* 0x000fe20000000f00 */
[----:B------:R-:W0:Y:S03]  /*35a0*/  I2F.RP R0, UR11 ;  /* 0x0000000b00007d06 */ /* 0x000e260008209400 */
[----:B------:R-:W-:-:S05]  /*35b0*/  R2UR UR8, R3 ;  /* 0x00000000030872ca */ /* 0x000fca00000e0000 */
[----:B0-----:R-:W0:Y:S02]  /*35c0*/  MUFU.RCP R0, R0 ;  /* 0x0000000000007308 */ /* 0x001e240000001000 */
[----:B0-----:R-:W-:Y:S02]  /*35d0*/  VIADD R2, R0, 0xffffffe ;  /* 0x0ffffffe00027836 */ /* 0x001fe40000000000 */
        /* <DEDUP_REMOVED lines=19> */
.L_x_1771:
[----:B------:R-:W-:Y:S01]  /*3710*/  UIMAD UR38, UR9, UR4, UR38 ;  /* 0x00000004092672a4 */ /* 0x000fe2000f8e0226 */
[----:B------:R-:W-:Y:S01]  /*3720*/  IMAD.U32 R0, RZ, RZ, UR10 ;  /* 0x0000000aff007e24 */ /* 0x000fe2000f8e00ff */
[----:B------:R-:W-:Y:S01]  /*3730*/  PLOP3.LUT P0, PT, PT, PT, PT, 0x80, 0x0 ;  /* 0x000000000000781c */ /* 0x000fe20003f0f070 */
[----:B------:R-:W-:Y:S01]  /*3740*/  IMAD.U32 R3, RZ, RZ, UR4 ;  /* 0x00000004ff037e24 */ /* 0x000fe2000f8e00ff */
[----:B------:R-:W-:Y:S01]  /*3750*/  CS2R R150, SRZ ;  /* 0x0000000000967805 */ /* 0x000fe2000001ff00 */
[----:B------:R-:W-:Y:S01]  /*3760*/  IMAD.MOV.U32 R2, RZ, RZ, RZ ;  /* 0x000000ffff027224 */ /* 0x000fe200078e00ff */
[----:B------:R-:W-:Y:S01]  /*3770*/  CS2R R148, SRZ ;  /* 0x0000000000947805 */ /* 0x000fe2000001ff00 */
[----:B------:R-:W-:Y:S01]  /*3780*/  IMAD.MOV.U32 R4, RZ, RZ, RZ ;  /* 0x000000ffff047224 */ /* 0x000fe200078e00ff */
[----:B------:R-:W-:Y:S02]  /*3790*/  VIADDMNMX R0, R3, UR38, R0, PT ;  /* 0x0000002603007c46 */ /* 0x000fe4000b800100 */
[----:B------:R-:W-:-:S02]  /*37a0*/  CS2R R146, SRZ ;  /* 0x0000000000927805 */ /* 0x000fc4000001ff00 */
[----:B------:R-:W-:Y:S02]  /*37b0*/  CS2R R144, SRZ ;  /* 0x0000000000907805 */ /* 0x000fe4000001ff00 */
[----:B------:R-:W-:Y:S02]  /*37c0*/  CS2R R142, SRZ ;  /* 0x00000000008e7805 */ /* 0x000fe4000001ff00 */
[----:B------:R-:W-:Y:S02]  /*37d0*/  R2UR UR42, R0 ;  /* 0x00000000002a72ca */ /* 0x000fe400000e0000 */
        /* <DEDUP_REMOVED lines=11> */
[----:B------:R-:W-:Y:S01]  /*3890*/  CS2R R118, SRZ ;  /* 0x0000000000767805 */ /* 0x000fe2000001ff00 */
[----:B------:R-:W-:Y:S01]  /*38a0*/  UISETP.GT.AND UP0, UPT, UR42, UR38, UPT ;  /* 0x000000262a00728c */ /* 0x000fe2000bf04270 */
[----:B------:R-:W-:Y:S02]  /*38b0*/  CS2R R116, SRZ ;  /* 0x0000000000747805 */ /* 0x000fe4000001ff00 */
[----:B------:R-:W-:Y:S02]  /*38c0*/  CS2R R114, SRZ ;  /* 0x0000000000727805 */ /* 0x000fe4000001ff00 */
[----:B------:R-:W-:-:S02]  /*38d0*/  CS2R R112, SRZ ;  /* 0x0000000000707805 */ /* 0x000fc4000001ff00 */
[----:B------:R-:W-:Y:S02]  /*38e0*/  CS2R R110, SRZ ;  /* 0x00000000006e7805 */ /* 0x000fe4000001ff00 */
[----:B------:R-:W-:Y:S02]  /*38f0*/  CS2R R108, SRZ ;  /* 0x00000000006c7805 */ /* 0x000fe4000001ff00 */
[----:B------:R-:W-:Y:S02]  /*3900*/  PLOP3.LUT P1, PT, PT, PT, UP0, 0x80, 0x0 ;  /* 0x000000000000781c */ /* 0x000fe40003f2f008 */
        /* <DEDUP_REMOVED lines=60> */
[----:B------:R-:W-:-:S04]  /*3cd0*/  ULOP3.LUT UR5, UR5, 0x3fff, URZ, 0xc0, !UPT ;  /* 0x00003fff05057892 */ /* 0x000fc8000f8ec03f */
[----:B------:R-:W-:-:S04]  /*3ce0*/  ULOP3.LUT UR36, UR5, 0x2000000, URZ, 0xfc, !UPT ;  /* 0x0200000005247892 */ /* 0x000fc8000f8efc3f */
[----:B------:R-:W-:Y:S08]  /*3cf0*/  @!P0 BRA `(.L_x_1772) ;  /* 0x0000000000408947 */ /* 0x000ff00003800000 */
[----:B------:R-:W-:Y:S01]  /*3d00*/  MOV R0, 0x0 ;  /* 0x0000000000007802 */ /* 0x000fe20000000f00 */
[----:B------:R-:W-:Y:S01]  /*3d10*/  ULDC.64 UR4, c[0x4][0x90] ;  /* 0x0100240000047ab9 */ /* 0x000fe20000000a00 */
[----:B------:R-:W-:Y:S01]  /*3d20*/  ULDC.64 UR6, c[0x4][0x20] ;  /* 0x0100080000067ab9 */ /* 0x000fe20000000a00 */
[----:B------:R-:W-:Y:S01]  /*3d30*/  IMAD.U32 R4, RZ, RZ, UR4 ;  /* 0x00000004ff047e24 */ /* 0x000fe2000f8e00ff */
[----:B------:R0:W1:Y:S01]  /*3d40*/  LDC.64 R2, c[0x4][R0] ;  /* 0x0100000000027b82 */ /* 0x0000620000000a00 */
[----:B------:R-:W-:Y:S01]  /*3d50*/  IMAD.U32 R5, RZ, RZ, UR5 ;  /* 0x00000005ff057e24 */ /* 0x000fe2000f8e00ff */
[----:B------:R-:W-:Y:S01]  /*3d60*/  ULDC.64 UR4, c[0x4][0x98] ;  /* 0x0100260000047ab9 */ /* 0x000fe20000000a00 */
[----:B------:R-:W-:Y:S01]  /*3d70*/  IMAD.U32 R10, RZ, RZ, UR6 ;  /* 0x00000006ff0a7e24 */ /* 0x000fe2000f8e00ff */
[----:B------:R-:W-:Y:S01]  /*3d80*/  MOV R7, UR5 ;  /* 0x0000000500077c02 */ /* 0x000fe20008000f00 */
[----:B------:R-:W-:Y:S02]  /*3d90*/  IMAD.U32 R6, RZ, RZ, UR4 ;  /* 0x00000004ff067e24 */ /* 0x000fe4000f8e00ff */
[----:B------:R-:W-:-:S02]  /*3da0*/  IMAD.U32 R11, RZ, RZ, UR7 ;  /* 0x00000007ff0b7e24 */ /* 0x000fc4000f8e00ff */
[----:B------:R-:W-:Y:S02]  /*3db0*/  IMAD.MOV.U32 R8, RZ, RZ, 0x70 ;  /* 0x00000070ff087424 */ /* 0x000fe400078e00ff */
[----:B------:R-:W-:Y:S02]  /*3dc0*/  IMAD.MOV.U32 R12, RZ, RZ, 0x1 ;  /* 0x00000001ff0c7424 */ /* 0x000fe400078e00ff */
[----:B0-----:R-:W-:-:S07]  /*3dd0*/  IMAD.MOV.U32 R13, RZ, RZ, RZ ;  /* 0x000000ffff0d7224 */ /* 0x001fce00078e00ff */
[----:B------:R-:W-:-:S07]  /*3de0*/  LEPC R20, `(.L_x_1772) ;  /* 0x000000001014794e */ /* 0x000fce0000000000 */
[----:B-1----:R-:W-:Y:S05]  /*3df0*/  CALL.ABS.NOINC R2 ;  /* 0x0000000002007343 */ /* 0x002fea0003c00000 */
.L_x_1772:
[----:B------:R-:W-:Y:S02]  /*3e00*/  SHF.L.U32 R14, RZ, 0x1f, RZ ;  /* 0x0000001fff0e7819 */ /* 0x000fe400000006ff */
[----:B------:R-:W-:Y:S02]  /*3e10*/  LOP3.LUT R3, R18, 0xffffff80, RZ, 0xc0, !PT ;  /* 0xffffff8012037812 */ /* 0x000fe400078ec0ff */
[----:B------:R-:W0:Y:S01]  /*3e20*/  SYNCS.PHASECHK.TRANS64.TRYWAIT P0, [UR37+0x28c00], R14 ;  /* 0x028c000eff0075a7 */ /* 0x000e220008000165 */
        /* <DEDUP_REMOVED lines=8> */
.L_x_1953:
[----:B------:R-:W-:Y:S01]  /*3eb0*/  ULOP3.LUT UR4, UR45, 0x1, URZ, 0xfc, !UPT ;  /* 0x000000012d047892 */ /* 0x000fe2000f8efc3f */
[----:B------:R-:W-:Y:S01]  /*3ec0*/  LOP3.LUT R0, R3, 0x7ffffffc, RZ, 0xc0, !PT ;  /* 0x7ffffffc03007812 */ /* 0x000fe200078ec0ff */
[----:B------:R-:W-:Y:S01]  /*3ed0*/  IMAD.IADD R3, R19, 0x1, -R2 ;  /* 0x0000000113037824 */ /* 0x000fe200078e0a02 */
[----:B------:R-:W-:Y:S02]  /*3ee0*/  LEA.HI R7, R7, R6, RZ, 0x3 ;  /* 0x0000000607077211 */ /* 0x000fe400078f18ff */
[-C--:B------:R-:W-:Y:S01]  /*3ef0*/  IADD3 R0, -R0, R5.reuse, RZ ;  /* 0x0000000500007210 */ /* 0x080fe20007ffe1ff */
[----:B------:R-:W-:Y:S01]  /*3f00*/  IMAD.U32 R2, RZ, RZ, UR4 ;  /* 0x00000004ff027e24 */ /* 0x000fe2000f8e00ff */
[----:B------:R-:W-:Y:S02]  /*3f10*/  LOP3.LUT R7, R7, 0xfffffff8, RZ, 0xc0, !PT ;  /* 0xfffffff807077812 */ /* 0x000fe400078ec0ff */
[----:B------:R-:W-:Y:S01]  /*3f20*/  LEA.HI R4, R4, R5, RZ, 0x5 ;  /* 0x0000000504047211 */ /* 0x000fe200078f28ff */
[----:B------:R-:W-:Y:S01]  /*3f30*/  IMAD.SHL.U32 R0, R0, 0x2, RZ ;  /* 0x0000000200007824 */ /* 0x000fe200078e00ff */
[----:B------:R-:W-:Y:S01]  /*3f40*/  ISETP.NE.AND P5, PT, R2, 0x3, PT ;  /* 0x000000030200780c */ /* 0x000fe20003fa5270 */
[----:B------:R-:W-:Y:S01]  /*3f50*/  IMAD.IADD R7, R6, 0x1, -R7 ;  /* 0x0000000106077824 */ /* 0x000fe200078e0a07 */
[----:B------:R-:W-:Y:S01]  /*3f60*/  SHF.R.S32.HI R2, RZ, 0x5, R4 ;  /* 0x00000005ff027819 */ /* 0x000fe20000011404 */
[----:B------:R-:W-:-:S04]  /*3f70*/  IMAD R4, R3, 0x100, R0 ;  /* 0x0000010003047824 */ /* 0x000fc800078e0200 */
[----:B------:R-:W-:-:S06]  /*3f80*/  IMAD R3, R2, 0x10, R7 ;  /* 0x0000001002037824 */ /* 0x000fcc00078e0207 */
[----:B------:R-:W-:Y:S05]  /*3f90*/  @!P5 BRA `(.L_x_1774) ;  /* 0x000000000004d947 */ /* 0x000fea0003800000 */
[----:B------:R-:W-:Y:S01]  /*3fa0*/  BPT.TRAP 0x1 ;  /* 0x000000040000795c */ /* 0x000fe20000300000 */
.L_x_1774:
[----:B------:R1:W2:Y:S01]  /*3fb0*/  SYNCS.PHASECHK.TRANS64.TRYWAIT P0, [UR37+0x28c30], R14 ;  /* 0x028c300eff0075a7 */ /* 0x0002a20008000165 */
[----:B------:R-:W-:Y:S05]  /*3fc0*/  @!P5 BRA `(.L_x_1775) ;  /* 0x000000000004d947 */ /* 0x000fea0003800000 */
[----:B------:R-:W-:Y:S01]  /*3fd0*/  BPT.TRAP 0x1 ;  /* 0x000000040000795c */ /* 0x000fe20000300000 */
.L_x_1775:
[----:B------:R-:W3:Y:S02]  /*3fe0*/  S2R R2, SR_TID.X ;  /* 0x0000000000027919 */ /* 0x000ee40000002100 */
[----:B---3--:R-:W-:-:S04]  /*3ff0*/  LOP3.LUT R2, R2, 0x7f, RZ, 0xc0, !PT ;  /* 0x0000007f02027812 */ /* 0x008fc800078ec0ff */
[----:B------:R-:W-:Y:S01]  /*4000*/  ISETP.NE.AND P6, PT, R2, RZ, PT ;  /* 0x000000ff0200720c */ /* 0x000fe20003fc5270 */
[----:B--2---:R-:W-:-:S12]  /*4010*/  @P0 BRA `(.L_x_1776) ;  /* 0x0000000000080947 */ /* 0x004fd80003800000 */
[----:B------:R-:W2:Y:S02]  /*4020*/  SYNCS.PHASECHK.TRANS64.TRYWAIT P0, [UR37+0x28c30], R14 ;  /* 0x028c300eff0075a7 */ /* 0x000ea40008000165 */
[----:B--2---:R-:W-:Y:S05]  /*4030*/  @!P0 BRA `(.L_x_1777) ;  /* 0x0000010000ec8947 */ /* 0x004fea0003800000 */
.L_x_1776:
[----:B------:R-:W-:Y:S05]  /*4040*/  WARPSYNC.ALL ;  /* 0x0000000000007948 */ /* 0x000fea0003800000 */
[----:B------:R-:W-:Y:S01]  /*4050*/  UIADD3 UR4, UR37, 0x20400, URZ ;  /* 0x0002040025047890 */ /* 0x000fe2000fffe03f */
[----:B------:R-:W-:Y:S01]  /*4060*/  WARPGROUP.ARRIVE ;  /* 0x00000000000079c5 */ /* 0x000fe20000000000 */
[----:B------:R-:W-:Y:S01]  /*4070*/  UIADD3 UR5, UR37, 0x22400, URZ ;  /* 0x0002240025057890 */ /* 0x000fe2000fffe03f */
[----:B------:R-:W-:Y:S01]  /*4080*/  LEA.HI R2, R17, R16, RZ, 0x2 ;  /* 0x0000001011027211 */ /* 0x000fe200078f10ff */
[----:B------:R-:W-:Y:S01]  /*4090*/  USHF.R.U32.HI UR4, URZ, 0x4, UR4 ;  /* 0x000000043f047899 */ /* 0x000fe20008011604 */
[----:B------:R-:W-:Y:S01]  /*40a0*/  IMAD.U32 R13, RZ, RZ, UR37 ;  /* 0x00000025ff0d7e24 */ /* 0x000fe2000f8e00ff */
[----:B------:R-:W-:Y:S01]  /*40b0*/  USHF.R.U32.HI UR5, URZ, 0x4, UR5 ;  /* 0x000000043f057899 */ /* 0x000fe20008011605 */
[----:B--2---:R-:W-:Y:S01]  /*40c0*/  LOP3.LUT R5, R2, 0xfffffffc, RZ, 0xc0, !PT ;  /* 0xfffffffc02057812 */ /* 0x004fe200078ec0ff */
[----:B------:R-:W-:-:S02]  /*40d0*/  ULOP3.LUT UR4, UR4, 0x3fff, URZ, 0xc0, !UPT ;  /* 0x00003fff04047892 */ /* 0x000fc4000f8ec03f */
[----:B------:R-:W-:Y:S02]  /*40e0*/  ULOP3.LUT UR5, UR5, 0x3fff, URZ, 0xc0, !UPT ;  /* 0x00003fff05057892 */ /* 0x000fe4000f8ec03f */
[----:B------:R-:W-:Y:S01]  /*40f0*/  ULOP3.LUT UR20, UR4, 0x10000, URZ, 0xfc, !UPT ;  /* 0x0001000004147892 */ /* 0x000fe2000f8efc3f */
[----:B------:R-:W-:Y:S01]  /*4100*/  IMAD.IADD R5, R16, 0x1, -R5 ;  /* 0x0000000110057824 */ /* 0x000fe200078e0a05 */
[----:B------:R-:W-:Y:S01]  /*4110*/  ULOP3.LUT UR6, UR5, 0x10000, URZ, 0xfc, !UPT ;  /* 0x0001000005067892 */ /* 0x000fe2000f8efc3f */
[----:B------:R-:W-:Y:S01]  /*4120*/  UMOV UR21, 0x40000040 ;  /* 0x4000004000157882 */ /* 0x000fe20000000000 */
[----:B------:R-:W-:Y:S01]  /*4130*/  UMOV UR7, 0x40000040 ;  /* 0x4000004000077882 */ /* 0x000fe20000000000 */
[----:B------:R-:W-:Y:S02]  /*4140*/  UMOV UR5, UR21 ;  /* 0x0000001500057c82 */ /* 0x000fe40008000000 */
[----:B------:R-:W-:Y:S01]  /*4150*/  UMOV UR4, UR20 ;  /* 0x0000001400047c82 */ /* 0x000fe20008000000 */
[----:B------:R-:W-:Y:S01]  /*4160*/  UIADD3 UR8, UR20, 0x2, URZ ;  /* 0x0000000214087890 */ /* 0x000fe2000fffe03f */
[----:B------:R-:W-:Y:S01]  /*4170*/  LEA.HI R2, R5, R5, RZ, 0x1 ;  /* 0x0000000505027211 */ /* 0x000fe200078f08ff */
[----:B------:R-:W-:-:S02]  /*4180*/  UIADD3 UR10, UR6, 0x2, URZ ;  /* 0x00000002060a7890 */ /* 0x000fc4000fffe03f */
[----:B------:R-:W-:Y:S01]  /*4190*/  HGMMA.64x64x16.F32 R24, gdesc[UR4], RZ, !UPT, gsb0 ;  /* 0x00e00000041879f0 */ /* 0x000fe2000c0008ff */
[----:B------:R-:W-:Y:S01]  /*41a0*/  UMOV UR9, 0x40000040 ;  /* 0x4000004000097882 */ /* 0x000fe20000000000 */
[----:B------:R-:W-:Y:S01]  /*41b0*/  UMOV UR11, 0x40000040 ;  /* 0x40000040000b7882 */ /* 0x000fe20000000000 */
[----:B------:R-:W-:Y:S01]  /*41c0*/  UIADD3 UR12, UR20, 0x4, URZ ;  /* 0x00000004140c7890 */ /* 0x000fe2000fffe03f */
[----:B------:R-:W-:Y:S01]  /*41d0*/  LOP3.LUT R2, R2, 0x1ffffffe, RZ, 0xc0, !PT ;  /* 0x1ffffffe02027812 */ /* 0x000fe200078ec0ff */
[----:B------:R-:W-:Y:S01]  /*41e0*/  UIADD3 UR14, UR6, 0x4, URZ ;  /* 0x00000004060e7890 */ /* 0x000fe2000fffe03f */
[----:B------:R-:W-:Y:S01]  /*41f0*/  UMOV UR13, 0x40000040 ;  /* 0x40000040000d7882 */ /* 0x000fe20000000000 */
[----:B------:R-:W-:Y:S01]  /*4200*/  UMOV UR15, 0x40000040 ;  /* 0x40000040000f7882 */ /* 0x000fe20000000000 */
[----:B------:R-:W-:Y:S01]  /*4210*/  UIADD3 UR16, UR20, 0x6, URZ ;  /* 0x0000000614107890 */ /* 0x000fe2000fffe03f */
[----:B------:R-:W-:Y:S01]  /*4220*/  IMAD.IADD R2, R5, 0x1, -R2 ;  /* 0x0000000105027824 */ /* 0x000fe200078e0a02 */
[----:B------:R-:W-:Y:S01]  /*4230*/  UIADD3 UR18, UR6, 0x6, URZ ;  /* 0x0000000606127890 */ /* 0x000fe2000fffe03f */
[----:B------:R-:W-:Y:S01]  /*4240*/  VIADD R5, R3, UR41 ;  /* 0x0000002903057c36 */ /* 0x000fe20008000000 */
[----:B------:R-:W-:Y:S01]  /*4250*/  UMOV UR17, 0x40000040 ;  /* 0x4000004000117882 */ /* 0x000fe20000000000 */
[----:B------:R-:W-:Y:S01]  /*4260*/  UMOV UR19, 0x40000040 ;  /* 0x4000004000137882 */ /* 0x000fe20000000000 */
[----:B------:R-:W-:Y:S01]  /*4270*/  ULDC UR4, c[0x0][0x448] ;  /* 0x0001120000047ab9 */ /* 0x000fe20000000800 */
[----:B------:R-:W-:Y:S01]  /*4280*/  IMAD R2, R2, 0x8, R5 ;  /* 0x0000000802027824 */ /* 0x000fe200078e0205 */
[----:B------:R-:W-:-:S04]  /*4290*/  UISETP.NE.AND UP0, UPT, UR4, 0x1, UPT ;  /* 0x000000010400788c */ /* 0x000fc8000bf05270 */
[----:B------:R-:W-:Y:S02]  /*42a0*/  MOV R6, R2 ;  /* 0x0000000200067202 */ /* 0x000fe40000000f00 */
[----:B------:R-:W-:Y:S02]  /*42b0*/  PLOP3.LUT P0, PT, PT, PT, UP0, 0x80, 0x0 ;  /* 0x000000000000781c */ /* 0x000fe40003f0f008 */
[----:B------:R-:W-:-:S03]  /*42c0*/  PLOP3.LUT P1, PT, PT, PT, UP0, 0x80, 0x0 ;  /* 0x000000000000781c */ /* 0x000fc60003f2f008 */
[----:B------:R-:W-:-:S08]  /*42d0*/  @UP0 ULDC UR4, c[0x0][0x44c] ;  /* 0x0001130000040ab9 */ /* 0x000fd00000000800 */
[----:B------:R-:W-:Y:S01]  /*42e0*/  @P0 IMAD.HI.U32 R5, R2, UR4, RZ ;  /* 0x0000000402050c27 */ /* 0x000fe2000f8e00ff */
[----:B------:R-:W-:-:S04]  /*42f0*/  @UP0 ULDC UR4, c[0x0][0x450] ;  /* 0x0001140000040ab9 */ /* 0x000fc80000000800 */
[----:B------:R-:W-:Y:S01]  /*4300*/  @P1 SHF.R.U32.HI R6, RZ, UR4, R5 ;  /* 0x00000004ff061c19 */ /* 0x000fe20008011605 */
[----:B------:R-:W-:-:S04]  /*4310*/  @!P6 VIADD R5, R13, 0x28c40 ;  /* 0x00028c400d05e836 */ /* 0x000fc80000000000 */
[----:B0-----:R-:W0:Y:S01]  /*4320*/  SHFL.IDX PT, R9, R6, RZ, 0x1c1f ;  /* 0x001c1fff06097589 */ /* 0x001e2200000e0000 */
[----:B------:R-:W-:Y:S01]  /*4330*/  @!P6 PRMT R5, RZ, 0x654, R5 ;  /* 0x00000654ff05e816 */ /* 0x000fe20000000005 */
[----:B------:R-:W-:Y:S02]  /*4340*/  WARPGROUP.DEPBAR.LE gsb0, 0x0 ;  /* 0x00008000000079c5 */ /* 0x000fe40000010000 */
[----:B------:R-:W-:-:S06]  /*4350*/  WARPGROUP.ARRIVE ;  /* 0x00000000000079c5 */ /* 0x000fcc0000000000 */
[----:B------:R-:W-:Y:S01]  /*4360*/  HGMMA.64x64x16.F32 R24, gdesc[UR8], R24, gsb0 ;  /* 0x00e00000081879f0 */ /* 0x000fe20008000818 */
[----:B------:R-:W-:Y:S01]  /*4370*/  UMOV UR10, 0xffffffc0 ;  /* 0xffffffc0000a7882 */ /* 0x000fe20000000000 */
[----:B------:R-:W-:Y:S01]  /*4380*/  ULDC UR11, c[0x0][0x2f0] ;  /* 0x0000bc00000b7ab9 */ /* 0x000fe20000000800 */
[----:B------:R-:W-:-:S04]  /*4390*/  UIMAD UR4, UR42, UR10, 0x41 ;  /* 0x000000412a0474a4 */ /* 0x000fc8000f8e020a */
[----:B------:R-:W-:-:S03]  /*43a0*/  UIMAD UR7, UR39, UR11, UR4 ;  /* 0x0000000b270772a4 */ /* 0x000fc6000f8e0204 */
[----:B------:R-:W-:Y:S02]  /*43b0*/  ULDC.64 UR4, c[0x0][0x9e0] ;  /* 0x0002780000047ab9 */ /* 0x000fe40000000a00 */
[----:B------:R-:W-:-:S06]  /*43c0*/  UISETP.GE.AND UP1, UPT, UR5, 0x1, UPT ;  /* 0x000000010500788c */ /* 0x000fcc000bf26270 */
[----:B------:R-:W-:Y:S01]  /*43d0*/  PLOP3.LUT P0, PT, PT, PT, UP1, 0x40, 0x0 ;  /* 0x000000000000781c */ /* 0x000fe20003f0e818 */
[----:B------:R-:W-:Y:S02]  /*43e0*/  WARPGROUP.DEPBAR.LE gsb0, 0x0 ;  /* 0x00008000000079c5 */ /* 0x000fe40000010000 */
[----:B------:R-:W-:-:S06]  /*43f0*/  WARPGROUP.ARRIVE ;  /* 0x00000000000079c5 */ /* 0x000fcc0000000000 */
[----:B------:R-:W-:Y:S01]  /*4400*/  HGMMA.64x64x16.F32 R24, gdesc[UR12], R24, gsb0 ;  /* 0x00e000000c1879f0 */ /* 0x000fe20008000818 */
[----:B------:R-:W-:Y:S02]  /*4410*/  ULDC UR14, c[0x0][0x9dc] ;  /* 0x00027700000e7ab9 */ /* 0x000fe40000000800 */
[----:B------:R-:W-:Y:S02]  /*4420*/  WARPGROUP.DEPBAR.LE gsb0, 0x0 ;  /* 0x00008000000079c5 */ /* 0x000fe40000010000 */
[----:B------:R-:W-:-:S06]  /*4430*/  WARPGROUP.ARRIVE ;  /* 0x00000000000079c5 */ /* 0x000fcc0000000000 */
[----:B------:R-:W-:Y:S01]  /*4440*/  HGMMA.64x64x16.F32 R24, gdesc[UR16], R24, gsb0 ;  /* 0x00e00000101879f0 */ /* 0x000fe20008000818 */
[----:B------:R-:W-:Y:S01]  /*4450*/  ULEA UR19, UR42, 0xffffffc0, 0x6 ;  /* 0xffffffc02a137891 */ /* 0x000fe2000f8e303f */
[----:B------:R-:W-:-:S03]  /*4460*/  ULDC UR18, c[0x0][0x288] ;  /* 0x0000a20000127ab9 */ /* 0x000fc60000000800 */
[----:B------:R-:W-:-:S06]  /*4470*/  UIMAD UR15, UR39, UR11, -UR19 ;  /* 0x0000000b270f72a4 */ /* 0x000fcc000f8e0a13 */
[----:B------:R-:W-:Y:S01]  /*4480*/  IADD3 R10, -R0, UR15, RZ ;  /* 0x0000000f000a7c10 */ /* 0x000fe2000fffe1ff */
[----:B------:R-:W-:Y:S02]  /*4490*/  WARPGROUP.DEPBAR.LE gsb0, 0x0 ;  /* 0x00008000000079c5 */ /* 0x000fe40000010000 */
[----:B------:R2:W-:Y:S02]  /*44a0*/  @!P6 SYNCS.ARRIVE.TRANS64.RED.A1T0 RZ, [R5+URZ], RZ ;  /* 0x000000ff05ffe9a7 */ /* 0x0005e4000810043f */
[----:B--2---:R-:W-:Y:S01]  /*44b0*/  IMAD.U32 R5, RZ, RZ, UR7 ;  /* 0x00000007ff057e24 */ /* 0x004fe2000f8e00ff */
[----:B------:R-:W-:-:S04]  /*44c0*/  ULOP3.LUT UR7, URZ, UR14, URZ, 0x33, !UPT ;  /* 0x0000000e3f077292 */ /* 0x000fc8000f8e333f */
[----:B------:R-:W-:-:S05]  /*44d0*/  IADD3 R5, R5, -UR18, -R0 ;  /* 0x8000001205057c10 */ /* 0x000fca000fffe800 */
[C---:B------:R-:W-:Y:S02]  /*44e0*/  VIADD R11, R5.reuse, UR4 ;  /* 0x00000004050b7c36 */ /* 0x040fe40008000000 */
[----:B------:R-:W-:-:S03]  /*44f0*/  VIADD R12, R5, UR7 ;  /* 0x00000007050c7c36 */ /* 0x000fc60008000000 */
[----:B0-----:R-:W-:Y:S01]  /*4500*/  VIADDMNMX R5, R9, R11, R10, PT ;  /* 0x0000000b09057246 */ /* 0x001fe2000380010a */
[----:B------:R-:W-:Y:S01]  /*4510*/  IMAD.IADD R7, R12, 0x1, R9 ;  /* 0x000000010c077824 */ /* 0x000fe200078e0209 */
[----:B------:R-:W-:Y:S06]  /*4520*/  @P0 BRA `(.L_x_1778) ;  /* 0x0000000000640947 */ /* 0x000fec0003800000 */
[----:B------:R-:W-:Y:S01]  /*4530*/  IMAD.U32 R8, RZ, RZ, UR11 ;  /* 0x0000000bff087e24 */ /* 0x000fe2000f8e00ff */
[----:B------:R-:W-:Y:S03]  /*4540*/  BSSY B0, `(.L_x_1779) ;  /* 0x0000012000007945 */ /* 0x000fe60003800000 */
[----:B------:R-:W-:-:S04]  /*4550*/  IMAD R8, R8, UR39, R9 ;  /* 0x0000002708087c24 */ /* 0x000fc8000f8e0209 */
[----:B------:R-:W-:-:S05]  /*4560*/  VIADD R8, R8, -UR18 ;  /* 0x8000001208087c36 */ /* 0x000fca0008000000 */
[----:B------:R-:W-:-:S13]  /*4570*/  ISETP.GT.AND P0, PT, R8, -0x1, PT ;  /* 0xffffffff0800780c */ /* 0x000fda0003f04270 */
[----:B------:R-:W-:Y:S05]  /*4580*/  @P0 BRA `(.L_x_1780) ;  /* 0x0000000000200947 */ /* 0x000fea0003800000 */
[----:B------:R-:W-:Y:S01]  /*4590*/  UISETP.NE.AND UP2, UPT, UR5, 0x1, UPT ;  /* 0x000000010500788c */ /* 0x000fe2000bf45270 */
[----:B------:R-:W-:-:S05]  /*45a0*/  LOP3.LUT R8, RZ, R8, RZ, 0x33, !PT ;  /* 0x00000008ff087212 */ /* 0x000fca00078e33ff */
[----:B------:R-:W-:-:S05]  /*45b0*/  PLOP3.LUT P0, PT, PT, PT, UP2, 0x80, 0x0 ;  /* 0x000000000000781c */ /* 0x000fca0003f0f028 */
[----:B------:R-:W-:-:S08]  /*45c0*/  @UP2 ULDC.64 UR14, c[0x0][0x9e8] ;  /* 0x00027a00000e2ab9 */ /* 0x000fd00000000a00 */
[----:B------:R-:W-:-:S05]  /*45d0*/  @P0 IMAD.HI.U32 R9, R8, UR14, RZ ;  /* 0x0000000e08090c27 */ /* 0x000fca000f8e00ff */
[----:B------:R-:W-:-:S04]  /*45e0*/  @P0 SHF.R.U32.HI R8, RZ, UR15, R9 ;  /* 0x0000000fff080c19 */ /* 0x000fc80008011609 */
[----:B------:R-:W-:Y:S01]  /*45f0*/  LOP3.LUT R8, RZ, R8, RZ, 0x33, !PT ;  /* 0x00000008ff087212 */ /* 0x000fe200078e33ff */
[----:B------:R-:W-:Y:S06]  /*4600*/  BRA `(.L_x_1781) ;  /* 0x0000000000147947 */ /* 0x000fec0003800000 */
.L_x_1780:
[----:B------:R-:W-:-:S06]  /*4610*/  UISETP.NE.AND UP2, UPT, UR5, 0x1, UPT ;  /* 0x000000010500788c */ /* 0x000fcc000bf45270 */
[----:B------:R-:W-:-:S05]  /*4620*/  PLOP3.LUT P0, PT, PT, PT, UP2, 0x80, 0x0 ;  /* 0x000000000000781c */ /* 0x000fca0003f0f028 */
[----:B------:R-:W-:-:S08]  /*4630*/  @UP2 ULDC.64 UR14, c[0x0][0x9e8] ;  /* 0x00027a00000e2ab9 */ /* 0x000fd00000000a00 */
[----:B------:R-:W-:-:S05]  /*4640*/  @P0 IMAD.HI.U32 R9, R8, UR14, RZ ;  /* 0x0000000e08090c27 */ /* 0x000fca000f8e00ff */
[----:B------:R-:W-:-:S07]  /*4650*/  @P0 SHF.R.U32.HI R8, RZ, UR15, R9 ;  /* 0x0000000fff080c19 */ /* 0x000fce0008011609 */
.L_x_1781:
[----:B------:R-:W-:Y:S05]  /*4660*/  BSYNC B0 ;  /* 0x0000000000007941 */ /* 0x000fea0003800000 */
.L_x_1779:
[----:B------:R-:W-:-:S05]  /*4670*/  MOV R9, UR19 ;  /* 0x0000001300097c02 */ /* 0x000fca0008000f00 */
[----:B------:R-:W-:-:S04]  /*4680*/  IMAD R9, R8, UR5, -R9 ;  /* 0x0000000508097c24 */ /* 0x000fc8000f8e0a09 */
[----:B------:R-:W-:-:S05]  /*4690*/  IMAD.IADD R8, R9, 0x1, -R0 ;  /* 0x0000000109087824 */ /* 0x000fca00078e0a00 */
[----:B------:R-:W-:Y:S02]  /*46a0*/  VIMNMX R7, R7, R8, !PT ;  /* 0x0000000807077248 */ /* 0x000fe40007fe0100 */
[----:B------:R-:W-:-:S07]  /*46b0*/  VIADDMNMX R5, R8, UR5, R5, PT ;  /* 0x0000000508057c46 */ /* 0x000fce000b800105 */
.L_x_1778:
[----:B------:R-:W0:Y:S01]  /*46c0*/  SHFL.IDX PT, R15, R6, 0x1, 0x1c1f ;  /* 0x003c1f00060f7f89 */ /* 0x000e2200000e0000 */
[----:B------:R-:W-:Y:S02]  /*46d0*/  PLOP3.LUT P0, PT, PT, PT, UP1, 0x40, 0x0 ;  /* 0x000000000000781c */ /* 0x000fe40003f0e818 */
[----:B0-----:R-:W-:Y:S01]  /*46e0*/  VIADDMNMX R8, R15, R11, R10, PT ;  /* 0x0000000b0f087246 */ /* 0x001fe2000380010a */
[----:B------:R-:W-:-:S10]  /*46f0*/  IMAD.IADD R9, R12, 0x1, R15 ;  /* 0x000000010c097824 */ /* 0x000fd400078e020f */
[----:B------:R-:W-:Y:S05]  /*4700*/  @P0 BRA `(.L_x_1782) ;  /* 0x0000000000640947 */ /* 0x000fea0003800000 */
        /* <DEDUP_REMOVED lines=14> */
.L_x_1784:
[----:B------:R-:W-:-:S06]  /*47f0*/  UISETP.NE.AND UP2, UPT, UR5, 0x1, UPT ;  /* 0x000000010500788c */ /* 0x000fcc000bf45270 */
[----:B------:R-:W-:-:S05]  /*4800*/  PLOP3.LUT P0, PT, PT, PT, UP2, 0x80, 0x0 ;  /* 0x000000000000781c */ /* 0x000fca0003f0f028 */
[----:B------:R-:W-:-:S08]  /*4810*/  @UP2 ULDC.64 UR14, c[0x0][0x9e8] ;  /* 0x00027a00000e2ab9 */ /* 0x000fd00000000a00 */
[----:B------:R-:W-:-:S05]  /*4820*/  @P0 IMAD.HI.U32 R10, R6, UR14, RZ ;  /* 0x0000000e060a0c27 */ /* 0x000fca000f8e00ff */
[----:B------:R-:W-:-:S07]  /*4830*/  @P0 SHF.R.U32.HI R6, RZ, UR15, R10 ;  /* 0x0000000fff060c19 */ /* 0x000fce000801160a */
.L_x_1785:
[----:B------:R-:W-:Y:S05]  /*4840*/  BSYNC B0 ;  /* 0x0000000000007941 */ /* 0x000fea0003800000 */
.L_x_1783:
[----:B------:R-:W-:-:S04]  /*4850*/  IMAD.U32 R11, RZ, RZ, UR19 ;  /* 0x00000013ff0b7e24 */ /* 0x000fc8000f8e00ff */
[----:B------:R-:W-:-:S04]  /*4860*/  IMAD R11, R6, UR5, -R11 ;  /* 0x00000005060b7c24 */ /* 0x000fc8000f8e0a0b */
[----:B------:R-:W-:-:S05]  /*4870*/  IMAD.IADD R11, R11, 0x1, -R0 ;  /* 0x000000010b0b7824 */ /* 0x000fca00078e0a00 */
[----:B------:R-:W-:Y:S02]  /*4880*/  VIMNMX R9, R9, R11, !PT ;  /* 0x0000000b09097248 */ /* 0x000fe40007fe0100 */
[----:B------:R-:W-:-:S07]  /*4890*/  VIADDMNMX R8, R11, UR5, R8, PT ;  /* 0x000000050b087c46 */ /* 0x000fce000b800108 */
.L_x_1782:
[----:B------:R-:W-:Y:S01]  /*48a0*/  UIMAD UR10, UR42, UR10, 0x40 ;  /* 0x000000402a0a74a4 */ /* 0x000fe2000f8e020a */
[----:B------:R-:W-:Y:S01]  /*48b0*/  BAR.SYNC.DEFER_BLOCKING 0xf, 0x100 ;  /* 0x03c4000000007b1d */ /* 0x000fe20000010000 */
[----:B------:R-:W-:Y:S02]  /*48c0*/  UP2UR UR14, UPR, URZ, 0x1 ;  /* 0x000000013f0e7883 */ /* 0x000fe40008000000 */
[----:B------:R-:W-:Y:S02]  /*48d0*/  UISETP.GE.AND UP6, UPT, UR10, 0x1, UPT ;  /* 0x000000010a00788c */ /* 0x000fe4000bfc6270 */
[----:B------:R-:W-:Y:S02]  /*48e0*/  UISETP.GE.AND UP2, UPT, UR10, 0x2, UPT ;  /* 0x000000020a00788c */ /* 0x000fe4000bf46270 */
[----:B------:R-:W-:Y:S02]  /*48f0*/  UISETP.GE.AND UP3, UPT, UR10, 0x9, UPT ;  /* 0x000000090a00788c */ /* 0x000fe4000bf66270 */
[----:B------:R-:W-:Y:S01]  /*4900*/  PLOP3.LUT P4, PT, PT, PT, UP6, 0x40, 0x0 ;  /* 0x000000000000781c */ /* 0x000fe20003f8e868 */
[----:B------:R-:W-:Y:S01]  /*4910*/  UISETP.GE.AND UP4, UPT, UR10, 0xa, UPT ;  /* 0x0000000a0a00788c */ /* 0x000fe2000bf86270 */
[----:B------:R-:W-:Y:S01]  /*4920*/  PLOP3.LUT P0, PT, PT, PT, UP2, 0x40, 0x0 ;  /* 0x000000000000781c */ /* 0x000fe20003f0e828 */
[----:B------:R-:W-:Y:S01]  /*4930*/  UISETP.GE.AND UP5, UPT, UR10, 0x11, UPT ;  /* 0x000000110a00788c */ /* 0x000fe2000bfa6270 */
[----:B------:R-:W-:Y:S01]  /*4940*/  ISETP.GT.AND P4, PT, R9, RZ, P4 ;  /* 0x000000ff0900720c */ /* 0x000fe20002784270 */
[----:B------:R-:W-:Y:S01]  /*4950*/  UISETP.GE.AND UP0, UPT, UR10, 0x29, UPT ;  /* 0x000000290a00788c */ /* 0x000fe2000bf06270 */
[----:B------:R-:W-:-:S02]  /*4960*/  PLOP3.LUT P3, PT, PT, PT, UP3, 0x40, 0x0 ;  /* 0x000000000000781c */ /* 0x000fc40003f6e838 */
[----:B------:R-:W-:Y:S02]  /*4970*/  ISETP.LT.OR P4, PT, R8, 0x1, P4 ;  /* 0x000000010800780c */ /* 0x000fe40002781670 */
[C---:B------:R-:W-:Y:S02]  /*4980*/  ISETP.GT.AND P0, PT, R7.reuse, 0x1, P0 ;  /* 0x000000010700780c */ /* 0x040fe40000704270 */
[----:B------:R-:W-:Y:S02]  /*4990*/  ISETP.GT.AND P3, PT, R7, 0x8, P3 ;  /* 0x000000080700780c */ /* 0x000fe40001f64270 */
[----:B------:R-:W-:Y:S01]  /*49a0*/  PLOP3.LUT P1, PT, PT, PT, UP6, 0x40, 0x0 ;  /* 0x000000000000781c */ /* 0x000fe20003f2e868 */
[----:B------:R-:W-:Y:S01]  /*49b0*/  UISETP.GE.AND UP6, UPT, UR10, 0x12, UPT ;  /* 0x000000120a00788c */ /* 0x000fe2000bfc6270 */
[----:B------:R-:W-:Y:S02]  /*49c0*/  FSEL R26, R26, -INF , !P4 ;  /* 0xff8000001a1a7808 */ /* 0x000fe40006000000 */
[----:B------:R-:W-:-:S02]  /*49d0*/  PLOP3.LUT P4, PT, PT, PT, UP4, 0x40, 0x0 ;  /* 0x000000000000781c */ /* 0x000fc40003f8e848 */
[C---:B------:R-:W-:Y:S02]  /*49e0*/  ISETP.LT.OR P0, PT, R5.reuse, 0x2, P0 ;  /* 0x000000020500780c */ /* 0x040fe40000701670 */
[----:B------:R-:W-:Y:S02]  /*49f0*/  ISETP.LT.OR P3, PT, R5, 0x9, P3 ;  /* 0x000000090500780c */ /* 0x000fe40001f61670 */
[C---:B------:R-:W-:Y:S02]  /*4a00*/  ISETP.GT.AND P1, PT, R7.reuse, RZ, P1 ;  /* 0x000000ff0700720c */ /* 0x040fe40000f24270 */
[----:B------:R-:W-:Y:S02]  /*4a10*/  ISETP.GT.AND P4, PT, R7, 0x9, P4 ;  /* 0x000000090700780c */ /* 0x000fe40002784270 */
[----:B------:R-:W-:Y:S02]  /*4a20*/  FSEL R25, R25, -INF , !P0 ;  /* 0xff80000019197808 */ /* 0x000fe40004000000 */
[----:B------:R-:W-:-:S02]  /*4a30*/  FSEL R28, R28, -INF , !P3 ;  /* 0xff8000001c1c7808 */ /* 0x000fc40005800000 */
[----:B------:R-:W-:Y:S01]  /*4a40*/  PLOP3.LUT P2, PT, PT, PT, UP2, 0x40, 0x0 ;  /* 0x000000000000781c */ /* 0x000fe20003f4e828 */
[----:B------:R-:W-:Y:S01]  /*4a50*/  UISETP.GE.AND UP2, UPT, UR10, 0x19, UPT ;  /* 0x000000190a00788c */ /* 0x000fe2000bf46270 */
[----:B------:R-:W-:Y:S01]  /*4a60*/  PLOP3.LUT P0, PT, PT, PT, UP4, 0x40, 0x0 ;  /* 0x000000000000781c */ /* 0x000fe20003f0e848 */
[----:B------:R-:W-:Y:S01]  /*4a70*/  UISETP.GE.AND UP4, UPT, UR10, 0x21, UPT ;  /* 0x000000210a00788c */ /* 0x000fe2000bf86270 */
[----:B------:R-:W-:Y:S02]  /*4a80*/  PLOP3.LUT P3, PT, PT, PT, UP5, 0x40, 0x0 ;  /* 0x000000000000781c */ /* 0x000fe40003f6e858 */
[C---:B------:R-:W-:Y:S02]  /*4a90*/  ISETP.LT.OR P1, PT, R5.reuse, 0x1, P1 ;  /* 0x000000010500780c */ /* 0x040fe40000f21670 */
[----:B------:R-:W-:Y:S02]  /*4aa0*/  ISETP.LT.OR P4, PT, R5, 0xa, P4 ;  /* 0x0000000a0500780c */ /* 0x000fe40002781670 */
[----:B------:R-:W-:-:S02]  /*4ab0*/  ISETP.GT.AND P2, PT, R9, 0x1, P2 ;  /* 0x000000010900780c */ /* 0x000fc40001744270 */
[C---:B------:R-:W-:Y:S02]  /*4ac0*/  ISETP.GT.AND P0, PT, R9.reuse, 0x9, P0 ;  /* 0x000000090900780c */ /* 0x040fe40000704270 */
[----:B------:R-:W-:Y:S02]  /*4ad0*/  ISETP.GT.AND P3, PT, R9, 0x10, P3 ;  /* 0x000000100900780c */ /* 0x000fe40001f64270 */
[----:B------:R-:W-:Y:S02]  /*4ae0*/  FSEL R24, R24, -INF , !P1 ;  /* 0xff80000018187808 */ /* 0x000fe40004800000 */
[----:B------:R-:W-:Y:S01]  /*4af0*/  PLOP3.LUT P1, PT, PT, PT, UP3, 0x40, 0x0 ;  /* 0x000000000000781c */ /* 0x000fe20003f2e838 */
[----:B------:R-:W-:Y:S01]  /*4b00*/  UISETP.GE.AND UP3, UPT, UR10, 0x1a, UPT ;  /* 0x0000001a0a00788c */ /* 0x000fe2000bf66270 */
[----:B------:R-:W-:Y:S02]  /*4b10*/  FSEL R29, R29, -INF , !P4 ;  /* 0xff8000001d1d7808 */ /* 0x000fe40006000000 */
[----:B------:R-:W-:-:S02]  /*4b20*/  PLOP3.LUT P4, PT, PT, PT, UP6, 0x40, 0x0 ;  /* 0x000000000000781c */ /* 0x000fc40003f8e868 */
[C---:B------:R-:W-:Y:S02]  /*4b30*/  ISETP.LT.OR P2, PT, R8.reuse, 0x2, P2 ;  /* 0x000000020800780c */ /* 0x040fe40001741670 */
[C---:B------:R-:W-:Y:S02]  /*4b40*/  ISETP.LT.OR P0, PT, R8.reuse, 0xa, P0 ;  /* 0x0000000a0800780c */ /* 0x040fe40000701670 */
[----:B------:R-:W-:Y:S02]  /*4b50*/  ISETP.LT.OR P3, PT, R8, 0x11, P3 ;  /* 0x000000110800780c */ /* 0x000fe40001f61670 */
[C---:B------:R-:W-:Y:S02]  /*4b60*/  ISETP.GT.AND P1, PT, R9.reuse, 0x8, P1 ;  /* 0x000000080900780c */ /* 0x040fe40000f24270 */
[----:B------:R-:W-:Y:S02]  /*4b70*/  ISETP.GT.AND P4, PT, R9, 0x11, P4 ;  /* 0x000000110900780c */ /* 0x000fe40002784270 */
[----:B------:R-:W-:-:S02]  /*4b80*/  FSEL R27, R27, -INF , !P2 ;  /* 0xff8000001b1b7808 */ /* 0x000fc40005000000 */
[----:B------:R-:W-:Y:S02]  /*4b90*/  FSEL R31, R31, -INF , !P0 ;  /* 0xff8000001f1f7808 */ /* 0x000fe40004000000 */
[----:B------:R-:W-:Y:S02]  /*4ba0*/  FSEL R34, R34, -INF , !P3 ;  /* 0xff80000022227808 */ /* 0x000fe40005800000 */
[----:B------:R-:W-:Y:S01]  /*4bb0*/  PLOP3.LUT P2, PT, PT, PT, UP5, 0x40, 0x0 ;  /* 0x000000000000781c */ /* 0x000fe20003f4e858 */
[----:B------:R-:W-:Y:S01]  /*4bc0*/  UISETP.GE.AND UP5, UPT, UR10, 0x22, UPT ;  /* 0x000000220a00788c */ /* 0x000fe2000bfa6270 */
[----:B------:R-:W-:Y:S02]  /*4bd0*/  PLOP3.LUT P0, PT, PT, PT, UP2, 0x40, 0x0 ;  /* 0x000000000000781c */ /* 0x000fe40003f0e828 */
[----:B------:R-:W-:Y:S02]  /*4be0*/  PLOP3.LUT P3, PT, PT, PT, UP3, 0x40, 0x0 ;  /* 0x000000000000781c */ /* 0x000fe40003f6e838 */
[----:B------:R-:W-:-:S02]  /*4bf0*/  ISETP.LT.OR P1, PT, R8, 0x9, P1 ;  /* 0x000000090800780c */ /* 0x000fc40000f21670 */
[----:B------:R-:W-:Y:S02]  /*4c00*/  ISETP.LT.OR P4, PT, R8, 0x12, P4 ;  /* 0x000000120800780c */ /* 0x000fe40002781670 */
[C---:B------:R-:W-:Y:S02]  /*4c10*/  ISETP.GT.AND P2, PT, R7.reuse, 0x10, P2 ;  /* 0x000000100700780c */ /* 0x040fe40001744270 */
[C---:B------:R-:W-:Y:S02]  /*4c20*/  ISETP.GT.AND P0, PT, R7.reuse, 0x18, P0 ;  /* 0x000000180700780c */ /* 0x040fe40000704270 */
[----:B------:R-:W-:Y:S02]  /*4c30*/  ISETP.GT.AND P3, PT, R7, 0x19, P3 ;  /* 0x000000190700780c */ /* 0x000fe40001f64270 */
[----:B------:R-:W-:Y:S02]  /*4c40*/  FSEL R30, R30, -INF , !P1 ;  /* 0xff8000001e1e7808 */ /* 0x000fe40004800000 */
[----:B------:R-:W-:Y:S01]  /*4c50*/  PLOP3.LUT P1, PT, PT, PT, UP6, 0x40, 0x0 ;  /* 0x000000000000781c */ /* 0x000fe20003f2e868 */
[----:B------:R-:W-:Y:S01]  /*4c60*/  UISETP.GE.AND UP6, UPT, UR10, 0x3a, UPT ;  /* 0x0000003a0a00788c */ /* 0x000fe2000bfc6270 */
[----:B------:R-:W-:-:S02]  /*4c70*/  FSEL R35, R35, -INF , !P4 ;  /* 0xff80000023237808 */ /* 0x000fc40006000000 */
[----:B------:R-:W-:Y:S02]  /*4c80*/  PLOP3.LUT P4, PT, PT, PT, UP4, 0x40, 0x0 ;  /* 0x000000000000781c */ /* 0x000fe40003f8e848 */
[C---:B------:R-:W-:Y:S02]  /*4c90*/  ISETP.LT.OR P2, PT, R5.reuse, 0x11, P2 ;  /* 0x000000110500780c */ /* 0x040fe40001741670 */
[C---:B------:R-:W-:Y:S02]  /*4ca0*/  ISETP.LT.OR P0, PT, R5.reuse, 0x19, P0 ;  /* 0x000000190500780c */ /* 0x040fe40000701670 */
[----:B------:R-:W-:Y:S02]  /*4cb0*/  ISETP.LT.OR P3, PT, R5, 0x1a, P3 ;  /* 0x0000001a0500780c */ /* 0x000fe40001f61670 */
[C---:B------:R-:W-:Y:S02]  /*4cc0*/  ISETP.GT.AND P1, PT, R7.reuse, 0x11, P1 ;  /* 0x000000110700780c */ /* 0x040fe40000f24270 */
[----:B------:R-:W-:-:S02]  /*4cd0*/  ISETP.GT.AND P4, PT, R7, 0x20, P4 ;  /* 0x000000200700780c */ /* 0x000fc40002784270 */
[----:B------:R-:W-:Y:S02]  /*4ce0*/  FSEL R32, R32, -INF , !P2 ;  /* 0xff80000020207808 */ /* 0x000fe40005000000 */
[----:B------:R-:W-:Y:S02]  /*4cf0*/  FSEL R36, R36, -INF , !P0 ;  /* 0xff80000024247808 */ /* 0x000fe40004000000 */
[----:B------:R-:W-:Y:S02]  /*4d00*/  FSEL R37, R37, -INF , !P3 ;  /* 0xff80000025257808 */ /* 0x000fe40005800000 */
[----:B------:R-:W-:Y:S01]  /*4d10*/  PLOP3.LUT P2, PT, PT, PT, UP2, 0x40, 0x0 ;  /* 0x000000000000781c */ /* 0x000fe20003f4e828 */
[----:B------:R-:W-:Y:S01]  /*4d20*/  UISETP.GE.AND UP2, UPT, UR10, 0x2a, UPT ;  /* 0x0000002a0a00788c */ /* 0x000fe2000bf46270 */
[----:B------:R-:W-:Y:S02]  /*4d30*/  PLOP3.LUT P0, PT, PT, PT, UP5, 0x40, 0x0 ;  /* 0x000000000000781c */ /* 0x000fe40003f0e858 */
[----:B------:R-:W-:-:S02]  /*4d40*/  PLOP3.LUT P3, PT, PT, PT, UP0, 0x40, 0x0 ;  /* 0x000000000000781c */ /* 0x000fc40003f6e808 */
[C---:B------:R-:W-:Y:S02]  /*4d50*/  ISETP.LT.OR P1, PT, R5.reuse, 0x12, P1 ;  /* 0x000000120500780c */ /* 0x040fe40000f21670 */
[----:B------:R-:W-:Y:S02]  /*4d60*/  ISETP.LT.OR P4, PT, R5, 0x21, P4 ;  /* 0x000000210500780c */ /* 0x000fe40002781670 */
        /* <DEDUP_REMOVED lines=8> */
[----:B------:R-:W-:Y:S02]  /*4df0*/  ISETP.LT.OR P3, PT, R5, 0x29, P3 ;  /* 0x000000290500780c */ /* 0x000fe40001f61670 */
[----:B------:R-:W-:Y:S02]  /*4e00*/  ISETP.GT.AND P4, PT, R7, 0x29, P4 ;  /* 0x000000290700780c */ /* 0x000fe40002784270 */
[----:B------:R-:W-:Y:S02]  /*4e10*/  FSEL R41, R41, -INF , !P0 ;  /* 0xff80000029297808 */ /* 0x000fe40004000000 */
[----:B------:R-:W-:-:S02]  /*4e20*/  FSEL R44, R44, -INF , !P3 ;  /* 0xff8000002c2c7808 */ /* 0x000fc40005800000 */
[----:B------:R-:W-:Y:S01]  /*4e30*/  PLOP3.LUT P0, PT, PT, PT, UP4, 0x40, 0x0 ;  /* 0x000000000000781c */ /* 0x000fe20003f0e848 */
[----:B------:R-:W-:Y:S01]  /*4e40*/  UISETP.GE.AND UP4, UPT, UR10, 0x32, UPT ;  /* 0x000000320a00788c */ /* 0x000fe2000bf86270 */
[----:B------:R-:W-:Y:S02]  /*4e50*/  PLOP3.LUT P3, PT, PT, PT, UP3, 0x40, 0x0 ;  /* 0x000000000000781c */ /* 0x000fe40003f6e838 */
[----:B------:R-:W-:Y:S02]  /*4e60*/  ISETP.LT.OR P4, PT, R5, 0x2a, P4 ;  /* 0x0000002a0500780c */ /* 0x000fe40002781670 */
[----:B------:R-:W-:Y:S02]  /*4e70*/  ISETP.GT.AND P3, PT, R7, 0x30, P3 ;  /* 0x000000300700780c */ /* 0x000fe40001f64270 */
[----:B------:R-:W-:Y:S02]  /*4e80*/  FSEL R45, R45, -INF , !P4 ;  /* 0xff8000002d2d7808 */ /* 0x000fe40006000000 */
[----:B------:R-:W-:-:S02]  /*4e90*/  PLOP3.LUT P4, PT, PT, PT, UP4, 0x40, 0x0 ;  /* 0x000000000000781c */ /* 0x000fc40003f8e848 */
[----:B------:R-:W-:Y:S02]  /*4ea0*/  ISETP.LT.OR P3, PT, R5, 0x31, P3 ;  /* 0x000000310500780c */ /* 0x000fe40001f61670 */
[----:B------:R-:W-:Y:S02]  /*4eb0*/  ISETP.GT.AND P4, PT, R7, 0x31, P4 ;  /* 0x000000310700780c */ /* 0x000fe40002784270 */
[----:B------:R-:W-:Y:S02]  /*4ec0*/  FSEL R48, R48, -INF , !P3 ;  /* 0xff80000030307808 */ /* 0x000fe40005800000 */
[----:B------:R-:W-:Y:S01]  /*4ed0*/  PLOP3.LUT P3, PT, PT, PT, UP5, 0x40, 0x0 ;  /* 0x000000000000781c */ /* 0x000fe20003f6e858 */
[----:B------:R-:W-:Y:S01]  /*4ee0*/  UISETP.GE.AND UP5, UPT, UR10, 0x39, UPT ;  /* 0x000000390a00788c */ /* 0x000fe2000bfa6270 */
[----:B------:R-:W-:Y:S02]  /*4ef0*/  ISETP.LT.OR P4, PT, R5, 0x32, P4 ;  /* 0x000000320500780c */ /* 0x000fe40002781670 */
[----:B------:R-:W-:Y:S01]  /*4f00*/  ISETP.GT.AND P2, PT, R9, 0x18, P2 ;  /* 0x000000180900780c */ /* 0x000fe20001744270 */
[----:B------:R-:W-:Y:S01]  /*4f10*/  ULDC UR10, c[0x0][0x988] ;  /* 0x00026200000a7ab9 */ /* 0x000fe20000000800 */
[----:B------:R-:W-:-:S02]  /*4f20*/  FSEL R49, R49, -INF , !P4 ;  /* 0xff80000031317808 */ /* 0x000fc40006000000 */
[----:B------:R-:W-:Y:S02]  /*4f30*/  PLOP3.LUT P4, PT, PT, PT, UP5, 0x40, 0x0 ;  /* 0x000000000000781c */ /* 0x000fe40003f8e858 */
[----:B------:R-:W-:Y:S02]  /*4f40*/  ISETP.GT.AND P1, PT, R9, 0x19, P1 ;  /* 0x000000190900780c */ /* 0x000fe40000f24270 */
[----:B------:R-:W-:Y:S02]  /*4f50*/  ISETP.GT.AND P4, PT, R7, 0x38, P4 ;  /* 0x000000380700780c */ /* 0x000fe40002784270 */
[C---:B------:R-:W-:Y:S02]  /*4f60*/  ISETP.LT.OR P2, PT, R8.reuse, 0x19, P2 ;  /* 0x000000190800780c */ /* 0x040fe40001741670 */
[----:B------:R-:W-:Y:S02]  /*4f70*/  ISETP.LT.OR P4, PT, R5, 0x39, P4 ;  /* 0x000000390500780c */ /* 0x000fe40002781670 */
[----:B------:R-:W-:-:S02]  /*4f80*/  ISETP.LT.OR P1, PT, R8, 0x1a, P1 ;  /* 0x0000001a0800780c */ /* 0x000fc40000f21670 */
[----:B------:R-:W-:Y:S02]  /*4f90*/  FSEL R52, R52, -INF , !P4 ;  /* 0xff80000034347808 */ /* 0x000fe40006000000 */
[----:B------:R-:W-:Y:S02]  /*4fa0*/  PLOP3.LUT P4, PT, PT, PT, UP6, 0x40, 0x0 ;  /* 0x000000000000781c */ /* 0x000fe40003f8e868 */
[----:B------:R-:W-:Y:S02]  /*4fb0*/  FSEL R38, R38, -INF , !P2 ;  /* 0xff80000026267808 */ /* 0x000fe40005000000 */
[----:B------:R-:W-:Y:S02]  /*4fc0*/  ISETP.GT.AND P4, PT, R7, 0x39, P4 ;  /* 0x000000390700780c */ /* 0x000fe40002784270 */
[----:B------:R-:W-:Y:S02]  /*4fd0*/  FMNMX.FTZ R7, R26, R27, !PT ;  /* 0x0000001b1a077209 */ /* 0x000fe40007810000 */
[----:B------:R-:W-:-:S02]  /*4fe0*/  ISETP.LT.OR P4, PT, R5, 0x3a, P4 ;  /* 0x0000003a0500780c */ /* 0x000fc40002781670 */
[----:B------:R-:W-:Y:S02]  /*4ff0*/  FMNMX.FTZ R5, R24, R25, !PT ;  /* 0x0000001918057209 */ /* 0x000fe40007810000 */
[----:B------:R-:W-:Y:S02]  /*5000*/  FSEL R53, R53, -INF , !P4 ;  /* 0xff80000035357808 */ /* 0x000fe40006000000 */
[----:B------:R-:W-:Y:S02]  /*5010*/  FMNMX.FTZ R6, R28, R5, !PT ;  /* 0x000000051c067209 */ /* 0x000fe40007810000 */
[----:B------:R-:W-:Y:S02]  /*5020*/  ISETP.GT.AND P0, PT, R9, 0x20, P0 ;  /* 0x000000200900780c */ /* 0x000fe40000704270 */
[----:B------:R-:W-:Y:S02]  /*5030*/  FMNMX.FTZ R5, R29, R6, !PT ;  /* 0x000000061d057209 */ /* 0x000fe40007810000 */
[----:B------:R-:W-:Y:S01]  /*5040*/  PLOP3.LUT P4, PT, PT, PT, UP0, 0x40, 0x0 ;  /* 0x000000000000781c */ /* 0x000fe20003f8e808 */
[----:B------:R-:W-:Y:S01]  /*5050*/  UISETP.NE.AND UP0, UPT, UR14, URZ, UPT ;  /* 0x0000003f0e00728c */ /* 0x000fe2000bf05270 */
[----:B------:R-:W-:-:S02]  /*5060*/  FMNMX.FTZ R6, R32, R5, !PT ;  /* 0x0000000520067209 */ /* 0x000fc40007810000 */
[----:B------:R-:W-:Y:S02]  /*5070*/  FSEL R39, R39, -INF , !P1 ;  /* 0xff80000027277808 */ /* 0x000fe40004800000 */
[----:B------:R-:W-:Y:S02]  /*5080*/  FMNMX.FTZ R5, R33, R6, !PT ;  /* 0x0000000621057209 */ /* 0x000fe40007810000 */
[----:B------:R-:W-:Y:S02]  /*5090*/  ISETP.GT.AND P3, PT, R9, 0x21, P3 ;  /* 0x000000210900780c */ /* 0x000fe40001f64270 */
[----:B------:R-:W-:Y:S02]  /*50a0*/  FMNMX.FTZ R6, R36, R5, !PT ;  /* 0x0000000524067209 */ /* 0x000fe40007810000 */
[----:B------:R-:W-:Y:S02]  /*50b0*/  ISETP.LT.OR P0, PT, R8, 0x21, P0 ;  /* 0x000000210800780c */ /* 0x000fe40000701670 */
[----:B------:R-:W-:-:S02]  /*50c0*/  FMNMX.FTZ R5, R37, R6, !PT ;  /* 0x0000000625057209 */ /* 0x000fc40007810000 */
[----:B------:R-:W-:Y:S02]  /*50d0*/  PLOP3.LUT P2, PT, PT, PT, UP2, 0x40, 0x0 ;  /* 0x000000000000781c */ /* 0x000fe40003f4e828 */
[----:B------:R-:W-:Y:S02]  /*50e0*/  FMNMX.FTZ R6, R40, R5, !PT ;  /* 0x0000000528067209 */ /* 0x000fe40007810000 */
[----:B------:R-:W-:Y:S02]  /*50f0*/  ISETP.GT.AND P4, PT, R9, 0x28, P4 ;  /* 0x000000280900780c */ /* 0x000fe40002784270 */
[----:B------:R-:W-:Y:S02]  /*5100*/  FMNMX.FTZ R5, R41, R6, !PT ;  /* 0x0000000629057209 */ /* 0x000fe40007810000 */
[----:B------:R-:W-:Y:S02]  /*5110*/  ISETP.LT.OR P3, PT, R8, 0x22, P3 ;  /* 0x000000220800780c */ /* 0x000fe40001f61670 */
[----:B------:R-:W-:-:S02]  /*5120*/  FMNMX.FTZ R6, R44, R5, !PT ;  /* 0x000000052c067209 */ /* 0x000fc40007810000 */
[----:B------:R-:W-:Y:S02]  /*5130*/  FSEL R42, R42, -INF , !P0 ;  /* 0xff8000002a2a7808 */ /* 0x000fe40004000000 */
[----:B------:R-:W-:Y:S02]  /*5140*/  FMNMX.FTZ R5, R45, R6, !PT ;  /* 0x000000062d057209 */ /* 0x000fe40007810000 */
[----:B------:R-:W-:Y:S02]  /*5150*/  PLOP3.LUT P1, PT, PT, PT, UP3, 0x40, 0x0 ;  /* 0x000000000000781c */ /* 0x000fe40003f2e838 */
[----:B------:R-:W-:Y:S02]  /*5160*/  FMNMX.FTZ R6, R48, R5, !PT ;  /* 0x0000000530067209 */ /* 0x000fe40007810000 */
[----:B------:R-:W-:Y:S02]  /*5170*/  ISETP.LT.OR P4, PT, R8, 0x29, P4 ;  /* 0x000000290800780c */ /* 0x000fe40002781670 */
[----:B------:R-:W-:-:S02]  /*5180*/  FMNMX.FTZ R5, R49, R6, !PT ;  /* 0x0000000631057209 */ /* 0x000fc40007810000 */
[----:B------:R-:W-:Y:S02]  /*5190*/  FSEL R43, R43, -INF , !P3 ;  /* 0xff8000002b2b7808 */ /* 0x000fe40005800000 */
[----:B------:R-:W-:Y:S02]  /*51a0*/  FMNMX.FTZ R6, R52, R5, !PT ;  /* 0x0000000534067209 */ /* 0x000fe40007810000 */
[----:B------:R-:W-:Y:S02]  /*51b0*/  ISETP.GT.AND P2, PT, R9, 0x29, P2 ;  /* 0x000000290900780c */ /* 0x000fe40001744270 */
[----:B------:R-:W-:Y:S02]  /*51c0*/  FMNMX.FTZ R6, R53, R6, !PT ;  /* 0x0000000635067209 */ /* 0x000fe40007810000 */
[----:B------:R-:W-:Y:S02]  /*51d0*/  PLOP3.LUT P0, PT, PT, PT, UP4, 0x40, 0x0 ;  /* 0x000000000000781c */ /* 0x000fe40003f0e848 */
[----:B------:R-:W-:Y:S01]  /*51e0*/  FSEL R46, R46, -INF , !P4 ;  /* 0xff8000002e2e7808 */ /* 0x000fe20006000000 */
[----:B------:R-:W0:Y:S01]  /*51f0*/  SHFL.BFLY PT, R5, R6, 0x2, 0x1f ;  /* 0x0c401f0006057f89 */ /* 0x000e2200000e0000 */
[----:B------:R-:W-:-:S02]  /*5200*/  ISETP.LT.OR P2, PT, R8, 0x2a, P2 ;  /* 0x0000002a0800780c */ /* 0x000fc40001741670 */
[C---:B------:R-:W-:Y:S02]  /*5210*/  ISETP.GT.AND P1, PT, R9.reuse, 0x30, P1 ;  /* 0x000000300900780c */ /* 0x040fe40000f24270 */
[----:B------:R-:W-:Y:S02]  /*5220*/  PLOP3.LUT P3, PT, PT, PT, UP5, 0x40, 0x0 ;  /* 0x000000000000781c */ /* 0x000fe40003f6e858 */
[----:B------:R-:W-:Y:S02]  /*5230*/  ISETP.GT.AND P0, PT, R9, 0x31, P0 ;  /* 0x000000310900780c */ /* 0x000fe40000704270 */
[----:B------:R-:W-:Y:S02]  /*5240*/  FSEL R47, R47, -INF , !P2 ;  /* 0xff8000002f2f7808 */ /* 0x000fe40005000000 */
[----:B------:R-:W-:Y:S02]  /*5250*/  ISETP.LT.OR P1, PT, R8, 0x31, P1 ;  /* 0x000000310800780c */ /* 0x000fe40000f21670 */
[----:B------:R-:W-:-:S02]  /*5260*/  PLOP3.LUT P4, PT, PT, PT, UP6, 0x40, 0x0 ;  /* 0x000000000000781c */ /* 0x000fc40003f8e868 */
[C---:B------:R-:W-:Y:S02]  /*5270*/  ISETP.GT.AND P3, PT, R9.reuse, 0x38, P3 ;  /* 0x000000380900780c */ /* 0x040fe40001f64270 */
[----:B------:R-:W-:Y:S02]  /*5280*/  ISETP.LT.OR P0, PT, R8, 0x32, P0 ;  /* 0x000000320800780c */ /* 0x000fe40000701670 */
[----:B------:R-:W-:Y:S02]  /*5290*/  FSEL R50, R50, -INF , !P1 ;  /* 0xff80000032327808 */ /* 0x000fe40004800000 */
[----:B------:R-:W-:Y:S02]  /*52a0*/  ISETP.GT.AND P4, PT, R9, 0x39, P4 ;  /* 0x000000390900780c */ /* 0x000fe40002784270 */
[----:B------:R-:W-:Y:S02]  /*52b0*/  ISETP.LT.OR P3, PT, R8, 0x39, P3 ;  /* 0x000000390800780c */ /* 0x000fe40001f61670 */
[----:B0-----:R-:W-:-:S02]  /*52c0*/  FMNMX.FTZ R10, R6, R5, !PT ;  /* 0x00000005060a7209 */ /* 0x001fc40007810000 */
[----:B------:R-:W-:Y:S02]  /*52d0*/  FMNMX.FTZ R6, R30, R7, !PT ;  /* 0x000000071e067209 */ /* 0x000fe40007810000 */
[----:B------:R-:W-:Y:S01]  /*52e0*/  FSEL R51, R51, -INF , !P0 ;  /* 0xff80000033337808 */ /* 0x000fe20004000000 */
[----:B------:R-:W0:Y:S01]  /*52f0*/  SHFL.BFLY PT, R5, R10, 0x1, 0x1f ;  /* 0x0c201f000a057f89 */ /* 0x000e2200000e0000 */
[----:B------:R-:W-:Y:S02]  /*5300*/  FMNMX.FTZ R7, R31, R6, !PT ;  /* 0x000000061f077209 */ /* 0x000fe40007810000 */
[----:B------:R-:W-:Y:S02]  /*5310*/  ISETP.LT.OR P4, PT, R8, 0x3a, P4 ;  /* 0x0000003a0800780c */ /* 0x000fe40002781670 */
[----:B------:R-:W-:Y:S02]  /*5320*/  FMNMX.FTZ R6, R34, R7, !PT ;  /* 0x0000000722067209 */ /* 0x000fe40007810000 */
[----:B------:R-:W-:-:S02]  /*5330*/  FSEL R54, R54, -INF , !P3 ;  /* 0xff80000036367808 */ /* 0x000fc40005800000 */
[----:B------:R-:W-:Y:S02]  /*5340*/  FMNMX.FTZ R7, R35, R6, !PT ;  /* 0x0000000623077209 */ /* 0x000fe40007810000 */
[----:B------:R-:W-:Y:S02]  /*5350*/  FSEL R55, R55, -INF , !P4 ;  /* 0xff80000037377808 */ /* 0x000fe40006000000 */
        /* <DEDUP_REMOVED lines=27> */
[--C-:B------:R-:W-:Y:S01]  /*5510*/  FFMA.FTZ R48, R48, UR10, -R10.reuse ;  /* 0x0000000a30307c23 */ /* 0x100fe2000801080a */
[--C-:B------:R-:W-:Y:S01]  /*5520*/  FFMA.FTZ R49, R49, UR10, -R10.reuse ;  /* 0x0000000a31317c23 */ /* 0x100fe2000801080a */
[--C-:B------:R-:W-:Y:S01]  /*5530*/  FFMA.FTZ R52, R52, UR10, -R10.reuse ;  /* 0x0000000a34347c23 */ /* 0x100fe2000801080a */
[----:B------:R-:W-:Y:S01]  /*5540*/  FFMA.FTZ R10, R53, UR10, -R10 ;  /* 0x0000000a350a7c23 */ /* 0x000fe2000801080a */
[----:B------:R-:W-:Y:S08]  /*5550*/  MUFU.EX2 R24, R24 ;  /* 0x0000001800187308 */ /* 0x000ff00000000800 */
[----:B------:R-:W-:Y:S08]  /*5560*/  MUFU.EX2 R15, R10 ;  /* 0x0000000a000f7308 */ /* 0x000ff00000000800 */
[----:B------:R-:W2:Y:S01]  /*5570*/  MUFU.EX2 R25, R25 ;  /* 0x0000001900197308 */ /* 0x000ea20000000800 */
[----:B0-----:R-:W-:-:S05]  /*5580*/  FMNMX.FTZ R7, R6, R7, !PT ;  /* 0x0000000706077209 */ /* 0x001fca0007810000 */
[----:B------:R-:W0:Y:S02]  /*5590*/  SHFL.BFLY PT, R6, R7, 0x1, 0x1f ;  /* 0x0c201f0007067f89 */ /* 0x000e2400000e0000 */
[----:B------:R-:W-:Y:S08]  /*55a0*/  MUFU.EX2 R28, R28 ;  /* 0x0000001c001c7308 */ /* 0x000ff00000000800 */
[----:B------:R-:W3:Y:S01]  /*55b0*/  MUFU.EX2 R29, R29 ;  /* 0x0000001d001d7308 */ /* 0x000ee20000000800 */
[----:B--2---:R-:W-:-:S07]  /*55c0*/  F2FP.F16.F32.PACK_AB R152, R25, R24 ;  /* 0x000000181998723e */ /* 0x004fce00000000ff */
[----:B------:R-:W-:Y:S01]  /*55d0*/  MUFU.EX2 R32, R32 ;  /* 0x0000002000207308 */ /* 0x000fe20000000800 */
[----:B0-----:R-:W-:-:S07]  /*55e0*/  FMNMX.FTZ R6, R7, R6, !PT ;  /* 0x0000000607067209 */ /* 0x001fce0007810000 */
[----:B------:R-:W-:Y:S01]  /*55f0*/  MUFU.EX2 R33, R33 ;  /* 0x0000002100217308 */ /* 0x000fe20000000800 */
[----:B---3--:R-:W-:Y:S02]  /*5600*/  F2FP.F16.F32.PACK_AB R154, R29, R28 ;  /* 0x0000001c1d9a723e */ /* 0x008fe400000000ff */
[C---:B------:R-:W-:Y:S01]  /*5610*/  FSETP.NEU.FTZ.AND P0, PT, R6.reuse, -INF , PT ;  /* 0xff8000000600780b */ /* 0x040fe20003f1d000 */
[----:B------:R-:W-:-:S04]  /*5620*/  FMUL.FTZ R7, R6, UR10 ;  /* 0x0000000a06077c20 */ /* 0x000fc80008410000 */
[----:B------:R-:W-:Y:S01]  /*5630*/  MUFU.EX2 R36, R36 ;  /* 0x0000002400247308 */ /* 0x000fe20000000800 */
[----:B------:R-:W-:Y:S02]  /*5640*/  FSEL R11, R7, RZ, P0 ;  /* 0x000000ff070b7208 */ /* 0x000fe40000000000 */
[----:B------:R-:W-:-:S03]  /*5650*/  LEA.HI R7, R17, R16, RZ, 0x4 ;  /* 0x0000001011077211 */ /* 0x000fc600078f20ff */
[--C-:B------:R-:W-:Y:S01]  /*5660*/  FFMA.FTZ R26, R26, UR10, -R11.reuse ;  /* 0x0000000a1a1a7c23 */ /* 0x100fe2000801080b */
[----:B------:R-:W-:Y:S01]  /*5670*/  LOP3.LUT R9, R7, 0xfffffff0, RZ, 0xc0, !PT ;  /* 0xfffffff007097812 */ /* 0x000fe200078ec0ff */
[--C-:B------:R-:W-:Y:S01]  /*5680*/  FFMA.FTZ R27, R27, UR10, -R11.reuse ;  /* 0x0000000a1b1b7c23 */ /* 0x100fe2000801080b */
[--C-:B------:R-:W-:Y:S01]  /*5690*/  FFMA.FTZ R30, R30, UR10, -R11.reuse ;  /* 0x0000000a1e1e7c23 */ /* 0x100fe2000801080b */
[--C-:B------:R-:W-:Y:S01]  /*56a0*/  FFMA.FTZ R31, R31, UR10, -R11.reuse ;  /* 0x0000000a1f1f7c23 */ /* 0x100fe2000801080b */
[----:B------:R-:W-:Y:S01]  /*56b0*/  FFMA.FTZ R34, R34, UR10, -R11 ;  /* 0x0000000a22227c23 */ /* 0x000fe2000801080b */
[----:B------:R-:W-:Y:S01]  /*56c0*/  IMAD.IADD R9, R16, 0x1, -R9 ;  /* 0x0000000110097824 */ /* 0x000fe200078e0a09 */
[----:B------:R-:W-:Y:S01]  /*56d0*/  MUFU.EX2 R26, R26 ;  /* 0x0000001a001a7308 */ /* 0x000fe20000000800 */
[----:B------:R-:W-:Y:S01]  /*56e0*/  LEA.HI R16, R17, R16, RZ, 0x5 ;  /* 0x0000001011107211 */ /* 0x000fe200078f28ff */
[--C-:B------:R-:W-:Y:S01]  /*56f0*/  FFMA.FTZ R35, R35, UR10, -R11.reuse ;  /* 0x0000000a23237c23 */ /* 0x100fe2000801080b */
[----:B------:R-:W-:Y:S01]  /*5700*/  FFMA.FTZ R38, R38, UR10, -R11 ;  /* 0x0000000a26267c23 */ /* 0x000fe2000801080b */
[----:B------:R-:W-:Y:S01]  /*5710*/  SHF.R.S32.HI R8, RZ, 0x1f, R9 ;  /* 0x0000001fff087819 */ /* 0x000fe20000011409 */
[----:B------:R-:W-:Y:S01]  /*5720*/  FFMA.FTZ R39, R39, UR10, -R11 ;  /* 0x0000000a27277c23 */ /* 0x000fe2000801080b */
[----:B------:R-:W-:-:S02]  /*5730*/  IMAD.SHL.U32 R16, R16, 0x20, RZ ;  /* 0x0000002010107824 */ /* 0x000fc400078e00ff */
[--C-:B------:R-:W-:Y:S01]  /*5740*/  FFMA.FTZ R42, R42, UR10, -R11.reuse ;  /* 0x0000000a2a2a7c23 */ /* 0x100fe2000801080b */
[----:B------:R-:W-:Y:S01]  /*5750*/  LEA.HI R8, R8, R9, RZ, 0x3 ;  /* 0x0000000908087211 */ /* 0x000fe200078f18ff */
[----:B------:R-:W0:Y:S01]  /*5760*/  MUFU.EX2 R27, R27 ;  /* 0x0000001b001b7308 */ /* 0x000e220000000800 */
[--C-:B------:R-:W-:Y:S01]  /*5770*/  FFMA.FTZ R43, R43, UR10, -R11.reuse ;  /* 0x0000000a2b2b7c23 */ /* 0x100fe2000801080b */
[--C-:B------:R-:W-:Y:S01]  /*5780*/  FFMA.FTZ R46, R46, UR10, -R11.reuse ;  /* 0x0000000a2e2e7c23 */ /* 0x100fe2000801080b */
[C---:B------:R-:W-:Y:S01]  /*5790*/  LOP3.LUT R10, R8.reuse, 0xfffffff8, RZ, 0xc0, !PT ;  /* 0xfffffff8080a7812 */ /* 0x040fe200078ec0ff */
[----:B------:R-:W-:Y:S02]  /*57a0*/  IMAD.SHL.U32 R17, R8, 0x40, RZ ;  /* 0x0000004008117824 */ /* 0x000fe400078e00ff */
[--C-:B------:R-:W-:Y:S01]  /*57b0*/  FFMA.FTZ R47, R47, UR10, -R11.reuse ;  /* 0x0000000a2f2f7c23 */ /* 0x100fe2000801080b */
[--C-:B------:R-:W-:Y:S01]  /*57c0*/  FFMA.FTZ R50, R50, UR10, -R11.reuse ;  /* 0x0000000a32327c23 */ /* 0x100fe2000801080b */
[----:B------:R-:W-:Y:S01]  /*57d0*/  FFMA.FTZ R51, R51, UR10, -R11 ;  /* 0x0000000a33337c23 */ /* 0x000fe2000801080b */
[----:B------:R-:W-:Y:S01]  /*57e0*/  IMAD.IADD R10, R9, 0x1, -R10 ;  /* 0x00000001090a7824 */ /* 0x000fe200078e0a0a */
[----:B------:R-:W-:Y:S01]  /*57f0*/  SHF.R.S32.HI R9, RZ, 0x4, R7 ;  /* 0x00000004ff097819 */ /* 0x000fe20000011407 */
[----:B------:R-:W-:Y:S01]  /*5800*/  MUFU.EX2 R30, R30 ;  /* 0x0000001e001e7308 */ /* 0x000fe20000000800 */
[----:B------:R-:W-:Y:S01]  /*5810*/  LOP3.LUT R17, R17, 0x7ffffe00, RZ, 0xc0, !PT ;  /* 0x7ffffe0011117812 */ /* 0x000fe200078ec0ff */
[--C-:B------:R-:W-:Y:S01]  /*5820*/  FFMA.FTZ R54, R54, UR10, -R11.reuse ;  /* 0x0000000a36367c23 */ /* 0x100fe2000801080b */
[----:B------:R-:W-:Y:S01]  /*5830*/  SHF.L.U32 R7, R10, 0x6, RZ ;  /* 0x000000060a077819 */ /* 0x000fe200000006ff */
[----:B------:R-:W-:Y:S01]  /*5840*/  IMAD.SHL.U32 R12, R9, 0x8, RZ ;  /* 0x00000008090c7824 */ /* 0x000fe200078e00ff */
[----:B------:R-:W-:Y:S01]  /*5850*/  LOP3.LUT R9, R16, 0x7ffffc00, RZ, 0xc0, !PT ;  /* 0x7ffffc0010097812 */ /* 0x000fe200078ec0ff */
[----:B------:R-:W-:Y:S01]  /*5860*/  FFMA.FTZ R55, R55, UR10, -R11 ;  /* 0x0000000a37377c23 */ /* 0x000fe2000801080b */
[----:B------:R-:W-:Y:S01]  /*5870*/  LOP3.LUT R7, R7, 0x1c0, RZ, 0xc0, !PT ;  /* 0x000001c007077812 */ /* 0x000fe200078ec0ff */
[----:B------:R-:W2:Y:S01]  /*5880*/  MUFU.EX2 R31, R31 ;  /* 0x0000001f001f7308 */ /* 0x000ea20000000800 */
[----:B------:R-:W-:-:S02]  /*5890*/  LOP3.LUT P0, RZ, R10, 0x4, RZ, 0xc0, !PT ;  /* 0x000000040aff7812 */ /* 0x000fc4000780c0ff */
[----:B------:R-:W-:Y:S02]  /*58a0*/  LOP3.LUT R12, R7, 0x8, R12, 0xf8, !PT ;  /* 0x00000008070c7812 */ /* 0x000fe400078ef80c */
[----:B------:R-:W-:Y:S02]  /*58b0*/  SHF.R.U32.HI R7, RZ, 0x3, R7 ;  /* 0x00000003ff077819 */ /* 0x000fe40000011607 */
[----:B------:R-:W-:Y:S01]  /*58c0*/  LOP3.LUT P1, RZ, R10, 0x2, RZ, 0xc0, !PT ;  /* 0x000000020aff7812 */ /* 0x000fe2000782c0ff */
[----:B------:R-:W-:Y:S01]  /*58d0*/  MUFU.EX2 R34, R34 ;  /* 0x0000002200227308 */ /* 0x000fe20000000800 */
[----:B------:R-:W-:Y:S01]  /*58e0*/  LOP3.LUT R12, R12, R7, RZ, 0x3c, !PT ;  /* 0x000000070c0c7212 */ /* 0x000fe200078e3cff */
[----:B------:R-:W-:Y:S01]  /*58f0*/  FADD.FTZ R7, R24, R25 ;  /* 0x0000001918077221 */ /* 0x000fe20000010000 */
[----:B0-----:R-:W-:Y:S02]  /*5900*/  F2FP.F16.F32.PACK_AB R153, R27, R26 ;  /* 0x0000001a1b99723e */ /* 0x001fe400000000ff */
[----:B------:R-:W-:Y:S01]  /*5910*/  IADD3 R12, R12, R17, R9 ;  /* 0x000000110c0c7210 */ /* 0x000fe20007ffe009 */
[----:B------:R-:W-:Y:S01]  /*5920*/  FADD.FTZ R8, R28, R7 ;  /* 0x000000071c087221 */ /* 0x000fe20000010000 */
[----:B------:R-:W-:Y:S01]  /*5930*/  F2FP.F16.F32.PACK_AB R156, R33, R32 ;  /* 0x00000020219c723e */ /* 0x000fe200000000ff */
[----:B------:R-:W0:Y:S01]  /*5940*/  MUFU.EX2 R35, R35 ;  /* 0x0000002300237308 */ /* 0x000e220000000800 */
[----:B------:R-:W-:Y:S01]  /*5950*/  LEA R12, R12, UR37, 0x1 ;  /* 0x000000250c0c7c11 */ /* 0x000fe2000f8e08ff */
[----:B------:R-:W-:Y:S01]  /*5960*/  FADD.FTZ R7, R29, R8 ;  /* 0x000000081d077221 */ /* 0x000fe20000010000 */
[----:B--2---:R-:W-:-:S03]  /*5970*/  F2FP.F16.F32.PACK_AB R155, R31, R30 ;  /* 0x0000001e1f9b723e */ /* 0x004fc600000000ff */
[----:B------:R-:W-:Y:S01]  /*5980*/  FADD.FTZ R8, R32, R7 ;  /* 0x0000000720087221 */ /* 0x000fe20000010000 */
[----:B------:R-:W-:Y:S01]  /*5990*/  FADD.FTZ R7, R26, R27 ;  /* 0x0000001b1a077221 */ /* 0x000fe20000010000 */
[----:B------:R-:W2:Y:S01]  /*59a0*/  MUFU.EX2 R38, R38 ;  /* 0x0000002600267308 */ /* 0x000ea20000000800 */
[----:B------:R-:W-:Y:S02]  /*59b0*/  VIADD R11, R12, 0x26820 ;  /* 0x000268200c0b7836 */ /* 0x000fe40000000000 */
[----:B------:R-:W-:Y:S01]  /*59c0*/  FADD.FTZ R9, R33, R8 ;  /* 0x0000000821097221 */ /* 0x000fe20000010000 */
[----:B------:R-:W-:Y:S01]  /*59d0*/  FADD.FTZ R8, R30, R7 ;  /* 0x000000071e087221 */ /* 0x000fe20000010000 */
[----:B------:R3:W-:Y:S02]  /*59e0*/  STSM.16.M88.4 [R12+0x26800], R152 ;  /* 0x026800980c007844 */ /* 0x0007e40000000200 */
[----:B------:R-:W-:Y:S01]  /*59f0*/  FADD.FTZ R10, R36, R9 ;  /* 0x00000009240a7221 */ /* 0x000fe20000010000 */
[----:B------:R-:W-:Y:S01]  /*5a00*/  FADD.FTZ R7, R31, R8 ;  /* 0x000000081f077221 */ /* 0x000fe20000010000 */
[----:B------:R-:W4:Y:S01]  /*5a10*/  MUFU.EX2 R37, R37 ;  /* 0x0000002500257308 */ /* 0x000f220000000800 */
[----:B0-----:R-:W-:-:S02]  /*5a20*/  F2FP.F16.F32.PACK_AB R157, R35, R34 ;  /* 0x00000022239d723e */ /* 0x001fc400000000ff */
[----:B------:R-:W-:-:S04]  /*5a30*/  FADD.FTZ R8, R34, R7 ;  /* 0x0000000722087221 */ /* 0x000fc80000010000 */
[----:B------:R-:W-:Y:S01]  /*5a40*/  FADD.FTZ R7, R35, R8 ;  /* 0x0000000823077221 */ /* 0x000fe20000010000 */
[----:B------:R-:W0:Y:S03]  /*5a50*/  MUFU.EX2 R39, R39 ;  /* 0x0000002700277308 */ /* 0x000e260000000800 */
[----:B--2---:R-:W-:-:S05]  /*5a60*/  FADD.FTZ R8, R38, R7 ;  /* 0x0000000726087221 */ /* 0x004fca0000010000 */
[----:B------:R-:W2:Y:S01]  /*5a70*/  MUFU.EX2 R40, R40 ;  /* 0x0000002800287308 */ /* 0x000ea20000000800 */
[C---:B----4-:R-:W-:Y:S01]  /*5a80*/  FADD.FTZ R9, R37.reuse, R10 ;  /* 0x0000000a25097221 */ /* 0x050fe20000010000 */
[----:B------:R-:W-:-:S06]  /*5a90*/  F2FP.F16.F32.PACK_AB R158, R37, R36 ;  /* 0x00000024259e723e */ /* 0x000fcc00000000ff */
[----:B------:R-:W4:Y:S01]  /*5aa0*/  MUFU.EX2 R42, R42 ;  /* 0x0000002a002a7308 */ /* 0x000f220000000800 */
[C---:B0-----:R-:W-:Y:S01]  /*5ab0*/  FADD.FTZ R7, R39.reuse, R8 ;  /* 0x0000000827077221 */ /* 0x041fe20000010000 */
[----:B------:R-:W-:-:S06]  /*5ac0*/  F2FP.F16.F32.PACK_AB R159, R39, R38 ;  /* 0x00000026279f723e */ /* 0x000fcc00000000ff */
[----:B------:R-:W0:Y:S01]  /*5ad0*/  MUFU.EX2 R41, R41 ;  /* 0x0000002900297308 */ /* 0x000e220000000800 */
[----:B--2---:R-:W-:Y:S01]  /*5ae0*/  FADD.FTZ R10, R40, R9 ;  /* 0x00000009280a7221 */ /* 0x004fe20000010000 */
[----:B------:R-:W-:-:S05]  /*5af0*/  IMAD.MOV.U32 R9, RZ, RZ, -0x40 ;  /* 0xffffffc0ff097424 */ /* 0x000fca00078e00ff */
[----:B------:R-:W-:Y:S01]  /*5b00*/  SEL R9, R9, 0x40, P0 ;  /* 0x0000004009097807 */ /* 0x000fe20000000000 */
[----:B------:R-:W2:Y:S01]  /*5b10*/  MUFU.EX2 R43, R43 ;  /* 0x0000002b002b7308 */ /* 0x000ea20000000800 */
[----:B----4-:R-:W-:-:S07]  /*5b20*/  FADD.FTZ R8, R42, R7 ;  /* 0x000000072a087221 */ /* 0x010fce0000010000 */
[----:B------:R-:W4:Y:S01]  /*5b30*/  MUFU.EX2 R44, R44 ;  /* 0x0000002c002c7308 */ /* 0x000f220000000800 */
[C---:B0-----:R-:W-:Y:S01]  /*5b40*/  FADD.FTZ R17, R41.reuse, R10 ;  /* 0x0000000a29117221 */ /* 0x041fe20000010000 */
[----:B------:R-:W-:Y:S01]  /*5b50*/  VIADD R10, R12, 0x26800 ;  /* 0x000268000c0a7836 */ /* 0x000fe20000000000 */
[----:B------:R-:W-:-:S03]  /*5b60*/  F2FP.F16.F32.PACK_AB R160, R41, R40 ;  /* 0x0000002829a0723e */ /* 0x000fc600000000ff */
[C---:B------:R-:W-:Y:S02]  /*5b70*/  @P1 VIADD R11, R10.reuse, 0xffffffe0 ;  /* 0xffffffe00a0b1836 */ /* 0x040fe40000000000 */
[----:B------:R-:W0:Y:S01]  /*5b80*/  MUFU.EX2 R46, R46 ;  /* 0x0000002e002e7308 */ /* 0x000e220000000800 */
[C---:B--2---:R-:W-:Y:S01]  /*5b90*/  FADD.FTZ R7, R43.reuse, R8 ;  /* 0x000000082b077221 */ /* 0x044fe20000010000 */
[----:B------:R-:W-:Y:S01]  /*5ba0*/  F2FP.F16.F32.PACK_AB R161, R43, R42 ;  /* 0x0000002a2ba1723e */ /* 0x000fe200000000ff */
[----:B------:R-:W-:Y:S01]  /*5bb0*/  IMAD.IADD R10, R10, 0x1, R9 ;  /* 0x000000010a0a7824 */ /* 0x000fe200078e0209 */
[----:B------:R-:W-:Y:S01]  /*5bc0*/  IADD3 R9, R9, R11, RZ ;  /* 0x0000000b09097210 */ /* 0x000fe20007ffe0ff */
[----:B------:R3:W-:Y:S03]  /*5bd0*/  STSM.16.M88.4 [R11], R156 ;  /* 0x0000009c0b007844 */ /* 0x0007e60000000200 */
[----:B------:R-:W2:Y:S01]  /*5be0*/  MUFU.EX2 R45, R45 ;  /* 0x0000002d002d7308 */ /* 0x000ea20000000800 */
[----:B----4-:R-:W-:-:S07]  /*5bf0*/  FADD.FTZ R8, R44, R17 ;  /* 0x000000112c087221 */ /* 0x010fce0000010000 */
[----:B------:R-:W4:Y:S01]  /*5c00*/  MUFU.EX2 R47, R47 ;  /* 0x0000002f002f7308 */ /* 0x000f220000000800 */
[----:B0-----:R-:W-:-:S07]  /*5c10*/  FADD.FTZ R16, R46, R7 ;  /* 0x000000072e107221 */ /* 0x001fce0000010000 */
[----:B------:R-:W-:Y:S01]  /*5c20*/  MUFU.EX2 R48, R48 ;  /* 0x0000003000307308 */ /* 0x000fe20000000800 */
[C---:B--2---:R-:W-:Y:S01]  /*5c30*/  F2FP.F16.F32.PACK_AB R162, R45.reuse, R44 ;  /* 0x0000002c2da2723e */ /* 0x044fe200000000ff */
[----:B------:R-:W-:-:S06]  /*5c40*/  FADD.FTZ R45, R45, R8 ;  /* 0x000000082d2d7221 */ /* 0x000fcc0000010000 */
[----:B------:R-:W0:Y:S01]  /*5c50*/  MUFU.EX2 R49, R49 ;  /* 0x0000003100317308 */ /* 0x000e220000000800 */
[C---:B----4-:R-:W-:Y:S01]  /*5c60*/  F2FP.F16.F32.PACK_AB R163, R47.reuse, R46 ;  /* 0x0000002e2fa3723e */ /* 0x050fe200000000ff */
[----:B------:R-:W-:-:S04]  /*5c70*/  FADD.FTZ R47, R47, R16 ;  /* 0x000000102f2f7221 */ /* 0x000fc80000010000 */
[----:B------:R3:W-:Y:S02]  /*5c80*/  STSM.16.M88.4 [R10], R160 ;  /* 0x000000a00a007844 */ /* 0x0007e40000000200 */
[----:B------:R-:W-:Y:S08]  /*5c90*/  MUFU.EX2 R50, R50 ;  /* 0x0000003200327308 */ /* 0x000ff00000000800 */
[----:B------:R-:W2:Y:S01]  /*5ca0*/  MUFU.EX2 R51, R51 ;  /* 0x0000003300337308 */ /* 0x000ea20000000800 */
[----:B0-----:R-:W-:Y:S01]  /*5cb0*/  F2FP.F16.F32.PACK_AB R164, R49, R48 ;  /* 0x0000003031a4723e */ /* 0x001fe200000000ff */
[----:B------:R-:W-:-:S04]  /*5cc0*/  FADD.FTZ R48, R48, R45 ;  /* 0x0000002d30307221 */ /* 0x000fc80000010000 */
[----:B------:R-:W-:Y:S02]  /*5cd0*/  FADD.FTZ R49, R49, R48 ;  /* 0x0000003031317221 */ /* 0x000fe40000010000 */
[----:B------:R-:W0:Y:S08]  /*5ce0*/  MUFU.EX2 R52, R52 ;  /* 0x0000003400347308 */ /* 0x000e300000000800 */
[----:B------:R-:W-:Y:S01]  /*5cf0*/  MUFU.EX2 R54, R54 ;  /* 0x0000003600367308 */ /* 0x000fe20000000800 */
[----:B--2---:R-:W-:Y:S01]  /*5d00*/  F2FP.F16.F32.PACK_AB R165, R51, R50 ;  /* 0x0000003233a5723e */ /* 0x004fe200000000ff */
[----:B------:R-:W-:-:S04]  /*5d10*/  FADD.FTZ R50, R50, R47 ;  /* 0x0000002f32327221 */ /* 0x000fc80000010000 */
[----:B------:R-:W-:Y:S02]  /*5d20*/  FADD.FTZ R51, R51, R50 ;  /* 0x0000003233337221 */ /* 0x000fe40000010000 */
[----:B------:R-:W2:Y:S01]  /*5d30*/  MUFU.EX2 R55, R55 ;  /* 0x0000003700377308 */ /* 0x000ea20000000800 */
[----:B0-----:R-:W-:Y:S01]  /*5d40*/  F2FP.F16.F32.PACK_AB R166, R15, R52 ;  /* 0x000000340fa6723e */ /* 0x001fe200000000ff */
        /* <DEDUP_REMOVED lines=8> */
.L_x_1786:
[----:B------:R0:W2:Y:S01]  /*5dd0*/  SYNCS.PHASECHK.TRANS64.TRYWAIT P0, [UR37+0x28c50], R14 ;  /* 0x028c500eff0075a7 */ /* 0x0000a20008000165 */
[----:B------:R-:W-:Y:S05]  /*5de0*/  @!P5 BRA `(.L_x_1787) ;  /* 0x000000000004d947 */ /* 0x000fea0003800000 */
[----:B------:R-:W-:Y:S01]  /*5df0*/  BPT.TRAP 0x1 ;  /* 0x000000040000795c */ /* 0x000fe20000300000 */
.L_x_1787:
[----:B--2---:R-:W-:Y:S05]  /*5e00*/  @P0 BRA `(.L_x_1788) ;  /* 0x0000000000080947 */ /* 0x004fea0003800000 */
[----:B------:R-:W2:Y:S02]  /*5e10*/  SYNCS.PHASECHK.TRANS64.TRYWAIT P0, [UR37+0x28c50], R14 ;  /* 0x028c500eff0075a7 */ /* 0x000ea40008000165 */
[----:B--2---:R-:W-:Y:S05]  /*5e20*/  @!P0 BRA `(.L_x_1789) ;  /* 0x000000e400888947 */ /* 0x004fea0003800000 */
.L_x_1788:
[----:B------:R-:W-:Y:S01]  /*5e30*/  WARPGROUP.ARRIVE ;  /* 0x00000000000079c5 */ /* 0x000fe20000000000 */
[----:B------:R-:W-:Y:S01]  /*5e40*/  UMOV UR14, UR36 ;  /* 0x00000024000e7c82 */ /* 0x000fe20008000000 */
[----:B------:R-:W-:Y:S01]  /*5e50*/  UMOV UR15, 0x40000040 ;  /* 0x40000040000f7882 */ /* 0x000fe20000000000 */
[----:B------:R-:W-:Y:S01]  /*5e60*/  PLOP3.LUT P0, PT, PT, PT, UP1, 0x40, 0x0 ;  /* 0x000000000000781c */ /* 0x000fe20003f0e818 */
[----:B------:R-:W-:Y:S01]  /*5e70*/  @UP0 ULDC UR23, c[0x0][0x450] ;  /* 0x0001140000170ab9 */ /* 0x000fe20000000800 */
[----:B--2---:R-:W-:Y:S01]  /*5e80*/  @!P6 VIADD R13, R13, 0x28c60 ;  /* 0x00028c600d0de836 */ /* 0x004fe20000000000 */
[----:B------:R-:W-:Y:S01]  /*5e90*/  HGMMA.64x256x16.F32 R24, R152, gdesc[UR12].tnspB, RZ, !UPT, gsb0 ;  /* 0x43e0000c98187df0 */ /* 0x000fe2000c0008ff */
[----:B------:R-:W-:Y:S01]  /*5ea0*/  UIADD3 UR14, UR36, 0x80, URZ ;  /* 0x00000080240e7890 */ /* 0x000fe2000fffe03f */
[----:B------:R-:W-:Y:S01]  /*5eb0*/  UMOV UR15, 0x40000040 ;  /* 0x40000040000f7882 */ /* 0x000fe20000000000 */
[----:B------:R-:W-:Y:S01]  /*5ec0*/  UIMAD UR22, UR39, UR11, -UR18 ;  /* 0x0000000b271672a4 */ /* 0x000fe2000f8e0a12 */
[----:B------:R-:W-:Y:S01]  /*5ed0*/  @!P6 PRMT R13, RZ, 0x654, R13 ;  /* 0x00000654ff0de816 */ /* 0x000fe2000000000d */
[----:B------:R-:W-:Y:S01]  /*5ee0*/  UIADD3 UR42, UR42, -0x2, URZ ;  /* 0xfffffffe2a2a7890 */ /* 0x000fe2000fffe03f */
[----:B------:R-:W-:-:S02]  /*5ef0*/  WARPGROUP.DEPBAR.LE gsb0, 0x0 ;  /* 0x00008000000079c5 */ /* 0x000fc40000010000 */
        /* <DEDUP_REMOVED lines=15> */
[----:B------:R-:W2:Y:S02]  /*5ff0*/  S2UR UR14, SR_CTAID.X ;  /* 0x00000000000e79c3 */ /* 0x000ea40000002500 */
[----:B--2---:R-:W-:-:S03]  /*6000*/  USHF.L.U32 UR19, UR14, 0x6, URZ ;  /* 0x000000060e137899 */ /* 0x004fc6000800063f */
[----:B------:R-:W-:Y:S02]  /*6010*/  @UP0 ULDC UR14, c[0x0][0x44c] ;  /* 0x00011300000e0ab9 */ /* 0x000fe40000000800 */
[----:B------:R-:W-:-:S04]  /*6020*/  UIMAD.WIDE.U32 UR14, UR19, UR14, URZ ;  /* 0x0000000e130e72a5 */ /* 0x000fc8000f8e003f */
[----:B------:R-:W-:-:S04]  /*6030*/  @UP0 USHF.R.U32.HI UR19, URZ, UR23, UR15 ;  /* 0x000000173f130299 */ /* 0x000fc8000801160f */
[----:B------:R-:W-:-:S04]  /*6040*/  UIADD3 UR14, UR22, UR19, URZ ;  /* 0x00000013160e7290 */ /* 0x000fc8000fffe03f */
[----:B------:R-:W-:Y:S01]  /*6050*/  UIADD3 UR4, UR14, UR4, URZ ;  /* 0x000000040e047290 */ /* 0x000fe2000fffe03f */
        /* <DEDUP_REMOVED lines=21> */
.L_x_1791:
[----:B------:R-:W-:-:S11]  /*61b0*/  UISETP.NE.AND UP2, UPT, UR5, 0x1, UPT ;  /* 0x000000010500788c */ /* 0x000fd6000bf45270 */
[----:B------:R-:W-:Y:S02]  /*61c0*/  @UP2 ULDC.64 UR22, c[0x0][0x9e8] ;  /* 0x00027a0000162ab9 */ /* 0x000fe40000000a00 */
[----:B------:R-:W-:-:S04]  /*61d0*/  UIMAD.WIDE.U32 UR14, UR19, UR22, URZ ;  /* 0x00000016130e72a5 */ /* 0x000fc8000f8e003f */
[----:B------:R-:W-:-:S12]  /*61e0*/  @UP2 USHF.R.U32.HI UR19, URZ, UR23, UR15 ;  /* 0x000000173f132299 */ /* 0x000fd8000801160f */
.L_x_1792:
[----:B------:R-:W-:-:S04]  /*61f0*/  UIMAD UR5, UR19, UR5, UR5 ;  /* 0x00000005130572a4 */ /* 0x000fc8000f8e0205 */
[----:B------:R-:W-:-:S04]  /*6200*/  UISETP.LT.AND UP2, UPT, UR4, UR5, UPT ;  /* 0x000000050400728c */ /* 0x000fc8000bf41270 */
[----:B------:R-:W-:-:S12]  /*6210*/  USEL UR4, UR4, UR5, UP2 ;  /* 0x0000000504047287 */ /* 0x000fd80009000000 */
.L_x_1790:
[----:B------:R-:W-:-:S04]  /*6220*/  USHF.R.S32.HI UR5, URZ, 0x1f, UR4 ;  /* 0x0000001f3f057899 */ /* 0x000fc80008011404 */
[----:B------:R-:W-:-:S03]  /*6230*/  ULEA.HI UR5, UR5, UR4, URZ, 0x6 ;  /* 0x0000000405057291 */ /* 0x000fc6000f8f303f */
[----:B------:R-:W-:Y:S01]  /*6240*/  UMOV UR4, URZ ;  /* 0x0000003f00047c82 */ /* 0x000fe20008000000 */
[----:B------:R-:W-:-:S04]  /*6250*/  USHF.R.S32.HI UR5, URZ, 0x6, UR5 ;  /* 0x000000063f057899 */ /* 0x000fc80008011405 */
[----:B------:R-:W-:-:S04]  /*6260*/  UISETP.LT.AND UP2, UPT, UR38, UR5, UPT ;  /* 0x000000052600728c */ /* 0x000fc8000bf41270 */
[----:B------:R-:W-:-:S03]  /*6270*/  USEL UR25, UR38, UR5, !UP2 ;  /* 0x0000000526197287 */ /* 0x000fc6000d000000 */
[----:B------:R-:W-:Y:S01]  /*6280*/  UMOV UR5, URZ ;  /* 0x0000003f00057c82 */ /* 0x000fe20008000000 */
[----:B------:R-:W-:-:S06]  /*6290*/  UISETP.GE.AND UP2, UPT, UR42, UR25, UPT ;  /* 0x000000192a00728c */ /* 0x000fcc000bf46270 */
[----:B------:R-:W-:-:S13]  /*62a0*/  PLOP3.LUT P0, PT, PT, PT, UP2, 0x80, 0x0 ;  /* 0x000000000000781c */ /* 0x000fda0003f0f028 */
[----:B------:R-:W-:Y:S05]  /*62b0*/  @!P0 BRA `(.L_x_1793) ;  /* 0x0000002400088947 */ /* 0x000fea0003800000 */
[----:B------:R-:W-:Y:S01]  /*62c0*/  UMOV UR5, URZ ;  /* 0x0000003f00057c82 */ /* 0x000fe20008000000 */
[----:B------:R-:W-:Y:S01]  /*62d0*/  UMOV UR24, URZ ;  /* 0x0000003f00187c82 */ /* 0x000fe20008000000 */
[----:B------:R-:W-:Y:S01]  /*62e0*/  ULDC UR30, c[0x0][0x9e4] ;  /* 0x00027900001e7ab9 */ /* 0x000fe20000000800 */
[----:B------:R-:W-:Y:S01]  /*62f0*/  ULDC UR28, c[0x0][0x288] ;  /* 0x0000a200001c7ab9 */ /* 0x000fe20000000800 */
[----:B------:R-:W-:Y:S01]  /*6300*/  ULDC UR27, c[0x0][0x2f0] ;  /* 0x0000bc00001b7ab9 */ /* 0x000fe20000000800 */
[----:B------:R-:W-:Y:S01]  /*6310*/  ULDC UR26, c[0x0][0x988] ;  /* 0x00026200001a7ab9 */ /* 0x000fe20000000800 */
[----:B------:R-:W-:-:S05]  /*6320*/  ULDC UR29, c[0x0][0x9e0] ;  /* 0x00027800001d7ab9 */ /* 0x000fca0000000800 */
.L_x_1810:
[----:B------:R-:W-:-:S04]  /*6330*/  UIADD3 UR4, UR24, 0x1, URZ ;  /* 0x0000000118047890 */ /* 0x000fc8000fffe03f */
[----:B------:R-:W-:-:S04]  /*6340*/  UISETP.NE.AND UP2, UPT, UR4, 0x2, UPT ;  /* 0x000000020400788c */ /* 0x000fc8000bf45270 */
[----:B------:R-:W-:Y:S02]  /*6350*/  USEL UR10, URZ, 0x1, UP2 ;  /* 0x000000013f0a7887 */ /* 0x000fe40009000000 */
[----:B------:R-:W-:Y:S02]  /*6360*/  USEL UR4, UR4, URZ, UP2 ;  /* 0x0000003f04047287 */ /* 0x000fe40009000000 */
[----:B------:R-:W-:Y:S01]  /*6370*/  ULOP3.LUT UR5, UR5, UR10, URZ, 0x3c, !UPT ;  /* 0x0000000a05057292 */ /* 0x000fe2000f8e3c3f */
[----:B0---4-:R-:W-:Y:S11]  /*6380*/  @!P5 BRA `(.L_x_1794) ;  /* 0x000000000004d947 */ /* 0x011ff60003800000 */
[----:B------:R-:W-:Y:S01]  /*6390*/  BPT.TRAP 0x1 ;  /* 0x000000040000795c */ /* 0x000fe20000300000 */
.L_x_1794:
[----:B------:R-:W-:Y:S01]  /*63a0*/  ULEA UR31, UR4, UR37, 0x3 ;  /* 0x00000025041f7291 */ /* 0x000fe2000f8e183f */
[----:B--2---:R-:W-:-:S05]  /*63b0*/  IMAD.U32 R13, RZ, RZ, UR5 ;  /* 0x00000005ff0d7e24 */ /* 0x004fca000f8e00ff */
[----:B------:R-:W-:-:S04]  /*63c0*/  SHF.L.U32 R13, R13, 0x1f, RZ ;  /* 0x0000001f0d0d7819 */ /* 0x000fc800000006ff */
[----:B------:R2:W4:Y:S01]  /*63d0*/  SYNCS.PHASECHK.TRANS64.TRYWAIT P0, [UR31+0x28c30], R13 ;  /* 0x028c300dff0075a7 */ /* 0x000522000800015f */
[----:B------:R-:W-:Y:S05]  /*63e0*/  @!P5 BRA `(.L_x_1795) ;  /* 0x000000000004d947 */ /* 0x000fea0003800000 */
[----:B------:R-:W-:Y:S01]  /*63f0*/  BPT.TRAP 0x1 ;  /* 0x000000040000795c */ /* 0x000fe20000300000 */
.L_x_1795:
[----:B----4-:R-:W-:Y:S05]  /*6400*/  @P0 BRA `(.L_x_1796) ;  /* 0x0000000000080947 */ /* 0x010fea0003800000 */
[----:B------:R-:W4:Y:S02]  /*6410*/  SYNCS.PHASECHK.TRANS64.TRYWAIT P0, [UR31+0x28c30], R13 ;  /* 0x028c300dff0075a7 */ /* 0x000f24000800015f */
[----:B----4-:R-:W-:Y:S05]  /*6420*/  @!P0 BRA `(.L_x_1797) ;  /* 0x000000e0001c8947 */ /* 0x010fea0003800000 */
.L_x_1796:
[----:B------:R-:W-:Y:S01]  /*6430*/  ULEA UR22, UR4, UR6, 0x9 ;  /* 0x0000000604167291 */ /* 0x000fe2000f8e483f */
[----:B---3--:R-:W-:Y:S01]  /*6440*/  WARPGROUP.ARRIVE ;  /* 0x00000000000079c5 */ /* 0x008fe20000000000 */
[----:B------:R-:W-:Y:S01]  /*6450*/  UMOV UR23, 0x40000040 ;  /* 0x4000004000177882 */ /* 0x000fe20000000000 */
[----:B------:R-:W-:Y:S01]  /*6460*/  UMOV UR11, 0x40000040 ;  /* 0x40000040000b7882 */ /* 0x000fe20000000000 */
[----:B------:R-:W-:Y:S01]  /*6470*/  UIADD3 UR10, UR22, 0x2, URZ ;  /* 0x00000002160a7890 */ /* 0x000fe2000fffe03f */
[----:B------:R-:W-:Y:S01]  /*6480*/  PLOP3.LUT P0, PT, PT, PT, UP0, 0x80, 0x0 ;  /* 0x000000000000781c */ /* 0x000fe20003f0f008 */
[----:B------:R-:W-:Y:S01]  /*6490*/  UIADD3 UR14, UR22, 0x4, URZ ;  /* 0x00000004160e7890 */ /* 0x000fe2000fffe03f */
[----:B------:R-:W-:Y:S01]  /*64a0*/  PLOP3.LUT P1, PT, PT, PT, UP0, 0x80, 0x0 ;  /* 0x000000000000781c */ /* 0x000fe20003f2f008 */
[----:B------:R-:W-:Y:S01]  /*64b0*/  UMOV UR15, 0x40000040 ;  /* 0x40000040000f7882 */ /* 0x000fe20000000000 */
[----:B------:R-:W-:Y:S01]  /*64c0*/  HGMMA.64x64x16.F32 R152, gdesc[UR20], RZ, !UPT, gsb0 ;  /* 0x00e00000149879f0 */ /* 0x000fe2000c0008ff */
[----:B------:R-:W-:Y:S01]  /*64d0*/  UIADD3 UR18, UR22, 0x6, URZ ;  /* 0x0000000616127890 */ /* 0x000fe2000fffe03f */
[----:B------:R-:W-:Y:S01]  /*64e0*/  IMAD.MOV.U32 R16, RZ, RZ, R2 ;  /* 0x000000ffff107224 */ /* 0x000fe200078e0002 */
[----:B------:R-:W-:Y:S01]  /*64f0*/  UMOV UR19, 0x40000040 ;  /* 0x4000004000137882 */ /* 0x000fe20000000000 */
[----:B01----:R-:W-:Y:S01]  /*6500*/  IMAD.U32 R14, RZ, RZ, UR31 ;  /* 0x0000001fff0e7e24 */ /* 0x003fe2000f8e00ff */
[----:B------:R-:W-:-:S02]  /*6510*/  WARPGROUP.DEPBAR.LE gsb0, 0x0 ;  /* 0x00008000000079c5 */ /* 0x000fc40000010000 */
[----:B------:R-:W-:-:S06]  /*6520*/  WARPGROUP.ARRIVE ;  /* 0x00000000000079c5 */ /* 0x000fcc0000000000 */
[----:B------:R-:W-:Y:S01]  /*6530*/  HGMMA.64x64x16.F32 R152, gdesc[UR8], R152, gsb0 ;  /* 0x00e00000089879f0 */ /* 0x000fe20008000898 */
[----:B------:R-:W-:Y:S01]  /*6540*/  @UP0 ULDC UR10, c[0x0][0x44c] ;  /* 0x00011300000a0ab9 */ /* 0x000fe20000000800 */
[----:B------:R-:W-:Y:S01]  /*6550*/  UMOV UR11, UR27 ;  /* 0x0000001b000b7c82 */ /* 0x000fe20008000000 */
[----:B------:R-:W-:Y:S01]  /*6560*/  @P0 IMAD.HI.U32 R15, R2, UR10, RZ ;  /* 0x0000000a020f0c27 */ /* 0x000fe2000f8e00ff */
[----:B------:R-:W-:Y:S01]  /*6570*/  @UP0 ULDC UR10, c[0x0][0x450] ;  /* 0x00011400000a0ab9 */ /* 0x000fe20000000800 */
[----:B------:R-:W-:Y:S02]  /*6580*/  PLOP3.LUT P0, PT, PT, PT, UP1, 0x40, 0x0 ;  /* 0x000000000000781c */ /* 0x000fe40003f0e818 */
[----:B------:R-:W-:Y:S01]  /*6590*/  IMAD.U32 R20, RZ, RZ, UR11 ;  /* 0x0000000bff147e24 */ /* 0x000fe2000f8e00ff */
[----:B------:R-:W-:Y:S01]  /*65a0*/  @P1 SHF.R.U32.HI R16, RZ, UR10, R15 ;  /* 0x0000000aff101c19 */ /* 0x000fe2000801160f */
[----:B------:R-:W-:Y:S01]  /*65b0*/  USHF.L.U32 UR10, UR42, 0x6, URZ ;  /* 0x000000062a0a7899 */ /* 0x000fe2000800063f */
[----:B------:R-:W-:-:S03]  /*65c0*/  @!P6 VIADD R15, R14, 0x28c40 ;  /* 0x00028c400e0fe836 */ /* 0x000fc60000000000 */
[----:B------:R-:W0:Y:S02]  /*65d0*/  SHFL.IDX PT, R18, R16, RZ, 0x1c1f ;  /* 0x001c1fff10127589 */ /* 0x000e2400000e0000 */
[----:B------:R-:W-:Y:S01]  /*65e0*/  IMAD.U32 R17, RZ, RZ, UR10 ;  /* 0x0000000aff117e24 */ /* 0x000fe2000f8e00ff */
[----:B------:R-:W-:-:S04]  /*65f0*/  @!P6 PRMT R15, RZ, 0x654, R15 ;  /* 0x00000654ff0fe816 */ /* 0x000fc8000000000f */
[----:B------:R-:W-:-:S05]  /*6600*/  IADD3 R17, -R0, 0x1, -R17 ;  /* 0x0000000100117810 */ /* 0x000fca0007ffe911 */
[----:B------:R-:W-:Y:S01]  /*6610*/  IMAD R17, R20, UR39, R17 ;  /* 0x0000002714117c24 */ /* 0x000fe2000f8e0211 */
[----:B------:R-:W-:Y:S02]  /*6620*/  WARPGROUP.DEPBAR.LE gsb0, 0x0 ;  /* 0x00008000000079c5 */ /* 0x000fe40000010000 */
[----:B------:R-:W-:-:S06]  /*6630*/  WARPGROUP.ARRIVE ;  /* 0x00000000000079c5 */ /* 0x000fcc0000000000 */
[----:B------:R-:W-:Y:S03]  /*6640*/  HGMMA.64x64x16.F32 R152, gdesc[UR12], R152, gsb0 ;  /* 0x00e000000c9879f0 */ /* 0x000fe60008000898 */
[----:B------:R-:W-:Y:S02]  /*6650*/  WARPGROUP.DEPBAR.LE gsb0, 0x0 ;  /* 0x00008000000079c5 */ /* 0x000fe40000010000 */
[----:B------:R-:W-:-:S06]  /*6660*/  WARPGROUP.ARRIVE ;  /* 0x00000000000079c5 */ /* 0x000fcc0000000000 */
[----:B------:R-:W-:Y:S01]  /*6670*/  HGMMA.64x64x16.F32 R152, gdesc[UR16], R152, gsb0 ;  /* 0x00e00000109879f0 */ /* 0x000fe20008000898 */
[----:B------:R-:W-:Y:S02]  /*6680*/  UMOV UR18, UR28 ;  /* 0x0000001c00127c82 */ /* 0x000fe40008000000 */
[----:B------:R-:W-:-:S04]  /*6690*/  VIADD R17, R17, -UR18 ;  /* 0x8000001211117c36 */ /* 0x000fc80008000000 */
[C---:B------:R-:W-:Y:S01]  /*66a0*/  VIADD R23, R17.reuse, UR7 ;  /* 0x0000000711177c36 */ /* 0x040fe20008000000 */
[----:B------:R-:W-:-:S03]  /*66b0*/  IADD3 R21, R17, UR29, RZ ;  /* 0x0000001d11157c10 */ /* 0x000fc6000fffe0ff */
[C---:B0-----:R-:W-:Y:S01]  /*66c0*/  IMAD.IADD R17, R18.reuse, 0x1, R23 ;  /* 0x0000000112117824 */ /* 0x041fe200078e0217 */
[----:B------:R-:W-:Y:S02]  /*66d0*/  WARPGROUP.DEPBAR.LE gsb0, 0x0 ;  /* 0x00008000000079c5 */ /* 0x000fe40000010000 */
[----:B------:R0:W-:Y:S02]  /*66e0*/  @!P6 SYNCS.ARRIVE.TRANS64.RED.A1T0 RZ, [R15+URZ], RZ ;  /* 0x000000ff0fffe9a7 */ /* 0x0001e4000810043f */
[----:B0-----:R-:W-:Y:S01]  /*66f0*/  IMAD.IADD R15, R18, 0x1, R21 ;  /* 0x00000001120f7824 */ /* 0x001fe200078e0215 */
[----:B------:R-:W-:Y:S06]  /*6700*/  @P0 BRA `(.L_x_1798) ;  /* 0x0000000000600947 */ /* 0x000fec0003800000 */
[----:B------:R-:W-:Y:S01]  /*6710*/  IMAD.U32 R19, RZ, RZ, UR11 ;  /* 0x0000000bff137e24 */ /* 0x000fe2000f8e00ff */
[----:B------:R-:W-:Y:S03]  /*6720*/  BSSY B0, `(.L_x_1799) ;  /* 0x0000012000007945 */ /* 0x000fe60003800000 */
[----:B------:R-:W-:-:S04]  /*6730*/  IMAD R18, R19, UR39, R18 ;  /* 0x0000002713127c24 */ /* 0x000fc8000f8e0212 */
[----:B------:R-:W-:-:S05]  /*6740*/  VIADD R19, R18, -UR18 ;  /* 0x8000001212137c36 */ /* 0x000fca0008000000 */
[----:B------:R-:W-:-:S13]  /*6750*/  ISETP.GT.AND P0, PT, R19, -0x1, PT ;  /* 0xffffffff1300780c */ /* 0x000fda0003f04270 */
[----:B------:R-:W-:Y:S05]  /*6760*/  @P0 BRA `(.L_x_1800) ;  /* 0x0000000000200947 */ /* 0x000fea0003800000 */
[----:B------:R-:W-:Y:S01]  /*6770*/  IMAD.U32 R20, RZ, RZ, UR30 ;  /* 0x0000001eff147e24 */ /* 0x000fe2000f8e00ff */
[----:B------:R-:W-:-:S04]  /*6780*/  LOP3.LUT R19, RZ, R19, RZ, 0x33, !PT ;  /* 0x00000013ff137212 */ /* 0x000fc800078e33ff */
[----:B------:R-:W-:-:S13]  /*6790*/  ISETP.NE.AND P0, PT, R20, 0x1, PT ;  /* 0x000000011400780c */ /* 0x000fda0003f05270 */
[----:B------:R-:W0:Y:S02]  /*67a0*/  @P0 LDC.64 R184, c[0x0][0x9e8] ;  /* 0x00027a00ffb80b82 */ /* 0x000e240000000a00 */
[----:B0-----:R-:W-:-:S05]  /*67b0*/  @P0 IMAD.HI.U32 R18, R19, R184, RZ ;  /* 0x000000b813120227 */ /* 0x001fca00078e00ff */
[----:B------:R-:W-:-:S04]  /*67c0*/  @P0 SHF.R.U32.HI R19, RZ, R185, R18 ;  /* 0x000000b9ff130219 */ /* 0x000fc80000011612 */
[----:B------:R-:W-:Y:S01]  /*67d0*/  LOP3.LUT R19, RZ, R19, RZ, 0x33, !PT ;  /* 0x00000013ff137212 */ /* 0x000fe200078e33ff */
[----:B------:R-:W-:Y:S06]  /*67e0*/  BRA `(.L_x_1801) ;  /* 0x0000000000147947 */ /* 0x000fec0003800000 */
.L_x_1800:
[----:B------:R-:W-:-:S05]  /*67f0*/  IMAD.U32 R20, RZ, RZ, UR30 ;  /* 0x0000001eff147e24 */ /* 0x000fca000f8e00ff */
[----:B------:R-:W-:-:S13]  /*6800*/  ISETP.NE.AND P0, PT, R20, 0x1, PT ;  /* 0x000000011400780c */ /* 0x000fda0003f05270 */
[----:B------:R-:W0:Y:S02]  /*6810*/  @P0 LDC.64 R184, c[0x0][0x9e8] ;  /* 0x00027a00ffb80b82 */ /* 0x000e240000000a00 */
[----:B0-----:R-:W-:-:S05]  /*6820*/  @P0 IMAD.HI.U32 R18, R19, R184, RZ ;  /* 0x000000b813120227 */ /* 0x001fca00078e00ff */
[----:B------:R-:W-:-:S07]  /*6830*/  @P0 SHF.R.U32.HI R19, RZ, R185, R18 ;  /* 0x000000b9ff130219 */ /* 0x000fce0000011612 */
.L_x_1801:
[----:B------:R-:W-:Y:S05]  /*6840*/  BSYNC B0 ;  /* 0x0000000000007941 */ /* 0x000fea0003800000 */
.L_x_1799:
[----:B------:R-:W-:-:S04]  /*6850*/  IMAD R19, R19, R20, -UR10 ;  /* 0x8000000a13137e24 */ /* 0x000fc8000f8e0214 */
[----:B------:R-:W-:-:S05]  /*6860*/  IMAD.IADD R18, R19, 0x1, -R0 ;  /* 0x0000000113127824 */ /* 0x000fca00078e0a00 */
[----:B------:R-:W-:Y:S02]  /*6870*/  VIADDMNMX R15, R18, R20, R15, PT ;  /* 0x00000014120f7246 */ /* 0x000fe4000380010f */
[----:B------:R-:W-:-:S07]  /*6880*/  VIMNMX R17, R17, R18, !PT ;  /* 0x0000001211117248 */ /* 0x000fce0007fe0100 */
.L_x_1798:
[----:B------:R-:W-:Y:S01]  /*6890*/  UISETP.GT.AND UP2, UPT, UR42, -0x1, UPT ;  /* 0xffffffff2a00788c */ /* 0x000fe2000bf44270 */
[----:B------:R-:W0:Y:S05]  /*68a0*/  SHFL.IDX PT, R20, R16, 0x1, 0x1c1f ;  /* 0x003c1f0010147f89 */ /* 0x000e2a00000e0000 */
[----:B------:R-:W-:-:S04]  /*68b0*/  PLOP3.LUT P0, PT, PT, PT, UP2, 0x80, 0x0 ;  /* 0x000000000000781c */ /* 0x000fc80003f0f028 */
[C---:B------:R-:W-:Y:S02]  /*68c0*/  ISETP.GT.AND P3, PT, R17.reuse, RZ, P0 ;  /* 0x000000ff1100720c */ /* 0x040fe40000764270 */
[----:B------:R-:W-:Y:S02]  /*68d0*/  ISETP.GT.AND P2, PT, R17, 0x1, P0 ;  /* 0x000000011100780c */ /* 0x000fe40000744270 */
[----:B------:R-:W-:Y:S02]  /*68e0*/  ISETP.LT.OR P3, PT, R15, 0x1, P3 ;  /* 0x000000010f00780c */ /* 0x000fe40001f61670 */
[C---:B------:R-:W-:Y:S02]  /*68f0*/  ISETP.GT.AND P4, PT, R17.reuse, 0x8, P0 ;  /* 0x000000081100780c */ /* 0x040fe40000784270 */
[----:B------:R-:W-:Y:S02]  /*6900*/  FSEL R152, R152, -INF , !P3 ;  /* 0xff80000098987808 */ /* 0x000fe40005800000 */
[----:B------:R-:W-:-:S02]  /*6910*/  ISETP.GT.AND P3, PT, R17, 0x10, P0 ;  /* 0x000000101100780c */ /* 0x000fc40000764270 */
[----:B------:R-:W-:Y:S02]  /*6920*/  ISETP.GT.AND P1, PT, R17, 0x9, P0 ;  /* 0x000000091100780c */ /* 0x000fe40000724270 */
[----:B------:R-:W-:Y:S01]  /*6930*/  ISETP.LT.OR P3, PT, R15, 0x11, P3 ;  /* 0x000000110f00780c */ /* 0x000fe20001f61670 */
[----:B0-----:R-:W-:Y:S01]  /*6940*/  IMAD.IADD R18, R23, 0x1, R20 ;  /* 0x0000000117127824 */ /* 0x001fe200078e0214 */
[----:B------:R-:W-:Y:S02]  /*6950*/  ISETP.LT.OR P2, PT, R15, 0x2, P2 ;  /* 0x000000020f00780c */ /* 0x000fe40001741670 */
[----:B------:R-:W-:Y:S02]  /*6960*/  FSEL R160, R160, -INF , !P3 ;  /* 0xff800000a0a07808 */ /* 0x000fe40005800000 */
[----:B------:R-:W-:Y:S02]  /*6970*/  ISETP.GT.AND P3, PT, R17, 0x20, P0 ;  /* 0x000000201100780c */ /* 0x000fe40000764270 */
[----:B------:R-:W-:-:S02]  /*6980*/  ISETP.LT.OR P4, PT, R15, 0x9, P4 ;  /* 0x000000090f00780c */ /* 0x000fc40002781670 */
[C---:B------:R-:W-:Y:S02]  /*6990*/  ISETP.LT.OR P1, PT, R15.reuse, 0xa, P1 ;  /* 0x0000000a0f00780c */ /* 0x040fe40000f21670 */
[----:B------:R-:W-:Y:S02]  /*69a0*/  ISETP.LT.OR P3, PT, R15, 0x21, P3 ;  /* 0x000000210f00780c */ /* 0x000fe40001f61670 */
[----:B------:R-:W-:Y:S02]  /*69b0*/  FSEL R153, R153, -INF , !P2 ;  /* 0xff80000099997808 */ /* 0x000fe40005000000 */
[----:B------:R-:W-:Y:S02]  /*69c0*/  FSEL R156, R156, -INF , !P4 ;  /* 0xff8000009c9c7808 */ /* 0x000fe40006000000 */
[----:B------:R-:W-:Y:S02]  /*69d0*/  FSEL R157, R157, -INF , !P1 ;  /* 0xff8000009d9d7808 */ /* 0x000fe40004800000 */
[----:B------:R-:W-:-:S02]  /*69e0*/  ISETP.GT.AND P2, PT, R17, 0x11, P0 ;  /* 0x000000111100780c */ /* 0x000fc40000744270 */
[C---:B------:R-:W-:Y:S02]  /*69f0*/  ISETP.GT.AND P4, PT, R17.reuse, 0x18, P0 ;  /* 0x000000181100780c */ /* 0x040fe40000784270 */
[C---:B------:R-:W-:Y:S02]  /*6a00*/  ISETP.GT.AND P1, PT, R17.reuse, 0x19, P0 ;  /* 0x000000191100780c */ /* 0x040fe40000724270 */
[----:B------:R-:W-:Y:S02]  /*6a10*/  FSEL R168, R168, -INF , !P3 ;  /* 0xff800000a8a87808 */ /* 0x000fe40005800000 */
[----:B------:R-:W-:Y:S02]  /*6a20*/  ISETP.GT.AND P3, PT, R17, 0x30, P0 ;  /* 0x000000301100780c */ /* 0x000fe40000764270 */
[C---:B------:R-:W-:Y:S02]  /*6a30*/  ISETP.LT.OR P2, PT, R15.reuse, 0x12, P2 ;  /* 0x000000120f00780c */ /* 0x040fe40001741670 */
        /* <DEDUP_REMOVED lines=8> */
[----:B------:R-:W-:Y:S02]  /*6ac0*/  ISETP.GT.AND P1, PT, R17, 0x29, P0 ;  /* 0x000000291100780c */ /* 0x000fe40000724270 */
[----:B------:R-:W-:Y:S02]  /*6ad0*/  FSEL R176, R176, -INF , !P3 ;  /* 0xff800000b0b07808 */ /* 0x000fe40005800000 */
[----:B------:R-:W-:Y:S02]  /*6ae0*/  PLOP3.LUT P3, PT, PT, PT, UP1, 0x40, 0x0 ;  /* 0x000000000000781c */ /* 0x000fe40003f6e818 */
[C---:B------:R-:W-:Y:S02]  /*6af0*/  ISETP.LT.OR P2, PT, R15.reuse, 0x22, P2 ;  /* 0x000000220f00780c */ /* 0x040fe40001741670 */
[----:B------:R-:W-:-:S02]  /*6b00*/  ISETP.LT.OR P4, PT, R15, 0x29, P4 ;  /* 0x000000290f00780c */ /* 0x000fc40002781670 */
[----:B------:R-:W-:Y:S02]  /*6b10*/  ISETP.LT.OR P1, PT, R15, 0x2a, P1 ;  /* 0x0000002a0f00780c */ /* 0x000fe40000f21670 */
[----:B------:R-:W-:Y:S02]  /*6b20*/  FSEL R169, R169, -INF , !P2 ;  /* 0xff800000a9a97808 */ /* 0x000fe40005000000 */
[----:B------:R-:W-:Y:S02]  /*6b30*/  FSEL R172, R172, -INF , !P4 ;  /* 0xff800000acac7808 */ /* 0x000fe40006000000 */
[----:B------:R-:W-:Y:S02]  /*6b40*/  FSEL R173, R173, -INF , !P1 ;  /* 0xff800000adad7808 */ /* 0x000fe40004800000 */
[C---:B------:R-:W-:Y:S02]  /*6b50*/  ISETP.GT.AND P2, PT, R17.reuse, 0x31, P0 ;  /* 0x000000311100780c */ /* 0x040fe40000744270 */
[----:B------:R-:W-:-:S02]  /*6b60*/  ISETP.GT.AND P4, PT, R17, 0x38, P0 ;  /* 0x000000381100780c */ /* 0x000fc40000784270 */
[----:B------:R-:W-:Y:S02]  /*6b70*/  ISETP.GT.AND P1, PT, R17, 0x39, P0 ;  /* 0x000000391100780c */ /* 0x000fe40000724270 */
[C---:B------:R-:W-:Y:S02]  /*6b80*/  ISETP.LT.OR P2, PT, R15.reuse, 0x32, P2 ;  /* 0x000000320f00780c */ /* 0x040fe40001741670 */
[C---:B------:R-:W-:Y:S02]  /*6b90*/  ISETP.LT.OR P4, PT, R15.reuse, 0x39, P4 ;  /* 0x000000390f00780c */ /* 0x040fe40002781670 */
[----:B------:R-:W-:Y:S02]  /*6ba0*/  ISETP.LT.OR P1, PT, R15, 0x3a, P1 ;  /* 0x0000003a0f00780c */ /* 0x000fe40000f21670 */
[----:B------:R-:W-:Y:S02]  /*6bb0*/  IADD3 R16, R21, R20, RZ ;  /* 0x0000001415107210 */ /* 0x000fe40007ffe0ff */
[----:B------:R-:W-:-:S02]  /*6bc0*/  FSEL R177, R177, -INF , !P2 ;  /* 0xff800000b1b17808 */ /* 0x000fc40005000000 */
[----:B------:R-:W-:Y:S02]  /*6bd0*/  FSEL R180, R180, -INF , !P4 ;  /* 0xff800000b4b47808 */ /* 0x000fe40006000000 */
[----:B------:R-:W-:Y:S01]  /*6be0*/  FSEL R181, R181, -INF , !P1 ;  /* 0xff800000b5b57808 */ /* 0x000fe20004800000 */
        /* <DEDUP_REMOVED lines=15> */
.L_x_1804:
[----:B------:R-:W-:-:S05]  /*6ce0*/  IMAD.U32 R22, RZ, RZ, UR30 ;  /* 0x0000001eff167e24 */ /* 0x000fca000f8e00ff */
[----:B------:R-:W-:-:S13]  /*6cf0*/  ISETP.NE.AND P1, PT, R22, 0x1, PT ;  /* 0x000000011600780c */ /* 0x000fda0003f25270 */
[----:B------:R-:W0:Y:S02]  /*6d00*/  @P1 LDC.64 R20, c[0x0][0x9e8] ;  /* 0x00027a00ff141b82 */ /* 0x000e240000000a00 */
[----:B0-----:R-:W-:-:S05]  /*6d10*/  @P1 IMAD.HI.U32 R20, R15, R20, RZ ;  /* 0x000000140f141227 */ /* 0x001fca00078e00ff */
[----:B------:R-:W-:-:S07]  /*6d20*/  @P1 SHF.R.U32.HI R15, RZ, R21, R20 ;  /* 0x00000015ff0f1219 */ /* 0x000fce0000011614 */
.L_x_1805:
[----:B------:R-:W-:Y:S05]  /*6d30*/  BSYNC B0 ;  /* 0x0000000000007941 */ /* 0x000fea0003800000 */
.L_x_1803:
[----:B------:R-:W-:-:S04]  /*6d40*/  IMAD R15, R15, R22, -UR10 ;  /* 0x8000000a0f0f7e24 */ /* 0x000fc8000f8e0216 */
[----:B------:R-:W-:-:S05]  /*6d50*/  IMAD.IADD R15, R15, 0x1, -R0 ;  /* 0x000000010f0f7824 */ /* 0x000fca00078e0a00 */
[----:B------:R-:W-:Y:S02]  /*6d60*/  VIADDMNMX R16, R15, R22, R16, PT ;  /* 0x000000160f107246 */ /* 0x000fe40003800110 */
[----:B------:R-:W-:-:S07]  /*6d70*/  VIMNMX R18, R18, R15, !PT ;  /* 0x0000000f12127248 */ /* 0x000fce0007fe0100 */
.L_x_1802:
[----:B------:R-:W-:Y:S01]  /*6d80*/  FMNMX.FTZ R20, R152, R5, !PT ;  /* 0x0000000598147209 */ /* 0x000fe20007810000 */
[----:B------:R-:W-:Y:S01]  /*6d90*/  UMOV UR10, UR26 ;  /* 0x0000001a000a7c82 */ /* 0x000fe20008000000 */
[C---:B------:R-:W-:Y:S02]  /*6da0*/  ISETP.GT.AND P2, PT, R18.reuse, RZ, P0 ;  /* 0x000000ff1200720c */ /* 0x040fe40000744270 */
[----:B------:R-:W-:Y:S02]  /*6db0*/  FMNMX.FTZ R15, R153, R20, !PT ;  /* 0x00000014990f7209 */ /* 0x000fe40007810000 */
[----:B------:R-:W-:Y:S02]  /*6dc0*/  ISETP.GT.AND P1, PT, R18, 0x1, P0 ;  /* 0x000000011200780c */ /* 0x000fe40000724270 */
[----:B------:R-:W-:Y:S02]  /*6dd0*/  FMNMX.FTZ R20, R156, R15, !PT ;  /* 0x0000000f9c147209 */ /* 0x000fe40007810000 */
[----:B------:R-:W-:-:S02]  /*6de0*/  ISETP.LT.OR P2, PT, R16, 0x1, P2 ;  /* 0x000000011000780c */ /* 0x000fc40001741670 */
[----:B------:R-:W-:Y:S02]  /*6df0*/  FMNMX.FTZ R15, R157, R20, !PT ;  /* 0x000000149d0f7209 */ /* 0x000fe40007810000 */
[----:B------:R-:W-:Y:S02]  /*6e00*/  ISETP.GT.AND P3, PT, R18, 0x8, P0 ;  /* 0x000000081200780c */ /* 0x000fe40000764270 */
[----:B------:R-:W-:Y:S02]  /*6e10*/  FMNMX.FTZ R20, R160, R15, !PT ;  /* 0x0000000fa0147209 */ /* 0x000fe40007810000 */
[----:B------:R-:W-:Y:S02]  /*6e20*/  ISETP.LT.OR P1, PT, R16, 0x2, P1 ;  /* 0x000000021000780c */ /* 0x000fe40000f21670 */
[----:B------:R-:W-:Y:S02]  /*6e30*/  FMNMX.FTZ R15, R161, R20, !PT ;  /* 0x00000014a10f7209 */ /* 0x000fe40007810000 */
[----:B------:R-:W-:-:S02]  /*6e40*/  ISETP.GT.AND P4, PT, R18, 0x9, P0 ;  /* 0x000000091200780c */ /* 0x000fc40000784270 */
[----:B------:R-:W-:Y:S02]  /*6e50*/  FMNMX.FTZ R20, R164, R15, !PT ;  /* 0x0000000fa4147209 */ /* 0x000fe40007810000 */
[----:B------:R-:W-:Y:S02]  /*6e60*/  ISETP.LT.OR P3, PT, R16, 0x9, P3 ;  /* 0x000000091000780c */ /* 0x000fe40001f61670 */
[----:B------:R-:W-:Y:S02]  /*6e70*/  FMNMX.FTZ R15, R165, R20, !PT ;  /* 0x00000014a50f7209 */ /* 0x000fe40007810000 */
[----:B------:R-:W-:Y:S02]  /*6e80*/  FSEL R155, R155, -INF , !P1 ;  /* 0xff8000009b9b7808 */ /* 0x000fe40004800000 */
        /* <DEDUP_REMOVED lines=9> */
[----:B------:R-:W-:Y:S02]  /*6f20*/  FSEL R159, R159, -INF , !P4 ;  /* 0xff8000009f9f7808 */ /* 0x000fe40006000000 */
[----:B------:R-:W-:Y:S02]  /*6f30*/  FMNMX.FTZ R15, R177, R20, !PT ;  /* 0x00000014b10f7209 */ /* 0x000fe40007810000 */
[----:B------:R-:W-:Y:S02]  /*6f40*/  ISETP.LT.OR P1, PT, R16, 0x11, P1 ;  /* 0x000000111000780c */ /* 0x000fe40000f21670 */
[----:B------:R-:W-:Y:S02]  /*6f50*/  FMNMX.FTZ R20, R180, R15, !PT ;  /* 0x0000000fb4147209 */ /* 0x000fe40007810000 */
[----:B------:R-:W-:-:S02]  /*6f60*/  ISETP.GT.AND P4, PT, R18, 0x18, P0 ;  /* 0x000000181200780c */ /* 0x000fc40000784270 */
[----:B------:R-:W-:Y:S02]  /*6f70*/  FMNMX.FTZ R20, R181, R20, !PT ;  /* 0x00000014b5147209 */ /* 0x000fe40007810000 */
[----:B------:R-:W-:Y:S02]  /*6f80*/  ISETP.LT.OR P3, PT, R16, 0x12, P3 ;  /* 0x000000121000780c */ /* 0x000fe40001f61670 */
[----:B------:R-:W-:Y:S01]  /*6f90*/  FSEL R162, R162, -INF , !P1 ;  /* 0xff800000a2a27808 */ /* 0x000fe20004800000 */
[----:B------:R-:W0:Y:S01]  /*6fa0*/  SHFL.BFLY PT, R15, R20, 0x2, 0x1f ;  /* 0x0c401f00140f7f89 */ /* 0x000e2200000e0000 */
[----:B------:R-:W-:Y:S02]  /*6fb0*/  ISETP.LT.OR P4, PT, R16, 0x19, P4 ;  /* 0x000000191000780c */ /* 0x000fe40002781670 */
[----:B------:R-:W-:Y:S02]  /*6fc0*/  FSEL R163, R163, -INF , !P3 ;  /* 0xff800000a3a37808 */ /* 0x000fe40005800000 */
[----:B------:R-:W-:-:S02]  /*6fd0*/  ISETP.GT.AND P1, PT, R18, 0x20, P0 ;  /* 0x000000201200780c */ /* 0x000fc40000724270 */
[----:B------:R-:W-:Y:S02]  /*6fe0*/  FSEL R166, R166, -INF , !P4 ;  /* 0xff800000a6a67808 */ /* 0x000fe40006000000 */
[----:B------:R-:W-:Y:S02]  /*6ff0*/  ISETP.GT.AND P3, PT, R18, 0x21, P0 ;  /* 0x000000211200780c */ /* 0x000fe40000764270 */
[----:B------:R-:W-:Y:S02]  /*7000*/  ISETP.LT.OR P1, PT, R16, 0x21, P1 ;  /* 0x000000211000780c */ /* 0x000fe40000f21670 */
[----:B------:R-:W-:Y:S02]  /*7010*/  ISETP.GT.AND P4, PT, R18, 0x28, P0 ;  /* 0x000000281200780c */ /* 0x000fe40000784270 */
[----:B------:R-:W-:Y:S02]  /*7020*/  ISETP.LT.OR P3, PT, R16, 0x22, P3 ;  /* 0x000000221000780c */ /* 0x000fe40001f61670 */
[----:B------:R-:W-:-:S02]  /*7030*/  FSEL R170, R170, -INF , !P1 ;  /* 0xff800000aaaa7808 */ /* 0x000fc40004800000 */
[----:B------:R-:W-:Y:S02]  /*7040*/  ISETP.GT.AND P1, PT, R18, 0x29, P0 ;  /* 0x000000291200780c */ /* 0x000fe40000724270 */
[----:B------:R-:W-:Y:S02]  /*7050*/  FSEL R171, R171, -INF , !P3 ;  /* 0xff800000abab7808 */ /* 0x000fe40005800000 */
[----:B------:R-:W-:Y:S02]  /*7060*/  ISETP.LT.OR P4, PT, R16, 0x29, P4 ;  /* 0x000000291000780c */ /* 0x000fe40002781670 */
[----:B0-----:R-:W-:Y:S02]  /*7070*/  FMNMX.FTZ R17, R20, R15, !PT ;  /* 0x0000000f14117209 */ /* 0x001fe40007810000 */
[----:B------:R-:W-:Y:S02]  /*7080*/  ISETP.LT.OR P1, PT, R16, 0x2a, P1 ;  /* 0x0000002a1000780c */ /* 0x000fe40000f21670 */
[----:B------:R-:W-:Y:S01]  /*7090*/  ISETP.GT.AND P3, PT, R18, 0x30, P0 ;  /* 0x000000301200780c */ /* 0x000fe20000764270 */
[----:B------:R-:W0:Y:S01]  /*70a0*/  SHFL.BFLY PT, R22, R17, 0x1, 0x1f ;  /* 0x0c201f0011167f89 */ /* 0x000e2200000e0000 */
[----:B------:R-:W-:-:S02]  /*70b0*/  FSEL R174, R174, -INF , !P4 ;  /* 0xff800000aeae7808 */ /* 0x000fc40006000000 */
[----:B------:R-:W-:Y:S02]  /*70c0*/  FSEL R175, R175, -INF , !P1 ;  /* 0xff800000afaf7808 */ /* 0x000fe40004800000 */
[C---:B------:R-:W-:Y:S02]  /*70d0*/  ISETP.GT.AND P4, PT, R18.reuse, 0x31, P0 ;  /* 0x000000311200780c */ /* 0x040fe40000784270 */
[----:B------:R-:W-:Y:S02]  /*70e0*/  ISETP.GT.AND P1, PT, R18, 0x38, P0 ;  /* 0x000000381200780c */ /* 0x000fe40000724270 */
[C---:B------:R-:W-:Y:S02]  /*70f0*/  ISETP.LT.OR P3, PT, R16.reuse, 0x31, P3 ;  /* 0x000000311000780c */ /* 0x040fe40001f61670 */
[----:B------:R-:W-:Y:S02]  /*7100*/  ISETP.LT.OR P4, PT, R16, 0x32, P4 ;  /* 0x000000321000780c */ /* 0x000fe40002781670 */
[----:B------:R-:W-:-:S02]  /*7110*/  FSEL R178, R178, -INF , !P3 ;  /* 0xff800000b2b27808 */ /* 0x000fc40005800000 */
[----:B------:R-:W-:Y:S02]  /*7120*/  ISETP.LT.OR P1, PT, R16, 0x39, P1 ;  /* 0x000000391000780c */ /* 0x000fe40000f21670 */
[----:B------:R-:W-:Y:S02]  /*7130*/  FSEL R179, R179, -INF , !P4 ;  /* 0xff800000b3b37808 */ /* 0x000fe40006000000 */
[----:B------:R-:W-:Y:S02]  /*7140*/  FSEL R182, R182, -INF , !P1 ;  /* 0xff800000b6b67808 */ /* 0x000fe40004800000 */
[----:B0-----:R-:W-:Y:S02]  /*7150*/  FMNMX.FTZ R15, R17, R22, !PT ;  /* 0x00000016110f7209 */ /* 0x001fe40007810000 */
[----:B------:R-:W-:Y:S02]  /*7160*/  FSEL R17, R154, -INF , !P2 ;  /* 0xff8000009a117808 */ /* 0x000fe40005000000 */
[----:B------:R-:W-:Y:S01]  /*7170*/  ISETP.GT.AND P2, PT, R18, 0x19, P0 ;  /* 0x000000191200780c */ /* 0x000fe20000744270 */
[----:B------:R-:W-:Y:S01]  /*7180*/  FMUL.FTZ R21, R15, UR10 ;  /* 0x0000000a0f157c20 */ /* 0x000fe20008410000 */
[----:B------:R-:W-:-:S02]  /*7190*/  FMNMX.FTZ R20, R17, R6, !PT ;  /* 0x0000000611147209 */ /* 0x000fc40007810000 */
[----:B------:R-:W-:Y:S02]  /*71a0*/  ISETP.LT.OR P2, PT, R16, 0x1a, P2 ;  /* 0x0000001a1000780c */ /* 0x000fe40001741670 */
[----:B------:R-:W-:Y:S02]  /*71b0*/  FMNMX.FTZ R19, R155, R20, !PT ;  /* 0x000000149b137209 */ /* 0x000fe40007810000 */
[----:B------:R-:W-:Y:S02]  /*71c0*/  FSEL R167, R167, -INF , !P2 ;  /* 0xff800000a7a77808 */ /* 0x000fe40005000000 */
[----:B------:R-:W-:Y:S02]  /*71d0*/  FMNMX.FTZ R20, R158, R19, !PT ;  /* 0x000000139e147209 */ /* 0x000fe40007810000 */
[----:B------:R-:W-:Y:S02]  /*71e0*/  FSETP.NEU.FTZ.AND P2, PT, R15, -INF , PT ;  /* 0xff8000000f00780b */ /* 0x000fe40003f5d000 */
[----:B------:R-:W-:-:S02]  /*71f0*/  FMNMX.FTZ R19, R159, R20, !PT ;  /* 0x000000149f137209 */ /* 0x000fc40007810000 */
[----:B------:R-:W-:Y:S02]  /*7200*/  FSEL R184, R21, RZ, P2 ;  /* 0x000000ff15b87208 */ /* 0x000fe40001000000 */
[----:B------:R-:W-:Y:S02]  /*7210*/  FMNMX.FTZ R20, R162, R19, !PT ;  /* 0x00000013a2147209 */ /* 0x000fe40007810000 */
[----:B------:R-:W-:Y:S01]  /*7220*/  ISETP.GT.AND P0, PT, R18, 0x39, P0 ;  /* 0x000000391200780c */ /* 0x000fe20000704270 */
[--C-:B------:R-:W-:Y:S01]  /*7230*/  FFMA.FTZ R154, R156, UR10, -R184.reuse ;  /* 0x0000000a9c9a7c23 */ /* 0x100fe200080108b8 */
[----:B------:R-:W-:Y:S01]  /*7240*/  FMNMX.FTZ R19, R163, R20, !PT ;  /* 0x00000014a3137209 */ /* 0x000fe20007810000 */
[--C-:B------:R-:W-:Y:S01]  /*7250*/  FFMA.FTZ R156, R160, UR10, -R184.reuse ;  /* 0x0000000aa09c7c23 */ /* 0x100fe200080108b8 */
[----:B------:R-:W-:Y:S01]  /*7260*/  ISETP.LT.OR P0, PT, R16, 0x3a, P0 ;  /* 0x0000003a1000780c */ /* 0x000fe20000701670 */
[--C-:B------:R-:W-:Y:S01]  /*7270*/  FFMA.FTZ R160, R168, UR10, -R184.reuse ;  /* 0x0000000aa8a07c23 */ /* 0x100fe200080108b8 */
[----:B------:R-:W-:Y:S01]  /*7280*/  FMNMX.FTZ R20, R166, R19, !PT ;  /* 0x00000013a6147209 */ /* 0x000fe20007810000 */
[--C-:B------:R-:W-:Y:S01]  /*7290*/  FFMA.FTZ R19, R152, UR10, -R184.reuse ;  /* 0x0000000a98137c23 */ /* 0x100fe200080108b8 */
[----:B------:R-:W-:Y:S01]  /*72a0*/  FSEL R183, R183, -INF , !P0 ;  /* 0xff800000b7b77808 */ /* 0x000fe20004000000 */
[--C-:B------:R-:W-:Y:S01]  /*72b0*/  FFMA.FTZ R152, R153, UR10, -R184.reuse ;  /* 0x0000000a99987c23 */ /* 0x100fe200080108b8 */
[----:B------:R-:W-:Y:S01]  /*72c0*/  FMNMX.FTZ R21, R167, R20, !PT ;  /* 0x00000014a7157209 */ /* 0x000fe20007810000 */
[--C-:B------:R-:W-:Y:S01]  /*72d0*/  FFMA.FTZ R153, R165, UR10, -R184.reuse ;  /* 0x0000000aa5997c23 */ /* 0x100fe200080108b8 */
[----:B------:R-:W-:Y:S01]  /*72e0*/  MUFU.EX2 R154, R154 ;  /* 0x0000009a009a7308 */ /* 0x000fe20000000800 */
[--C-:B------:R-:W-:Y:S01]  /*72f0*/  FFMA.FTZ R176, R176, UR10, -R184.reuse ;  /* 0x0000000ab0b07c23 */ /* 0x100fe200080108b8 */
[----:B------:R-:W-:Y:S01]  /*7300*/  FMNMX.FTZ R20, R170, R21, !PT ;  /* 0x00000015aa147209 */ /* 0x000fe20007810000 */
[--C-:B------:R-:W-:Y:S01]  /*7310*/  FFMA.FTZ R177, R177, UR10, -R184.reuse ;  /* 0x0000000ab1b17c23 */ /* 0x100fe200080108b8 */
[--C-:B------:R-:W-:Y:S01]  /*7320*/  FFMA.FTZ R180, R180, UR10, -R184.reuse ;  /* 0x0000000ab4b47c23 */ /* 0x100fe200080108b8 */
[----:B------:R-:W-:Y:S01]  /*7330*/  ISETP.NE.AND P0, PT, R4, RZ, PT ;  /* 0x000000ff0400720c */ /* 0x000fe20003f05270 */
[--C-:B------:R-:W-:Y:S01]  /*7340*/  FFMA.FTZ R181, R181, UR10, -R184.reuse ;  /* 0x0000000ab5b57c23 */ /* 0x100fe200080108b8 */
[----:B------:R-:W-:Y:S01]  /*7350*/  FMNMX.FTZ R21, R171, R20, !PT ;  /* 0x00000014ab157209 */ /* 0x000fe20007810000 */
[----:B------:R-:W-:Y:S01]  /*7360*/  MUFU.EX2 R19, R19 ;  /* 0x0000001300137308 */ /* 0x000fe20000000800 */
[--C-:B------:R-:W-:Y:S01]  /*7370*/  FFMA.FTZ R20, R164, UR10, -R184.reuse ;  /* 0x0000000aa4147c23 */ /* 0x100fe200080108b8 */
[----:B------:R-:W-:Y:S01]  /*7380*/  FFMA.FTZ R164, R173, UR10, -R184 ;  /* 0x0000000aada47c23 */ /* 0x000fe200080108b8 */
[----:B------:R-:W-:-:S04]  /*7390*/  FMNMX.FTZ R18, R174, R21, !PT ;  /* 0x00000015ae127209 */ /* 0x000fc80007810000 */
[----:B------:R-:W-:Y:S01]  /*73a0*/  FMNMX.FTZ R21, R175, R18, !PT ;  /* 0x00000012af157209 */ /* 0x000fe20007810000 */
[----:B------:R-:W-:Y:S03]  /*73b0*/  MUFU.EX2 R152, R152 ;  /* 0x0000009800987308 */ /* 0x000fe60000000800 */
[----:B------:R-:W-:Y:S01]  /*73c0*/  FMNMX.FTZ R18, R178, R21, !PT ;  /* 0x00000015b2127209 */ /* 0x000fe20007810000 */
[--C-:B------:R-:W-:Y:S01]  /*73d0*/  FFMA.FTZ R21, R157, UR10, -R184.reuse ;  /* 0x0000000a9d157c23 */ /* 0x100fe200080108b8 */
[--C-:B------:R-:W-:Y:S02]  /*73e0*/  FFMA.FTZ R157, R169, UR10, -R184.reuse ;  /* 0x0000000aa99d7c23 */ /* 0x100fe400080108b8 */
[----:B------:R-:W-:Y:S01]  /*73f0*/  FMNMX.FTZ R23, R179, R18, !PT ;  /* 0x00000012b3177209 */ /* 0x000fe20007810000 */
[----:B------:R-:W-:Y:S03]  /*7400*/  MUFU.EX2 R156, R156 ;  /* 0x0000009c009c7308 */ /* 0x000fe60000000800 */
[----:B------:R-:W-:Y:S01]  /*7410*/  FMNMX.FTZ R16, R182, R23, !PT ;  /* 0x00000017b6107209 */ /* 0x000fe20007810000 */
[----:B------:R-:W-:-:S03]  /*7420*/  FFMA.FTZ R23, R161, UR10, -R184 ;  /* 0x0000000aa1177c23 */ /* 0x000fc600080108b8 */
[----:B------:R-:W-:Y:S01]  /*7430*/  FMNMX.FTZ R16, R183, R16, !PT ;  /* 0x00000010b7107209 */ /* 0x000fe20007810000 */
[----:B------:R-:W-:Y:S04]  /*7440*/  MUFU.EX2 R21, R21 ;  /* 0x0000001500157308 */ /* 0x000fe80000000800 */
[----:B------:R-:W0:Y:S04]  /*7450*/  SHFL.BFLY PT, R161, R16, 0x2, 0x1f ;  /* 0x0c401f0010a17f89 */ /* 0x000e2800000e0000 */
[----:B------:R-:W-:Y:S08]  /*7460*/  MUFU.EX2 R23, R23 ;  /* 0x0000001700177308 */ /* 0x000ff00000000800 */
[----:B------:R-:W-:Y:S08]  /*7470*/  MUFU.EX2 R20, R20 ;  /* 0x0000001400147308 */ /* 0x000ff00000000800 */
[----:B------:R-:W-:Y:S01]  /*7480*/  MUFU.EX2 R153, R153 ;  /* 0x0000009900997308 */ /* 0x000fe20000000800 */
[----:B0-----:R-:W-:Y:S01]  /*7490*/  FMNMX.FTZ R22, R16, R161, !PT ;  /* 0x000000a110167209 */ /* 0x001fe20007810000 */
[----:B------:R-:W-:Y:S01]  /*74a0*/  FFMA.FTZ R161, R172, UR10, -R184 ;  /* 0x0000000aaca17c23 */ /* 0x000fe200080108b8 */
[----:B------:R-:W-:-:S05]  /*74b0*/  FSEL R16, R15, RZ, P2 ;  /* 0x000000ff0f107208 */ /* 0x000fca0001000000 */
[----:B------:R-:W-:Y:S01]  /*74c0*/  MUFU.EX2 R160, R160 ;  /* 0x000000a000a07308 */ /* 0x000fe20000000800 */
[----:B------:R-:W0:Y:S01]  /*74d0*/  SHFL.BFLY PT, R165, R22, 0x1, 0x1f ;  /* 0x0c201f0016a57f89 */ /* 0x000e2200000e0000 */
[----:B------:R-:W-:-:S04]  /*74e0*/  FADD.FTZ R16, -R16, R5 ;  /* 0x0000000510107221 */ /* 0x000fc80000010100 */
[----:B------:R-:W-:Y:S02]  /*74f0*/  FMUL.FTZ R18, R16, UR10 ;  /* 0x0000000a10127c20 */ /* 0x000fe40008410000 */
[----:B------:R-:W-:Y:S08]  /*7500*/  MUFU.EX2 R157, R157 ;  /* 0x0000009d009d7308 */ /* 0x000ff00000000800 */
[----:B------:R-:W1:Y:S08]  /*7510*/  MUFU.EX2 R18, R18 ;  /* 0x0000001200127308 */ /* 0x000e700000000800 */
[----:B------:R-:W3:Y:S01]  /*7520*/  MUFU.EX2 R161, R161 ;  /* 0x000000a100a17308 */ /* 0x000ee20000000800 */
[----:B0-----:R-:W-:-:S04]  /*7530*/  FMNMX.FTZ R16, R22, R165, !PT ;  /* 0x000000a516107209 */ /* 0x001fc80007810000 */
[C---:B------:R-:W-:Y:S01]  /*7540*/  FSETP.NEU.FTZ.AND P1, PT, R16.reuse, -INF , PT ;  /* 0xff8000001000780b */ /* 0x040fe20003f3d000 */
[----:B------:R-:W-:Y:S02]  /*7550*/  FMUL.FTZ R5, R16, UR10 ;  /* 0x0000000a10057c20 */ /* 0x000fe40008410000 */
[----:B------:R-:W0:Y:S01]  /*7560*/  MUFU.EX2 R164, R164 ;  /* 0x000000a400a47308 */ /* 0x000e220000000800 */
[----:B-1----:R-:W-:Y:S01]  /*7570*/  FFMA.FTZ R165, R18, R8, R19 ;  /* 0x0000000812a57223 */ /* 0x002fe20000010013 */
[-C--:B------:R-:W-:Y:S01]  /*7580*/  FMUL.FTZ R24, R24, R18.reuse ;  /* 0x0000001218187220 */ /* 0x080fe20000410000 */
[----:B------:R-:W-:Y:S01]  /*7590*/  FSEL R168, R5, RZ, P1 ;  /* 0x000000ff05a87208 */ /* 0x000fe20000800000 */
[-C--:B------:R-:W-:Y:S01]  /*75a0*/  FMUL.FTZ R25, R25, R18.reuse ;  /* 0x0000001219197220 */ /* 0x080fe20000410000 */
[----:B------:R-:W-:Y:S01]  /*75b0*/  FADD.FTZ R165, R152, R165 ;  /* 0x000000a598a57221 */ /* 0x000fe20000010000 */
[----:B------:R-:W-:Y:S01]  /*75c0*/  FSEL R5, R16, RZ, P1 ;  /* 0x000000ff10057208 */ /* 0x000fe20000800000 */
[----:B------:R-:W-:Y:S01]  /*75d0*/  FMUL.FTZ R28, R28, R18 ;  /* 0x000000121c1c7220 */ /* 0x000fe20000410000 */
[--C-:B------:R-:W-:Y:S01]  /*75e0*/  FFMA.FTZ R22, R17, UR10, -R168.reuse ;  /* 0x0000000a11167c23 */ /* 0x100fe200080108a8 */
[----:B------:R-:W-:Y:S01]  /*75f0*/  FADD.FTZ R8, R154, R165 ;  /* 0x000000a59a087221 */ /* 0x000fe20000010000 */
[----:B------:R-:W1:Y:S01]  /*7600*/  MUFU.EX2 R176, R176 ;  /* 0x000000b000b07308 */ /* 0x000e620000000800 */
[----:B------:R-:W-:Y:S01]  /*7610*/  FFMA.FTZ R165, R162, UR10, -R168 ;  /* 0x0000000aa2a57c23 */ /* 0x000fe200080108a8 */
[----:B------:R-:W-:Y:S01]  /*7620*/  FADD.FTZ R6, -R5, R6 ;  /* 0x0000000605067221 */ /* 0x000fe20000010100 */
[----:B------:R-:W-:Y:S01]  /*7630*/  FADD.FTZ R17, R21, R8 ;  /* 0x0000000815117221 */ /* 0x000fe20000010000 */
[----:B------:R-:W-:Y:S01]  /*7640*/  FFMA.FTZ R155, R155, UR10, -R168 ;  /* 0x0000000a9b9b7c23 */ /* 0x000fe200080108a8 */
[----:B------:R-:W-:-:S02]  /*7650*/  IMAD.U32 R8, RZ, RZ, UR24 ;  /* 0x00000018ff087e24 */ /* 0x000fc4000f8e00ff */
[----:B------:R-:W-:Y:S01]  /*7660*/  FMUL.FTZ R6, R6, UR10 ;  /* 0x0000000a06067c20 */ /* 0x000fe20008410000 */
[----:B------:R-:W-:Y:S01]  /*7670*/  FADD.FTZ R172, R156, R17 ;  /* 0x000000119cac7221 */ /* 0x000fe20000010000 */
[----:B------:R-:W4:Y:S01]  /*7680*/  MUFU.EX2 R177, R177 ;  /* 0x000000b100b17308 */ /* 0x000f220000000800 */
[----:B------:R-:W-:Y:S01]  /*7690*/  FFMA.FTZ R158, R158, UR10, -R168 ;  /* 0x0000000a9e9e7c23 */ /* 0x000fe200080108a8 */
[----:B------:R-:W-:Y:S02]  /*76a0*/  @!P0 IMAD R8, R8, 0x40, R3 ;  /* 0x0000004008088824 */ /* 0x000fe400078e0203 */
[----:B------:R-:W-:Y:S01]  /*76b0*/  FADD.FTZ R17, R23, R172 ;  /* 0x000000ac17117221 */ /* 0x000fe20000010000 */
[--C-:B------:R-:W-:Y:S01]  /*76c0*/  FFMA.FTZ R159, R159, UR10, -R168.reuse ;  /* 0x0000000a9f9f7c23 */ /* 0x100fe200080108a8 */
[----:B------:R-:W-:Y:S01]  /*76d0*/  F2FP.F16.F32.PACK_AB R152, R152, R19 ;  /* 0x000000139898723e */ /* 0x000fe200000000ff */
[--C-:B------:R-:W-:Y:S01]  /*76e0*/  FFMA.FTZ R170, R170, UR10, -R168.reuse ;  /* 0x0000000aaaaa7c23 */ /* 0x100fe200080108a8 */
[----:B------:R-:W-:Y:S01]  /*76f0*/  FADD.FTZ R172, R20, R17 ;  /* 0x0000001114ac7221 */ /* 0x000fe20000010000 */
[----:B------:R-:W-:Y:S01]  /*7700*/  MUFU.EX2 R180, R180 ;  /* 0x000000b400b47308 */ /* 0x000fe20000000800 */
[----:B------:R-:W-:Y:S01]  /*7710*/  @!P0 LEA R8, R8, UR37, 0x2 ;  /* 0x0000002508088c11 */ /* 0x000fe2000f8e10ff */
[----:B------:R-:W-:Y:S01]  /*7720*/  FFMA.FTZ R163, R163, UR10, -R168 ;  /* 0x0000000aa3a37c23 */ /* 0x000fe200080108a8 */
[----:B------:R-:W-:Y:S01]  /*7730*/  FADD.FTZ R173, R153, R172 ;  /* 0x000000ac99ad7221 */ /* 0x000fe20000010000 */
[--C-:B------:R-:W-:Y:S01]  /*7740*/  FFMA.FTZ R169, R166, UR10, -R168.reuse ;  /* 0x0000000aa6a97c23 */ /* 0x100fe200080108a8 */
[--C-:B------:R-:W-:Y:S01]  /*7750*/  FFMA.FTZ R167, R167, UR10, -R168.reuse ;  /* 0x0000000aa7a77c23 */ /* 0x100fe200080108a8 */
[----:B------:R-:W-:Y:S01]  /*7760*/  @!P0 STS [R8+0x28800], R18 ;  /* 0x0288001208008388 */ /* 0x000fe20000000800 */
[----:B------:R-:W-:Y:S01]  /*7770*/  FADD.FTZ R162, R160, R173 ;  /* 0x000000ada0a27221 */ /* 0x000fe20000010000 */
[----:B------:R-:W-:Y:S01]  /*7780*/  MUFU.EX2 R22, R22 ;  /* 0x0000001600167308 */ /* 0x000fe20000000800 */
[--C-:B------:R-:W-:Y:S01]  /*7790*/  FFMA.FTZ R171, R171, UR10, -R168.reuse ;  /* 0x0000000aabab7c23 */ /* 0x100fe200080108a8 */
[----:B------:R-:W-:Y:S01]  /*77a0*/  FFMA.FTZ R174, R174, UR10, -R168 ;  /* 0x0000000aaeae7c23 */ /* 0x000fe200080108a8 */
[----:B------:R-:W-:Y:S01]  /*77b0*/  FADD.FTZ R162, R157, R162 ;  /* 0x000000a29da27221 */ /* 0x000fe20000010000 */
[--C-:B------:R-:W-:Y:S01]  /*77c0*/  FFMA.FTZ R175, R175, UR10, -R168.reuse ;  /* 0x0000000aafaf7c23 */ /* 0x100fe200080108a8 */
[--C-:B------:R-:W-:Y:S01]  /*77d0*/  FFMA.FTZ R178, R178, UR10, -R168.reuse ;  /* 0x0000000ab2b27c23 */ /* 0x100fe200080108a8 */
[----:B------:R-:W-:Y:S01]  /*77e0*/  FFMA.FTZ R179, R179, UR10, -R168 ;  /* 0x0000000ab3b37c23 */ /* 0x000fe200080108a8 */
[----:B---3--:R-:W-:Y:S01]  /*77f0*/  FADD.FTZ R173, R161, R162 ;  /* 0x000000a2a1ad7221 */ /* 0x008fe20000010000 */
[----:B------:R-:W3:Y:S01]  /*7800*/  MUFU.EX2 R17, R6 ;  /* 0x0000000600117308 */ /* 0x000ee20000000800 */
[--C-:B------:R-:W-:Y:S01]  /*7810*/  FFMA.FTZ R182, R182, UR10, -R168.reuse ;  /* 0x0000000ab6b67c23 */ /* 0x100fe200080108a8 */
[----:B------:R-:W-:Y:S01]  /*7820*/  FFMA.FTZ R183, R183, UR10, -R168 ;  /* 0x0000000ab7b77c23 */ /* 0x000fe200080108a8 */
[----:B0-----:R-:W-:Y:S01]  /*7830*/  FADD.FTZ R173, R164, R173 ;  /* 0x000000ada4ad7221 */ /* 0x001fe20000010000 */
[----:B------:R-:W-:Y:S01]  /*7840*/  F2FP.F16.F32.PACK_AB R154, R21, R154 ;  /* 0x0000009a159a723e */ /* 0x000fe200000000ff */
[----:B------:R-:W-:Y:S01]  /*7850*/  FMUL.FTZ R29, R29, R18 ;  /* 0x000000121d1d7220 */ /* 0x000fe20000410000 */
[----:B------:R-:W-:Y:S01]  /*7860*/  F2FP.F16.F32.PACK_AB R160, R157, R160 ;  /* 0x000000a09da0723e */ /* 0x000fe200000000ff */
[----:B-1----:R-:W-:Y:S01]  /*7870*/  FADD.FTZ R162, R176, R173 ;  /* 0x000000adb0a27221 */ /* 0x002fe20000010000 */
[----:B------:R-:W0:Y:S01]  /*7880*/  MUFU.EX2 R181, R181 ;  /* 0x000000b500b57308 */ /* 0x000e220000000800 */
[----:B------:R-:W-:Y:S01]  /*7890*/  F2FP.F16.F32.PACK_AB R156, R23, R156 ;  /* 0x0000009c179c723e */ /* 0x000fe200000000ff */
[-C--:B------:R-:W-:Y:S01]  /*78a0*/  FMUL.FTZ R32, R32, R18.reuse ;  /* 0x0000001220207220 */ /* 0x080fe20000410000 */
[----:B----4-:R-:W-:Y:S01]  /*78b0*/  FADD.FTZ R19, R177, R162 ;  /* 0x000000a2b1137221 */ /* 0x010fe20000010000 */
[----:B------:R-:W-:Y:S01]  /*78c0*/  F2FP.F16.F32.PACK_AB R162, R164, R161 ;  /* 0x000000a1a4a2723e */ /* 0x000fe200000000ff */
[----:B------:R-:W-:Y:S01]  /*78d0*/  FMUL.FTZ R33, R33, R18 ;  /* 0x0000001221217220 */ /* 0x000fe20000410000 */
[----:B------:R-:W-:Y:S01]  /*78e0*/  F2FP.F16.F32.PACK_AB R164, R177, R176 ;  /* 0x000000b0b1a4723e */ /* 0x000fe200000000ff */
[-C--:B------:R-:W-:Y:S01]  /*78f0*/  FMUL.FTZ R36, R36, R18.reuse ;  /* 0x0000001224247220 */ /* 0x080fe20000410000 */
[----:B------:R-:W1:Y:S01]  /*7900*/  MUFU.EX2 R5, R155 ;  /* 0x0000009b00057308 */ /* 0x000e620000000800 */
[----:B---3--:R3:W-:Y:S01]  /*7910*/  @!P0 STS [R8+0x28820], R17 ;  /* 0x0288201108008388 */ /* 0x0087e20000000800 */
[-C--:B------:R-:W-:Y:S01]  /*7920*/  FMUL.FTZ R37, R37, R18.reuse ;  /* 0x0000001225257220 */ /* 0x080fe20000410000 */
[-C--:B------:R-:W-:Y:S01]  /*7930*/  FMUL.FTZ R40, R40, R18.reuse ;  /* 0x0000001228287220 */ /* 0x080fe20000410000 */
[-C--:B------:R-:W-:Y:S01]  /*7940*/  FMUL.FTZ R41, R41, R18.reuse ;  /* 0x0000001229297220 */ /* 0x080fe20000410000 */
[-C--:B------:R-:W-:Y:S01]  /*7950*/  FMUL.FTZ R44, R44, R18.reuse ;  /* 0x000000122c2c7220 */ /* 0x080fe20000410000 */
[-C--:B------:R-:W-:Y:S01]  /*7960*/  FMUL.FTZ R45, R45, R18.reuse ;  /* 0x000000122d2d7220 */ /* 0x080fe20000410000 */
[----:B------:R-:W-:Y:S01]  /*7970*/  FMUL.FTZ R48, R48, R18 ;  /* 0x0000001230307220 */ /* 0x000fe20000410000 */
[----:B------:R4:W5:Y:S01]  /*7980*/  MUFU.EX2 R155, R158 ;  /* 0x0000009e009b7308 */ /* 0x0009620000000800 */
        /* <DEDUP_REMOVED lines=8> */
[----:B----4-:R-:W-:Y:S01]  /*7a10*/  F2FP.F16.F32.PACK_AB R158, R153, R20 ;  /* 0x00000014999e723e */ /* 0x010fe200000000ff */
[----:B------:R-:W-:Y:S01]  /*7a20*/  FADD.FTZ R20, R180, R19 ;  /* 0x00000013b4147221 */ /* 0x000fe20000010000 */
[----:B-1----:R-:W-:Y:S01]  /*7a30*/  F2FP.F16.F32.PACK_AB R153, R5, R22 ;  /* 0x000000160599723e */ /* 0x002fe200000000ff */
[-C--:B------:R-:W-:Y:S01]  /*7a40*/  FMUL.FTZ R61, R61, R18.reuse ;  /* 0x000000123d3d7220 */ /* 0x080fe20000410000 */
[-C--:B------:R-:W-:Y:S01]  /*7a50*/  FMUL.FTZ R64, R64, R18.reuse ;  /* 0x0000001240407220 */ /* 0x080fe20000410000 */
[----:B---3--:R-:W-:Y:S01]  /*7a60*/  FADD.FTZ R8, R181, R20 ;  /* 0x00000014b5087221 */ /* 0x008fe20000010000 */
        /* <DEDUP_REMOVED lines=17> */
[----:B------:R-:W4:Y:S01]  /*7b80*/  MUFU.EX2 R20, R163 ;  /* 0x000000a300147308 */ /* 0x000f220000000800 */
[----:B---3--:R-:W-:Y:S01]  /*7b90*/  FFMA.FTZ R170, R17, R7, R22 ;  /* 0x0000000711aa7223 */ /* 0x008fe20000010016 */
[-C--:B------:R-:W-:Y:S01]  /*7ba0*/  FMUL.FTZ R96, R96, R18.reuse ;  /* 0x0000001260607220 */ /* 0x080fe20000410000 */
[-C--:B------:R-:W-:Y:S01]  /*7bb0*/  FMUL.FTZ R97, R97, R18.reuse ;  /* 0x0000001261617220 */ /* 0x080fe20000410000 */
[-C--:B------:R-:W-:Y:S01]  /*7bc0*/  FMUL.FTZ R100, R100, R18.reuse ;  /* 0x0000001264647220 */ /* 0x080fe20000410000 */
[----:B------:R-:W-:Y:S01]  /*7bd0*/  FADD.FTZ R170, R5, R170 ;  /* 0x000000aa05aa7221 */ /* 0x000fe20000010000 */
[-C--:B------:R-:W-:Y:S01]  /*7be0*/  FMUL.FTZ R101, R101, R18.reuse ;  /* 0x0000001265657220 */ /* 0x080fe20000410000 */
[-C--:B------:R-:W-:Y:S01]  /*7bf0*/  FMUL.FTZ R104, R104, R18.reuse ;  /* 0x0000001268687220 */ /* 0x080fe20000410000 */
[----:B------:R-:W3:Y:S01]  /*7c00*/  MUFU.EX2 R159, R169 ;  /* 0x000000a9009f7308 */ /* 0x000ee20000000800 */
[----:B-----5:R-:W-:Y:S01]  /*7c10*/  FADD.FTZ R7, R155, R170 ;  /* 0x000000aa9b077221 */ /* 0x020fe20000010000 */
[C---:B0-----:R-:W-:Y:S01]  /*7c20*/  F2FP.F16.F32.PACK_AB R155, R6.reuse, R155 ;  /* 0x0000009b069b723e */ /* 0x041fe200000000ff */
[----:B------:R-:W-:Y:S01]  /*7c30*/  BAR.SYNC.DEFER_BLOCKING 0xf, 0x100 ;  /* 0x03c4000000007b1d */ /* 0x000fe20000010000 */
[-C--:B------:R-:W-:Y:S01]  /*7c40*/  FMUL.FTZ R105, R105, R18.reuse ;  /* 0x0000001269697220 */ /* 0x080fe20000410000 */
[----:B------:R-:W-:Y:S01]  /*7c50*/  FADD.FTZ R176, R6, R7 ;  /* 0x0000000706b07221 */ /* 0x000fe20000010000 */
[-C--:B------:R-:W-:Y:S01]  /*7c60*/  FMUL.FTZ R108, R108, R18.reuse ;  /* 0x000000126c6c7220 */ /* 0x080fe20000410000 */
[-C--:B------:R-:W-:Y:S01]  /*7c70*/  FMUL.FTZ R109, R109, R18.reuse ;  /* 0x000000126d6d7220 */ /* 0x080fe20000410000 */
[-C--:B------:R-:W-:Y:S01]  /*7c80*/  FMUL.FTZ R112, R112, R18.reuse ;  /* 0x0000001270707220 */ /* 0x080fe20000410000 */
[----:B------:R-:W0:Y:S01]  /*7c90*/  MUFU.EX2 R168, R167 ;  /* 0x000000a700a87308 */ /* 0x000e220000000800 */
[----:B-1----:R-:W-:Y:S01]  /*7ca0*/  FADD.FTZ R7, R165, R176 ;  /* 0x000000b0a5077221 */ /* 0x002fe20000010000 */
[----:B----4-:R-:W-:Y:S01]  /*7cb0*/  F2FP.F16.F32.PACK_AB R157, R20, R165 ;  /* 0x000000a5149d723e */ /* 0x010fe200000000ff */
        /* <DEDUP_REMOVED lines=14> */
[-C--:B------:R-:W-:Y:S01]  /*7da0*/  FMUL.FTZ R137, R137, R18.reuse ;  /* 0x0000001289897220 */ /* 0x080fe20000410000 */
[----:B------:R1:W-:Y:S01]  /*7db0*/  STSM.16.M88.4 [R12+0x26800], R152 ;  /* 0x026800980c007844 */ /* 0x0003e20000000200 */
[-C--:B------:R-:W-:Y:S01]  /*7dc0*/  FMUL.FTZ R140, R140, R18.reuse ;  /* 0x000000128c8c7220 */ /* 0x080fe20000410000 */
[-C--:B------:R-:W-:Y:S01]  /*7dd0*/  FMUL.FTZ R141, R141, R18.reuse ;  /* 0x000000128d8d7220 */ /* 0x080fe20000410000 */
[-C--:B------:R-:W-:Y:S01]  /*7de0*/  FMUL.FTZ R144, R144, R18.reuse ;  /* 0x0000001290907220 */ /* 0x080fe20000410000 */
[-C--:B------:R-:W-:Y:S01]  /*7df0*/  FMUL.FTZ R145, R145, R18.reuse ;  /* 0x0000001291917220 */ /* 0x080fe20000410000 */
[-C--:B------:R-:W-:Y:S01]  /*7e00*/  FMUL.FTZ R148, R148, R18.reuse ;  /* 0x0000001294947220 */ /* 0x080fe20000410000 */
[----:B------:R-:W2:Y:S01]  /*7e10*/  MUFU.EX2 R170, R175 ;  /* 0x000000af00aa7308 */ /* 0x000ea20000000800 */
[----:B----4-:R-:W-:Y:S01]  /*7e20*/  FADD.FTZ R174, R20, R7 ;  /* 0x0000000714ae7221 */ /* 0x010fe20000010000 */
[----:B------:R-:W-:Y:S01]  /*7e30*/  FMUL.FTZ R149, R149, R18 ;  /* 0x0000001295957220 */ /* 0x000fe20000410000 */
[-C--:B------:R-:W-:Y:S01]  /*7e40*/  FMUL.FTZ R26, R26, R17.reuse ;  /* 0x000000111a1a7220 */ /* 0x080fe20000410000 */
[----:B------:R-:W-:Y:S01]  /*7e50*/  FMUL.FTZ R27, R27, R17 ;  /* 0x000000111b1b7220 */ /* 0x000fe20000410000 */
[----:B---3--:R-:W-:Y:S01]  /*7e60*/  FADD.FTZ R7, R159, R174 ;  /* 0x000000ae9f077221 */ /* 0x008fe20000010000 */
[----:B0-----:R-:W-:Y:S01]  /*7e70*/  F2FP.F16.F32.PACK_AB R159, R168, R159 ;  /* 0x0000009fa89f723e */ /* 0x001fe200000000ff */
[-C--:B------:R-:W-:Y:S01]  /*7e80*/  FMUL.FTZ R30, R30, R17.reuse ;  /* 0x000000111e1e7220 */ /* 0x080fe20000410000 */
[----:B------:R-:W0:Y:S01]  /*7e90*/  MUFU.EX2 R178, R178 ;  /* 0x000000b200b27308 */ /* 0x000e220000000800 */
[----:B------:R-:W-:Y:S01]  /*7ea0*/  FADD.FTZ R174, R168, R7 ;  /* 0x00000007a8ae7221 */ /* 0x000fe20000010000 */
[-C--:B------:R-:W-:Y:S01]  /*7eb0*/  FMUL.FTZ R31, R31, R17.reuse ;  /* 0x000000111f1f7220 */ /* 0x080fe20000410000 */
[----:B------:R3:W-:Y:S01]  /*7ec0*/  STSM.16.M88.4 [R11], R156 ;  /* 0x0000009c0b007844 */ /* 0x0007e20000000200 */
[----:B------:R-:W-:Y:S01]  /*7ed0*/  FMUL.FTZ R34, R34, R17 ;  /* 0x0000001122227220 */ /* 0x000fe20000410000 */
[----:B------:R-:W-:Y:S01]  /*7ee0*/  FADD.FTZ R7, R161, R174 ;  /* 0x000000aea1077221 */ /* 0x000fe20000010000 */
[C---:B-1----:R-:W-:Y:S01]  /*7ef0*/  F2FP.F16.F32.PACK_AB R161, R172.reuse, R161 ;  /* 0x000000a1aca1723e */ /* 0x042fe200000000ff */
[-C--:B------:R-:W-:Y:S01]  /*7f00*/  FMUL.FTZ R35, R35, R17.reuse ;  /* 0x0000001123237220 */ /* 0x080fe20000410000 */
[----:B------:R-:W1:Y:S01]  /*7f10*/  MUFU.EX2 R179, R179 ;  /* 0x000000b300b37308 */ /* 0x000e620000000800 */
[----:B------:R-:W-:Y:S01]  /*7f20*/  FADD.FTZ R174, R172, R7 ;  /* 0x00000007acae7221 */ /* 0x000fe20000010000 */
[-C--:B------:R-:W-:Y:S01]  /*7f30*/  FMUL.FTZ R38, R38, R17.reuse ;  /* 0x0000001126267220 */ /* 0x080fe20000410000 */
[-C--:B------:R-:W-:Y:S01]  /*7f40*/  FMUL.FTZ R39, R39, R17.reuse ;  /* 0x0000001127277220 */ /* 0x080fe20000410000 */
[----:B------:R-:W-:Y:S01]  /*7f50*/  FMUL.FTZ R42, R42, R17 ;  /* 0x000000112a2a7220 */ /* 0x000fe20000410000 */
[----:B-----5:R-:W-:Y:S01]  /*7f60*/  FADD.FTZ R7, R163, R174 ;  /* 0x000000aea3077221 */ /* 0x020fe20000010000 */
[C---:B--2---:R-:W-:Y:S01]  /*7f70*/  F2FP.F16.F32.PACK_AB R163, R170.reuse, R163 ;  /* 0x000000a3aaa3723e */ /* 0x044fe200000000ff */
[-C--:B------:R-:W-:Y:S01]  /*7f80*/  FMUL.FTZ R43, R43, R17.reuse ;  /* 0x000000112b2b7220 */ /* 0x080fe20000410000 */
[----:B------:R-:W2:Y:S01]  /*7f90*/  MUFU.EX2 R167, R182 ;  /* 0x000000b600a77308 */ /* 0x000ea20000000800 */
[----:B------:R-:W-:Y:S01]  /*7fa0*/  FADD.FTZ R7, R170, R7 ;  /* 0x00000007aa077221 */ /* 0x000fe20000010000 */
[-C--:B------:R-:W-:Y:S01]  /*7fb0*/  FMUL.FTZ R46, R46, R17.reuse ;  /* 0x000000112e2e7220 */ /* 0x080fe20000410000 */
[----:B------:R3:W-:Y:S01]  /*7fc0*/  STSM.16.M88.4 [R10], R160 ;  /* 0x000000a00a007844 */ /* 0x0007e20000000200 */
[-C--:B------:R-:W-:Y:S01]  /*7fd0*/  FMUL.FTZ R47, R47, R17.reuse ;  /* 0x000000112f2f7220 */ /* 0x080fe20000410000 */
[----:B0-----:R-:W-:Y:S01]  /*7fe0*/  FADD.FTZ R176, R178, R7 ;  /* 0x00000007b2b07221 */ /* 0x001fe20000010000 */
[-C--:B------:R-:W-:Y:S01]  /*7ff0*/  FMUL.FTZ R50, R50, R17.reuse ;  /* 0x0000001132327220 */ /* 0x080fe20000410000 */
[-C--:B------:R-:W-:Y:S01]  /*8000*/  FMUL.FTZ R51, R51, R17.reuse ;  /* 0x0000001133337220 */ /* 0x080fe20000410000 */
[----:B------:R-:W0:Y:S01]  /*8010*/  MUFU.EX2 R174, R183 ;  /* 0x000000b700ae7308 */ /* 0x000e220000000800 */
[C---:B-1----:R-:W-:Y:S01]  /*8020*/  FADD.FTZ R176, R179.reuse, R176 ;  /* 0x000000b0b3b07221 */ /* 0x042fe20000010000 */
[----:B------:R-:W-:Y:S01]  /*8030*/  F2FP.F16.F32.PACK_AB R165, R179, R178 ;  /* 0x000000b2b3a5723e */ /* 0x000fe200000000ff */
[-C--:B------:R-:W-:Y:S01]  /*8040*/  FMUL.FTZ R54, R54, R17.reuse ;  /* 0x0000001136367220 */ /* 0x080fe20000410000 */
[-C--:B------:R-:W-:Y:S01]  /*8050*/  FMUL.FTZ R55, R55, R17.reuse ;  /* 0x0000001137377220 */ /* 0x080fe20000410000 */
[-C--:B------:R-:W-:Y:S01]  /*8060*/  FMUL.FTZ R58, R58, R17.reuse ;  /* 0x000000113a3a7220 */ /* 0x080fe20000410000 */
[-C--:B------:R-:W-:Y:S01]  /*8070*/  FMUL.FTZ R59, R59, R17.reuse ;  /* 0x000000113b3b7220 */ /* 0x080fe20000410000 */
[-C--:B------:R-:W-:Y:S01]  /*8080*/  FMUL.FTZ R62, R62, R17.reuse ;  /* 0x000000113e3e7220 */ /* 0x080fe20000410000 */
[-C--:B------:R-:W-:Y:S01]  /*8090*/  FMUL.FTZ R63, R63, R17.reuse ;  /* 0x000000113f3f7220 */ /* 0x080fe20000410000 */
[----:B--2---:R-:W-:Y:S01]  /*80a0*/  FADD.FTZ R7, R167, R176 ;  /* 0x000000b0a7077221 */ /* 0x004fe20000010000 */
[-C--:B------:R-:W-:Y:S01]  /*80b0*/  FMUL.FTZ R66, R66, R17.reuse ;  /* 0x0000001142427220 */ /* 0x080fe20000410000 */
[-C--:B------:R-:W-:Y:S01]  /*80c0*/  FMUL.FTZ R67, R67, R17.reuse ;  /* 0x0000001143437220 */ /* 0x080fe20000410000 */
[-C--:B------:R-:W-:Y:S01]  /*80d0*/  FMUL.FTZ R70, R70, R17.reuse ;  /* 0x0000001146467220 */ /* 0x080fe20000410000 */
[-C--:B------:R-:W-:Y:S01]  /*80e0*/  FMUL.FTZ R71, R71, R17.reuse ;  /* 0x0000001147477220 */ /* 0x080fe20000410000 */
[-C--:B------:R-:W-:Y:S01]  /*80f0*/  FMUL.FTZ R74, R74, R17.reuse ;  /* 0x000000114a4a7220 */ /* 0x080fe20000410000 */
[-C--:B------:R-:W-:Y:S01]  /*8100*/  FMUL.FTZ R75, R75, R17.reuse ;  /* 0x000000114b4b7220 */ /* 0x080fe20000410000 */
[----:B------:R-:W-:Y:S01]  /*8110*/  FMUL.FTZ R78, R78, R17 ;  /* 0x000000114e4e7220 */ /* 0x000fe20000410000 */
[C---:B0-----:R-:W-:Y:S01]  /*8120*/  F2FP.F16.F32.PACK_AB R167, R174.reuse, R167 ;  /* 0x000000a7aea7723e */ /* 0x041fe200000000ff */
[----:B------:R-:W-:Y:S01]  /*8130*/  FADD.FTZ R7, R174, R7 ;  /* 0x00000007ae077221 */ /* 0x000fe20000010000 */
[-C--:B------:R-:W-:Y:S01]  /*8140*/  FMUL.FTZ R79, R79, R17.reuse ;  /* 0x000000114f4f7220 */ /* 0x080fe20000410000 */
[-C--:B------:R-:W-:Y:S01]  /*8150*/  FMUL.FTZ R82, R82, R17.reuse ;  /* 0x0000001152527220 */ /* 0x080fe20000410000 */
[-C--:B------:R-:W-:Y:S01]  /*8160*/  FMUL.FTZ R83, R83, R17.reuse ;  /* 0x0000001153537220 */ /* 0x080fe20000410000 */
[----:B------:R3:W-:Y:S01]  /*8170*/  STSM.16.M88.4 [R9], R164 ;  /* 0x000000a409007844 */ /* 0x0007e20000000200 */
        /* <DEDUP_REMOVED lines=34> */
[----:B---3--:R-:W-:Y:S06]  /*83a0*/  @!P5 BRA `(.L_x_1806) ;  /* 0x000000000004d947 */ /* 0x008fec0003800000 */
[----:B------:R-:W-:Y:S01]  /*83b0*/  BPT.TRAP 0x1 ;  /* 0x000000040000795c */ /* 0x000fe20000300000 */
.L_x_1806:
[----:B------:R0:W1:Y:S01]  /*83c0*/  SYNCS.PHASECHK.TRANS64.TRYWAIT P0, [UR31+0x28c50], R13 ;  /* 0x028c500dff0075a7 */ /* 0x000062000800015f */
[----:B------:R-:W-:Y:S05]  /*83d0*/  @!P5 BRA `(.L_x_1807) ;  /* 0x000000000004d947 */ /* 0x000fea0003800000 */
[----:B------:R-:W-:Y:S01]  /*83e0*/  BPT.TRAP 0x1 ;  /* 0x000000040000795c */ /* 0x000fe20000300000 */
.L_x_1807:
[----:B-1----:R-:W-:Y:S05]  /*83f0*/  @P0 BRA `(.L_x_1808) ;  /* 0x0000000000080947 */ /* 0x002fea0003800000 */
[----:B------:R-:W1:Y:S02]  /*8400*/  SYNCS.PHASECHK.TRANS64.TRYWAIT P0, [UR31+0x28c50], R13 ;  /* 0x028c500dff0075a7 */ /* 0x000e64000800015f */
[----:B-1----:R-:W-:Y:S05]  /*8410*/  @!P0 BRA `(.L_x_1809) ;  /* 0x000000c000388947 */ /* 0x002fea0003800000 */
.L_x_1808:
[----:B------:R-:W-:Y:S01]  /*8420*/  ULEA UR19, UR4, UR36, 0xc ;  /* 0x0000002404137291 */ /* 0x000fe2000f8e603f */
[----:B------:R-:W-:Y:S01]  /*8430*/  WARPGROUP.ARRIVE ;  /* 0x00000000000079c5 */ /* 0x000fe20000000000 */
[----:B------:R-:W-:Y:S01]  /*8440*/  UMOV UR15, 0x40000040 ;  /* 0x40000040000f7882 */ /* 0x000fe20000000000 */
[----:B------:R-:W-:Y:S01]  /*8450*/  UISETP.GT.AND UP2, UPT, UR42, UR25, UPT ;  /* 0x000000192a00728c */ /* 0x000fe2000bf44270 */
[----:B-1----:R-:W-:Y:S01]  /*8460*/  @!P6 IADD3 R14, R14, 0x28c60, RZ ;  /* 0x00028c600e0ee810 */ /* 0x002fe20007ffe0ff */
[----:B------:R-:W-:Y:S01]  /*8470*/  UIADD3 UR42, UR42, -0x1, URZ ;  /* 0xffffffff2a2a7890 */ /* 0x000fe2000fffe03f */
[----:B------:R-:W-:Y:S01]  /*8480*/  IMAD.MOV.U32 R6, RZ, RZ, R16 ;  /* 0x000000ffff067224 */ /* 0x000fe200078e0010 */
[----:B------:R-:W-:Y:S01]  /*8490*/  UMOV UR14, UR19 ;  /* 0x00000013000e7c82 */ /* 0x000fe20008000000 */
[----:B------:R-:W-:Y:S01]  /*84a0*/  @!P6 PRMT R14, RZ, 0x654, R14 ;  /* 0x00000654ff0ee816 */ /* 0x000fe2000000000e */
[----:B------:R-:W-:Y:S01]  /*84b0*/  HGMMA.64x256x16.F32 R24, R152, gdesc[UR12].tnspB, R24, gsb0 ;  /* 0x43e0000c98187df0 */ /* 0x000fe20008000818 */
[----:B------:R-:W-:Y:S01]  /*84c0*/  UIADD3 UR14, UR19, 0x80, URZ ;  /* 0x00000080130e7890 */ /* 0x000fe2000fffe03f */
[----:B------:R-:W-:Y:S01]  /*84d0*/  PLOP3.LUT P0, PT, PT, PT, UP2, 0x80, 0x0 ;  /* 0x000000000000781c */ /* 0x000fe20003f0f028 */
[----:B------:R-:W-:Y:S01]  /*84e0*/  UMOV UR15, 0x40000040 ;  /* 0x40000040000f7882 */ /* 0x000fe20000000000 */
[----:B------:R-:W-:Y:S01]  /*84f0*/  UMOV UR24, UR4 ;  /* 0x0000000400187c82 */ /* 0x000fe20008000000 */
[----:B------:R-:W-:Y:S01]  /*8500*/  IMAD.MOV.U32 R5, RZ, RZ, R15 ;  /* 0x000000ffff057224 */ /* 0x000fe200078e000f */
        /* <DEDUP_REMOVED lines=27> */
[----:B------:R-:W-:Y:S02]  /*86c0*/  IMAD.MOV.U32 R6, RZ, RZ, R16 ;  /* 0x000000ffff067224 */ /* 0x000fe400078e0010 */
[----:B------:R-:W-:-:S07]  /*86d0*/  IMAD.MOV.U32 R5, RZ, RZ, R15 ;  /* 0x000000ffff057224 */ /* 0x000fce00078e000f */
.L_x_1793:
[----:B------:R-:W5:Y:S01]  /*86e0*/  S2UR UR19, SR_CTAID.X ;  /* 0x00000000001379c3 */ /* 0x000f620000002500 */
[----:B------:R-:W-:Y:S01]  /*86f0*/  ULDC UR14, c[0x0][0x448] ;  /* 0x00011200000e7ab9 */ /* 0x000fe20000000800 */
[----:B------:R-:W-:Y:S01]  /*8700*/  ULDC UR22, c[0x0][0x9e4] ;  /* 0x0002790000167ab9 */ /* 0x000fe20000000800 */
[----:B------:R-:W-:Y:S02]  /*8710*/  UISETP.NE.AND UP0, UPT, UR14, 0x1, UPT ;  /* 0x000000010e00788c */ /* 0x000fe4000bf05270 */
[----:B------:R-:W-:Y:S02]  /*8720*/  UISETP.GE.AND UP1, UPT, UR22, 0x1, UPT ;  /* 0x000000011600788c */ /* 0x000fe4000bf26270 */
[----:B------:R-:W-:-:S04]  /*8730*/  UIADD3 UR18, -UR18, 0x1, URZ ;  /* 0x0000000112127890 */ /* 0x000fc8000fffe13f */
[----:B------:R-:W-:Y:S01]  /*8740*/  PLOP3.LUT P4, PT, PT, PT, UP1, 0x80, 0x0 ;  /* 0x000000000000781c */ /* 0x000fe20003f8f018 */
[----:B------:R-:W-:Y:S02]  /*8750*/  UIMAD UR18, UR39, UR11, UR18 ;  /* 0x0000000b271272a4 */ /* 0x000fe4000f8e0212 */
[----:B------:R-:W-:Y:S01]  /*8760*/  @UP0 ULDC UR14, c[0x0][0x44c] ;  /* 0x00011300000e0ab9 */ /* 0x000fe20000000800 */
[----:B------:R-:W-:Y:S01]  /*8770*/  @UP0 ULDC UR11, c[0x0][0x450] ;  /* 0x00011400000b0ab9 */ /* 0x000fe20000000800 */
[----:B-----5:R-:W-:-:S04]  /*8780*/  ULEA UR19, UR19, 0x3f, 0x6 ;  /* 0x0000003f13137891 */ /* 0x020fc8000f8e303f */
[----:B------:R-:W-:-:S04]  /*8790*/  UIMAD.WIDE.U32 UR14, UR19, UR14, URZ ;  /* 0x0000000e130e72a5 */ /* 0x000fc8000f8e003f */
[----:B------:R-:W-:-:S03]  /*87a0*/  @UP0 USHF.R.U32.HI UR19, URZ, UR11, UR15 ;  /* 0x0000000b3f130299 */ /* 0x000fc6000801160f */
[----:B------:R-:W-:Y:S01]  /*87b0*/  ULDC UR11, c[0x0][0x9dc] ;  /* 0x00027700000b7ab9 */ /* 0x000fe20000000800 */
[----:B------:R-:W-:-:S04]  /*87c0*/  UIADD3 UR19, UR18, UR19, URZ ;  /* 0x0000001312137290 */ /* 0x000fc8000fffe03f */
        /* <DEDUP_REMOVED lines=12> */
.L_x_1812:
[----:B------:R-:W-:-:S11]  /*8890*/  UISETP.NE.AND UP1, UPT, UR22, 0x1, UPT ;  /* 0x000000011600788c */ /* 0x000fd6000bf25270 */
[----:B------:R-:W-:Y:S02]  /*88a0*/  @UP1 ULDC.64 UR24, c[0x0][0x9e8] ;  /* 0x00027a0000181ab9 */ /* 0x000fe40000000a00 */
[----:B------:R-:W-:-:S04]  /*88b0*/  UIMAD.WIDE.U32 UR14, UR19, UR24, URZ ;  /* 0x00000018130e72a5 */ /* 0x000fc8000f8e003f */
[----:B------:R-:W-:-:S12]  /*88c0*/  @UP1 USHF.R.U32.HI UR19, URZ, UR25, UR15 ;  /* 0x000000193f131299 */ /* 0x000fd8000801160f */
.L_x_1813:
[----:B------:R-:W-:-:S04]  /*88d0*/  UIMAD UR19, UR19, UR22, URZ ;  /* 0x00000016131372a4 */ /* 0x000fc8000f8e023f */
[----:B------:R-:W-:-:S04]  /*88e0*/  UISETP.LT.AND UP1, UPT, UR11, UR19, UPT ;  /* 0x000000130b00728c */ /* 0x000fc8000bf21270 */
[----:B------:R-:W-:-:S12]  /*88f0*/  USEL UR11, UR11, UR19, !UP1 ;  /* 0x000000130b0b7287 */ /* 0x000fd8000c800000 */
.L_x_1811:
[----:B------:R-:W-:-:S04]  /*8900*/  UIADD3 UR11, UR11, 0x3f, URZ ;  /* 0x0000003f0b0b7890 */ /* 0x000fc8000fffe03f */
[----:B------:R-:W-:-:S04]  /*8910*/  USHF.R.S32.HI UR14, URZ, 0x1f, UR11 ;  /* 0x0000001f3f0e7899 */ /* 0x000fc8000801140b */
[----:B------:R-:W-:-:S04]  /*8920*/  ULEA.HI UR14, UR14, UR11, URZ, 0x6 ;  /* 0x0000000b0e0e7291 */ /* 0x000fc8000f8f303f */
[----:B------:R-:W-:-:S04]  /*8930*/  USHF.R.S32.HI UR14, URZ, 0x6, UR14 ;  /* 0x000000063f0e7899 */ /* 0x000fc8000801140e */
[----:B------:R-:W-:-:S04]  /*8940*/  UISETP.LT.AND UP1, UPT, UR38, UR14, UPT ;  /* 0x0000000e2600728c */ /* 0x000fc8000bf21270 */
[----:B------:R-:W-:-:S04]  /*8950*/  USEL UR24, UR38, UR14, !UP1 ;  /* 0x0000000e26187287 */ /* 0x000fc8000c800000 */
[----:B------:R-:W-:-:S06]  /*8960*/  UISETP.GE.AND UP1, UPT, UR42, UR24, UPT ;  /* 0x000000182a00728c */ /* 0x000fcc000bf26270 */
[----:B------:R-:W-:-:S13]  /*8970*/  PLOP3.LUT P0, PT, PT, PT, UP1, 0x80, 0x0 ;  /* 0x000000000000781c */ /* 0x000fda0003f0f018 */
[----:B------:R-:W-:Y:S05]  /*8980*/  @!P0 BRA `(.L_x_1814) ;  /* 0x0000001800308947 */ /* 0x000fea0003800000 */
[----:B------:R-:W-:Y:S01]  /*8990*/  IMAD.MOV.U32 R15, RZ, RZ, R6 ;  /* 0x000000ffff0f7224 */ /* 0x000fe200078e0006 */
[----:B------:R-:W-:Y:S01]  /*89a0*/  UMOV UR27, UR4 ;  /* 0x00000004001b7c82 */ /* 0x000fe20008000000 */
[----:B01--4-:R-:W-:Y:S01]  /*89b0*/  IMAD.MOV.U32 R14, RZ, RZ, R5 ;  /* 0x000000ffff0e7224 */ /* 0x013fe200078e0005 */
[----:B------:R-:W-:-:S06]  /*89c0*/  ULDC UR26, c[0x0][0x988] ;  /* 0x00026200001a7ab9 */ /* 0x000fcc0000000800 */
.L_x_1823:
[----:B------:R-:W-:Y:S01]  /*89d0*/  UIADD3 UR4, UR27, 0x1, URZ ;  /* 0x000000011b047890 */ /* 0x000fe2000fffe03f */
[----:B------:R-:W-:Y:S01]  /*89e0*/  IMAD.U32 R5, RZ, RZ, UR42 ;  /* 0x0000002aff057e24 */ /* 0x000fe2000f8e00ff */
[----:B------:R-:W-:Y:S02]  /*89f0*/  UIADD3 UR25, UR42, -0x1, URZ ;  /* 0xffffffff2a197890 */ /* 0x000fe4000fffe03f */
[----:B------:R-:W-:Y:S02]  /*8a00*/  UISETP.NE.AND UP1, UPT, UR4, 0x2, UPT ;  /* 0x000000020400788c */ /* 0x000fe4000bf25270 */
[----:B------:R-:W-:Y:S02]  /*8a10*/  ISETP.GT.AND P0, PT, R5, UR24, PT ;  /* 0x0000001805007c0c */ /* 0x000fe4000bf04270 */
[----:B------:R-:W-:Y:S02]  /*8a20*/  USEL UR10, URZ, 0x1, UP1 ;  /* 0x000000013f0a7887 */ /* 0x000fe40008800000 */
[----:B------:R-:W-:-:S02]  /*8a30*/  USEL UR4, UR4, URZ, UP1 ;  /* 0x0000003f04047287 */ /* 0x000fc40008800000 */
[----:B------:R-:W-:Y:S01]  /*8a40*/  ULOP3.LUT UR5, UR5, UR10, URZ, 0x3c, !UPT ;  /* 0x0000000a05057292 */ /* 0x000fe2000f8e3c3f */
[----:B------:R-:W-:Y:S01]  /*8a50*/  UMOV UR42, UR25 ;  /* 0x00000019002a7c82 */ /* 0x000fe20008000000 */
[----:B01----:R-:W-:Y:S10]  /*8a60*/  @!P5 BRA `(.L_x_1815) ;  /* 0x000000000004d947 */ /* 0x003ff40003800000 */
[----:B------:R-:W-:Y:S01]  /*8a70*/  BPT.TRAP 0x1 ;  /* 0x000000040000795c */ /* 0x000fe20000300000 */
.L_x_1815:
[----:B------:R-:W-:Y:S01]  /*8a80*/  ULEA UR28, UR4, UR37, 0x3 ;  /* 0x00000025041c7291 */ /* 0x000fe2000f8e183f */
[----:B--2---:R-:W-:-:S04]  /*8a90*/  MOV R13, UR5 ;  /* 0x00000005000d7c02 */ /* 0x004fc80008000f00 */
[----:B------:R-:W-:-:S04]  /*8aa0*/  SHF.L.U32 R13, R13, 0x1f, RZ ;  /* 0x0000001f0d0d7819 */ /* 0x000fc800000006ff */
[----:B------:R0:W1:Y:S01]  /*8ab0*/  SYNCS.PHASECHK.TRANS64.TRYWAIT P1, [UR28+0x28c30], R13 ;  /* 0x028c300dff0075a7 */ /* 0x000062000802015c */
[----:B------:R-:W-:Y:S05]  /*8ac0*/  @!P5 BRA `(.L_x_1816) ;  /* 0x000000000004d947 */ /* 0x000fea0003800000 */
[----:B------:R-:W-:Y:S01]  /*8ad0*/  BPT.TRAP 0x1 ;  /* 0x000000040000795c */ /* 0x000fe20000300000 */
.L_x_1816:
[----:B-1----:R-:W-:Y:S05]  /*8ae0*/  @P1 BRA `(.L_x_1817) ;  /* 0x0000000000081947 */ /* 0x002fea0003800000 */
[----:B------:R-:W1:Y:S02]  /*8af0*/  SYNCS.PHASECHK.TRANS64.TRYWAIT P1, [UR28+0x28c30], R13 ;  /* 0x028c300dff0075a7 */ /* 0x000e64000802015c */
[----:B-1----:R-:W-:Y:S05]  /*8b00*/  @!P1 BRA `(.L_x_1818) ;  /* 0x000000b800909947 */ /* 0x002fea0003800000 */
.L_x_1817:
[----:B------:R-:W-:Y:S01]  /*8b10*/  ULEA UR22, UR4, UR6, 0x9 ;  /* 0x0000000604167291 */ /* 0x000fe2000f8e483f */
[----:B---3--:R-:W-:Y:S01]  /*8b20*/  WARPGROUP.ARRIVE ;  /* 0x00000000000079c5 */ /* 0x008fe20000000000 */
        /* <DEDUP_REMOVED lines=11> */
[----:B------:R-:W-:Y:S01]  /*8be0*/  HGMMA.64x64x16.F32 R152, gdesc[UR8], R152, gsb0 ;  /* 0x00e00000089879f0 */ /* 0x000fe20008000898 */
[----:B------:R-:W-:Y:S02]  /*8bf0*/  UMOV UR10, UR26 ;  /* 0x0000001a000a7c82 */ /* 0x000fe40008000000 */
[----:B------:R-:W-:Y:S02]  /*8c00*/  WARPGROUP.DEPBAR.LE gsb0, 0x0 ;  /* 0x00008000000079c5 */ /* 0x000fe40000010000 */
[----:B------:R-:W-:-:S06]  /*8c10*/  WARPGROUP.ARRIVE ;  /* 0x00000000000079c5 */ /* 0x000fcc0000000000 */
[----:B------:R-:W-:Y:S03]  /*8c20*/  HGMMA.64x64x16.F32 R152, gdesc[UR12], R152, gsb0 ;  /* 0x00e000000c9879f0 */ /* 0x000fe60008000898 */
[----:B------:R-:W-:Y:S02]  /*8c30*/  WARPGROUP.DEPBAR.LE gsb0, 0x0 ;  /* 0x00008000000079c5 */ /* 0x000fe40000010000 */
[----:B------:R-:W-:-:S06]  /*8c40*/  WARPGROUP.ARRIVE ;  /* 0x00000000000079c5 */ /* 0x000fcc0000000000 */
[----:B------:R-:W-:Y:S03]  /*8c50*/  HGMMA.64x64x16.F32 R152, gdesc[UR16], R152, gsb0 ;  /* 0x00e00000109879f0 */ /* 0x000fe60008000898 */
[----:B------:R-:W-:Y:S02]  /*8c60*/  WARPGROUP.DEPBAR.LE gsb0, 0x0 ;  /* 0x00008000000079c5 */ /* 0x000fe40000010000 */
[----:B-1----:R-:W-:-:S04]  /*8c70*/  FMNMX.FTZ R6, R152, R14, !PT ;  /* 0x0000000e98067209 */ /* 0x002fc80007810000 */
        /* <DEDUP_REMOVED lines=16> */
[----:B------:R-:W1:Y:S02]  /*8d80*/  SHFL.BFLY PT, R5, R16, 0x2, 0x1f ;  /* 0x0c401f0010057f89 */ /* 0x000e6400000e0000 */
[----:B-1----:R-:W-:Y:S02]  /*8d90*/  FMNMX.FTZ R18, R16, R5, !PT ;  /* 0x0000000510127209 */ /* 0x002fe40007810000 */
[----:B------:R-:W-:-:S03]  /*8da0*/  FMNMX.FTZ R5, R155, R6, !PT ;  /* 0x000000069b057209 */ /* 0x000fc60007810000 */
[----:B------:R-:W1:Y:S01]  /*8db0*/  SHFL.BFLY PT, R17, R18, 0x1, 0x1f ;  /* 0x0c201f0012117f89 */ /* 0x000e6200000e0000 */
[----:B------:R-:W-:-:S04]  /*8dc0*/  FMNMX.FTZ R6, R158, R5, !PT ;  /* 0x000000059e067209 */ /* 0x000fc80007810000 */
[----:B------:R-:W-:-:S04]  /*8dd0*/  FMNMX.FTZ R5, R159, R6, !PT ;  /* 0x000000069f057209 */ /* 0x000fc80007810000 */
[----:B------:R-:W-:Y:S02]  /*8de0*/  FMNMX.FTZ R6, R162, R5, !PT ;  /* 0x00000005a2067209 */ /* 0x000fe40007810000 */
[----:B-1----:R-:W-:Y:S02]  /*8df0*/  FMNMX.FTZ R5, R18, R17, !PT ;  /* 0x0000001112057209 */ /* 0x002fe40007810000 */
[----:B------:R-:W-:-:S03]  /*8e00*/  FMNMX.FTZ R17, R163, R6, !PT ;  /* 0x00000006a3117209 */ /* 0x000fc60007810000 */
[C---:B------:R-:W-:Y:S01]  /*8e10*/  FMUL.FTZ R184, R5.reuse, UR10 ;  /* 0x0000000a05b87c20 */ /* 0x040fe20008410000 */
[----:B------:R-:W-:Y:S01]  /*8e20*/  FMNMX.FTZ R6, R166, R17, !PT ;  /* 0x00000011a6067209 */ /* 0x000fe20007810000 */
[----:B------:R-:W-:Y:S02]  /*8e30*/  FADD.FTZ R14, -R5, R14 ;  /* 0x0000000e050e7221 */ /* 0x000fe40000010100 */
[--C-:B------:R-:W-:Y:S01]  /*8e40*/  FFMA.FTZ R152, R152, UR10, -R184.reuse ;  /* 0x0000000a98987c23 */ /* 0x100fe200080108b8 */
[----:B------:R-:W-:Y:S01]  /*8e50*/  FMNMX.FTZ R19, R167, R6, !PT ;  /* 0x00000006a7137209 */ /* 0x000fe20007810000 */
[----:B------:R-:W-:Y:S01]  /*8e60*/  FMUL.FTZ R14, R14, UR10 ;  /* 0x0000000a0e0e7c20 */ /* 0x000fe20008410000 */
[--C-:B------:R-:W-:Y:S01]  /*8e70*/  FFMA.FTZ R23, R161, UR10, -R184.reuse ;  /* 0x0000000aa1177c23 */ /* 0x100fe200080108b8 */
[--C-:B------:R-:W-:Y:S01]  /*8e80*/  FFMA.FTZ R161, R173, UR10, -R184.reuse ;  /* 0x0000000aada17c23 */ /* 0x100fe200080108b8 */
[----:B------:R-:W-:Y:S01]  /*8e90*/  FMNMX.FTZ R6, R170, R19, !PT ;  /* 0x00000013aa067209 */ /* 0x000fe20007810000 */
[----:B------:R-:W1:Y:S01]  /*8ea0*/  MUFU.EX2 R17, R14 ;  /* 0x0000000e00117308 */ /* 0x000e620000000800 */
        /* <DEDUP_REMOVED lines=8> */
[----:B------:R-:W2:Y:S01]  /*8f30*/  MUFU.EX2 R152, R152 ;  /* 0x0000009800987308 */ /* 0x000ea20000000800 */
[--C-:B------:R-:W-:Y:S01]  /*8f40*/  FFMA.FTZ R22, R180, UR10, -R184.reuse ;  /* 0x0000000ab4167c23 */ /* 0x100fe200080108b8 */
[----:B------:R-:W-:Y:S01]  /*8f50*/  FMNMX.FTZ R21, R175, R6, !PT ;  /* 0x00000006af157209 */ /* 0x000fe20007810000 */
[--C-:B------:R-:W-:Y:S01]  /*8f60*/  FFMA.FTZ R153, R165, UR10, -R184.reuse ;  /* 0x0000000aa5997c23 */ /* 0x100fe200080108b8 */
[--C-:B------:R-:W-:Y:S01]  /*8f70*/  FFMA.FTZ R165, R177, UR10, -R184.reuse ;  /* 0x0000000ab1a57c23 */ /* 0x100fe200080108b8 */
[----:B------:R-:W-:Y:S01]  /*8f80*/  FFMA.FTZ R181, R181, UR10, -R184 ;  /* 0x0000000ab5b57c23 */ /* 0x000fe200080108b8 */
[----:B------:R-:W-:-:S02]  /*8f90*/  FMNMX.FTZ R6, R178, R21, !PT ;  /* 0x00000015b2067209 */ /* 0x000fc40007810000 */
[----:B------:R-:W-:Y:S01]  /*8fa0*/  MUFU.EX2 R19, R19 ;  /* 0x0000001300137308 */ /* 0x000fe20000000800 */
[-C--:B-1----:R-:W-:Y:S01]  /*8fb0*/  FMUL.FTZ R24, R24, R17.reuse ;  /* 0x0000001118187220 */ /* 0x082fe20000410000 */
[----:B------:R-:W-:Y:S01]  /*8fc0*/  FMNMX.FTZ R21, R179, R6, !PT ;  /* 0x00000006b3157209 */ /* 0x000fe20007810000 */
[-C--:B------:R-:W-:Y:S01]  /*8fd0*/  FMUL.FTZ R25, R25, R17.reuse ;  /* 0x0000001119197220 */ /* 0x080fe20000410000 */
[-C--:B------:R-:W-:Y:S01]  /*8fe0*/  FMUL.FTZ R28, R28, R17.reuse ;  /* 0x000000111c1c7220 */ /* 0x080fe20000410000 */
[----:B------:R-:W-:Y:S01]  /*8ff0*/  FMUL.FTZ R29, R29, R17 ;  /* 0x000000111d1d7220 */ /* 0x000fe20000410000 */
[----:B------:R-:W-:Y:S01]  /*9000*/  FMNMX.FTZ R6, R182, R21, !PT ;  /* 0x00000015b6067209 */ /* 0x000fe20007810000 */
[----:B------:R-:W-:Y:S01]  /*9010*/  FFMA.FTZ R21, R157, UR10, -R184 ;  /* 0x0000000a9d157c23 */ /* 0x000fe200080108b8 */
[----:B------:R-:W-:Y:S01]  /*9020*/  MUFU.EX2 R14, R16 ;  /* 0x00000010000e7308 */ /* 0x000fe20000000800 */
[----:B--2---:R-:W-:Y:S01]  /*9030*/  FFMA.FTZ R8, R17, R8, R152 ;  /* 0x0000000811087223 */ /* 0x004fe20000010098 */
[----:B------:R-:W-:Y:S01]  /*9040*/  FMNMX.FTZ R6, R183, R6, !PT ;  /* 0x00000006b7067209 */ /* 0x000fe20007810000 */
[-C--:B------:R-:W-:Y:S01]  /*9050*/  FMUL.FTZ R32, R32, R17.reuse ;  /* 0x0000001120207220 */ /* 0x080fe20000410000 */
[-C--:B------:R-:W-:Y:S01]  /*9060*/  FMUL.FTZ R33, R33, R17.reuse ;  /* 0x0000001121217220 */ /* 0x080fe20000410000 */
[-C--:B------:R-:W-:Y:S01]  /*9070*/  FMUL.FTZ R36, R36, R17.reuse ;  /* 0x0000001124247220 */ /* 0x080fe20000410000 */
[-C--:B------:R-:W-:Y:S01]  /*9080*/  FMUL.FTZ R37, R37, R17.reuse ;  /* 0x0000001125257220 */ /* 0x080fe20000410000 */
[----:B------:R-:W1:Y:S01]  /*9090*/  SHFL.BFLY PT, R157, R6, 0x2, 0x1f ;  /* 0x0c401f00069d7f89 */ /* 0x000e6200000e0000 */
        /* <DEDUP_REMOVED lines=22> */
[----:B------:R-:W-:Y:S01]  /*9200*/  FMUL.FTZ R77, R77, R17 ;  /* 0x000000114d4d7220 */ /* 0x000fe20000410000 */
[----:B-1----:R-:W-:Y:S01]  /*9210*/  FMNMX.FTZ R20, R6, R157, !PT ;  /* 0x0000009d06147209 */ /* 0x002fe20007810000 */
[--C-:B------:R-:W-:Y:S01]  /*9220*/  FFMA.FTZ R157, R169, UR10, -R184.reuse ;  /* 0x0000000aa99d7c23 */ /* 0x100fe200080108b8 */
[----:B--2---:R-:W-:Y:S01]  /*9230*/  FFMA.FTZ R164, R176, UR10, -R184 ;  /* 0x0000000ab0a47c23 */ /* 0x004fe200080108b8 */
[----:B------:R-:W-:Y:S01]  /*9240*/  IMAD.U32 R184, RZ, RZ, UR28 ;  /* 0x0000001cffb87e24 */ /* 0x000fe2000f8e00ff */
[----:B------:R-:W-:Y:S01]  /*9250*/  MUFU.EX2 R23, R23 ;  /* 0x0000001700177308 */ /* 0x000fe20000000800 */
[----:B------:R-:W1:Y:S01]  /*9260*/  SHFL.BFLY PT, R169, R20, 0x1, 0x1f ;  /* 0x0c201f0014a97f89 */ /* 0x000e6200000e0000 */
        /* <DEDUP_REMOVED lines=23> */
[----:B-1----:R-:W-:Y:S01]  /*93e0*/  FMNMX.FTZ R6, R20, R169, !PT ;  /* 0x000000a914067209 */ /* 0x002fe20007810000 */
[-C--:B------:R-:W-:Y:S01]  /*93f0*/  FMUL.FTZ R120, R120, R17.reuse ;  /* 0x0000001178787220 */ /* 0x080fe20000410000 */
[-C--:B------:R-:W-:Y:S01]  /*9400*/  FMUL.FTZ R121, R121, R17.reuse ;  /* 0x0000001179797220 */ /* 0x080fe20000410000 */
[-C--:B------:R-:W-:Y:S01]  /*9410*/  FMUL.FTZ R124, R124, R17.reuse ;  /* 0x000000117c7c7220 */ /* 0x080fe20000410000 */
[-C--:B------:R-:W-:Y:S01]  /*9420*/  FMUL.FTZ R125, R125, R17.reuse ;  /* 0x000000117d7d7220 */ /* 0x080fe20000410000 */
[C---:B------:R-:W-:Y:S01]  /*9430*/  FADD.FTZ R20, -R6.reuse, R15 ;  /* 0x0000000f06147221 */ /* 0x040fe20000010100 */
[----:B------:R-:W-:Y:S01]  /*9440*/  FMUL.FTZ R173, R6, UR10 ;  /* 0x0000000a06ad7c20 */ /* 0x000fe20008410000 */
[----:B------:R-:W-:Y:S01]  /*9450*/  MUFU.EX2 R18, R18 ;  /* 0x0000001200127308 */ /* 0x000fe20000000800 */
[----:B------:R-:W-:Y:S01]  /*9460*/  FMUL.FTZ R128, R128, R17 ;  /* 0x0000001180807220 */ /* 0x000fe20000410000 */
[----:B------:R-:W-:Y:S01]  /*9470*/  FMUL.FTZ R20, R20, UR10 ;  /* 0x0000000a14147c20 */ /* 0x000fe20008410000 */
[--C-:B------:R-:W-:Y:S01]  /*9480*/  FFMA.FTZ R169, R154, UR10, -R173.reuse ;  /* 0x0000000a9aa97c23 */ /* 0x100fe200080108ad */
[--C-:B------:R-:W-:Y:S01]  /*9490*/  FFMA.FTZ R168, R155, UR10, -R173.reuse ;  /* 0x0000000a9ba87c23 */ /* 0x100fe200080108ad */
        /* <DEDUP_REMOVED lines=8> */
[----:B------:R-:W-:Y:S01]  /*9520*/  FFMA.FTZ R163, R166, UR10, -R173 ;  /* 0x0000000aa6a37c23 */ /* 0x000fe200080108ad */
[----:B------:R-:W-:-:S02]  /*9530*/  @!P6 VIADD R154, R184, 0x28c40 ;  /* 0x00028c40b89ae836 */ /* 0x000fc40000000000 */
[--C-:B------:R-:W-:Y:S01]  /*9540*/  FFMA.FTZ R174, R174, UR10, -R173.reuse ;  /* 0x0000000aaeae7c23 */ /* 0x100fe200080108ad */
[----:B------:R-:W1:Y:S01]  /*9550*/  MUFU.EX2 R169, R169 ;  /* 0x000000a900a97308 */ /* 0x000e620000000800 */
[----:B------:R-:W-:Y:S02]  /*9560*/  IMAD.U32 R158, RZ, RZ, UR27 ;  /* 0x0000001bff9e7e24 */ /* 0x000fe4000f8e00ff */
[--C-:B------:R-:W-:Y:S01]  /*9570*/  FFMA.FTZ R175, R175, UR10, -R173.reuse ;  /* 0x0000000aafaf7c23 */ /* 0x100fe200080108ad */
[----:B------:R-:W-:Y:S01]  /*9580*/  @!P6 PRMT R154, RZ, 0x654, R154 ;  /* 0x00000654ff9ae816 */ /* 0x000fe2000000009a */
[----:B------:R-:W-:Y:S01]  /*9590*/  FFMA.FTZ R178, R178, UR10, -R173 ;  /* 0x0000000ab2b27c23 */ /* 0x000fe200080108ad */
[----:B------:R-:W-:Y:S02]  /*95a0*/  @!P1 IMAD R158, R158, 0x40, R3 ;  /* 0x000000409e9e9824 */ /* 0x000fe400078e0203 */
[--C-:B------:R-:W-:Y:S01]  /*95b0*/  FFMA.FTZ R179, R179, UR10, -R173.reuse ;  /* 0x0000000ab3b37c23 */ /* 0x100fe200080108ad */
[----:B------:R2:W-:Y:S01]  /*95c0*/  @!P6 SYNCS.ARRIVE.TRANS64.RED.A1T0 RZ, [R154+URZ], RZ ;  /* 0x000000ff9affe9a7 */ /* 0x0005e2000810043f */
[----:B------:R-:W3:Y:S01]  /*95d0*/  MUFU.EX2 R168, R168 ;  /* 0x000000a800a87308 */ /* 0x000ee20000000800 */
[--C-:B------:R-:W-:Y:S01]  /*95e0*/  FFMA.FTZ R182, R182, UR10, -R173.reuse ;  /* 0x0000000ab6b67c23 */ /* 0x100fe200080108ad */
[----:B------:R-:W-:Y:S01]  /*95f0*/  @!P1 LEA R158, R158, UR37, 0x2 ;  /* 0x000000259e9e9c11 */ /* 0x000fe2000f8e10ff */
[----:B------:R-:W-:Y:S01]  /*9600*/  FFMA.FTZ R173, R183, UR10, -R173 ;  /* 0x0000000ab7ad7c23 */ /* 0x000fe200080108ad */
[-C--:B------:R-:W-:Y:S01]  /*9610*/  FMUL.FTZ R129, R129, R17.reuse ;  /* 0x0000001181817220 */ /* 0x080fe20000410000 */
[-C--:B------:R-:W-:Y:S01]  /*9620*/  FMUL.FTZ R132, R132, R17.reuse ;  /* 0x0000001184847220 */ /* 0x080fe20000410000 */
[----:B------:R-:W-:Y:S01]  /*9630*/  FMUL.FTZ R133, R133, R17 ;  /* 0x0000001185857220 */ /* 0x000fe20000410000 */
[----:B------:R-:W-:Y:S01]  /*9640*/  @!P1 STS [R158+0x28800], R17 ;  /* 0x028800119e009388 */ /* 0x000fe20000000800 */
[----:B------:R-:W4:Y:S01]  /*9650*/  MUFU.EX2 R155, R155 ;  /* 0x0000009b009b7308 */ /* 0x000f220000000800 */
[----:B-1----:R-:W-:Y:S01]  /*9660*/  FFMA.FTZ R7, R20, R7, R169 ;  /* 0x0000000714077223 */ /* 0x002fe200000100a9 */
[-C--:B------:R-:W-:Y:S01]  /*9670*/  FMUL.FTZ R136, R136, R17.reuse ;  /* 0x0000001188887220 */ /* 0x080fe20000410000 */
[----:B------:R1:W-:Y:S01]  /*9680*/  @!P1 STS [R158+0x28820], R20 ;  /* 0x028820149e009388 */ /* 0x0003e20000000800 */
[-C--:B------:R-:W-:Y:S01]  /*9690*/  FMUL.FTZ R137, R137, R17.reuse ;  /* 0x0000001189897220 */ /* 0x080fe20000410000 */
[-C--:B------:R-:W-:Y:S01]  /*96a0*/  FMUL.FTZ R140, R140, R17.reuse ;  /* 0x000000118c8c7220 */ /* 0x080fe20000410000 */
[-C--:B------:R-:W-:Y:S01]  /*96b0*/  FMUL.FTZ R141, R141, R17.reuse ;  /* 0x000000118d8d7220 */ /* 0x080fe20000410000 */
[-C--:B------:R-:W-:Y:S01]  /*96c0*/  FMUL.FTZ R144, R144, R17.reuse ;  /* 0x0000001190907220 */ /* 0x080fe20000410000 */
[----:B------:R5:W-:Y:S01]  /*96d0*/  MUFU.EX2 R170, R171 ;  /* 0x000000ab00aa7308 */ /* 0x000be20000000800 */
[-C--:B------:R-:W-:Y:S01]  /*96e0*/  FMUL.FTZ R145, R145, R17.reuse ;  /* 0x0000001191917220 */ /* 0x080fe20000410000 */
[-C--:B------:R-:W-:Y:S01]  /*96f0*/  FMUL.FTZ R148, R148, R17.reuse ;  /* 0x0000001194947220 */ /* 0x080fe20000410000 */
[----:B------:R-:W-:Y:S01]  /*9700*/  FMUL.FTZ R149, R149, R17 ;  /* 0x0000001195957220 */ /* 0x000fe20000410000 */
[----:B------:R-:W-:Y:S01]  /*9710*/  F2FP.F16.F32.PACK_AB R152, R19, R152 ;  /* 0x000000981398723e */ /* 0x000fe200000000ff */
[----:B------:R-:W-:Y:S01]  /*9720*/  FMUL.FTZ R26, R26, R20 ;  /* 0x000000141a1a7220 */ /* 0x000fe20000410000 */
[----:B-1----:R-:W-:Y:S01]  /*9730*/  F2FP.F16.F32.PACK_AB R158, R153, R16 ;  /* 0x00000010999e723e */ /* 0x002fe200000000ff */
[-C--:B------:R-:W-:Y:S01]  /*9740*/  FMUL.FTZ R27, R27, R20.reuse ;  /* 0x000000141b1b7220 */ /* 0x080fe20000410000 */
[----:B------:R-:W1:Y:S01]  /*9750*/  MUFU.EX2 R172, R172 ;  /* 0x000000ac00ac7308 */ /* 0x000e620000000800 */
[----:B-----5:R-:W-:Y:S01]  /*9760*/  FADD.FTZ R171, R19, R8 ;  /* 0x0000000813ab7221 */ /* 0x020fe20000010000 */
[-C--:B------:R-:W-:Y:S01]  /*9770*/  FMUL.FTZ R30, R30, R20.reuse ;  /* 0x000000141e1e7220 */ /* 0x080fe20000410000 */
[-C--:B------:R-:W-:Y:S01]  /*9780*/  FMUL.FTZ R31, R31, R20.reuse ;  /* 0x000000141f1f7220 */ /* 0x080fe20000410000 */
[-C--:B------:R-:W-:Y:S01]  /*9790*/  FMUL.FTZ R34, R34, R20.reuse ;  /* 0x0000001422227220 */ /* 0x080fe20000410000 */
[----:B------:R-:W-:Y:S01]  /*97a0*/  FADD.FTZ R8, R14, R171 ;  /* 0x000000ab0e087221 */ /* 0x000fe20000010000 */
[-C--:B------:R-:W-:Y:S01]  /*97b0*/  FMUL.FTZ R35, R35, R20.reuse ;  /* 0x0000001423237220 */ /* 0x080fe20000410000 */
[-C--:B------:R-:W-:Y:S01]  /*97c0*/  FMUL.FTZ R38, R38, R20.reuse ;  /* 0x0000001426267220 */ /* 0x080fe20000410000 */
[----:B------:R-:W5:Y:S01]  /*97d0*/  MUFU.EX2 R159, R159 ;  /* 0x0000009f009f7308 */ /* 0x000f620000000800 */
[----:B------:R-:W-:Y:S01]  /*97e0*/  FADD.FTZ R171, R21, R8 ;  /* 0x0000000815ab7221 */ /* 0x000fe20000010000 */
[----:B---3--:R-:W-:Y:S01]  /*97f0*/  FADD.FTZ R8, R168, R7 ;  /* 0x00000007a8087221 */ /* 0x008fe20000010000 */
[-C--:B------:R-:W-:Y:S01]  /*9800*/  FMUL.FTZ R39, R39, R20.reuse ;  /* 0x0000001427277220 */ /* 0x080fe20000410000 */
[----:B------:R-:W-:Y:S01]  /*9810*/  FMUL.FTZ R42, R42, R20 ;  /* 0x000000142a2a7220 */ /* 0x000fe20000410000 */
[----:B--2---:R-:W-:Y:S01]  /*9820*/  FADD.FTZ R154, R156, R171 ;  /* 0x000000ab9c9a7221 */ /* 0x004fe20000010000 */
[----:B----4-:R-:W-:Y:S01]  /*9830*/  FADD.FTZ R7, R155, R8 ;  /* 0x000000089b077221 */ /* 0x010fe20000010000 */
[C---:B------:R-:W-:Y:S01]  /*9840*/  F2FP.F16.F32.PACK_AB R156, R23.reuse, R156 ;  /* 0x0000009c179c723e */ /* 0x040fe200000000ff */
[----:B------:R-:W2:Y:S01]  /*9850*/  MUFU.EX2 R176, R176 ;  /* 0x000000b000b07308 */ /* 0x000ea20000000800 */
[----:B------:R-:W-:Y:S01]  /*9860*/  FADD.FTZ R171, R23, R154 ;  /* 0x0000009a17ab7221 */ /* 0x000fe20000010000 */
[C---:B-1----:R-:W-:Y:S01]  /*9870*/  FADD.FTZ R8, R172.reuse, R7 ;  /* 0x00000007ac087221 */ /* 0x042fe20000010000 */
[----:B------:R-:W-:Y:S01]  /*9880*/  F2FP.F16.F32.PACK_AB R155, R172, R155 ;  /* 0x0000009bac9b723e */ /* 0x000fe200000000ff */
[-C--:B------:R-:W-:Y:S01]  /*9890*/  FMUL.FTZ R43, R43, R20.reuse ;  /* 0x000000142b2b7220 */ /* 0x080fe20000410000 */
[----:B------:R-:W-:Y:S01]  /*98a0*/  FADD.FTZ R154, R16, R171 ;  /* 0x000000ab109a7221 */ /* 0x000fe20000010000 */
[-C--:B------:R-:W-:Y:S01]  /*98b0*/  FMUL.FTZ R46, R46, R20.reuse ;  /* 0x000000142e2e7220 */ /* 0x080fe20000410000 */
[-C--:B------:R-:W-:Y:S01]  /*98c0*/  FMUL.FTZ R47, R47, R20.reuse ;  /* 0x000000142f2f7220 */ /* 0x080fe20000410000 */
[----:B------:R-:W1:Y:S01]  /*98d0*/  MUFU.EX2 R163, R163 ;  /* 0x000000a300a37308 */ /* 0x000e620000000800 */
[----:B-----5:R-:W-:Y:S01]  /*98e0*/  FADD.FTZ R7, R159, R8 ;  /* 0x000000089f077221 */ /* 0x020fe20000010000 */
[----:B------:R-:W-:Y:S01]  /*98f0*/  FADD.FTZ R171, R153, R154 ;  /* 0x0000009a99ab7221 */ /* 0x000fe20000010000 */
[----:B------:R-:W-:Y:S01]  /*9900*/  F2FP.F16.F32.PACK_AB R153, R168, R169 ;  /* 0x000000a9a899723e */ /* 0x000fe200000000ff */
[-C--:B------:R-:W-:Y:S01]  /*9910*/  FMUL.FTZ R50, R50, R20.reuse ;  /* 0x0000001432327220 */ /* 0x080fe20000410000 */
[----:B------:R-:W-:Y:S01]  /*9920*/  FMUL.FTZ R51, R51, R20 ;  /* 0x0000001433337220 */ /* 0x000fe20000410000 */
[----:B------:R-:W-:Y:S01]  /*9930*/  FADD.FTZ R154, R160, R171 ;  /* 0x000000aba09a7221 */ /* 0x000fe20000010000 */
[C---:B------:R-:W-:Y:S01]  /*9940*/  F2FP.F16.F32.PACK_AB R160, R157.reuse, R160 ;  /* 0x000000a09da0723e */ /* 0x040fe200000000ff */
[----:B------:R-:W3:Y:S01]  /*9950*/  MUFU.EX2 R180, R180 ;  /* 0x000000b400b47308 */ /* 0x000ee20000000800 */
[C---:B--2---:R-:W-:Y:S01]  /*9960*/  FADD.FTZ R8, R176.reuse, R7 ;  /* 0x00000007b0087221 */ /* 0x044fe20000010000 */
[----:B------:R-:W-:Y:S01]  /*9970*/  FADD.FTZ R171, R157, R154 ;  /* 0x0000009a9dab7221 */ /* 0x000fe20000010000 */
[----:B------:R-:W-:Y:S01]  /*9980*/  F2FP.F16.F32.PACK_AB R157, R176, R159 ;  /* 0x0000009fb09d723e */ /* 0x000fe200000000ff */
[-C--:B------:R-:W-:Y:S01]  /*9990*/  FMUL.FTZ R54, R54, R20.reuse ;  /* 0x0000001436367220 */ /* 0x080fe20000410000 */
[-C--:B------:R-:W-:Y:S01]  /*99a0*/  FMUL.FTZ R55, R55, R20.reuse ;  /* 0x0000001437377220 */ /* 0x080fe20000410000 */
[----:B------:R-:W-:Y:S01]  /*99b0*/  FADD.FTZ R154, R18, R171 ;  /* 0x000000ab129a7221 */ /* 0x000fe20000010000 */
        /* <DEDUP_REMOVED lines=22> */
[----:B------:R-:W-:Y:S01]  /*9b20*/  FADD.FTZ R7, R170, R7 ;  /* 0x00000007aa077221 */ /* 0x000fe20000010000 */
[-C--:B------:R-:W-:Y:S01]  /*9b30*/  FMUL.FTZ R87, R87, R20.reuse ;  /* 0x0000001457577220 */ /* 0x080fe20000410000 */
[----:B------:R-:W-:Y:S01]  /*9b40*/  FMUL.FTZ R90, R90, R20 ;  /* 0x000000145a5a7220 */ /* 0x000fe20000410000 */
[----:B------:R-:W2:Y:S01]  /*9b50*/  MUFU.EX2 R164, R164 ;  /* 0x000000a400a47308 */ /* 0x000ea20000000800 */
[----:B-1----:R-:W-:Y:S01]  /*9b60*/  FADD.FTZ R17, R161, R154 ;  /* 0x0000009aa1117221 */ /* 0x002fe20000010000 */
[----:B------:R-:W-:Y:S01]  /*9b70*/  F2FP.F16.F32.PACK_AB R154, R21, R14 ;  /* 0x0000000e159a723e */ /* 0x000fe200000000ff */
[----:B------:R-:W-:Y:S01]  /*9b80*/  BAR.SYNC.DEFER_BLOCKING 0xf, 0x100 ;  /* 0x03c4000000007b1d */ /* 0x000fe20000010000 */
[----:B------:R-:W-:Y:S01]  /*9b90*/  F2FP.F16.F32.PACK_AB R162, R161, R18 ;  /* 0x00000012a1a2723e */ /* 0x000fe200000000ff */
[-C--:B------:R-:W-:Y:S01]  /*9ba0*/  FMUL.FTZ R91, R91, R20.reuse ;  /* 0x000000145b5b7220 */ /* 0x080fe20000410000 */
[----:B------:R-:W-:Y:S01]  /*9bb0*/  F2FP.F16.F32.PACK_AB R161, R170, R167 ;  /* 0x000000a7aaa1723e */ /* 0x000fe200000000ff */
        /* <DEDUP_REMOVED lines=19> */
[C---:B-1----:R-:W-:Y:S01]  /*9cf0*/  FADD.FTZ R7, R175.reuse, R8 ;  /* 0x00000008af077221 */ /* 0x042fe20000010000 */
[----:B------:R-:W-:Y:S01]  /*9d00*/  F2FP.F16.F32.PACK_AB R163, R175, R174 ;  /* 0x000000aeafa3723e */ /* 0x000fe200000000ff */
[----:B------:R1:W-:Y:S01]  /*9d10*/  STSM.16.M88.4 [R12+0x26800], R152 ;  /* 0x026800980c007844 */ /* 0x0003e20000000200 */
[-C--:B------:R-:W-:Y:S01]  /*9d20*/  FMUL.FTZ R122, R122, R20.reuse ;  /* 0x000000147a7a7220 */ /* 0x080fe20000410000 */
[-C--:B------:R-:W-:Y:S01]  /*9d30*/  FMUL.FTZ R123, R123, R20.reuse ;  /* 0x000000147b7b7220 */ /* 0x080fe20000410000 */
[----:B------:R-:W-:Y:S01]  /*9d40*/  FMUL.FTZ R126, R126, R20 ;  /* 0x000000147e7e7220 */ /* 0x000fe20000410000 */
[----:B------:R1:W-:Y:S01]  /*9d50*/  STSM.16.M88.4 [R11], R156 ;  /* 0x0000009c0b007844 */ /* 0x0003e20000000200 */
[----:B------:R-:W4:Y:S01]  /*9d60*/  MUFU.EX2 R22, R22 ;  /* 0x0000001600167308 */ /* 0x000f220000000800 */
[C---:B---3--:R-:W-:Y:S01]  /*9d70*/  FADD.FTZ R17, R165.reuse, R14 ;  /* 0x0000000ea5117221 */ /* 0x048fe20000010000 */
[----:B------:R-:W-:Y:S01]  /*9d80*/  F2FP.F16.F32.PACK_AB R164, R165, R164 ;  /* 0x000000a4a5a4723e */ /* 0x000fe200000000ff */
[----:B------:R1:W-:Y:S01]  /*9d90*/  STSM.16.M88.4 [R10], R160 ;  /* 0x000000a00a007844 */ /* 0x0003e20000000200 */
        /* <DEDUP_REMOVED lines=16> */
[----:B------:R-:W-:-:S04]  /*9ea0*/  FMUL.FTZ R151, R151, R20 ;  /* 0x0000001497977220 */ /* 0x000fc80000410000 */
[----:B------:R-:W4:Y:S01]  /*9eb0*/  MUFU.EX2 R182, R182 ;  /* 0x000000b600b67308 */ /* 0x000f220000000800 */
[C---:B---3--:R-:W-:Y:S01]  /*9ec0*/  F2FP.F16.F32.PACK_AB R166, R15.reuse, R22 ;  /* 0x000000160fa6723e */ /* 0x048fe200000000ff */
[----:B------:R-:W-:-:S06]  /*9ed0*/  FADD.FTZ R8, R15, R8 ;  /* 0x000000080f087221 */ /* 0x000fcc0000010000 */
[----:B------:R-:W3:Y:S01]  /*9ee0*/  MUFU.EX2 R173, R173 ;  /* 0x000000ad00ad7308 */ /* 0x000ee20000000800 */
[C---:B--2---:R-:W-:Y:S01]  /*9ef0*/  FADD.FTZ R7, R179.reuse, R14 ;  /* 0x0000000eb3077221 */ /* 0x044fe20000010000 */
[----:B------:R-:W-:-:S03]  /*9f00*/  F2FP.F16.F32.PACK_AB R165, R179, R178 ;  /* 0x000000b2b3a5723e */ /* 0x000fc600000000ff */
[----:B----4-:R-:W-:Y:S01]  /*9f10*/  FADD.FTZ R14, R182, R7 ;  /* 0x00000007b60e7221 */ /* 0x010fe20000010000 */
[----:B---3--:R-:W-:-:S03]  /*9f20*/  F2FP.F16.F32.PACK_AB R167, R173, R182 ;  /* 0x000000b6ada7723e */ /* 0x008fc600000000ff */
[----:B------:R-:W-:Y:S02]  /*9f30*/  FADD.FTZ R7, R173, R14 ;  /* 0x0000000ead077221 */ /* 0x000fe40000010000 */
[----:B------:R1:W-:Y:S01]  /*9f40*/  STSM.16.M88.4 [R9], R164 ;  /* 0x000000a409007844 */ /* 0x0003e20000000200 */
[----:B------:R-:W-:Y:S05]  /*9f50*/  @!P5 BRA `(.L_x_1819) ;  /* 0x000000000004d947 */ /* 0x000fea0003800000 */
[----:B------:R-:W-:Y:S01]  /*9f60*/  BPT.TRAP 0x1 ;  /* 0x000000040000795c */ /* 0x000fe20000300000 */
.L_x_1819:
[----:B------:R2:W3:Y:S01]  /*9f70*/  SYNCS.PHASECHK.TRANS64.TRYWAIT P1, [UR28+0x28c50], R13 ;  /* 0x028c500dff0075a7 */ /* 0x0004e2000802015c */
[----:B------:R-:W-:Y:S05]  /*9f80*/  @!P5 BRA `(.L_x_1820) ;  /* 0x000000000004d947 */ /* 0x000fea0003800000 */
[----:B------:R-:W-:Y:S01]  /*9f90*/  BPT.TRAP 0x1 ;  /* 0x000000040000795c */ /* 0x000fe20000300000 */
.L_x_1820:
[----:B---3--:R-:W-:Y:S05]  /*9fa0*/  @P1 BRA `(.L_x_1821) ;  /* 0x0000000000081947 */ /* 0x008fea0003800000 */
[----:B------:R-:W3:Y:S02]  /*9fb0*/  SYNCS.PHASECHK.TRANS64.TRYWAIT P1, [UR28+0x28c50], R13 ;  /* 0x028c500dff0075a7 */ /* 0x000ee4000802015c */
[----:B---3--:R-:W-:Y:S05]  /*9fc0*/  @!P1 BRA `(.L_x_1822) ;  /* 0x000000a400789947 */ /* 0x008fea0003800000 */
.L_x_1821:
[----:B------:R-:W-:Y:S01]  /*9fd0*/  ULEA UR11, UR4, UR36, 0xc ;  /* 0x00000024040b7291 */ /* 0x000fe2000f8e603f */
[----:B------:R-:W-:Y:S01]  /*9fe0*/  WARPGROUP.ARRIVE ;  /* 0x00000000000079c5 */ /* 0x000fe20000000000 */
[----:B------:R-:W-:Y:S01]  /*9ff0*/  UMOV UR15, 0x40000040 ;  /* 0x40000040000f7882 */ /* 0x000fe20000000000 */
[----:B0-23--:R-:W-:Y:S01]  /*a000*/  @!P6 VIADD R13, R184, 0x28c60 ;  /* 0x00028c60b80de836 */ /* 0x00dfe20000000000 */
[----:B------:R-:W-:Y:S01]  /*a010*/  UMOV UR27, UR4 ;  /* 0x00000004001b7c82 */ /* 0x000fe20008000000 */
[----:B------:R-:W-:Y:S02]  /*a020*/  IMAD.MOV.U32 R15, RZ, RZ, R6 ;  /* 0x000000ffff0f7224 */ /* 0x000fe400078e0006 */
[----:B------:R-:W-:Y:S01]  /*a030*/  UMOV UR14, UR11 ;  /* 0x0000000b000e7c82 */ /* 0x000fe20008000000 */
[----:B------:R-:W-:Y:S01]  /*a040*/  @!P6 PRMT R13, RZ, 0x654, R13 ;  /* 0x00000654ff0de816 */ /* 0x000fe2000000000d */
[----:B------:R-:W-:Y:S01]  /*a050*/  HGMMA.64x256x16.F32 R24, R152, gdesc[UR12].tnspB, R24, gsb0 ;  /* 0x43e0000c98187df0 */ /* 0x000fe20008000818 */
[----:B------:R-:W-:Y:S01]  /*a060*/  UIADD3 UR14, UR11, 0x80, URZ ;  /* 0x000000800b0e7890 */ /* 0x000fe2000fffe03f */
[----:B------:R-:W-:Y:S01]  /*a070*/  IMAD.MOV.U32 R14, RZ, RZ, R5 ;  /* 0x000000ffff0e7224 */ /* 0x000fe200078e0005 */
        /* <DEDUP_REMOVED lines=28> */
[----:B------:R-:W-:-:S05]  /*a240*/  UMOV UR42, UR25 ;  /* 0x00000019002a7c82 */ /* 0x000fca0008000000 */
.L_x_1814:
[----:B------:R-:W-:-:S06]  /*a250*/  UISETP.GE.AND UP1, UPT, UR42, UR38, UPT ;  /* 0x000000262a00728c */ /* 0x000fcc000bf26270 */
[----:B------:R-:W-:-:S13]  /*a260*/  PLOP3.LUT P0, PT, PT, PT, UP1, 0x80, 0x0 ;  /* 0x000000000000781c */ /* 0x000fda0003f0f018 */
[----:B------:R-:W-:Y:S05]  /*a270*/  @!P0 BRA `(.L_x_1824) ;  /* 0x0000002000e88947 */ /* 0x000fea0003800000 */
[----:B------:R-:W-:Y:S01]  /*a280*/  MOV R15, R6 ;  /* 0x00000006000f7202 */ /* 0x000fe20000000f00 */
[----:B------:R-:W-:Y:S01]  /*a290*/  IMAD.MOV.U32 R16, RZ, RZ, R5 ;  /* 0x000000ffff107224 */ /* 0x000fe200078e0005 */
[----:B------:R-:W-:Y:S01]  /*a2a0*/  UMOV UR25, UR4 ;  /* 0x0000000400197c82 */ /* 0x000fe20008000000 */
[----:B------:R-:W-:Y:S01]  /*a2b0*/  ULDC UR27, c[0x0][0x9e4] ;  /* 0x00027900001b7ab9 */ /* 0x000fe20000000800 */
[----:B------:R-:W-:Y:S01]  /*a2c0*/  ULDC UR28, c[0x0][0x288] ;  /* 0x0000a200001c7ab9 */ /* 0x000fe20000000800 */
[----:B------:R-:W-:Y:S01]  /*a2d0*/  ULDC UR29, c[0x0][0x2f0] ;  /* 0x0000bc00001d7ab9 */ /* 0x000fe20000000800 */
[----:B------:R-:W-:Y:S01]  /*a2e0*/  ULDC UR24, c[0x0][0x988] ;  /* 0x0002620000187ab9 */ /* 0x000fe20000000800 */
[----:B------:R-:W-:-:S05]  /*a2f0*/  ULDC UR26, c[0x0][0x9e0] ;  /* 0x00027800001a7ab9 */ /* 0x000fca0000000800 */
.L_x_1841:
[----:B------:R-:W-:-:S04]  /*a300*/  UIADD3 UR4, UR25, 0x1, URZ ;  /* 0x0000000119047890 */ /* 0x000fc8000fffe03f */
[----:B------:R-:W-:-:S04]  /*a310*/  UISETP.NE.AND UP1, UPT, UR4, 0x2, UPT ;  /* 0x000000020400788c */ /* 0x000fc8000bf25270 */
[----:B------:R-:W-:Y:S02]  /*a320*/  USEL UR10, URZ, 0x1, UP1 ;  /* 0x000000013f0a7887 */ /* 0x000fe40008800000 */
[----:B------:R-:W-:Y:S02]  /*a330*/  USEL UR4, UR4, URZ, UP1 ;  /* 0x0000003f04047287 */ /* 0x000fe40008800000 */
[----:B------:R-:W-:Y:S01]  /*a340*/  ULOP3.LUT UR5, UR5, UR10, URZ, 0x3c, !UPT ;  /* 0x0000000a05057292 */ /* 0x000fe2000f8e3c3f */
[----:B--2---:R-:W-:Y:S11]  /*a350*/  @!P5 BRA `(.L_x_1825) ;  /* 0x000000000004d947 */ /* 0x004ff60003800000 */
[----:B------:R-:W-:Y:S01]  /*a360*/  BPT.TRAP 0x1 ;  /* 0x000000040000795c */ /* 0x000fe20000300000 */
.L_x_1825:
[----:B------:R-:W-:Y:S01]  /*a370*/  ULEA UR30, UR4, UR37, 0x3 ;  /* 0x00000025041e7291 */ /* 0x000fe2000f8e183f */
[----:B0-2---:R-:W-:-:S05]  /*a380*/  IMAD.U32 R13, RZ, RZ, UR5 ;  /* 0x00000005ff0d7e24 */ /* 0x005fca000f8e00ff */
[----:B------:R-:W-:-:S04]  /*a390*/  SHF.L.U32 R13, R13, 0x1f, RZ ;  /* 0x0000001f0d0d7819 */ /* 0x000fc800000006ff */
[----:B------:R0:W2:Y:S01]  /*a3a0*/  SYNCS.PHASECHK.TRANS64.TRYWAIT P0, [UR30+0x28c30], R13 ;  /* 0x028c300dff0075a7 */ /* 0x0000a2000800015e */
[----:B------:R-:W-:Y:S05]  /*a3b0*/  @!P5 BRA `(.L_x_1826) ;  /* 0x000000000004d947 */ /* 0x000fea0003800000 */
[----:B------:R-:W-:Y:S01]  /*a3c0*/  BPT.TRAP 0x1 ;  /* 0x000000040000795c */ /* 0x000fe20000300000 */
.L_x_1826:
[----:B--2---:R-:W-:Y:S05]  /*a3d0*/  @P0 BRA `(.L_x_1827) ;  /* 0x0000000000080947 */ /* 0x004fea0003800000 */
[----:B------:R-:W2:Y:S02]  /*a3e0*/  SYNCS.PHASECHK.TRANS64.TRYWAIT P0, [UR30+0x28c30], R13 ;  /* 0x028c300dff0075a7 */ /* 0x000ea4000800015e */
[----:B--2---:R-:W-:Y:S05]  /*a3f0*/  @!P0 BRA `(.L_x_1828) ;  /* 0x000000a000808947 */ /* 0x004fea0003800000 */
.L_x_1827:
[----:B------:R-:W-:Y:S01]  /*a400*/  ULEA UR22, UR4, UR6, 0x9 ;  /* 0x0000000604167291 */ /* 0x000fe2000f8e483f */
[----:B-1-3--:R-:W-:Y:S01]  /*a410*/  WARPGROUP.ARRIVE ;  /* 0x00000000000079c5 */ /* 0x00afe20000000000 */
[----:B------:R-:W-:Y:S01]  /*a420*/  UMOV UR23, 0x40000040 ;  /* 0x4000004000177882 */ /* 0x000fe20000000000 */
[----:B------:R-:W-:Y:S01]  /*a430*/  UMOV UR11, 0x40000040 ;  /* 0x40000040000b7882 */ /* 0x000fe20000000000 */
[----:B------:R-:W-:Y:S01]  /*a440*/  UIADD3 UR10, UR22, 0x2, URZ ;  /* 0x00000002160a7890 */ /* 0x000fe2000fffe03f */
[----:B------:R-:W-:Y:S01]  /*a450*/  PLOP3.LUT P0, PT, PT, PT, UP0, 0x80, 0x0 ;  /* 0x000000000000781c */ /* 0x000fe20003f0f008 */
[----:B------:R-:W-:Y:S01]  /*a460*/  UIADD3 UR14, UR22, 0x4, URZ ;  /* 0x00000004160e7890 */ /* 0x000fe2000fffe03f */
[----:B--2---:R-:W-:Y:S01]  /*a470*/  IMAD.MOV.U32 R6, RZ, RZ, R2 ;  /* 0x000000ffff067224 */ /* 0x004fe200078e0002 */
[----:B------:R-:W-:Y:S01]  /*a480*/  UMOV UR15, 0x40000040 ;  /* 0x40000040000f7882 */ /* 0x000fe20000000000 */
[----:B------:R-:W-:Y:S01]  /*a490*/  HGMMA.64x64x16.F32 R152, gdesc[UR20], RZ, !UPT, gsb0 ;  /* 0x00e00000149879f0 */ /* 0x000fe2000c0008ff */
[----:B------:R-:W-:Y:S01]  /*a4a0*/  UIADD3 UR18, UR22, 0x6, URZ ;  /* 0x0000000616127890 */ /* 0x000fe2000fffe03f */
[----:B------:R-:W-:Y:S01]  /*a4b0*/  IMAD.U32 R23, RZ, RZ, UR29 ;  /* 0x0000001dff177e24 */ /* 0x000fe2000f8e00ff */
[----:B------:R-:W-:Y:S01]  /*a4c0*/  UMOV UR19, 0x40000040 ;  /* 0x4000004000137882 */ /* 0x000fe20000000000 */
[----:B----4-:R-:W-:Y:S01]  /*a4d0*/  IMAD.U32 R14, RZ, RZ, UR30 ;  /* 0x0000001eff0e7e24 */ /* 0x010fe2000f8e00ff */
[----:B------:R-:W-:-:S02]  /*a4e0*/  WARPGROUP.DEPBAR.LE gsb0, 0x0 ;  /* 0x00008000000079c5 */ /* 0x000fc40000010000 */
[----:B------:R-:W-:-:S06]  /*a4f0*/  WARPGROUP.ARRIVE ;  /* 0x00000000000079c5 */ /* 0x000fcc0000000000 */
[----:B------:R-:W-:Y:S01]  /*a500*/  HGMMA.64x64x16.F32 R152, gdesc[UR8], R152, gsb0 ;  /* 0x00e00000089879f0 */ /* 0x000fe20008000898 */
[----:B------:R-:W-:Y:S02]  /*a510*/  @UP0 ULDC UR10, c[0x0][0x44c] ;  /* 0x00011300000a0ab9 */ /* 0x000fe40000000800 */
[----:B------:R-:W-:Y:S01]  /*a520*/  @P0 IMAD.HI.U32 R5, R2, UR10, RZ ;  /* 0x0000000a02050c27 */ /* 0x000fe2000f8e00ff */
[----:B------:R-:W-:-:S04]  /*a530*/  @UP0 ULDC UR10, c[0x0][0x450] ;  /* 0x00011400000a0ab9 */ /* 0x000fc80000000800 */
[----:B------:R-:W-:Y:S01]  /*a540*/  @P0 SHF.R.U32.HI R6, RZ, UR10, R5 ;  /* 0x0000000aff060c19 */ /* 0x000fe20008011605 */
[----:B------:R-:W-:Y:S01]  /*a550*/  USHF.L.U32 UR10, UR42, 0x6, URZ ;  /* 0x000000062a0a7899 */ /* 0x000fe2000800063f */
[----:B------:R-:W-:-:S03]  /*a560*/  @!P6 VIADD R5, R14, 0x28c40 ;  /* 0x00028c400e05e836 */ /* 0x000fc60000000000 */
[----:B------:R-:W1:Y:S02]  /*a570*/  SHFL.IDX PT, R20, R6, RZ, 0x1c1f ;  /* 0x001c1fff06147589 */ /* 0x000e6400000e0000 */
[----:B------:R-:W-:Y:S01]  /*a580*/  IMAD.U32 R17, RZ, RZ, UR10 ;  /* 0x0000000aff117e24 */ /* 0x000fe2000f8e00ff */
[----:B------:R-:W-:-:S04]  /*a590*/  @!P6 PRMT R5, RZ, 0x654, R5 ;  /* 0x00000654ff05e816 */ /* 0x000fc80000000005 */
[----:B------:R-:W-:-:S05]  /*a5a0*/  IADD3 R17, -R0, 0x1, -R17 ;  /* 0x0000000100117810 */ /* 0x000fca0007ffe911 */
[----:B------:R-:W-:-:S05]  /*a5b0*/  IMAD R17, R23, UR39, R17 ;  /* 0x0000002717117c24 */ /* 0x000fca000f8e0211 */
[----:B------:R-:W-:-:S05]  /*a5c0*/  IADD3 R17, R17, -UR28, RZ ;  /* 0x8000001c11117c10 */ /* 0x000fca000fffe0ff */
[C---:B------:R-:W-:Y:S02]  /*a5d0*/  VIADD R19, R17.reuse, UR26 ;  /* 0x0000001a11137c36 */ /* 0x040fe40008000000 */
[----:B------:R-:W-:-:S04]  /*a5e0*/  VIADD R21, R17, UR7 ;  /* 0x0000000711157c36 */ /* 0x000fc80008000000 */
[----:B-1----:R-:W-:Y:S01]  /*a5f0*/  IMAD.IADD R18, R21, 0x1, R20 ;  /* 0x0000000115127824 */ /* 0x002fe200078e0214 */
[----:B------:R-:W-:Y:S02]  /*a600*/  WARPGROUP.DEPBAR.LE gsb0, 0x0 ;  /* 0x00008000000079c5 */ /* 0x000fe40000010000 */
[----:B------:R-:W-:-:S06]  /*a610*/  WARPGROUP.ARRIVE ;  /* 0x00000000000079c5 */ /* 0x000fcc0000000000 */
[----:B------:R-:W-:Y:S03]  /*a620*/  HGMMA.64x64x16.F32 R152, gdesc[UR12], R152, gsb0 ;  /* 0x00e000000c9879f0 */ /* 0x000fe60008000898 */
[----:B------:R-:W-:Y:S02]  /*a630*/  WARPGROUP.DEPBAR.LE gsb0, 0x0 ;  /* 0x00008000000079c5 */ /* 0x000fe40000010000 */
[----:B------:R-:W-:-:S06]  /*a640*/  WARPGROUP.ARRIVE ;  /* 0x00000000000079c5 */ /* 0x000fcc0000000000 */
[----:B------:R-:W-:Y:S03]  /*a650*/  HGMMA.64x64x16.F32 R152, gdesc[UR16], R152, gsb0 ;  /* 0x00e00000109879f0 */ /* 0x000fe60008000898 */
[----:B------:R-:W-:Y:S02]  /*a660*/  WARPGROUP.DEPBAR.LE gsb0, 0x0 ;  /* 0x00008000000079c5 */ /* 0x000fe40000010000 */
[----:B------:R1:W-:Y:S02]  /*a670*/  @!P6 SYNCS.ARRIVE.TRANS64.RED.A1T0 RZ, [R5+URZ], RZ ;  /* 0x000000ff05ffe9a7 */ /* 0x0003e4000810043f */
[----:B-1----:R-:W-:Y:S01]  /*a680*/  IMAD.IADD R5, R19, 0x1, R20 ;  /* 0x0000000113057824 */ /* 0x002fe200078e0214 */
[----:B------:R-:W-:Y:S06]  /*a690*/  @!P4 BRA `(.L_x_1829) ;  /* 0x00000000005cc947 */ /* 0x000fec0003800000 */
[----:B------:R-:W-:Y:S01]  /*a6a0*/  IMAD R17, R23, UR39, R20 ;  /* 0x0000002717117c24 */ /* 0x000fe2000f8e0214 */
[----:B------:R-:W-:Y:S03]  /*a6b0*/  BSSY B0, `(.L_x_1830) ;  /* 0x0000011000007945 */ /* 0x000fe60003800000 */
[----:B------:R-:W-:-:S05]  /*a6c0*/  VIADD R17, R17, -UR28 ;  /* 0x8000001c11117c36 */ /* 0x000fca0008000000 */
[----:B------:R-:W-:-:S13]  /*a6d0*/  ISETP.GT.AND P0, PT, R17, -0x1, PT ;  /* 0xffffffff1100780c */ /* 0x000fda0003f04270 */
[----:B------:R-:W-:Y:S05]  /*a6e0*/  @P0 BRA `(.L_x_1831) ;  /* 0x0000000000200947 */ /* 0x000fea0003800000 */
[----:B------:R-:W-:Y:S01]  /*a6f0*/  IMAD.U32 R22, RZ, RZ, UR27 ;  /* 0x0000001bff167e24 */ /* 0x000fe2000f8e00ff */
[----:B------:R-:W-:-:S04]  /*a700*/  LOP3.LUT R17, RZ, R17, RZ, 0x33, !PT ;  /* 0x00000011ff117212 */ /* 0x000fc800078e33ff */
[----:B------:R-:W-:-:S13]  /*a710*/  ISETP.NE.AND P0, PT, R22, 0x1, PT ;  /* 0x000000011600780c */ /* 0x000fda0003f05270 */
[----:B------:R-:W1:Y:S02]  /*a720*/  @P0 LDC.64 R184, c[0x0][0x9e8] ;  /* 0x00027a00ffb80b82 */ /* 0x000e640000000a00 */
[----:B-1----:R-:W-:-:S05]  /*a730*/  @P0 IMAD.HI.U32 R20, R17, R184, RZ ;  /* 0x000000b811140227 */ /* 0x002fca00078e00ff */
[----:B------:R-:W-:-:S04]  /*a740*/  @P0 SHF.R.U32.HI R17, RZ, R185, R20 ;  /* 0x000000b9ff110219 */ /* 0x000fc80000011614 */
[----:B------:R-:W-:Y:S01]  /*a750*/  LOP3.LUT R17, RZ, R17, RZ, 0x33, !PT ;  /* 0x00000011ff117212 */ /* 0x000fe200078e33ff */
[----:B------:R-:W-:Y:S06]  /*a760*/  BRA `(.L_x_1832) ;  /* 0x0000000000147947 */ /* 0x000fec0003800000 */
.L_x_1831:
[----:B------:R-:W-:-:S05]  /*a770*/  IMAD.U32 R22, RZ, RZ, UR27 ;  /* 0x0000001bff167e24 */ /* 0x000fca000f8e00ff */
[----:B------:R-:W-:-:S13]  /*a780*/  ISETP.NE.AND P0, PT, R22, 0x1, PT ;  /* 0x000000011600780c */ /* 0x000fda0003f05270 */
[----:B------:R-:W1:Y:S02]  /*a790*/  @P0 LDC.64 R184, c[0x0][0x9e8] ;  /* 0x00027a00ffb80b82 */ /* 0x000e640000000a00 */
[----:B-1----:R-:W-:-:S05]  /*a7a0*/  @P0 IMAD.HI.U32 R20, R17, R184, RZ ;  /* 0x000000b811140227 */ /* 0x002fca00078e00ff */
[----:B------:R-:W-:-:S07]  /*a7b0*/  @P0 SHF.R.U32.HI R17, RZ, R185, R20 ;  /* 0x000000b9ff110219 */ /* 0x000fce0000011614 */
.L_x_1832:
[----:B------:R-:W-:Y:S05]  /*a7c0*/  BSYNC B0 ;  /* 0x0000000000007941 */ /* 0x000fea0003800000 */
.L_x_1830:
[----:B------:R-:W-:-:S05]  /*a7d0*/  IMAD R17, R17, R22, -UR10 ;  /* 0x8000000a11117e24 */ /* 0x000fca000f8e0216 */
[----:B------:R-:W-:-:S04]  /*a7e0*/  IADD3 R17, -R0, R17, RZ ;  /* 0x0000001100117210 */ /* 0x000fc80007ffe1ff */
[----:B------:R-:W-:Y:S02]  /*a7f0*/  VIADDMNMX R5, R17, R22, R5, PT ;  /* 0x0000001611057246 */ /* 0x000fe40003800105 */
[----:B------:R-:W-:-:S07]  /*a800*/  VIMNMX R18, R18, R17, !PT ;  /* 0x0000001112127248 */ /* 0x000fce0007fe0100 */
.L_x_1829:
[----:B------:R-:W-:Y:S01]  /*a810*/  UISETP.GT.AND UP1, UPT, UR42, -0x1, UPT ;  /* 0xffffffff2a00788c */ /* 0x000fe2000bf24270 */
[----:B------:R-:W1:Y:S05]  /*a820*/  SHFL.IDX PT, R20, R6, 0x1, 0x1c1f ;  /* 0x003c1f0006147f89 */ /* 0x000e6a00000e0000 */
[----:B------:R-:W-:-:S04]  /*a830*/  PLOP3.LUT P0, PT, PT, PT, UP1, 0x80, 0x0 ;  /* 0x000000000000781c */ /* 0x000fc80003f0f018 */
[C---:B------:R-:W-:Y:S02]  /*a840*/  ISETP.GT.AND P1, PT, R18.reuse, RZ, P0 ;  /* 0x000000ff1200720c */ /* 0x040fe40000724270 */
[C---:B------:R-:W-:Y:S02]  /*a850*/  ISETP.GT.AND P3, PT, R18.reuse, 0x1, P0 ;  /* 0x000000011200780c */ /* 0x040fe40000764270 */
[----:B------:R-:W-:Y:S02]  /*a860*/  ISETP.LT.OR P2, PT, R5, 0x1, P1 ;  /* 0x000000010500780c */ /* 0x000fe40000f41670 */
[----:B------:R-:W-:Y:S02]  /*a870*/  ISETP.GT.AND P1, PT, R18, 0x8, P0 ;  /* 0x000000081200780c */ /* 0x000fe40000724270 */
[----:B------:R-:W-:Y:S02]  /*a880*/  FSEL R17, R152, -INF , !P2 ;  /* 0xff80000098117808 */ /* 0x000fe40005000000 */
[----:B------:R-:W-:-:S02]  /*a890*/  ISETP.GT.AND P2, PT, R18, 0x9, P0 ;  /* 0x000000091200780c */ /* 0x000fc40000744270 */
[C---:B------:R-:W-:Y:S02]  /*a8a0*/  ISETP.LT.OR P3, PT, R5.reuse, 0x2, P3 ;  /* 0x000000020500780c */ /* 0x040fe40001f61670 */
[----:B------:R-:W-:Y:S01]  /*a8b0*/  ISETP.LT.OR P1, PT, R5, 0x9, P1 ;  /* 0x000000090500780c */ /* 0x000fe20000f21670 */
[----:B-1----:R-:W-:Y:S01]  /*a8c0*/  IMAD.IADD R6, R19, 0x1, R20 ;  /* 0x0000000113067824 */ /* 0x002fe200078e0214 */
[----:B------:R-:W-:Y:S02]  /*a8d0*/  ISETP.LT.OR P2, PT, R5, 0xa, P2 ;  /* 0x0000000a0500780c */ /* 0x000fe40001741670 */
[----:B------:R-:W-:Y:S02]  /*a8e0*/  FSEL R153, R153, -INF , !P3 ;  /* 0xff80000099997808 */ /* 0x000fe40005800000 */
[----:B------:R-:W-:Y:S02]  /*a8f0*/  FSEL R156, R156, -INF , !P1 ;  /* 0xff8000009c9c7808 */ /* 0x000fe40004800000 */
[----:B------:R-:W-:-:S02]  /*a900*/  FSEL R157, R157, -INF , !P2 ;  /* 0xff8000009d9d7808 */ /* 0x000fc40005000000 */
[C---:B------:R-:W-:Y:S02]  /*a910*/  ISETP.GT.AND P3, PT, R18.reuse, 0x10, P0 ;  /* 0x000000101200780c */ /* 0x040fe40000764270 */
[C---:B------:R-:W-:Y:S02]  /*a920*/  ISETP.GT.AND P1, PT, R18.reuse, 0x11, P0 ;  /* 0x000000111200780c */ /* 0x040fe40000724270 */
[----:B------:R-:W-:Y:S02]  /*a930*/  ISETP.GT.AND P2, PT, R18, 0x18, P0 ;  /* 0x000000181200780c */ /* 0x000fe40000744270 */
[C---:B------:R-:W-:Y:S02]  /*a940*/  ISETP.LT.OR P3, PT, R5.reuse, 0x11, P3 ;  /* 0x000000110500780c */ /* 0x040fe40001f61670 */
[C---:B------:R-:W-:Y:S02]  /*a950*/  ISETP.LT.OR P1, PT, R5.reuse, 0x12, P1 ;  /* 0x000000120500780c */ /* 0x040fe40000f21670 */
[----:B------:R-:W-:-:S02]  /*a960*/  ISETP.LT.OR P2, PT, R5, 0x19, P2 ;  /* 0x000000190500780c */ /* 0x000fc40001741670 */
[----:B------:R-:W-:Y:S02]  /*a970*/  FSEL R160, R160, -INF , !P3 ;  /* 0xff800000a0a07808 */ /* 0x000fe40005800000 */
[----:B------:R-:W-:Y:S02]  /*a980*/  FSEL R161, R161, -INF , !P1 ;  /* 0xff800000a1a17808 */ /* 0x000fe40004800000 */
[----:B------:R-:W-:Y:S02]  /*a990*/  FSEL R164, R164, -INF , !P2 ;  /* 0xff800000a4a47808 */ /* 0x000fe40005000000 */
[C---:B------:R-:W-:Y:S02]  /*a9a0*/  ISETP.GT.AND P3, PT, R18.reuse, 0x19, P0 ;  /* 0x000000191200780c */ /* 0x040fe40000764270 */
[C---:B------:R-:W-:Y:S02]  /*a9b0*/  ISETP.GT.AND P1, PT, R18.reuse, 0x20, P0 ;  /* 0x000000201200780c */ /* 0x040fe40000724270 */
[----:B------:R-:W-:-:S02]  /*a9c0*/  ISETP.GT.AND P2, PT, R18, 0x21, P0 ;  /* 0x000000211200780c */ /* 0x000fc40000744270 */
[C---:B------:R-:W-:Y:S02]  /*a9d0*/  ISETP.LT.OR P3, PT, R5.reuse, 0x1a, P3 ;  /* 0x0000001a0500780c */ /* 0x040fe40001f61670 */
[C---:B------:R-:W-:Y:S02]  /*a9e0*/  ISETP.LT.OR P1, PT, R5.reuse, 0x21, P1 ;  /* 0x000000210500780c */ /* 0x040fe40000f21670 */
        /* <DEDUP_REMOVED lines=15> */
[----:B------:R-:W-:Y:S01]  /*aae0*/  ISETP.GT.AND P2, PT, R18, 0x39, P0 ;  /* 0x000000391200780c */ /* 0x000fe20000744270 */
[----:B------:R-:W-:Y:S01]  /*aaf0*/  IMAD.IADD R18, R21, 0x1, R20 ;  /* 0x0000000115127824 */ /* 0x000fe200078e0214 */
[----:B------:R-:W-:-:S02]  /*ab00*/  ISETP.LT.OR P3, PT, R5, 0x32, P3 ;  /* 0x000000320500780c */ /* 0x000fc40001f61670 */
[C---:B------:R-:W-:Y:S02]  /*ab10*/  ISETP.LT.OR P1, PT, R5.reuse, 0x39, P1 ;  /* 0x000000390500780c */ /* 0x040fe40000f21670 */
[----:B------:R-:W-:Y:S02]  /*ab20*/  ISETP.LT.OR P2, PT, R5, 0x3a, P2 ;  /* 0x0000003a0500780c */ /* 0x000fe40001741670 */
[----:B------:R-:W-:Y:S02]  /*ab30*/  FSEL R177, R177, -INF , !P3 ;  /* 0xff800000b1b17808 */ /* 0x000fe40005800000 */
[----:B------:R-:W-:Y:S02]  /*ab40*/  FSEL R180, R180, -INF , !P1 ;  /* 0xff800000b4b47808 */ /* 0x000fe40004800000 */
[----:B------:R-:W-:Y:S01]  /*ab50*/  FSEL R181, R181, -INF , !P2 ;  /* 0xff800000b5b57808 */ /* 0x000fe20005000000 */
        /* <DEDUP_REMOVED lines=14> */
.L_x_1835:
[----:B------:R-:W-:-:S05]  /*ac40*/  IMAD.U32 R22, RZ, RZ, UR27 ;  /* 0x0000001bff167e24 */ /* 0x000fca000f8e00ff */
[----:B------:R-:W-:-:S13]  /*ac50*/  ISETP.NE.AND P1, PT, R22, 0x1, PT ;  /* 0x000000011600780c */ /* 0x000fda0003f25270 */
[----:B------:R-:W1:Y:S02]  /*ac60*/  @P1 LDC.64 R20, c[0x0][0x9e8] ;  /* 0x00027a00ff141b82 */ /* 0x000e640000000a00 */
[----:B-1----:R-:W-:-:S05]  /*ac70*/  @P1 IMAD.HI.U32 R20, R5, R20, RZ ;  /* 0x0000001405141227 */ /* 0x002fca00078e00ff */
[----:B------:R-:W-:-:S07]  /*ac80*/  @P1 SHF.R.U32.HI R5, RZ, R21, R20 ;  /* 0x00000015ff051219 */ /* 0x000fce0000011614 */
.L_x_1836:
[----:B------:R-:W-:Y:S05]  /*ac90*/  BSYNC B0 ;  /* 0x0000000000007941 */ /* 0x000fea0003800000 */
.L_x_1834:
[----:B------:R-:W-:-:S04]  /*aca0*/  IMAD R5, R5, R22, -UR10 ;  /* 0x8000000a05057e24 */ /* 0x000fc8000f8e0216 */
[----:B------:R-:W-:-:S05]  /*acb0*/  IMAD.IADD R5, R5, 0x1, -R0 ;  /* 0x0000000105057824 */ /* 0x000fca00078e0a00 */
[----:B------:R-:W-:Y:S02]  /*acc0*/  VIADDMNMX R6, R5, R22, R6, PT ;  /* 0x0000001605067246 */ /* 0x000fe40003800106 */
[----:B------:R-:W-:-:S07]  /*acd0*/  VIMNMX R18, R18, R5, !PT ;  /* 0x0000000512127248 */ /* 0x000fce0007fe0100 */
.L_x_1833:
[----:B------:R-:W-:Y:S01]  /*ace0*/  FMNMX.FTZ R20, R17, R16, !PT ;  /* 0x0000001011147209 */ /* 0x000fe20007810000 */
[----:B------:R-:W-:Y:S01]  /*acf0*/  UMOV UR10, UR24 ;  /* 0x00000018000a7c82 */ /* 0x000fe20008000000 */
[----:B------:R-:W-:Y:S02]  /*ad00*/  ISETP.GT.AND P1, PT, R18, 0x1, P0 ;  /* 0x000000011200780c */ /* 0x000fe40000724270 */
[----:B------:R-:W-:Y:S02]  /*ad10*/  FMNMX.FTZ R5, R153, R20, !PT ;  /* 0x0000001499057209 */ /* 0x000fe40007810000 */
[----:B------:R-:W-:Y:S02]  /*ad20*/  ISETP.LT.OR P1, PT, R6, 0x2, P1 ;  /* 0x000000020600780c */ /* 0x000fe40000f21670 */
[----:B------:R-:W-:Y:S02]  /*ad30*/  FMNMX.FTZ R20, R156, R5, !PT ;  /* 0x000000059c147209 */ /* 0x000fe40007810000 */
[----:B------:R-:W-:-:S02]  /*ad40*/  FSEL R155, R155, -INF , !P1 ;  /* 0xff8000009b9b7808 */ /* 0x000fc40004800000 */
[----:B------:R-:W-:Y:S02]  /*ad50*/  FMNMX.FTZ R5, R157, R20, !PT ;  /* 0x000000149d057209 */ /* 0x000fe40007810000 */
[----:B------:R-:W-:Y:S02]  /*ad60*/  ISETP.GT.AND P1, PT, R18, RZ, P0 ;  /* 0x000000ff1200720c */ /* 0x000fe40000724270 */
[----:B------:R-:W-:Y:S02]  /*ad70*/  FMNMX.FTZ R20, R160, R5, !PT ;  /* 0x00000005a0147209 */ /* 0x000fe40007810000 */
[----:B------:R-:W-:Y:S02]  /*ad80*/  ISETP.LT.OR P1, PT, R6, 0x1, P1 ;  /* 0x000000010600780c */ /* 0x000fe40000f21670 */
        /* <DEDUP_REMOVED lines=22> */
[----:B------:R-:W-:Y:S01]  /*aef0*/  ISETP.GT.AND P1, PT, R18, 0x18, P0 ;  /* 0x000000181200780c */ /* 0x000fe20000724270 */
[----:B------:R-:W1:Y:S01]  /*af00*/  SHFL.BFLY PT, R5, R20, 0x2, 0x1f ;  /* 0x0c401f0014057f89 */ /* 0x000e6200000e0000 */
[----:B------:R-:W-:Y:S02]  /*af10*/  ISETP.LT.OR P3, PT, R6, 0x12, P3 ;  /* 0x000000120600780c */ /* 0x000fe40001f61670 */
[----:B------:R-:W-:Y:S02]  /*af20*/  ISETP.GT.AND P2, PT, R18, 0x19, P0 ;  /* 0x000000191200780c */ /* 0x000fe40000744270 */
[----:B------:R-:W-:-:S02]  /*af30*/  ISETP.LT.OR P1, PT, R6, 0x19, P1 ;  /* 0x000000190600780c */ /* 0x000fc40000f21670 */
[----:B------:R-:W-:Y:S02]  /*af40*/  FSEL R163, R163, -INF , !P3 ;  /* 0xff800000a3a37808 */ /* 0x000fe40005800000 */
[----:B------:R-:W-:Y:S02]  /*af50*/  ISETP.GT.AND P3, PT, R18, 0x20, P0 ;  /* 0x000000201200780c */ /* 0x000fe40000764270 */
[----:B------:R-:W-:Y:S02]  /*af60*/  ISETP.LT.OR P2, PT, R6, 0x1a, P2 ;  /* 0x0000001a0600780c */ /* 0x000fe40001741670 */
[----:B------:R-:W-:Y:S02]  /*af70*/  FSEL R166, R166, -INF , !P1 ;  /* 0xff800000a6a67808 */ /* 0x000fe40004800000 */
[----:B------:R-:W-:Y:S02]  /*af80*/  ISETP.GT.AND P1, PT, R18, 0x21, P0 ;  /* 0x000000211200780c */ /* 0x000fe40000724270 */
[----:B------:R-:W-:-:S02]  /*af90*/  ISETP.LT.OR P3, PT, R6, 0x21, P3 ;  /* 0x000000210600780c */ /* 0x000fc40001f61670 */
[----:B------:R-:W-:Y:S02]  /*afa0*/  FSEL R167, R167, -INF , !P2 ;  /* 0xff800000a7a77808 */ /* 0x000fe40005000000 */
[----:B------:R-:W-:Y:S02]  /*afb0*/  ISETP.GT.AND P2, PT, R18, 0x28, P0 ;  /* 0x000000281200780c */ /* 0x000fe40000744270 */
[----:B------:R-:W-:Y:S02]  /*afc0*/  ISETP.LT.OR P1, PT, R6, 0x22, P1 ;  /* 0x000000220600780c */ /* 0x000fe40000f21670 */
[----:B-1----:R-:W-:Y:S02]  /*afd0*/  FMNMX.FTZ R19, R20, R5, !PT ;  /* 0x0000000514137209 */ /* 0x002fe40007810000 */
[----:B------:R-:W-:Y:S02]  /*afe0*/  FMNMX.FTZ R20, R154, R15, !PT ;  /* 0x0000000f9a147209 */ /* 0x000fe40007810000 */
[----:B------:R-:W-:Y:S01]  /*aff0*/  FSEL R170, R170, -INF , !P3 ;  /* 0xff800000aaaa7808 */ /* 0x000fe20005800000 */
[----:B------:R-:W1:Y:S01]  /*b000*/  SHFL.BFLY PT, R22, R19, 0x1, 0x1f ;  /* 0x0c201f0013167f89 */ /* 0x000e6200000e0000 */
[----:B------:R-:W-:-:S02]  /*b010*/  ISETP.LT.OR P2, PT, R6, 0x29, P2 ;  /* 0x000000290600780c */ /* 0x000fc40001741670 */
[----:B------:R-:W-:Y:S02]  /*b020*/  FSEL R171, R171, -INF , !P1 ;  /* 0xff800000abab7808 */ /* 0x000fe40004800000 */
[----:B------:R-:W-:Y:S02]  /*b030*/  ISETP.GT.AND P1, PT, R18, 0x29, P0 ;  /* 0x000000291200780c */ /* 0x000fe40000724270 */
[----:B------:R-:W-:Y:S02]  /*b040*/  FSEL R174, R174, -INF , !P2 ;  /* 0xff800000aeae7808 */ /* 0x000fe40005000000 */
[----:B------:R-:W-:Y:S02]  /*b050*/  ISETP.GT.AND P2, PT, R18, 0x30, P0 ;  /* 0x000000301200780c */ /* 0x000fe40000744270 */
[C---:B------:R-:W-:Y:S02]  /*b060*/  ISETP.LT.OR P1, PT, R6.reuse, 0x2a, P1 ;  /* 0x0000002a0600780c */ /* 0x040fe40000f21670 */
[----:B------:R-:W-:-:S02]  /*b070*/  ISETP.LT.OR P2, PT, R6, 0x31, P2 ;  /* 0x000000310600780c */ /* 0x000fc40001741670 */
[----:B------:R-:W-:Y:S02]  /*b080*/  FSEL R175, R175, -INF , !P1 ;  /* 0xff800000afaf7808 */ /* 0x000fe40004800000 */
[----:B------:R-:W-:Y:S02]  /*b090*/  ISETP.GT.AND P1, PT, R18, 0x31, P0 ;  /* 0x000000311200780c */ /* 0x000fe40000724270 */
[----:B------:R-:W-:Y:S02]  /*b0a0*/  FSEL R178, R178, -INF , !P2 ;  /* 0xff800000b2b27808 */ /* 0x000fe40005000000 */
[----:B------:R-:W-:Y:S02]  /*b0b0*/  ISETP.GT.AND P2, PT, R18, 0x38, P0 ;  /* 0x000000381200780c */ /* 0x000fe40000744270 */
[----:B------:R-:W-:Y:S02]  /*b0c0*/  ISETP.LT.OR P1, PT, R6, 0x32, P1 ;  /* 0x000000320600780c */ /* 0x000fe40000f21670 */
[----:B-1----:R-:W-:-:S02]  /*b0d0*/  FMNMX.FTZ R5, R19, R22, !PT ;  /* 0x0000001613057209 */ /* 0x002fc40007810000 */
[----:B------:R-:W-:Y:S02]  /*b0e0*/  FMNMX.FTZ R19, R155, R20, !PT ;  /* 0x000000149b137209 */ /* 0x000fe40007810000 */
[----:B------:R-:W-:Y:S01]  /*b0f0*/  ISETP.GT.AND P0, PT, R18, 0x39, P0 ;  /* 0x000000391200780c */ /* 0x000fe20000704270 */
[----:B------:R-:W-:Y:S01]  /*b100*/  FMUL.FTZ R184, R5, UR10 ;  /* 0x0000000a05b87c20 */ /* 0x000fe20008410000 */
[----:B------:R-:W-:Y:S02]  /*b110*/  FMNMX.FTZ R20, R158, R19, !PT ;  /* 0x000000139e147209 */ /* 0x000fe40007810000 */
[----:B------:R-:W-:Y:S02]  /*b120*/  ISETP.LT.OR P2, PT, R6, 0x39, P2 ;  /* 0x000000390600780c */ /* 0x000fe40001741670 */
[----:B------:R-:W-:Y:S02]  /*b130*/  FMNMX.FTZ R19, R159, R20, !PT ;  /* 0x000000149f137209 */ /* 0x000fe40007810000 */
[----:B------:R-:W-:-:S02]  /*b140*/  FSEL R179, R179, -INF , !P1 ;  /* 0xff800000b3b37808 */ /* 0x000fc40004800000 */
[----:B------:R-:W-:Y:S02]  /*b150*/  FMNMX.FTZ R20, R162, R19, !PT ;  /* 0x00000013a2147209 */ /* 0x000fe40007810000 */
[----:B------:R-:W-:Y:S02]  /*b160*/  ISETP.LT.OR P0, PT, R6, 0x3a, P0 ;  /* 0x0000003a0600780c */ /* 0x000fe40000701670 */
[----:B------:R-:W-:Y:S02]  /*b170*/  FMNMX.FTZ R19, R163, R20, !PT ;  /* 0x00000014a3137209 */ /* 0x000fe40007810000 */
[----:B------:R-:W-:Y:S02]  /*b180*/  FSEL R182, R182, -INF , !P2 ;  /* 0xff800000b6b67808 */ /* 0x000fe40005000000 */
[----:B------:R-:W-:Y:S02]  /*b190*/  FMNMX.FTZ R20, R166, R19, !PT ;  /* 0x00000013a6147209 */ /* 0x000fe40007810000 */
[----:B------:R-:W-:-:S02]  /*b1a0*/  FSETP.NEU.FTZ.AND P3, PT, R5, -INF , PT ;  /* 0xff8000000500780b */ /* 0x000fc40003f7d000 */
[----:B------:R-:W-:Y:S02]  /*b1b0*/  FMNMX.FTZ R19, R167, R20, !PT ;  /* 0x00000014a7137209 */ /* 0x000fe40007810000 */
[----:B------:R-:W-:Y:S02]  /*b1c0*/  FSEL R183, R183, -INF , !P0 ;  /* 0xff800000b7b77808 */ /* 0x000fe40004000000 */
[----:B------:R-:W-:Y:S02]  /*b1d0*/  FMNMX.FTZ R20, R170, R19, !PT ;  /* 0x00000013aa147209 */ /* 0x000fe40007810000 */
[----:B------:R-:W-:Y:S02]  /*b1e0*/  FSEL R184, R184, RZ, P3 ;  /* 0x000000ffb8b87208 */ /* 0x000fe40001800000 */
[----:B------:R-:W-:Y:S02]  /*b1f0*/  FMNMX.FTZ R19, R171, R20, !PT ;  /* 0x00000014ab137209 */ /* 0x000fe40007810000 */
[----:B------:R-:W-:Y:S01]  /*b200*/  ISETP.NE.AND P1, PT, R4, RZ, PT ;  /* 0x000000ff0400720c */ /* 0x000fe20003f25270 */
[--C-:B------:R-:W-:Y:S01]  /*b210*/  FFMA.FTZ R23, R165, UR10, -R184.reuse ;  /* 0x0000000aa5177c23 */ /* 0x100fe200080108b8 */
[----:B------:R-:W-:Y:S01]  /*b220*/  FMNMX.FTZ R20, R174, R19, !PT ;  /* 0x00000013ae147209 */ /* 0x000fe20007810000 */
[--C-:B------:R-:W-:Y:S01]  /*b230*/  FFMA.FTZ R17, R17, UR10, -R184.reuse ;  /* 0x0000000a11117c23 */ /* 0x100fe200080108b8 */
[----:B------:R-:W-:Y:S01]  /*b240*/  FSEL R165, R5, RZ, P3 ;  /* 0x000000ff05a57208 */ /* 0x000fe20001800000 */
[--C-:B------:R-:W-:Y:S01]  /*b250*/  FFMA.FTZ R152, R153, UR10, -R184.reuse ;  /* 0x0000000a99987c23 */ /* 0x100fe200080108b8 */
[----:B------:R-:W-:Y:S01]  /*b260*/  FMNMX.FTZ R19, R175, R20, !PT ;  /* 0x00000014af137209 */ /* 0x000fe20007810000 */
[--C-:B------:R-:W-:Y:S01]  /*b270*/  FFMA.FTZ R18, R156, UR10, -R184.reuse ;  /* 0x0000000a9c127c23 */ /* 0x100fe200080108b8 */
[----:B------:R-:W-:Y:S01]  /*b280*/  FFMA.FTZ R156, R160, UR10, -R184 ;  /* 0x0000000aa09c7c23 */ /* 0x000fe200080108b8 */
[----:B------:R-:W-:Y:S01]  /*b290*/  FADD.FTZ R165, -R165, R16 ;  /* 0x00000010a5a57221 */ /* 0x000fe20000010100 */
[----:B------:R-:W-:Y:S01]  /*b2a0*/  FMNMX.FTZ R20, R178, R19, !PT ;  /* 0x00000013b2147209 */ /* 0x000fe20007810000 */
[--C-:B------:R-:W-:Y:S01]  /*b2b0*/  FFMA.FTZ R19, R157, UR10, -R184.reuse ;  /* 0x0000000a9d137c23 */ /* 0x100fe200080108b8 */
[----:B------:R-:W-:Y:S01]  /*b2c0*/  MUFU.EX2 R17, R17 ;  /* 0x0000001100117308 */ /* 0x000fe20000000800 */
[----:B------:R-:W-:Y:S01]  /*b2d0*/  FMUL.FTZ R16, R165, UR10 ;  /* 0x0000000aa5107c20 */ /* 0x000fe20008410000 */
[----:B------:R-:W-:Y:S01]  /*b2e0*/  FMNMX.FTZ R21, R179, R20, !PT ;  /* 0x00000014b3157209 */ /* 0x000fe20007810000 */
[--C-:B------:R-:W-:Y:S01]  /*b2f0*/  FFMA.FTZ R20, R164, UR10, -R184.reuse ;  /* 0x0000000aa4147c23 */ /* 0x100fe200080108b8 */
[--C-:B------:R-:W-:Y:S01]  /*b300*/  FFMA.FTZ R160, R168, UR10, -R184.reuse ;  /* 0x0000000aa8a07c23 */ /* 0x100fe200080108b8 */
[--C-:B------:R-:W-:Y:S01]  /*b310*/  FFMA.FTZ R153, R169, UR10, -R184.reuse ;  /* 0x0000000aa9997c23 */ /* 0x100fe200080108b8 */
[----:B------:R-:W-:Y:S01]  /*b320*/  FMNMX.FTZ R6, R182, R21, !PT ;  /* 0x00000015b6067209 */ /* 0x000fe20007810000 */
[--C-:B------:R-:W-:Y:S01]  /*b330*/  FFMA.FTZ R21, R161, UR10, -R184.reuse ;  /* 0x0000000aa1157c23 */ /* 0x100fe200080108b8 */
[----:B------:R-:W1:Y:S01]  /*b340*/  MUFU.EX2 R16, R16 ;  /* 0x0000001000107308 */ /* 0x000e620000000800 */
[--C-:B------:R-:W-:Y:S01]  /*b350*/  FFMA.FTZ R164, R173, UR10, -R184.reuse ;  /* 0x0000000aada47c23 */ /* 0x100fe200080108b8 */
[----:B------:R-:W-:Y:S01]  /*b360*/  FMNMX.FTZ R6, R183, R6, !PT ;  /* 0x00000006b7067209 */ /* 0x000fe20007810000 */
[--C-:B------:R-:W-:Y:S01]  /*b370*/  FFMA.FTZ R176, R176, UR10, -R184.reuse ;  /* 0x0000000ab0b07c23 */ /* 0x100fe200080108b8 */
[--C-:B------:R-:W-:Y:S01]  /*b380*/  FFMA.FTZ R177, R177, UR10, -R184.reuse ;  /* 0x0000000ab1b17c23 */ /* 0x100fe200080108b8 */
[--C-:B------:R-:W-:Y:S01]  /*b390*/  FFMA.FTZ R180, R180, UR10, -R184.reuse ;  /* 0x0000000ab4b47c23 */ /* 0x100fe200080108b8 */
[--C-:B------:R-:W-:Y:S01]  /*b3a0*/  FFMA.FTZ R181, R181, UR10, -R184.reuse ;  /* 0x0000000ab5b57c23 */ /* 0x100fe200080108b8 */
[----:B------:R-:W2:Y:S01]  /*b3b0*/  SHFL.BFLY PT, R157, R6, 0x2, 0x1f ;  /* 0x0c401f00069d7f89 */ /* 0x000ea200000e0000 */
[----:B------:R-:W3:Y:S08]  /*b3c0*/  MUFU.EX2 R152, R152 ;  /* 0x0000009800987308 */ /* 0x000ef00000000800 */
[----:B------:R-:W4:Y:S01]  /*b3d0*/  MUFU.EX2 R18, R18 ;  /* 0x0000001200127308 */ /* 0x000f220000000800 */
[-C--:B-1----:R-:W-:Y:S01]  /*b3e0*/  FMUL.FTZ R24, R24, R16.reuse ;  /* 0x0000001018187220 */ /* 0x082fe20000410000 */
        /* <DEDUP_REMOVED lines=13> */
[----:B--2---:R-:W-:Y:S01]  /*b4c0*/  FMNMX.FTZ R22, R6, R157, !PT ;  /* 0x0000009d06167209 */ /* 0x004fe20007810000 */
[----:B------:R-:W2:Y:S01]  /*b4d0*/  MUFU.EX2 R156, R156 ;  /* 0x0000009c009c7308 */ /* 0x000ea20000000800 */
[----:B------:R-:W-:Y:S01]  /*b4e0*/  FFMA.FTZ R157, R172, UR10, -R184 ;  /* 0x0000000aac9d7c23 */ /* 0x000fe200080108b8 */
[-C--:B------:R-:W-:Y:S01]  /*b4f0*/  FMUL.FTZ R49, R49, R16.reuse ;  /* 0x0000001031317220 */ /* 0x080fe20000410000 */
[-C--:B------:R-:W-:Y:S01]  /*b500*/  FMUL.FTZ R52, R52, R16.reuse ;  /* 0x0000001034347220 */ /* 0x080fe20000410000 */
[----:B------:R-:W5:Y:S01]  /*b510*/  SHFL.BFLY PT, R161, R22, 0x1, 0x1f ;  /* 0x0c201f0016a17f89 */ /* 0x000f6200000e0000 */
        /* <DEDUP_REMOVED lines=22> */
[----:B------:R-:W-:Y:S01]  /*b680*/  FMUL.FTZ R92, R92, R16 ;  /* 0x000000105c5c7220 */ /* 0x000fe20000410000 */
[----:B-----5:R-:W-:Y:S01]  /*b690*/  FMNMX.FTZ R6, R22, R161, !PT ;  /* 0x000000a116067209 */ /* 0x020fe20007810000 */
[----:B------:R-:W-:Y:S01]  /*b6a0*/  FFMA.FTZ R161, R16, R8, R17 ;  /* 0x0000000810a17223 */ /* 0x000fe20000010011 */
[-C--:B------:R-:W-:Y:S01]  /*b6b0*/  FMUL.FTZ R93, R93, R16.reuse ;  /* 0x000000105d5d7220 */ /* 0x080fe20000410000 */
[-C--:B------:R-:W-:Y:S01]  /*b6c0*/  FMUL.FTZ R96, R96, R16.reuse ;  /* 0x0000001060607220 */ /* 0x080fe20000410000 */
[C---:B------:R-:W-:Y:S01]  /*b6d0*/  FSETP.NEU.FTZ.AND P0, PT, R6.reuse, -INF , PT ;  /* 0xff8000000600780b */ /* 0x040fe20003f1d000 */
[----:B------:R-:W-:Y:S01]  /*b6e0*/  FMUL.FTZ R8, R6, UR10 ;  /* 0x0000000a06087c20 */ /* 0x000fe20008410000 */
[----:B---3--:R-:W-:Y:S01]  /*b6f0*/  FADD.FTZ R165, R152, R161 ;  /* 0x000000a198a57221 */ /* 0x008fe20000010000 */
[----:B------:R-:W3:Y:S01]  /*b700*/  MUFU.EX2 R160, R160 ;  /* 0x000000a000a07308 */ /* 0x000ee20000000800 */
[-C--:B------:R-:W-:Y:S01]  /*b710*/  FMUL.FTZ R97, R97, R16.reuse ;  /* 0x0000001061617220 */ /* 0x080fe20000410000 */
[-C--:B------:R-:W-:Y:S01]  /*b720*/  FMUL.FTZ R100, R100, R16.reuse ;  /* 0x0000001064647220 */ /* 0x080fe20000410000 */
[----:B------:R-:W-:Y:S01]  /*b730*/  FSEL R161, R8, RZ, P0 ;  /* 0x000000ff08a17208 */ /* 0x000fe20000000000 */
[----:B----4-:R-:W-:Y:S01]  /*b740*/  FADD.FTZ R8, R18, R165 ;  /* 0x000000a512087221 */ /* 0x010fe20000010000 */
[-C--:B------:R-:W-:Y:S01]  /*b750*/  FMUL.FTZ R101, R101, R16.reuse ;  /* 0x0000001065657220 */ /* 0x080fe20000410000 */
[-C--:B------:R-:W-:Y:S01]  /*b760*/  FMUL.FTZ R104, R104, R16.reuse ;  /* 0x0000001068687220 */ /* 0x080fe20000410000 */
[----:B------:R-:W-:Y:S01]  /*b770*/  FMUL.FTZ R105, R105, R16 ;  /* 0x0000001069697220 */ /* 0x000fe20000410000 */
[----:B-1----:R-:W-:Y:S01]  /*b780*/  FADD.FTZ R165, R19, R8 ;  /* 0x0000000813a57221 */ /* 0x002fe20000010000 */
[----:B------:R-:W-:Y:S01]  /*b790*/  FFMA.FTZ R22, R154, UR10, -R161 ;  /* 0x0000000a9a167c23 */ /* 0x000fe200080108a1 */
[----:B------:R-:W-:Y:S01]  /*b7a0*/  FSEL R8, R6, RZ, P0 ;  /* 0x000000ff06087208 */ /* 0x000fe20000000000 */
[----:B------:R-:W-:-:S02]  /*b7b0*/  IMAD.U32 R154, RZ, RZ, UR25 ;  /* 0x00000019ff9a7e24 */ /* 0x000fc4000f8e00ff */
[----:B--2---:R-:W-:Y:S01]  /*b7c0*/  FADD.FTZ R168, R156, R165 ;  /* 0x000000a59ca87221 */ /* 0x004fe20000010000 */
[----:B------:R-:W-:Y:S01]  /*b7d0*/  FFMA.FTZ R165, R155, UR10, -R161 ;  /* 0x0000000a9ba57c23 */ /* 0x000fe200080108a1 */
[----:B------:R-:W1:Y:S01]  /*b7e0*/  MUFU.EX2 R153, R153 ;  /* 0x0000009900997308 */ /* 0x000e620000000800 */
[----:B------:R-:W-:Y:S01]  /*b7f0*/  FADD.FTZ R8, -R8, R15 ;  /* 0x0000000f08087221 */ /* 0x000fe20000010100 */
[----:B------:R-:W-:Y:S01]  /*b800*/  @!P1 LEA R154, R154, R3, 0x6 ;  /* 0x000000039a9a9211 */ /* 0x000fe200078e30ff */
[----:B0-----:R-:W-:Y:S01]  /*b810*/  FADD.FTZ R169, R21, R168 ;  /* 0x000000a815a97221 */ /* 0x001fe20000010000 */
[----:B------:R-:W-:Y:S01]  /*b820*/  FFMA.FTZ R168, R159, UR10, -R161 ;  /* 0x0000000a9fa87c23 */ /* 0x000fe200080108a1 */
[----:B------:R-:W-:Y:S01]  /*b830*/  FMUL.FTZ R8, R8, UR10 ;  /* 0x0000000a08087c20 */ /* 0x000fe20008410000 */
[----:B------:R-:W-:Y:S01]  /*b840*/  @!P1 LEA R155, R154, UR37, 0x2 ;  /* 0x000000259a9b9c11 */ /* 0x000fe2000f8e10ff */
[----:B------:R-:W-:Y:S01]  /*b850*/  FADD.FTZ R154, R20, R169 ;  /* 0x000000a9149a7221 */ /* 0x000fe20000010000 */
[----:B------:R-:W-:Y:S01]  /*b860*/  MUFU.EX2 R22, R22 ;  /* 0x0000001600167308 */ /* 0x000fe20000000800 */
[--C-:B------:R-:W-:Y:S01]  /*b870*/  FFMA.FTZ R158, R158, UR10, -R161.reuse ;  /* 0x0000000a9e9e7c23 */ /* 0x100fe200080108a1 */
[--C-:B------:R-:W-:Y:S01]  /*b880*/  FFMA.FTZ R172, R162, UR10, -R161.reuse ;  /* 0x0000000aa2ac7c23 */ /* 0x100fe200080108a1 */
[----:B------:R-:W-:Y:S01]  /*b890*/  FADD.FTZ R159, R23, R154 ;  /* 0x0000009a179f7221 */ /* 0x000fe20000010000 */
[--C-:B------:R-:W-:Y:S01]  /*b8a0*/  FFMA.FTZ R170, R170, UR10, -R161.reuse ;  /* 0x0000000aaaaa7c23 */ /* 0x100fe200080108a1 */
[--C-:B------:R-:W-:Y:S01]  /*b8b0*/  FFMA.FTZ R163, R163, UR10, -R161.reuse ;  /* 0x0000000aa3a37c23 */ /* 0x100fe200080108a1 */
[----:B------:R-:W-:Y:S01]  /*b8c0*/  FFMA.FTZ R173, R166, UR10, -R161 ;  /* 0x0000000aa6ad7c23 */ /* 0x000fe200080108a1 */
[----:B---3--:R-:W-:Y:S01]  /*b8d0*/  FADD.FTZ R154, R160, R159 ;  /* 0x0000009fa09a7221 */ /* 0x008fe20000010000 */
[----:B------:R-:W0:Y:S01]  /*b8e0*/  MUFU.EX2 R169, R8 ;  /* 0x0000000800a97308 */ /* 0x000e220000000800 */
[--C-:B------:R-:W-:Y:S01]  /*b8f0*/  FFMA.FTZ R167, R167, UR10, -R161.reuse ;  /* 0x0000000aa7a77c23 */ /* 0x100fe200080108a1 */
[--C-:B------:R-:W-:Y:S01]  /*b900*/  FFMA.FTZ R171, R171, UR10, -R161.reuse ;  /* 0x0000000aabab7c23 */ /* 0x100fe200080108a1 */
[----:B-1----:R-:W-:Y:S01]  /*b910*/  FADD.FTZ R154, R153, R154 ;  /* 0x0000009a999a7221 */ /* 0x002fe20000010000 */
[--C-:B------:R-:W-:Y:S01]  /*b920*/  FFMA.FTZ R174, R174, UR10, -R161.reuse ;  /* 0x0000000aaeae7c23 */ /* 0x100fe200080108a1 */
[--C-:B------:R-:W-:Y:S01]  /*b930*/  FFMA.FTZ R175, R175, UR10, -R161.reuse ;  /* 0x0000000aafaf7c23 */ /* 0x100fe200080108a1 */
[--C-:B------:R-:W-:Y:S01]  /*b940*/  FFMA.FTZ R178, R178, UR10, -R161.reuse ;  /* 0x0000000ab2b27c23 */ /* 0x100fe200080108a1 */
[--C-:B------:R-:W-:Y:S01]  /*b950*/  FFMA.FTZ R179, R179, UR10, -R161.reuse ;  /* 0x0000000ab3b37c23 */ /* 0x100fe200080108a1 */
[----:B------:R-:W1:Y:S01]  /*b960*/  MUFU.EX2 R157, R157 ;  /* 0x0000009d009d7308 */ /* 0x000e620000000800 */
[--C-:B------:R-:W-:Y:S01]  /*b970*/  FFMA.FTZ R182, R182, UR10, -R161.reuse ;  /* 0x0000000ab6b67c23 */ /* 0x100fe200080108a1 */
[----:B------:R-:W-:Y:S01]  /*b980*/  FFMA.FTZ R183, R183, UR10, -R161 ;  /* 0x0000000ab7b77c23 */ /* 0x000fe200080108a1 */
[----:B------:R-:W-:Y:S01]  /*b990*/  @!P1 STS [R155+0x28800], R16 ;  /* 0x028800109b009388 */ /* 0x000fe20000000800 */
[-C--:B------:R-:W-:Y:S01]  /*b9a0*/  FMUL.FTZ R108, R108, R16.reuse ;  /* 0x000000106c6c7220 */ /* 0x080fe20000410000 */
[-C--:B------:R-:W-:Y:S01]  /*b9b0*/  FMUL.FTZ R109, R109, R16.reuse ;  /* 0x000000106d6d7220 */ /* 0x080fe20000410000 */
[-C--:B------:R-:W-:Y:S01]  /*b9c0*/  FMUL.FTZ R112, R112, R16.reuse ;  /* 0x0000001070707220 */ /* 0x080fe20000410000 */
[-C--:B------:R-:W-:Y:S01]  /*b9d0*/  FMUL.FTZ R113, R113, R16.reuse ;  /* 0x0000001071717220 */ /* 0x080fe20000410000 */
[----:B------:R-:W2:Y:S01]  /*b9e0*/  MUFU.EX2 R164, R164 ;  /* 0x000000a400a47308 */ /* 0x000ea20000000800 */
[----:B0-----:R0:W-:Y:S01]  /*b9f0*/  @!P1 STS [R155+0x28820], R169 ;  /* 0x028820a99b009388 */ /* 0x0011e20000000800 */
        /* <DEDUP_REMOVED lines=16> */
[C---:B--2---:R-:W-:Y:S01]  /*bb00*/  F2FP.F16.F32.PACK_AB R162, R164.reuse, R157 ;  /* 0x0000009da4a2723e */ /* 0x044fe200000000ff */
[----:B------:R-:W-:Y:S01]  /*bb10*/  FMUL.FTZ R141, R141, R16 ;  /* 0x000000108d8d7220 */ /* 0x000fe20000410000 */
[----:B------:R-:W-:Y:S01]  /*bb20*/  F2FP.F16.F32.PACK_AB R154, R19, R18 ;  /* 0x00000012139a723e */ /* 0x000fe200000000ff */
[----:B------:R-:W-:Y:S01]  /*bb30*/  FADD.FTZ R165, R164, R165 ;  /* 0x000000a5a4a57221 */ /* 0x000fe20000010000 */
[-C--:B------:R-:W-:Y:S01]  /*bb40*/  FMUL.FTZ R144, R144, R16.reuse ;  /* 0x0000001090907220 */ /* 0x080fe20000410000 */
[----:B------:R-:W-:Y:S01]  /*bb50*/  FMUL.FTZ R145, R145, R16 ;  /* 0x0000001091917220 */ /* 0x000fe20000410000 */
[----:B------:R-:W0:Y:S01]  /*bb60*/  MUFU.EX2 R168, R168 ;  /* 0x000000a800a87308 */ /* 0x000e220000000800 */
[----:B----4-:R-:W-:Y:S01]  /*bb70*/  F2FP.F16.F32.PACK_AB R158, R23, R20 ;  /* 0x00000014179e723e */ /* 0x010fe200000000ff */
[-C--:B------:R-:W-:Y:S01]  /*bb80*/  FMUL.FTZ R148, R148, R16.reuse ;  /* 0x0000001094947220 */ /* 0x080fe20000410000 */
[----:B------:R-:W-:Y:S01]  /*bb90*/  FMUL.FTZ R149, R149, R16 ;  /* 0x0000001095957220 */ /* 0x000fe20000410000 */
[----:B------:R-:W-:Y:S01]  /*bba0*/  F2FP.F16.F32.PACK_AB R160, R153, R160 ;  /* 0x000000a099a0723e */ /* 0x000fe200000000ff */
[----:B------:R-:W-:Y:S01]  /*bbb0*/  FMUL.FTZ R26, R26, R169 ;  /* 0x000000a91a1a7220 */ /* 0x000fe20000410000 */
[----:B------:R-:W-:Y:S01]  /*bbc0*/  F2FP.F16.F32.PACK_AB R152, R152, R17 ;  /* 0x000000119898723e */ /* 0x000fe200000000ff */
[-C--:B------:R-:W-:Y:S01]  /*bbd0*/  FMUL.FTZ R27, R27, R169.reuse ;  /* 0x000000a91b1b7220 */ /* 0x080fe20000410000 */
[----:B------:R-:W-:Y:S01]  /*bbe0*/  MUFU.EX2 R172, R172 ;  /* 0x000000ac00ac7308 */ /* 0x000fe20000000800 */
[----:B---3--:R-:W-:Y:S01]  /*bbf0*/  F2FP.F16.F32.PACK_AB R153, R15, R22 ;  /* 0x000000160f99723e */ /* 0x008fe200000000ff */
[-C--:B------:R-:W-:Y:S01]  /*bc00*/  FMUL.FTZ R30, R30, R169.reuse ;  /* 0x000000a91e1e7220 */ /* 0x080fe20000410000 */
[----:B------:R-:W-:Y:S01]  /*bc10*/  F2FP.F16.F32.PACK_AB R156, R21, R156 ;  /* 0x0000009c159c723e */ /* 0x000fe200000000ff */
[-C--:B------:R-:W-:Y:S01]  /*bc20*/  FMUL.FTZ R31, R31, R169.reuse ;  /* 0x000000a91f1f7220 */ /* 0x080fe20000410000 */
[-C--:B------:R-:W-:Y:S01]  /*bc30*/  FMUL.FTZ R34, R34, R169.reuse ;  /* 0x000000a922227220 */ /* 0x080fe20000410000 */
[-C--:B------:R-:W-:Y:S01]  /*bc40*/  FMUL.FTZ R35, R35, R169.reuse ;  /* 0x000000a923237220 */ /* 0x080fe20000410000 */
[----:B------:R-:W-:Y:S01]  /*bc50*/  FMUL.FTZ R38, R38, R169 ;  /* 0x000000a926267220 */ /* 0x000fe20000410000 */
[----:B------:R1:W-:Y:S01]  /*bc60*/  MUFU.EX2 R161, R170 ;  /* 0x000000aa00a17308 */ /* 0x0003e20000000800 */
[----:B0-----:R-:W-:Y:S01]  /*bc70*/  F2FP.F16.F32.PACK_AB R155, R168, R159 ;  /* 0x0000009fa89b723e */ /* 0x001fe200000000ff */
[----:B------:R-:W-:Y:S01]  /*bc80*/  BAR.SYNC.DEFER_BLOCKING 0xf, 0x100 ;  /* 0x03c4000000007b1d */ /* 0x000fe20000010000 */
[-C--:B------:R-:W-:Y:S01]  /*bc90*/  FMUL.FTZ R39, R39, R169.reuse ;  /* 0x000000a927277220 */ /* 0x080fe20000410000 */
[-C--:B------:R-:W-:Y:S01]  /*bca0*/  FMUL.FTZ R42, R42, R169.reuse ;  /* 0x000000a92a2a7220 */ /* 0x080fe20000410000 */
[-C--:B------:R-:W-:Y:S01]  /*bcb0*/  FMUL.FTZ R43, R43, R169.reuse ;  /* 0x000000a92b2b7220 */ /* 0x080fe20000410000 */
[-C--:B------:R-:W-:Y:S01]  /*bcc0*/  FMUL.FTZ R46, R46, R169.reuse ;  /* 0x000000a92e2e7220 */ /* 0x080fe20000410000 */
[----:B------:R-:W-:Y:S01]  /*bcd0*/  FMUL.FTZ R47, R47, R169 ;  /* 0x000000a92f2f7220 */ /* 0x000fe20000410000 */
[----:B------:R-:W-:Y:S01]  /*bce0*/  MUFU.EX2 R157, R163 ;  /* 0x000000a3009d7308 */ /* 0x000fe20000000800 */
[----:B-1----:R-:W-:Y:S01]  /*bcf0*/  FFMA.FTZ R170, R169, R7, R22 ;  /* 0x00000007a9aa7223 */ /* 0x002fe20000010016 */
[-C--:B------:R-:W-:Y:S01]  /*bd00*/  FMUL.FTZ R50, R50, R169.reuse ;  /* 0x000000a932327220 */ /* 0x080fe20000410000 */
[-C--:B------:R-:W-:Y:S01]  /*bd10*/  FMUL.FTZ R51, R51, R169.reuse ;  /* 0x000000a933337220 */ /* 0x080fe20000410000 */
[-C--:B------:R-:W-:Y:S01]  /*bd20*/  FMUL.FTZ R54, R54, R169.reuse ;  /* 0x000000a936367220 */ /* 0x080fe20000410000 */
[----:B------:R-:W-:Y:S01]  /*bd30*/  FADD.FTZ R170, R15, R170 ;  /* 0x000000aa0faa7221 */ /* 0x000fe20000010000 */
[-C--:B------:R-:W-:Y:S01]  /*bd40*/  FMUL.FTZ R55, R55, R169.reuse ;  /* 0x000000a937377220 */ /* 0x080fe20000410000 */
[-C--:B------:R-:W-:Y:S01]  /*bd50*/  FMUL.FTZ R58, R58, R169.reuse ;  /* 0x000000a93a3a7220 */ /* 0x080fe20000410000 */
[----:B------:R-:W-:Y:S01]  /*bd60*/  MUFU.EX2 R173, R173 ;  /* 0x000000ad00ad7308 */ /* 0x000fe20000000800 */
[----:B------:R-:W-:Y:S01]  /*bd70*/  FADD.FTZ R7, R159, R170 ;  /* 0x000000aa9f077221 */ /* 0x000fe20000010000 */
[-C--:B------:R-:W-:Y:S01]  /*bd80*/  FMUL.FTZ R59, R59, R169.reuse ;  /* 0x000000a93b3b7220 */ /* 0x080fe20000410000 */
[-C--:B------:R-:W-:Y:S01]  /*bd90*/  FMUL.FTZ R62, R62, R169.reuse ;  /* 0x000000a93e3e7220 */ /* 0x080fe20000410000 */
[-C--:B------:R-:W-:Y:S01]  /*bda0*/  FMUL.FTZ R63, R63, R169.reuse ;  /* 0x000000a93f3f7220 */ /* 0x080fe20000410000 */
[----:B------:R-:W-:Y:S01]  /*bdb0*/  FADD.FTZ R7, R168, R7 ;  /* 0x00000007a8077221 */ /* 0x000fe20000010000 */
[-C--:B------:R-:W-:Y:S01]  /*bdc0*/  FMUL.FTZ R66, R66, R169.reuse ;  /* 0x000000a942427220 */ /* 0x080fe20000410000 */
[-C--:B------:R-:W-:Y:S01]  /*bdd0*/  FMUL.FTZ R67, R67, R169.reuse ;  /* 0x000000a943437220 */ /* 0x080fe20000410000 */
[----:B------:R-:W0:Y:S01]  /*bde0*/  MUFU.EX2 R176, R176 ;  /* 0x000000b000b07308 */ /* 0x000e220000000800 */
        /* <DEDUP_REMOVED lines=23> */
[----:B------:R0:W-:Y:S01]  /*bf60*/  MUFU.EX2 R163, R174 ;  /* 0x000000ae00a37308 */ /* 0x0001e20000000800 */
[C---:B--2---:R-:W-:Y:S01]  /*bf70*/  F2FP.F16.F32.PACK_AB R164, R177.reuse, R176 ;  /* 0x000000b0b1a4723e */ /* 0x044fe200000000ff */
[----:B------:R-:W-:Y:S01]  /*bf80*/  FADD.FTZ R17, R177, R8 ;  /* 0x00000008b1117221 */ /* 0x000fe20000010000 */
[-C--:B------:R-:W-:Y:S01]  /*bf90*/  FMUL.FTZ R107, R107, R169.reuse ;  /* 0x000000a96b6b7220 */ /* 0x080fe20000410000 */
[-C--:B------:R-:W-:Y:S01]  /*bfa0*/  FMUL.FTZ R110, R110, R169.reuse ;  /* 0x000000a96e6e7220 */ /* 0x080fe20000410000 */
[-C--:B------:R-:W-:Y:S01]  /*bfb0*/  FMUL.FTZ R111, R111, R169.reuse ;  /* 0x000000a96f6f7220 */ /* 0x080fe20000410000 */
[-C--:B------:R-:W-:Y:S01]  /*bfc0*/  FMUL.FTZ R114, R114, R169.reuse ;  /* 0x000000a972727220 */ /* 0x080fe20000410000 */
[----:B------:R-:W-:Y:S01]  /*bfd0*/  FMUL.FTZ R115, R115, R169 ;  /* 0x000000a973737220 */ /* 0x000fe20000410000 */
[----:B------:R-:W2:Y:S01]  /*bfe0*/  MUFU.EX2 R20, R171 ;  /* 0x000000ab00147308 */ /* 0x000ea20000000800 */
[----:B0-----:R-:W-:Y:S01]  /*bff0*/  FADD.FTZ R174, R172, R7 ;  /* 0x00000007acae7221 */ /* 0x001fe20000010000 */
[----:B---3--:R-:W-:Y:S01]  /*c000*/  F2FP.F16.F32.PACK_AB R159, R18, R173 ;  /* 0x000000ad129f723e */ /* 0x008fe200000000ff */
[-C--:B------:R-:W-:Y:S01]  /*c010*/  FMUL.FTZ R118, R118, R169.reuse ;  /* 0x000000a976767220 */ /* 0x080fe20000410000 */
[-C--:B------:R-:W-:Y:S01]  /*c020*/  FMUL.FTZ R119, R119, R169.reuse ;  /* 0x000000a977777220 */ /* 0x080fe20000410000 */
[C---:B------:R-:W-:Y:S01]  /*c030*/  FADD.FTZ R174, R157.reuse, R174 ;  /* 0x000000ae9dae7221 */ /* 0x040fe20000010000 */
[----:B------:R-:W-:Y:S01]  /*c040*/  F2FP.F16.F32.PACK_AB R157, R157, R172 ;  /* 0x000000ac9d9d723e */ /* 0x000fe200000000ff */
[-C--:B------:R-:W-:Y:S01]  /*c050*/  FMUL.FTZ R122, R122, R169.reuse ;  /* 0x000000a97a7a7220 */ /* 0x080fe20000410000 */
[----:B------:R-:W0:Y:S01]  /*c060*/  MUFU.EX2 R170, R175 ;  /* 0x000000af00aa7308 */ /* 0x000e220000000800 */
[----:B------:R-:W-:Y:S01]  /*c070*/  FADD.FTZ R7, R173, R174 ;  /* 0x000000aead077221 */ /* 0x000fe20000010000 */
[-C--:B------:R-:W-:Y:S01]  /*c080*/  FMUL.FTZ R123, R123, R169.reuse ;  /* 0x000000a97b7b7220 */ /* 0x080fe20000410000 */
[----:B------:R1:W-:Y:S01]  /*c090*/  STSM.16.M88.4 [R11], R156 ;  /* 0x0000009c0b007844 */ /* 0x0003e20000000200 */
[-C--:B------:R-:W-:Y:S01]  /*c0a0*/  FMUL.FTZ R126, R126, R169.reuse ;  /* 0x000000a97e7e7220 */ /* 0x080fe20000410000 */
[----:B------:R-:W-:Y:S01]  /*c0b0*/  FADD.FTZ R176, R18, R7 ;  /* 0x0000000712b07221 */ /* 0x000fe20000010000 */
[-C--:B------:R-:W-:Y:S01]  /*c0c0*/  FMUL.FTZ R127, R127, R169.reuse ;  /* 0x000000a97f7f7220 */ /* 0x080fe20000410000 */
[----:B------:R-:W-:Y:S01]  /*c0d0*/  FMUL.FTZ R130, R130, R169 ;  /* 0x000000a982827220 */ /* 0x000fe20000410000 */
[----:B------:R3:W4:Y:S01]  /*c0e0*/  MUFU.EX2 R165, R178 ;  /* 0x000000b200a57308 */ /* 0x0007220000000800 */
[----:B------:R-:W-:Y:S01]  /*c0f0*/  FADD.FTZ R7, R161, R176 ;  /* 0x000000b0a1077221 */ /* 0x000fe20000010000 */
[----:B--2---:R-:W-:Y:S01]  /*c100*/  F2FP.F16.F32.PACK_AB R161, R20, R161 ;  /* 0x000000a114a1723e */ /* 0x004fe200000000ff */
[-C--:B------:R-:W-:Y:S01]  /*c110*/  FMUL.FTZ R131, R131, R169.reuse ;  /* 0x000000a983837220 */ /* 0x080fe20000410000 */
[-C--:B------:R-:W-:Y:S01]  /*c120*/  FMUL.FTZ R134, R134, R169.reuse ;  /* 0x000000a986867220 */ /* 0x080fe20000410000 */
[----:B------:R-:W-:Y:S01]  /*c130*/  FADD.FTZ R176, R20, R7 ;  /* 0x0000000714b07221 */ /* 0x000fe20000010000 */
[-C--:B------:R-:W-:Y:S01]  /*c140*/  FMUL.FTZ R135, R135, R169.reuse ;  /* 0x000000a987877220 */ /* 0x080fe20000410000 */
[----:B------:R-:W-:Y:S01]  /*c150*/  FMUL.FTZ R138, R138, R169 ;  /* 0x000000a98a8a7220 */ /* 0x000fe20000410000 */
[----:B------:R-:W2:Y:S01]  /*c160*/  MUFU.EX2 R174, R179 ;  /* 0x000000b300ae7308 */ /* 0x000ea20000000800 */
[----:B------:R-:W-:Y:S01]  /*c170*/  FADD.FTZ R7, R163, R176 ;  /* 0x000000b0a3077221 */ /* 0x000fe20000010000 */
[----:B0-----:R-:W-:Y:S01]  /*c180*/  F2FP.F16.F32.PACK_AB R163, R170, R163 ;  /* 0x000000a3aaa3723e */ /* 0x001fe200000000ff */
[-C--:B------:R-:W-:Y:S01]  /*c190*/  FMUL.FTZ R139, R139, R169.reuse ;  /* 0x000000a98b8b7220 */ /* 0x080fe20000410000 */
[-C--:B------:R-:W-:Y:S01]  /*c1a0*/  FMUL.FTZ R142, R142, R169.reuse ;  /* 0x000000a98e8e7220 */ /* 0x080fe20000410000 */
[----:B---3--:R-:W-:Y:S01]  /*c1b0*/  FADD.FTZ R178, R170, R7 ;  /* 0x00000007aab27221 */ /* 0x008fe20000010000 */
[-C--:B------:R-:W-:Y:S01]  /*c1c0*/  FMUL.FTZ R143, R143, R169.reuse ;  /* 0x000000a98f8f7220 */ /* 0x080fe20000410000 */
[----:B------:R1:W-:Y:S01]  /*c1d0*/  STSM.16.M88.4 [R10], R160 ;  /* 0x000000a00a007844 */ /* 0x0003e20000000200 */
[----:B------:R-:W0:Y:S01]  /*c1e0*/  MUFU.EX2 R167, R182 ;  /* 0x000000b600a77308 */ /* 0x000e220000000800 */
[----:B----4-:R-:W-:Y:S01]  /*c1f0*/  FADD.FTZ R7, R165, R178 ;  /* 0x000000b2a5077221 */ /* 0x010fe20000010000 */
[-C--:B------:R-:W-:Y:S01]  /*c200*/  FMUL.FTZ R146, R146, R169.reuse ;  /* 0x000000a992927220 */ /* 0x080fe20000410000 */
[-C--:B------:R-:W-:Y:S01]  /*c210*/  FMUL.FTZ R147, R147, R169.reuse ;  /* 0x000000a993937220 */ /* 0x080fe20000410000 */
[-C--:B------:R-:W-:Y:S01]  /*c220*/  FMUL.FTZ R150, R150, R169.reuse ;  /* 0x000000a996967220 */ /* 0x080fe20000410000 */
[----:B------:R-:W-:-:S03]  /*c230*/  FMUL.FTZ R151, R151, R169 ;  /* 0x000000a997977220 */ /* 0x000fc60000410000 */
[----:B------:R-:W3:Y:S01]  /*c240*/  MUFU.EX2 R180, R180 ;  /* 0x000000b400b47308 */ /* 0x000ee20000000800 */
[C---:B--2---:R-:W-:Y:S01]  /*c250*/  FADD.FTZ R16, R174.reuse, R7 ;  /* 0x00000007ae107221 */ /* 0x044fe20000010000 */
[----:B------:R-:W-:-:S06]  /*c260*/  F2FP.F16.F32.PACK_AB R165, R174, R165 ;  /* 0x000000a5aea5723e */ /* 0x000fcc00000000ff */
[----:B------:R-:W2:Y:S01]  /*c270*/  MUFU.EX2 R181, R181 ;  /* 0x000000b500b57308 */ /* 0x000ea20000000800 */
[----:B0-----:R-:W-:-:S07]  /*c280*/  FADD.FTZ R7, R167, R16 ;  /* 0x00000010a7077221 */ /* 0x001fce0000010000 */
[----:B------:R-:W0:Y:S01]  /*c290*/  MUFU.EX2 R176, R183 ;  /* 0x000000b700b07308 */ /* 0x000e220000000800 */
[----:B---3--:R-:W-:Y:S01]  /*c2a0*/  FADD.FTZ R8, R180, R17 ;  /* 0x00000011b4087221 */ /* 0x008fe20000010000 */
[----:B--2---:R-:W-:-:S03]  /*c2b0*/  F2FP.F16.F32.PACK_AB R166, R181, R180 ;  /* 0x000000b4b5a6723e */ /* 0x004fc600000000ff */
[----:B------:R-:W-:Y:S01]  /*c2c0*/  FADD.FTZ R8, R181, R8 ;  /* 0x00000008b5087221 */ /* 0x000fe20000010000 */
[C---:B0-----:R-:W-:Y:S01]  /*c2d0*/  F2FP.F16.F32.PACK_AB R167, R176.reuse, R167 ;  /* 0x000000a7b0a7723e */ /* 0x041fe200000000ff */
[----:B------:R-:W-:-:S04]  /*c2e0*/  FADD.FTZ R7, R176, R7 ;  /* 0x00000007b0077221 */ /* 0x000fc80000010000 */
[----:B------:R1:W-:Y:S01]  /*c2f0*/  STSM.16.M88.4 [R9], R164 ;  /* 0x000000a409007844 */ /* 0x0003e20000000200 */
[----:B------:R-:W-:Y:S05]  /*c300*/  @!P5 BRA `(.L_x_1837) ;  /* 0x000000000004d947 */ /* 0x000fea0003800000 */
[----:B------:R-:W-:Y:S01]  /*c310*/  BPT.TRAP 0x1 ;  /* 0x000000040000795c */ /* 0x000fe20000300000 */
.L_x_1837:
[----:B------:R0:W2:Y:S01]  /*c320*/  SYNCS.PHASECHK.TRANS64.TRYWAIT P0, [UR30+0x28c50], R13 ;  /* 0x028c500dff0075a7 */ /* 0x0000a2000800015e */
[----:B------:R-:W-:Y:S05]  /*c330*/  @!P5 BRA `(.L_x_1838) ;  /* 0x000000000004d947 */ /* 0x000fea0003800000 */
[----:B------:R-:W-:Y:S01]  /*c340*/  BPT.TRAP 0x1 ;  /* 0x000000040000795c */ /* 0x000fe20000300000 */
.L_x_1838:
[----:B--2---:R-:W-:Y:S05]  /*c350*/  @P0 BRA `(.L_x_1839) ;  /* 0x0000000000080947 */ /* 0x004fea0003800000 */
[----:B------:R-:W2:Y:S02]  /*c360*/  SYNCS.PHASECHK.TRANS64.TRYWAIT P0, [UR30+0x28c50], R13 ;  /* 0x028c500dff0075a7 */ /* 0x000ea4000800015e */
[----:B--2---:R-:W-:Y:S05]  /*c370*/  @!P0 BRA `(.L_x_1840) ;  /* 0x0000008000b88947 */ /* 0x004fea0003800000 */
.L_x_1839:
[----:B------:R-:W-:Y:S01]  /*c380*/  ULEA UR11, UR4, UR36, 0xc ;  /* 0x00000024040b7291 */ /* 0x000fe2000f8e603f */
[----:B------:R-:W-:Y:S01]  /*c390*/  WARPGROUP.ARRIVE ;  /* 0x00000000000079c5 */ /* 0x000fe20000000000 */
[----:B------:R-:W-:Y:S01]  /*c3a0*/  UMOV UR15, 0x40000040 ;  /* 0x40000040000f7882 */ /* 0x000fe20000000000 */
[----:B------:R-:W-:Y:S01]  /*c3b0*/  UISETP.GT.AND UP1, UPT, UR42, UR38, UPT ;  /* 0x000000262a00728c */ /* 0x000fe2000bf24270 */
[----:B--2---:R-:W-:Y:S01]  /*c3c0*/  @!P6 VIADD R14, R14, 0x28c60 ;  /* 0x00028c600e0ee836 */ /* 0x004fe20000000000 */
[----:B------:R-:W-:Y:S01]  /*c3d0*/  UIADD3 UR42, UR42, -0x1, URZ ;  /* 0xffffffff2a2a7890 */ /* 0x000fe2000fffe03f */
[----:B------:R-:W-:Y:S01]  /*c3e0*/  IMAD.MOV.U32 R15, RZ, RZ, R6 ;  /* 0x000000ffff0f7224 */ /* 0x000fe200078e0006 */
[----:B------:R-:W-:Y:S01]  /*c3f0*/  UMOV UR14, UR11 ;  /* 0x0000000b000e7c82 */ /* 0x000fe20008000000 */
[----:B------:R-:W-:Y:S01]  /*c400*/  UMOV UR25, UR4 ;  /* 0x0000000400197c82 */ /* 0x000fe20008000000 */
[----:B------:R-:W-:Y:S01]  /*c410*/  HGMMA.64x256x16.F32 R24, R152, gdesc[UR12].tnspB, R24, gsb0 ;  /* 0x43e0000c98187df0 */ /* 0x000fe20008000818 */
[----:B------:R-:W-:Y:S01]  /*c420*/  UIADD3 UR14, UR11, 0x80, URZ ;  /* 0x000000800b0e7890 */ /* 0x000fe2000fffe03f */
[----:B------:R-:W-:Y:S01]  /*c430*/  PLOP3.LUT P0, PT, PT, PT, UP1, 0x80, 0x0 ;  /* 0x000000000000781c */ /* 0x000fe20003f0f018 */
[----:B------:R-:W-:Y:S01]  /*c440*/  UMOV UR15, 0x40000040 ;  /* 0x40000040000f7882 */ /* 0x000fe20000000000 */
[----:B------:R-:W-:Y:S01]  /*c450*/  @!P6 PRMT R14, RZ, 0x654, R14 ;  /* 0x00000654ff0ee816 */ /* 0x000fe2000000000e */
        /* <DEDUP_REMOVED lines=28> */
.L_x_1824:
[----:B-1-3--:R-:W1:Y:S01]  /*c620*/  SHFL.BFLY PT, R9, R8, 0x2, 0x1f ;  /* 0x0c401f0008097f89 */ /* 0x00ae6200000e0000 */
[----:B------:R-:W-:Y:S01]  /*c630*/  IMAD.MOV.U32 R10, RZ, RZ, RZ ;  /* 0x000000ffff0a7224 */ /* 0x000fe200078e00ff */
[----:B------:R-:W-:Y:S08]  /*c640*/  BAR.ARV 0x8, 0x100 ;  /* 0x0204000000007b1d */ /* 0x000ff00000002000 */
[----:B------:R-:W-:Y:S01]  /*c650*/  BAR.SYNC.DEFER_BLOCKING 0xf, 0x100 ;  /* 0x03c4000000007b1d */ /* 0x000fe20000010000 */
[----:B------:R-:W-:Y:S01]  /*c660*/  ISETP.NE.AND P0, PT, R4, RZ, PT ;  /* 0x000000ff0400720c */ /* 0x000fe20003f05270 */
[----:B------:R-:W-:-:S04]  /*c670*/  IMAD.U32 R4, RZ, RZ, UR4 ;  /* 0x00000004ff047e24 */ /* 0x000fc8000f8e00ff */
[----:B------:R-:W3:Y:S01]  /*c680*/  SHFL.BFLY PT, R2, R7, 0x2, 0x1f ;  /* 0x0c401f0007027f89 */ /* 0x000ee200000e0000 */
[----:B-1----:R-:W-:Y:S01]  /*c690*/  FADD.FTZ R9, R9, R8 ;  /* 0x0000000809097221 */ /* 0x002fe20000010000 */
[----:B------:R-:W-:-:S04]  /*c6a0*/  MOV R8, UR10 ;  /* 0x0000000a00087c02 */ /* 0x000fc80008000f00 */
[----:B------:R-:W1:Y:S01]  /*c6b0*/  SHFL.BFLY PT, R0, R9, 0x1, 0x1f ;  /* 0x0c201f0009007f89 */ /* 0x000e6200000e0000 */
[----:B---3--:R-:W-:-:S05]  /*c6c0*/  FADD.FTZ R2, R2, R7 ;  /* 0x0000000702027221 */ /* 0x008fca0000010000 */
[----:B------:R-:W3:Y:S01]  /*c6d0*/  SHFL.BFLY PT, R11, R2, 0x1, 0x1f ;  /* 0x0c201f00020b7f89 */ /* 0x000ee200000e0000 */
[----:B-1----:R-:W-:Y:S01]  /*c6e0*/  FADD.FTZ R12, R9, R0 ;  /* 0x00000000090c7221 */ /* 0x002fe20000010000 */
[----:B------:R-:W-:Y:S02]  /*c6f0*/  IMAD.MOV.U32 R0, RZ, RZ, RZ ;  /* 0x000000ffff007224 */ /* 0x000fe400078e00ff */
[----:B------:R-:W-:Y:S02]  /*c700*/  IMAD R9, R4, 0x40, R3 ;  /* 0x0000004004097824 */ /* 0x000fe400078e0203 */
[----:B------:R-:W-:Y:S01]  /*c710*/  FSETP.NE.FTZ.AND P1, PT, R12, RZ, PT ;  /* 0x000000ff0c00720b */ /* 0x000fe20003f35000 */
[----:B------:R-:W-:Y:S02]  /*c720*/  IMAD.MOV.U32 R4, RZ, RZ, -0x800000 ;  /* 0xff800000ff047424 */ /* 0x000fe400078e00ff */
[----:B------:R-:W-:-:S10]  /*c730*/  @!P0 LEA R9, R9, UR37, 0x2 ;  /* 0x0000002509098c11 */ /* 0x000fd4000f8e10ff */
[----:B------:R-:W1:Y:S01]  /*c740*/  @P1 MUFU.RCP R10, R12 ;  /* 0x0000000c000a1308 */ /* 0x000e620000001000 */
[----:B------:R-:W-:Y:S01]  /*c750*/  @P1 FMUL.FTZ R8, R8, 0.69314718246459960938 ;  /* 0x3f31721808081820 */ /* 0x000fe20000410000 */
[----:B---3--:R-:W-:Y:S01]  /*c760*/  FADD.FTZ R11, R2, R11 ;  /* 0x0000000b020b7221 */ /* 0x008fe20000010000 */
[----:B------:R-:W-:-:S04]  /*c770*/  IMAD.MOV.U32 R2, RZ, RZ, -0x800000 ;  /* 0xff800000ff027424 */ /* 0x000fc800078e00ff */
[----:B------:R-:W-:Y:S01]  /*c780*/  FSETP.NE.FTZ.AND P2, PT, R11, RZ, PT ;  /* 0x000000ff0b00720b */ /* 0x000fe20003f55000 */
[----:B------:R-:W-:Y:S01]  /*c790*/  @P1 MUFU.LG2 R3, R12 ;  /* 0x0000000c00031308 */ /* 0x000fe20000000c00 */
[----:B-1----:R1:W-:Y:S01]  /*c7a0*/  @!P0 STS [R9+0x28800], R10 ;  /* 0x0288000a09008388 */ /* 0x0023e20000000800 */
[-C--:B------:R-:W-:Y:S01]  /*c7b0*/  FMUL.FTZ R24, R24, R10.reuse ;  /* 0x0000000a18187220 */ /* 0x080fe20000410000 */
[----:B------:R-:W-:-:S09]  /*c7c0*/  FMUL.FTZ R25, R25, R10 ;  /* 0x0000000a19197220 */ /* 0x000fd20000410000 */
[----:B------:R-:W3:Y:S01]  /*c7d0*/  @P2 MUFU.RCP R0, R11 ;  /* 0x0000000b00002308 */ /* 0x000ee20000001000 */
[-C--:B------:R-:W-:Y:S01]  /*c7e0*/  FMUL.FTZ R28, R28, R10.reuse ;  /* 0x0000000a1c1c7220 */ /* 0x080fe20000410000 */
[-C--:B------:R-:W-:Y:S01]  /*c7f0*/  FMUL.FTZ R29, R29, R10.reuse ;  /* 0x0000000a1d1d7220 */ /* 0x080fe20000410000 */
[-C--:B------:R-:W-:Y:S01]  /*c800*/  FMUL.FTZ R32, R32, R10.reuse ;  /* 0x0000000a20207220 */ /* 0x080fe20000410000 */
[-C--:B------:R-:W-:Y:S01]  /*c810*/  FMUL.FTZ R33, R33, R10.reuse ;  /* 0x0000000a21217220 */ /* 0x080fe20000410000 */
[-C--:B------:R-:W-:Y:S01]  /*c820*/  FMUL.FTZ R36, R36, R10.reuse ;  /* 0x0000000a24247220 */ /* 0x080fe20000410000 */
[-C--:B------:R-:W-:Y:S01]  /*c830*/  FMUL.FTZ R37, R37, R10.reuse ;  /* 0x0000000a25257220 */ /* 0x080fe20000410000 */
[-C--:B------:R-:W-:Y:S01]  /*c840*/  FMUL.FTZ R40, R40, R10.reuse ;  /* 0x0000000a28287220 */ /* 0x080fe20000410000 */
[----:B------:R-:W5:Y:S01]  /*c850*/  @P2 MUFU.LG2 R7, R11 ;  /* 0x0000000b00072308 */ /* 0x000f620000000c00 */
        /* <DEDUP_REMOVED lines=8> */
[----:B---3--:R3:W-:Y:S01]  /*c8e0*/  @!P0 STS [R9+0x28820], R0 ;  /* 0x0288200009008388 */ /* 0x0087e20000000800 */
        /* <DEDUP_REMOVED lines=47> */
[----:B-1----:R-:W-:-:S02]  /*cbe0*/  IMAD.U32 R10, RZ, RZ, UR10 ;  /* 0x0000000aff0a7e24 */ /* 0x002fc4000f8e00ff */
[----:B------:R-:W-:Y:S01]  /*cbf0*/  @P1 FMUL.FTZ R3, R3, 0.69314718246459960938 ;  /* 0x3f31721803031820 */ /* 0x000fe20000410000 */
[----:B-----5:R-:W-:Y:S01]  /*cc00*/  @P2 FMUL.FTZ R7, R7, 0.69314718246459960938 ;  /* 0x3f31721807072820 */ /* 0x020fe20000410000 */
[----:B------:R-:W-:Y:S01]  /*cc10*/  PLOP3.LUT P0, PT, PT, PT, PT, 0x8, 0x0 ;  /* 0x000000000000781c */ /* 0x000fe20003f0e170 */
        /* <DEDUP_REMOVED lines=67> */
[----:B---3--:R-:W-:Y:S06]  /*d050*/  BAR.ARV 0xe, 0x100 ;  /* 0x0384000000007b1d */ /* 0x008fec0000002000 */
.L_x_1756:
[----:B------:R-:W-:Y:S05]  /*d060*/  @P0 BRA `(.L_x_1842) ;  /* 0x0000002000f80947 */ /* 0x000fea0003800000 */
[----:B------:R-:W1:Y:S01]  /*d070*/  S2R R0, SR_TID.X ;  /* 0x0000000000007919 */ /* 0x000e620000002100 */
[----:B------:R-:W3:Y:S01]  /*d080*/  S2UR UR5, SR_CgaCtaId ;  /* 0x00000000000579c3 */ /* 0x000ee20000008800 */
[----:B------:R-:W-:Y:S01]  /*d090*/  UMOV UR4, 0x400 ;  /* 0x0000040000047882 */ /* 0x000fe20000000000 */
[----:B------:R-:W-:-:S06]  /*d0a0*/  IMAD R3, RZ, RZ, -UR40 ;  /* 0x80000028ff037e24 */ /* 0x000fcc000f8e02ff */
[----:B------:R-:W-:Y:S08]  /*d0b0*/  BAR.SYNC.DEFER_BLOCKING 0x1, 0x100 ;  /* 0x0044000000007b1d */ /* 0x000ff00000010000 */
[----:B------:R-:W5:Y:S08]  /*d0c0*/  S2UR UR6, SR_CTAID.Y ;  /* 0x00000000000679c3 */ /* 0x000f700000002600 */
[----:B------:R-:W5:Y:S01]  /*d0d0*/  LDC R10, c[0x0][0xc50] ;  /* 0x00031400ff0a7b82 */ /* 0x000f620000000800 */
[----:B---3--:R-:W-:-:S07]  /*d0e0*/  ULEA UR4, UR5, UR4, 0x18 ;  /* 0x0000000405047291 */ /* 0x008fce000f8ec03f */
[----:B------:R-:W3:Y:S01]  /*d0f0*/  LDC R6, c[0x0][0xbe8] ;  /* 0x0002fa00ff067b82 */ /* 0x000ee20000000800 */
[----:B------:R-:W-:Y:S01]  /*d100*/  UIADD3 UR4, UR4, 0x28c20, URZ ;  /* 0x00028c2004047890 */ /* 0x000fe2000fffe03f */
[----:B-1----:R-:W-:-:S03]  /*d110*/  VIADD R20, R0, 0xffffff80 ;  /* 0xffffff8000147836 */ /* 0x002fc60000000000 */
[----:B------:R-:W-:Y:S02]  /*d120*/  UPRMT UR4, URZ, 0x654, UR4 ;  /* 0x000006543f047896 */ /* 0x000fe40008000004 */
[----:B------:R-:W-:-:S04]  /*d130*/  SHF.R.S32.HI R21, RZ, 0x1f, R20 ;  /* 0x0000001fff157819 */ /* 0x000fc80000011414 */
[----:B------:R-:W-:Y:S01]  /*d140*/  LEA.HI R9, R21, R20, RZ, 0x7 ;  /* 0x0000001415097211 */ /* 0x000fe200078f38ff */
[----:B-----5:R-:W-:Y:S01]  /*d150*/  IMAD R3, R10, R3, UR6 ;  /* 0x000000060a037e24 */ /* 0x020fe2000f8e0203 */
[----:B------:R-:W-:Y:S01]  /*d160*/  USHF.R.S32.HI UR6, URZ, 0x1f, UR40 ;  /* 0x0000001f3f067899 */ /* 0x000fe20008011428 */
[----:B------:R-:W-:Y:S01]  /*d170*/  SYNCS.ARRIVE.TRANS64.RED.A1T0 RZ, [UR4], RZ ;  /* 0x000000ffffff79a7 */ /* 0x000fe20008100404 */
[----:B------:R-:W-:Y:S02]  /*d180*/  SHF.R.S32.HI R0, RZ, 0x7, R9 ;  /* 0x00000007ff007819 */ /* 0x000fe40000011409 */
[----:B------:R-:W-:-:S03]  /*d190*/  LOP3.LUT R5, R9, 0xffffff80, RZ, 0xc0, !PT ;  /* 0xffffff8009057812 */ /* 0x000fc600078ec0ff */
[----:B------:R-:W1:Y:S01]  /*d1a0*/  SHFL.IDX PT, R7, R0, RZ, 0x1f ;  /* 0x00001fff00077589 */ /* 0x000e6200000e0000 */
[----:B---3--:R-:W-:Y:S01]  /*d1b0*/  ISETP.NE.AND P1, PT, R6, 0x1, PT ;  /* 0x000000010600780c */ /* 0x008fe20003f25270 */
[----:B------:R-:W-:Y:S01]  /*d1c0*/  IMAD.IADD R8, R20, 0x1, -R5 ;  /* 0x0000000114087824 */ /* 0x000fe200078e0a05 */
[----:B------:R-:W-:-:S04]  /*d1d0*/  SHF.R.S32.HI R5, RZ, 0x1f, R3 ;  /* 0x0000001fff057819 */ /* 0x000fc80000011403 */
[----:B------:R-:W-:Y:S02]  /*d1e0*/  SHF.R.S32.HI R155, RZ, 0x1f, R8 ;  /* 0x0000001fff9b7819 */ /* 0x000fe40000011408 */
[----:B-1----:R-:W-:Y:S02]  /*d1f0*/  ISETP.NE.AND P0, PT, R7, RZ, PT ;  /* 0x000000ff0700720c */ /* 0x002fe40003f05270 */
[----:B------:R-:W-:-:S04]  /*d200*/  LEA.HI R7, R155, R8, RZ, 0x2 ;  /* 0x000000089b077211 */ /* 0x000fc800078f10ff */
[----:B------:R-:W-:-:S07]  /*d210*/  SHF.R.S32.HI R154, RZ, 0x2, R7 ;  /* 0x00000002ff9a7819 */ /* 0x000fce0000011407 */
[----:B------:R-:W-:Y:S05]  /*d220*/  @P0 BRA `(.L_x_1843) ;  /* 0x0000000400440947 */ /* 0x000fea0003800000 */
[----:B------:R-:W1:Y:S01]  /*d230*/  LDC R16, c[0x0][0xbe8] ;  /* 0x0002fa00ff107b82 */ /* 0x000e620000000800 */
[----:B------:R-:W-:Y:S01]  /*d240*/  LOP3.LUT R9, R9, 0xffffff80, RZ, 0xc0, !PT ;  /* 0xffffff8009097812 */ /* 0x000fe200078ec0ff */
[----:B------:R-:W3:Y:S01]  /*d250*/  S2R R22, SR_CTAID.X ;  /* 0x0000000000167919 */ /* 0x000ee20000002500 */
[----:B------:R-:W-:Y:S01]  /*d260*/  LEA.HI R11, R21, R20, RZ, 0x2 ;  /* 0x00000014150b7211 */ /* 0x000fe200078f10ff */
[----:B------:R-:W-:Y:S02]  /*d270*/  ULDC.64 UR4, c[0x0][0xbd0] ;  /* 0x0002f40000047ab9 */ /* 0x000fe40000000a00 */
[C---:B------:R-:W-:Y:S01]  /*d280*/  IMAD.IADD R23, R20.reuse, 0x1, -R9 ;  /* 0x0000000114177824 */ /* 0x040fe200078e0a09 */
[----:B------:R-:W-:Y:S01]  /*d290*/  LOP3.LUT R11, R11, 0xfffffffc, RZ, 0xc0, !PT ;  /* 0xfffffffc0b0b7812 */ /* 0x000fe200078ec0ff */
[----:B------:R-:W5:Y:S01]  /*d2a0*/  S2UR UR7, SR_CTAID.Z ;  /* 0x00000000000779c3 */ /* 0x000f620000002700 */
[----:B------:R-:W-:Y:S02]  /*d2b0*/  UIMAD.WIDE.U32 UR8, UR40, UR4, URZ ;  /* 0x00000004280872a5 */ /* 0x000fe4000f8e003f */
[----:B------:R-:W-:Y:S01]  /*d2c0*/  SHF.R.S32.HI R10, RZ, 0x1f, R23 ;  /* 0x0000001fff0a7819 */ /* 0x000fe20000011417 */
[----:B------:R-:W-:Y:S01]  /*d2d0*/  UIMAD UR4, UR6, UR4, URZ ;  /* 0x00000004060472a4 */ /* 0x000fe2000f8e023f */
[----:B------:R-:W-:-:S02]  /*d2e0*/  IADD3 R11, R20, -R11, RZ ;  /* 0x8000000b140b7210 */ /* 0x000fc40007ffe0ff */
[CC--:B------:R-:W-:Y:S01]  /*d2f0*/  LEA.HI R152, R10.reuse, R23.reuse, RZ, 0x2 ;  /* 0x000000170a987211 */ /* 0x0c0fe200078f10ff */
[----:B------:R-:W3:Y:S01]  /*d300*/  LDC.64 R18, c[0x0][0xbd8] ;  /* 0x0002f600ff127b82 */ /* 0x000ee20000000a00 */
[----:B------:R-:W-:Y:S01]  /*d310*/  LEA.HI R10, R10, R23, RZ, 0x5 ;  /* 0x000000170a0a7211 */ /* 0x000fe200078f28ff */
[----:B------:R-:W-:Y:S01]  /*d320*/  UIMAD UR4, UR40, UR5, UR4 ;  /* 0x00000005280472a4 */ /* 0x000fe2000f8e0204 */
[--C-:B------:R-:W-:Y:S02]  /*d330*/  SHF.R.S32.HI R9, RZ, 0x2, R152.reuse ;  /* 0x00000002ff097819 */ /* 0x100fe40000011498 */
[----:B------:R-:W-:Y:S01]  /*d340*/  SHF.R.S32.HI R12, RZ, 0x1f, R152 ;  /* 0x0000001fff0c7819 */ /* 0x000fe20000011498 */
[----:B------:R-:W-:Y:S01]  /*d350*/  UIADD3 UR4, UR9, UR4, URZ ;  /* 0x0000000409047290 */ /* 0x000fe2000fffe03f */
[----:B------:R-:W-:Y:S02]  /*d360*/  SHF.R.S32.HI R10, RZ, 0x5, R10 ;  /* 0x00000005ff0a7819 */ /* 0x000fe4000001140a */
[----:B-1----:R-:W-:-:S02]  /*d370*/  ISETP.NE.AND P0, PT, R16, 0x1, PT ;  /* 0x000000011000780c */ /* 0x002fc40003f05270 */
[----:B------:R-:W-:Y:S02]  /*d380*/  LEA.HI R12, R12, R9, RZ, 0x3 ;  /* 0x000000090c0c7211 */ /* 0x000fe400078f18ff */
[----:B------:R-:W-:Y:S02]  /*d390*/  LOP3.LUT R152, R152, 0x7ffffffc, RZ, 0xc0, !PT ;  /* 0x7ffffffc98987812 */ /* 0x000fe400078ec0ff */
[----:B------:R-:W-:Y:S01]  /*d3a0*/  LOP3.LUT R12, R12, 0xfffffff8, RZ, 0xc0, !PT ;  /* 0xfffffff80c0c7812 */ /* 0x000fe200078ec0ff */
[----:B-----5:R-:W-:Y:S02]  /*d3b0*/  USHF.R.S32.HI UR5, URZ, 0x1f, UR7 ;  /* 0x0000001f3f057899 */ /* 0x020fe40008011407 */
[----:B------:R-:W-:Y:S02]  /*d3c0*/  IMAD.IADD R152, R23, 0x1, -R152 ;  /* 0x0000000117987824 */ /* 0x000fe400078e0a98 */
[----:B------:R-:W-:Y:S01]  /*d3d0*/  IMAD.IADD R9, R9, 0x1, -R12 ;  /* 0x0000000109097824 */ /* 0x000fe200078e0a0c */
[----:B------:R-:W-:Y:S01]  /*d3e0*/  LEA.HI R12, R11, R11, RZ, 0x1 ;  /* 0x0000000b0b0c7211 */ /* 0x000fe200078f08ff */
[----:B0-2-4-:R-:W0:Y:S01]  /*d3f0*/  @P0 LDC R14, c[0x0][0xbec] ;  /* 0x0002fb00ff0e0b82 */ /* 0x015e220000000800 */
[----:B------:R-:W-:-:S02]  /*d400*/  IMAD.SHL.U32 R152, R152, 0x2, RZ ;  /* 0x0000000298987824 */ /* 0x000fc400078e00ff */
[----:B------:R-:W-:Y:S01]  /*d410*/  LOP3.LUT R12, R12, 0x1ffffffe, RZ, 0xc0, !PT ;  /* 0x1ffffffe0c0c7812 */ /* 0x000fe200078ec0ff */
[----:B------:R-:W-:Y:S02]  /*d420*/  IMAD R153, R10, 0x10, R9 ;  /* 0x000000100a997824 */ /* 0x000fe400078e0209 */
[----:B------:R-:W-:Y:S02]  /*d430*/  IMAD.U32 R10, RZ, RZ, UR8 ;  /* 0x00000008ff0a7e24 */ /* 0x000fe4000f8e00ff */
[----:B------:R-:W1:Y:S01]  /*d440*/  @P0 LDC R17, c[0x0][0xbf0] ;  /* 0x0002fc00ff110b82 */ /* 0x000e620000000800 */
[----:B------:R-:W-:Y:S02]  /*d450*/  IMAD.IADD R12, R11, 0x1, -R12 ;  /* 0x000000010b0c7824 */ /* 0x000fe400078e0a0c */
[----:B------:R-:W-:Y:S02]  /*d460*/  IMAD.U32 R11, RZ, RZ, UR9 ;  /* 0x00000009ff0b7e24 */ /* 0x000fe4000f8e00ff */
[----:B------:R-:W-:-:S02]  /*d470*/  IMAD R9, R12, 0x8, R153 ;  /* 0x000000080c097824 */ /* 0x000fc400078e0299 */
[----:B---3--:R-:W-:Y:S02]  /*d480*/  IMAD R12, R18, UR5, RZ ;  /* 0x00000005120c7c24 */ /* 0x008fe4000f8e02ff */
[----:B------:R-:W-:Y:S01]  /*d490*/  IMAD.U32 R11, RZ, RZ, UR4 ;  /* 0x00000004ff0b7e24 */ /* 0x000fe2000f8e00ff */
[----:B------:R-:W-:Y:S01]  /*d4a0*/  LEA R9, R22, R9, 0x6 ;  /* 0x0000000916097211 */ /* 0x000fe200078e30ff */
[----:B------:R-:W-:Y:S01]  /*d4b0*/  IMAD R15, R19, UR7, R12 ;  /* 0x00000007130f7c24 */ /* 0x000fe2000f8e020c */
[----:B------:R-:W-:Y:S01]  /*d4c0*/  ULDC.64 UR4, c[0x0][0xbe0] ;  /* 0x0002f80000047ab9 */ /* 0x000fe20000000a00 */
[----:B------:R-:W-:-:S04]  /*d4d0*/  IMAD.WIDE.U32 R10, R18, UR7, R10 ;  /* 0x00000007120a7c25 */ /* 0x000fc8000f8e000a */
[----:B0-----:R-:W-:-:S04]  /*d4e0*/  @P0 IMAD.HI.U32 R12, R9, R14, RZ ;  /* 0x0000000e090c0227 */ /* 0x001fc800078e00ff */
[----:B------:R-:W-:Y:S02]  /*d4f0*/  IMAD.MOV.U32 R13, RZ, RZ, R9 ;  /* 0x000000ffff0d7224 */ /* 0x000fe400078e0009 */
[----:B------:R-:W-:Y:S01]  /*d500*/  IMAD.IADD R11, R11, 0x1, R15 ;  /* 0x000000010b0b7824 */ /* 0x000fe200078e020f */
[----:B-1----:R-:W-:Y:S01]  /*d510*/  @P0 SHF.R.U32.HI R13, RZ, R17, R12 ;  /* 0x00000011ff0d0219 */ /* 0x002fe2000001160c */
[----:B------:R-:W-:Y:S02]  /*d520*/  IMAD R12, R5, UR4, RZ ;  /* 0x00000004050c7c24 */ /* 0x000fe4000f8e02ff */
[----:B------:R-:W-:Y:S01]  /*d530*/  IMAD.WIDE.U32 R10, R3, UR4, R10 ;  /* 0x00000004030a7c25 */ /* 0x000fe2000f8e000a */
[----:B------:R-:W-:-:S03]  /*d540*/  SHF.R.S32.HI R15, RZ, 0x1f, R13 ;  /* 0x0000001fff0f7819 */ /* 0x000fc6000001140d */
[----:B------:R-:W-:Y:S01]  /*d550*/  IMAD.MOV R14, RZ, RZ, -R13 ;  /* 0x000000ffff0e7224 */ /* 0x000fe200078e0a0d */
[----:B------:R-:W-:-:S03]  /*d560*/  IADD3 R10, P0, R13, R10, RZ ;  /* 0x0000000a0d0a7210 */ /* 0x000fc60007f1e0ff */
[----:B------:R-:W-:Y:S02]  /*d570*/  IMAD R9, R16, R14, R9 ;  /* 0x0000000e10097224 */ /* 0x000fe400078e0209 */
[----:B------:R-:W-:Y:S01]  /*d580*/  IMAD R14, R3, UR5, R12 ;  /* 0x00000005030e7c24 */ /* 0x000fe2000f8e020c */
[----:B------:R-:W-:Y:S02]  /*d590*/  ULDC.64 UR4, c[0x0][0xbc8] ;  /* 0x0002f20000047ab9 */ /* 0x000fe40000000a00 */
        /* <DEDUP_REMOVED lines=10> */
[----:B------:R-:W-:Y:S01]  /*d640*/  LOP3.LUT R11, R12, 0xfffffe, RZ, 0xc0, !PT ;  /* 0x00fffffe0c0b7812 */ /* 0x000fe200078ec0ff */
[----:B------:R-:W-:Y:S01]  /*d650*/  IMAD R14, R16, UR4, RZ ;  /* 0x00000004100e7c24 */ /* 0x000fe2000f8e02ff */
[----:B------:R-:W-:Y:S01]  /*d660*/  LEA.HI.X R18, R10, UR5, R9, 0x2, P0 ;  /* 0x000000050a127c11 */ /* 0x000fe200080f1409 */
[----:B------:R-:W-:Y:S01]  /*d670*/  SHFL.IDX PT, R12, R17, 0x1, 0x1c1f ;  /* 0x003c1f00110c7f89 */ /* 0x000fe200000e0000 */
[----:B------:R-:W-:-:S02]  /*d680*/  IMAD R9, R22, 0x40, R153 ;  /* 0x0000004016097824 */ /* 0x000fc400078e0299 */
[----:B------:R-:W-:Y:S01]  /*d690*/  IMAD.IADD R15, R0, 0x1, -R11 ;  /* 0x00000001000f7824 */ /* 0x000fe200078e0a0b */
[----:B------:R-:W-:Y:S04]  /*d6a0*/  SHFL.IDX PT, R10, R17, RZ, 0x1c1f ;  /* 0x001c1fff110a7589 */ /* 0x000fe800000e0000 */
[----:B------:R-:W0:Y:S01]  /*d6b0*/  SHFL.IDX PT, R11, R18, RZ, 0x1c1f ;  /* 0x001c1fff120b7589 */ /* 0x000e2200000e0000 */
[----:B------:R-:W-:-:S03]  /*d6c0*/  LEA R15, -R15, RZ, 0x8 ;  /* 0x000000ff0f0f7211 */ /* 0x000fc600078e41ff */
[----:B------:R-:W1:Y:S01]  /*d6d0*/  SHFL.IDX PT, R13, R18, 0x1, 0x1c1f ;  /* 0x003c1f00120d7f89 */ /* 0x000e6200000e0000 */
[----:B------:R-:W-:Y:S01]  /*d6e0*/  ISETP.NE.AND P0, PT, R152, R15, PT ;  /* 0x0000000f9800720c */ /* 0x000fe20003f05270 */
[----:B------:R-:W-:-:S03]  /*d6f0*/  VIADD R15, R9, 0x8 ;  /* 0x00000008090f7836 */ /* 0x000fc60000000000 */
[-C--:B------:R-:W-:Y:S02]  /*d700*/  ISETP.GE.OR P2, PT, R9, R14.reuse, P0 ;  /* 0x0000000e0900720c */ /* 0x080fe40000746670 */
[----:B------:R-:W-:-:S11]  /*d710*/  ISETP.GE.OR P0, PT, R15, R14, P0 ;  /* 0x0000000e0f00720c */ /* 0x000fd60000706670 */
[----:B0-----:R3:W-:Y:S04]  /*d720*/  @!P2 ST.E desc[UR48][R10.64], R2 ;  /* 0x000000020a00a985 */ /* 0x0017e8000c101930 */
[----:B-1----:R3:W-:Y:S02]  /*d730*/  @!P0 ST.E desc[UR48][R12.64], R4 ;  /* 0x000000040c008985 */ /* 0x0027e4000c101930 */
.L_x_1843:
[----:B0-2-4-:R-:W0:Y:S01]  /*d740*/  S2R R14, SR_CTAID.X ;  /* 0x00000000000e7919 */ /* 0x015e220000002500 */
[----:B------:R-:W-:Y:S01]  /*d750*/  LEA.HI R21, R21, R20, RZ, 0x2 ;  /* 0x0000001415157211 */ /* 0x000fe200078f10ff */
[----:B------:R-:W1:Y:S01]  /*d760*/  S2UR UR7, SR_CTAID.Z ;  /* 0x00000000000779c3 */ /* 0x000e620000002700 */
[----:B------:R-:W-:Y:S01]  /*d770*/  SHF.R.S32.HI R9, RZ, 0x1f, R7 ;  /* 0x0000001fff097819 */ /* 0x000fe20000011407 */
[----:B------:R-:W-:Y:S01]  /*d780*/  ULDC.64 UR8, c[0x0][0xb38] ;  /* 0x0002ce0000087ab9 */ /* 0x000fe20000000a00 */
[----:B------:R-:W-:Y:S01]  /*d790*/  LOP3.LUT R21, R21, 0xfffffffc, RZ, 0xc0, !PT ;  /* 0xfffffffc15157812 */ /* 0x000fe200078ec0ff */
[----:B------:R-:W-:Y:S01]  /*d7a0*/  UIMAD UR6, UR6, UR8, URZ ;  /* 0x00000008060672a4 */ /* 0x000fe2000f8e023f */
[----:B------:R-:W-:Y:S01]  /*d7b0*/  LEA.HI R9, R9, R154, RZ, 0x3 ;  /* 0x0000009a09097211 */ /* 0x000fe200078f18ff */
[----:B------:R-:W-:Y:S01]  /*d7c0*/  UIMAD.WIDE.U32 UR4, UR40, UR8, URZ ;  /* 0x00000008280472a5 */ /* 0x000fe2000f8e003f */
[----:B------:R-:W-:Y:S01]  /*d7d0*/  LEA.HI R155, R155, R8, RZ, 0x5 ;  /* 0x000000089b9b7211 */ /* 0x000fe200078f28ff */
[----:B---3--:R-:W2:Y:S01]  /*d7e0*/  LDC.64 R12, c[0x0][0xb40] ;  /* 0x0002d000ff0c7b82 */ /* 0x008ea20000000a00 */
[----:B------:R-:W-:Y:S01]  /*d7f0*/  IMAD.IADD R21, R20, 0x1, -R21 ;  /* 0x0000000114157824 */ /* 0x000fe200078e0a15 */
[----:B------:R-:W-:Y:S01]  /*d800*/  LOP3.LUT R9, R9, 0xfffffff8, RZ, 0xc0, !PT ;  /* 0xfffffff809097812 */ /* 0x000fe200078ec0ff */
[----:B------:R-:W-:Y:S01]  /*d810*/  UIMAD UR6, UR40, UR9, UR6 ;  /* 0x00000009280672a4 */ /* 0x000fe2000f8e0206 */
[----:B------:R-:W-:Y:S01]  /*d820*/  SHF.R.S32.HI R155, RZ, 0x5, R155 ;  /* 0x00000005ff9b7819 */ /* 0x000fe2000001149b */
[----:B------:R-:W-:Y:S01]  /*d830*/  IMAD.U32 R11, RZ, RZ, UR5 ;  /* 0x00000005ff0b7e24 */ /* 0x000fe2000f8e00ff */
[----:B------:R-:W-:Y:S01]  /*d840*/  LEA.HI R2, R21, R21, RZ, 0x1 ;  /* 0x0000001515027211 */ /* 0x000fe200078f08ff */
[----:B------:R-:W-:Y:S01]  /*d850*/  IMAD.IADD R154, R154, 0x1, -R9 ;  /* 0x000000019a9a7824 */ /* 0x000fe200078e0a09 */
[----:B------:R-:W3:Y:S01]  /*d860*/  @P1 LDC R4, c[0x0][0xbec] ;  /* 0x0002fb00ff041b82 */ /* 0x000ee20000000800 */
[----:B------:R-:W-:Y:S01]  /*d870*/  UIADD3 UR6, UR5, UR6, URZ ;  /* 0x0000000605067290 */ /* 0x000fe2000fffe03f */
[----:B------:R-:W-:Y:S01]  /*d880*/  LOP3.LUT R2, R2, 0x1ffffffe, RZ, 0xc0, !PT ;  /* 0x1ffffffe02027812 */ /* 0x000fe200078ec0ff */
[----:B------:R-:W-:Y:S01]  /*d890*/  IMAD R155, R155, 0x10, R154 ;  /* 0x000000109b9b7824 */ /* 0x000fe200078e029a */
[----:B------:R-:W-:Y:S01]  /*d8a0*/  MOV R10, UR4 ;  /* 0x00000004000a7c02 */ /* 0x000fe20008000f00 */
[----:B------:R-:W-:Y:S01]  /*d8b0*/  ULDC.64 UR4, c[0x0][0xb48] ;  /* 0x0002d20000047ab9 */ /* 0x000fe20000000a00 */
[----:B------:R-:W-:Y:S01]  /*d8c0*/  BSSY B0, `(.L_x_1844) ;  /* 0x00000f1000007945 */ /* 0x000fe20003800000 */
[----:B------:R-:W-:Y:S01]  /*d8d0*/  IMAD.IADD R2, R21, 0x1, -R2 ;  /* 0x0000000115027824 */ /* 0x000fe200078e0a02 */
[----:B------:R-:W4:Y:S01]  /*d8e0*/  @P1 LDC R17, c[0x0][0xbf0] ;  /* 0x0002fc00ff111b82 */ /* 0x000f220000000800 */
[----:B-1----:R-:W-:Y:S01]  /*d8f0*/  USHF.R.S32.HI UR8, URZ, 0x1f, UR7 ;  /* 0x0000001f3f087899 */ /* 0x002fe20008011407 */
[----:B------:R-:W-:-:S02]  /*d900*/  IMAD.U32 R11, RZ, RZ, UR6 ;  /* 0x00000006ff0b7e24 */ /* 0x000fc4000f8e00ff */
[----:B------:R-:W-:-:S04]  /*d910*/  IMAD R9, R2, 0x8, R155 ;  /* 0x0000000802097824 */ /* 0x000fc800078e029b */
[----:B0-----:R-:W-:Y:S02]  /*d920*/  IMAD R15, R14, 0x40, R9 ;  /* 0x000000400e0f7824 */ /* 0x001fe400078e0209 */
[C---:B--2---:R-:W-:Y:S02]  /*d930*/  IMAD R2, R12.reuse, UR8, RZ ;  /* 0x000000080c027c24 */ /* 0x044fe4000f8e02ff */
[----:B------:R-:W-:-:S04]  /*d940*/  IMAD.WIDE.U32 R10, R12, UR7, R10 ;  /* 0x000000070c0a7c25 */ /* 0x000fc8000f8e000a */
[----:B---3--:R-:W-:-:S04]  /*d950*/  @P1 IMAD.HI.U32 R4, R15, R4, RZ ;  /* 0x000000040f041227 */ /* 0x008fc800078e00ff */
[----:B------:R-:W-:Y:S02]  /*d960*/  IMAD R13, R13, UR7, R2 ;  /* 0x000000070d0d7c24 */ /* 0x000fe4000f8e0202 */
[----:B------:R-:W-:Y:S01]  /*d970*/  IMAD.MOV.U32 R9, RZ, RZ, R15 ;  /* 0x000000ffff097224 */ /* 0x000fe200078e000f */
[----:B----4-:R-:W-:Y:S01]  /*d980*/  @P1 SHF.R.U32.HI R9, RZ, R17, R4 ;  /* 0x00000011ff091219 */ /* 0x010fe20000011604 */
[----:B------:R-:W-:Y:S02]  /*d990*/  IMAD R2, R5, UR4, RZ ;  /* 0x0000000405027c24 */ /* 0x000fe4000f8e02ff */
[----:B------:R-:W-:Y:S01]  /*d9a0*/  IMAD.IADD R11, R11, 0x1, R13 ;  /* 0x000000010b0b7824 */ /* 0x000fe200078e020d */
[--C-:B------:R-:W-:Y:S01]  /*d9b0*/  SHF.R.S32.HI R4, RZ, 0x1f, R9.reuse ;  /* 0x0000001fff047819 */ /* 0x100fe20000011409 */
[----:B------:R-:W-:Y:S02]  /*d9c0*/  IMAD R13, R3, UR5, R2 ;  /* 0x00000005030d7c24 */ /* 0x000fe4000f8e0202 */
[----:B------:R-:W-:-:S02]  /*d9d0*/  IMAD.MOV R5, RZ, RZ, -R9 ;  /* 0x000000ffff057224 */ /* 0x000fc400078e0a09 */
[----:B------:R-:W-:Y:S01]  /*d9e0*/  IMAD.WIDE.U32 R2, R3, UR4, R10 ;  /* 0x0000000403027c25 */ /* 0x000fe2000f8e000a */
[----:B------:R-:W-:-:S03]  /*d9f0*/  ULDC.64 UR4, c[0x0][0xb30] ;  /* 0x0002cc0000047ab9 */ /* 0x000fc60000000a00 */
[----:B------:R-:W-:Y:S02]  /*da00*/  IMAD R5, R6, R5, R15 ;  /* 0x0000000506057224 */ /* 0x000fe400078e020f */
[----:B------:R-:W-:Y:S02]  /*da10*/  IMAD R4, R4, UR4, RZ ;  /* 0x0000000404047c24 */ /* 0x000fe4000f8e02ff */
[----:B------:R-:W-:Y:S02]  /*da20*/  IMAD.IADD R3, R3, 0x1, R13 ;  /* 0x0000000103037824 */ /* 0x000fe400078e020d */
[C---:B------:R-:W-:Y:S01]  /*da30*/  IMAD R11, R9.reuse, UR5, R4 ;  /* 0x00000005090b7c24 */ /* 0x040fe2000f8e0204 */
[----:B------:R-:W-:Y:S01]  /*da40*/  SHF.R.S32.HI R4, RZ, 0x1f, R5 ;  /* 0x0000001fff047819 */ /* 0x000fe20000011405 */
[----:B------:R-:W-:Y:S01]  /*da50*/  IMAD.WIDE.U32 R2, R9, UR4, R2 ;  /* 0x0000000409027c25 */ /* 0x000fe2000f8e0002 */
[----:B------:R-:W-:-:S03]  /*da60*/  ULDC.64 UR4, c[0x0][0xb28] ;  /* 0x0002ca0000047ab9 */ /* 0x000fc60000000a00 */
[----:B------:R-:W-:Y:S01]  /*da70*/  IMAD R4, R4, UR4, RZ ;  /* 0x0000000404047c24 */ /* 0x000fe2000f8e02ff */
[----:B------:R-:W-:-:S03]  /*da80*/  IADD3 R3, R3, R11, RZ ;  /* 0x0000000b03037210 */ /* 0x000fc60007ffe0ff */
        /* <DEDUP_REMOVED lines=37> */
[C---:B------:R-:W-:Y:S01]  /*dce0*/  VIADD R23, R0.reuse, 0x58 ;  /* 0x0000005800177836 */ /* 0x040fe20000000000 */
[----:B------:R-:W-:-:S02]  /*dcf0*/  @!P2 LEA.HI R8, R0, R0, RZ, 0x1 ;  /* 0x000000000008a211 */ /* 0x000fc400078f08ff */
[----:B------:R-:W-:Y:S02]  /*dd00*/  @!P3 LEA.HI R10, R9, R9, RZ, 0x1 ;  /* 0x00000009090ab211 */ /* 0x000fe400078f08ff */
[----:B------:R-:W-:Y:S02]  /*dd10*/  @!P4 LEA.HI R12, R11, R11, RZ, 0x1 ;  /* 0x0000000b0b0cc211 */ /* 0x000fe400078f08ff */
[----:B------:R-:W-:Y:S02]  /*dd20*/  @!P5 LEA.HI R14, R13, R13, RZ, 0x1 ;  /* 0x0000000d0d0ed211 */ /* 0x000fe400078f08ff */
[----:B------:R-:W-:Y:S02]  /*dd30*/  @!P2 LOP3.LUT R9, R8, 0xfffffffe, RZ, 0xc0, !PT ;  /* 0xfffffffe0809a812 */ /* 0x000fe400078ec0ff */
[----:B------:R-:W-:Y:S02]  /*dd40*/  @!P3 LOP3.LUT R11, R10, 0xfffffffe, RZ, 0xc0, !PT ;  /* 0xfffffffe0a0bb812 */ /* 0x000fe400078ec0ff */
[----:B------:R-:W-:Y:S01]  /*dd50*/  @!P4 LOP3.LUT R13, R12, 0xfffffffe, RZ, 0xc0, !PT ;  /* 0xfffffffe0c0dc812 */ /* 0x000fe200078ec0ff */
[----:B-12---:R-:W-:Y:S01]  /*dd60*/  @!P2 IMAD.WIDE R8, R9, 0x4, R2 ;  /* 0x000000040908a825 */ /* 0x006fe200078e0202 */
[----:B------:R-:W-:-:S02]  /*dd70*/  @!P5 LOP3.LUT R15, R14, 0xfffffffe, RZ, 0xc0, !PT ;  /* 0xfffffffe0e0fd812 */ /* 0x000fc400078ec0ff */
[----:B------:R-:W-:Y:S01]  /*dd80*/  ISETP.GE.AND P6, PT, R22, UR4, PT ;  /* 0x0000000416007c0c */ /* 0x000fe2000bfc6270 */
[--C-:B------:R-:W-:Y:S01]  /*dd90*/  @!P3 IMAD.WIDE R10, R11, 0x4, R2.reuse ;  /* 0x000000040b0ab825 */ /* 0x100fe200078e0202 */
[----:B------:R0:W-:Y:S01]  /*dda0*/  @!P2 ST.E.64 desc[UR48][R8.64], R24 ;  /* 0x000000180800a985 */ /* 0x0001e2000c101b30 */
[----:B------:R-:W-:Y:S02]  /*ddb0*/  ISETP.GE.AND P2, PT, R18, UR4, PT ;  /* 0x0000000412007c0c */ /* 0x000fe4000bf46270 */
[--C-:B------:R-:W-:Y:S01]  /*ddc0*/  @!P4 IMAD.WIDE R12, R13, 0x4, R2.reuse ;  /* 0x000000040d0cc825 */ /* 0x100fe200078e0202 */
[----:B------:R1:W-:Y:S01]  /*ddd0*/  @!P3 ST.E.64 desc[UR48][R10.64], R28 ;  /* 0x0000001c0a00b985 */ /* 0x0003e2000c101b30 */
[----:B------:R-:W-:Y:S02]  /*dde0*/  ISETP.GE.AND P3, PT, R19, UR4, PT ;  /* 0x0000000413007c0c */ /* 0x000fe4000bf66270 */
[----:B------:R-:W-:Y:S01]  /*ddf0*/  @!P5 IMAD.WIDE R14, R15, 0x4, R2 ;  /* 0x000000040f0ed825 */ /* 0x000fe200078e0202 */
[----:B------:R2:W-:Y:S01]  /*de00*/  @!P4 ST.E.64 desc[UR48][R12.64], R32 ;  /* 0x000000200c00c985 */ /* 0x0005e2000c101b30 */
[----:B------:R-:W-:-:S02]  /*de10*/  ISETP.GE.AND P4, PT, R20, UR4, PT ;  /* 0x0000000414007c0c */ /* 0x000fc4000bf86270 */
[----:B------:R-:W-:Y:S01]  /*de20*/  @!P0 LEA.HI R16, R16, R16, RZ, 0x1 ;  /* 0x0000001010108211 */ /* 0x000fe200078f08ff */
[----:B------:R3:W-:Y:S01]  /*de30*/  @!P5 ST.E.64 desc[UR48][R14.64], R36 ;  /* 0x000000240e00d985 */ /* 0x0007e2000c101b30 */
[----:B------:R-:W-:Y:S01]  /*de40*/  ISETP.GE.AND P5, PT, R21, UR4, PT ;  /* 0x0000000415007c0c */ /* 0x000fe2000bfa6270 */
[----:B0-----:R-:W-:Y:S01]  /*de50*/  VIADD R24, R0, 0x60 ;  /* 0x0000006000187836 */ /* 0x001fe20000000000 */
[----:B------:R-:W-:Y:S02]  /*de60*/  @!P1 LEA.HI R17, R17, R17, RZ, 0x1 ;  /* 0x0000001111119211 */ /* 0x000fe400078f08ff */
[----:B------:R-:W-:Y:S02]  /*de70*/  @!P0 LOP3.LUT R9, R16, 0xfffffffe, RZ, 0xc0, !PT ;  /* 0xfffffffe10098812 */ /* 0x000fe400078ec0ff */
[----:B-1----:R-:W-:Y:S02]  /*de80*/  @!P1 LOP3.LUT R11, R17, 0xfffffffe, RZ, 0xc0, !PT ;  /* 0xfffffffe110b9812 */ /* 0x002fe400078ec0ff */
[----:B------:R-:W-:Y:S01]  /*de90*/  @!P2 LEA.HI R18, R18, R18, RZ, 0x1 ;  /* 0x000000121212a211 */ /* 0x000fe200078f08ff */
[----:B------:R-:W-:Y:S01]  /*dea0*/  @!P0 IMAD.WIDE R8, R9, 0x4, R2 ;  /* 0x0000000409088825 */ /* 0x000fe200078e0202 */
[----:B------:R-:W-:-:S02]  /*deb0*/  @!P3 LEA.HI R19, R19, R19, RZ, 0x1 ;  /* 0x000000131313b211 */ /* 0x000fc400078f08ff */
[----:B------:R-:W-:Y:S01]  /*dec0*/  @!P4 LEA.HI R20, R20, R20, RZ, 0x1 ;  /* 0x000000141414c211 */ /* 0x000fe200078f08ff */
[----:B------:R-:W-:Y:S01]  /*ded0*/  @!P1 IMAD.WIDE R10, R11, 0x4, R2 ;  /* 0x000000040b0a9825 */ /* 0x000fe200078e0202 */
[----:B------:R-:W-:Y:S01]  /*dee0*/  @!P5 LEA.HI R21, R21, R21, RZ, 0x1 ;  /* 0x000000151515d211 */ /* 0x000fe200078f08ff */
[----:B------:R0:W-:Y:S01]  /*def0*/  @!P0 ST.E.64 desc[UR48][R8.64], R40 ;  /* 0x0000002808008985 */ /* 0x0001e2000c101b30 */
[----:B------:R-:W-:Y:S02]  /*df00*/  @!P6 LEA.HI R22, R22, R22, RZ, 0x1 ;  /* 0x000000161616e211 */ /* 0x000fe400078f08ff */
[----:B--2---:R-:W-:Y:S01]  /*df10*/  @!P2 LOP3.LUT R13, R18, 0xfffffffe, RZ, 0xc0, !PT ;  /* 0xfffffffe120da812 */ /* 0x004fe200078ec0ff */
[----:B------:R1:W-:Y:S01]  /*df20*/  @!P1 ST.E.64 desc[UR48][R10.64], R44 ;  /* 0x0000002c0a009985 */ /* 0x0003e2000c101b30 */
[----:B------:R-:W-:Y:S01]  /*df30*/  @!P3 LOP3.LUT R19, R19, 0xfffffffe, RZ, 0xc0, !PT ;  /* 0xfffffffe1313b812 */ /* 0x000fe200078ec0ff */
[----:B------:R-:W-:Y:S01]  /*df40*/  VIADD R18, R0, 0x68 ;  /* 0x0000006800127836 */ /* 0x000fe20000000000 */
[----:B---3--:R-:W-:Y:S01]  /*df50*/  @!P4 LOP3.LUT R15, R20, 0xfffffffe, RZ, 0xc0, !PT ;  /* 0xfffffffe140fc812 */ /* 0x008fe200078ec0ff */
[----:B------:R-:W-:Y:S01]  /*df60*/  VIADD R20, R0, 0x78 ;  /* 0x0000007800147836 */ /* 0x000fe20000000000 */
[----:B------:R-:W-:-:S02]  /*df70*/  @!P5 LOP3.LUT R21, R21, 0xfffffffe, RZ, 0xc0, !PT ;  /* 0xfffffffe1515d812 */ /* 0x000fc400078ec0ff */
        /* <DEDUP_REMOVED lines=42> */
[C---:B------:R-:W-:Y:S01]  /*e220*/  VIADD R22, R0.reuse, 0xc0 ;  /* 0x000000c000167836 */ /* 0x040fe20000000000 */
[----:B------:R-:W-:Y:S01]  /*e230*/  IADD3 R23, R0, 0x90, RZ ;  /* 0x0000009000177810 */ /* 0x000fe20007ffe0ff */
[----:B0-----:R-:W-:Y:S01]  /*e240*/  @!P2 IMAD.WIDE R8, R13, 0x4, R2 ;  /* 0x000000040d08a825 */ /* 0x001fe200078e0202 */
[----:B------:R-:W-:-:S02]  /*e250*/  ISETP.GE.AND P1, PT, R24, UR4, PT ;  /* 0x0000000418007c0c */ /* 0x000fc4000bf26270 */
[----:B------:R-:W-:Y:S01]  /*e260*/  ISETP.GE.AND P0, PT, R23, UR4, PT ;  /* 0x0000000417007c0c */ /* 0x000fe2000bf06270 */
        /* <DEDUP_REMOVED lines=34> */
[----:B------:R2:W-:Y:S01]  /*e490*/  @!P2 ST.E.64 desc[UR48][R12.64], R104 ;  /* 0x000000680c00a985 */ /* 0x0005e2000c101b30 */
[----:B------:R-:W-:Y:S01]  /*e4a0*/  @!P5 LOP3.LUT R21, R21, 0xfffffffe, RZ, 0xc0, !PT ;  /* 0xfffffffe1515d812 */ /* 0x000fe200078ec0ff */
[----:B------:R-:W-:Y:S01]  /*e4b0*/  VIADD R20, R0, 0xd8 ;  /* 0x000000d800147836 */ /* 0x000fe20000000000 */
[----:B----4-:R-:W-:-:S02]  /*e4c0*/  @!P6 LOP3.LUT R17, R22, 0xfffffffe, RZ, 0xc0, !PT ;  /* 0xfffffffe1611e812 */ /* 0x010fc400078ec0ff */
[----:B------:R-:W-:Y:S01]  /*e4d0*/  ISETP.GE.AND P0, PT, R18, UR4, PT ;  /* 0x0000000412007c0c */ /* 0x000fe2000bf06270 */
[--C-:B0-----:R-:W-:Y:S01]  /*e4e0*/  @!P3 IMAD.WIDE R8, R19, 0x4, R2.reuse ;  /* 0x000000041308b825 */ /* 0x101fe200078e0202 */
[----:B------:R-:W-:Y:S02]  /*e4f0*/  IADD3 R19, R0, 0xd0, RZ ;  /* 0x000000d000137810 */ /* 0x000fe40007ffe0ff */
[----:B------:R-:W-:Y:S01]  /*e500*/  ISETP.GE.AND P2, PT, R20, UR4, PT ;  /* 0x0000000414007c0c */ /* 0x000fe2000bf46270 */
[--C-:B-1----:R-:W-:Y:S01]  /*e510*/  @!P4 IMAD.WIDE R10, R15, 0x4, R2.reuse ;  /* 0x000000040f0ac825 */ /* 0x102fe200078e0202 */
[----:B------:R0:W-:Y:S01]  /*e520*/  @!P3 ST.E.64 desc[UR48][R8.64], R108 ;  /* 0x0000006c0800b985 */ /* 0x0001e2000c101b30 */
[----:B------:R-:W-:Y:S02]  /*e530*/  ISETP.GE.AND P1, PT, R19, UR4, PT ;  /* 0x0000000413007c0c */ /* 0x000fe4000bf26270 */
[--C-:B------:R-:W-:Y:S01]  /*e540*/  @!P5 IMAD.WIDE R14, R21, 0x4, R2.reuse ;  /* 0x00000004150ed825 */ /* 0x100fe200078e0202 */
[----:B------:R1:W-:Y:S03]  /*e550*/  @!P4 ST.E.64 desc[UR48][R10.64], R112 ;  /* 0x000000700a00c985 */ /* 0x0003e6000c101b30 */
[----:B------:R-:W-:Y:S01]  /*e560*/  @!P6 IMAD.WIDE R16, R17, 0x4, R2 ;  /* 0x000000041110e825 */ /* 0x000fe200078e0202 */
[----:B------:R3:W-:Y:S01]  /*e570*/  @!P5 ST.E.64 desc[UR48][R14.64], R116 ;  /* 0x000000740e00d985 */ /* 0x0007e2000c101b30 */
[----:B------:R-:W-:-:S02]  /*e580*/  @!P0 LEA.HI R18, R18, R18, RZ, 0x1 ;  /* 0x0000001212128211 */ /* 0x000fc400078f08ff */
[C---:B------:R-:W-:Y:S01]  /*e590*/  VIADD R21, R0.reuse, 0xe0 ;  /* 0x000000e000157836 */ /* 0x040fe20000000000 */
[----:B------:R4:W-:Y:S01]  /*e5a0*/  @!P6 ST.E.64 desc[UR48][R16.64], R120 ;  /* 0x000000781000e985 */ /* 0x0009e2000c101b30 */
[C---:B--2---:R-:W-:Y:S01]  /*e5b0*/  VIADD R12, R0.reuse, 0xe8 ;  /* 0x000000e8000c7836 */ /* 0x044fe20000000000 */
[----:B------:R-:W-:Y:S01]  /*e5c0*/  @!P1 LEA.HI R19, R19, R19, RZ, 0x1 ;  /* 0x0000001313139211 */ /* 0x000fe200078f08ff */
[C---:B0-----:R-:W-:Y:S01]  /*e5d0*/  VIADD R9, R0.reuse, 0xf8 ;  /* 0x000000f800097836 */ /* 0x041fe20000000000 */
[----:B------:R-:W-:Y:S01]  /*e5e0*/  ISETP.GE.AND P3, PT, R21, UR4, PT ;  /* 0x0000000415007c0c */ /* 0x000fe2000bf66270 */
[----:B------:R-:W-:Y:S01]  /*e5f0*/  VIADD R13, R0, 0xf0 ;  /* 0x000000f0000d7836 */ /* 0x000fe20000000000 */
[----:B------:R-:W-:Y:S02]  /*e600*/  ISETP.GE.AND P4, PT, R12, UR4, PT ;  /* 0x000000040c007c0c */ /* 0x000fe4000bf86270 */
[----:B------:R-:W-:Y:S02]  /*e610*/  ISETP.GE.AND P6, PT, R9, UR4, PT ;  /* 0x0000000409007c0c */ /* 0x000fe4000bfc6270 */
[----:B------:R-:W-:-:S02]  /*e620*/  ISETP.GE.AND P5, PT, R13, UR4, PT ;  /* 0x000000040d007c0c */ /* 0x000fc4000bfa6270 */
[----:B------:R-:W-:Y:S02]  /*e630*/  @!P2 LEA.HI R20, R20, R20, RZ, 0x1 ;  /* 0x000000141414a211 */ /* 0x000fe400078f08ff */
[----:B-1----:R-:W-:-:S03]  /*e640*/  @!P1 LOP3.LUT R11, R19, 0xfffffffe, RZ, 0xc0, !PT ;  /* 0xfffffffe130b9812 */ /* 0x002fc600078ec0ff */
[----:B------:R-:W-:Y:S02]  /*e650*/  @!P3 LEA.HI R21, R21, R21, RZ, 0x1 ;  /* 0x000000151515b211 */ /* 0x000fe400078f08ff */
[----:B------:R-:W-:Y:S02]  /*e660*/  @!P4 LEA.HI R12, R12, R12, RZ, 0x1 ;  /* 0x0000000c0c0cc211 */ /* 0x000fe400078f08ff */
[----:B------:R-:W-:Y:S02]  /*e670*/  @!P6 LEA.HI R10, R9, R9, RZ, 0x1 ;  /* 0x00000009090ae211 */ /* 0x000fe400078f08ff */
[----:B------:R-:W-:Y:S02]  /*e680*/  @!P5 LEA.HI R8, R13, R13, RZ, 0x1 ;  /* 0x0000000d0d08d211 */ /* 0x000fe400078f08ff */
[----:B------:R-:W-:Y:S02]  /*e690*/  @!P0 LOP3.LUT R9, R18, 0xfffffffe, RZ, 0xc0, !PT ;  /* 0xfffffffe12098812 */ /* 0x000fe400078ec0ff */
[----:B------:R-:W-:-:S02]  /*e6a0*/  @!P2 LOP3.LUT R13, R20, 0xfffffffe, RZ, 0xc0, !PT ;  /* 0xfffffffe140da812 */ /* 0x000fc400078ec0ff */
[----:B---3--:R-:W-:Y:S02]  /*e6b0*/  @!P3 LOP3.LUT R15, R21, 0xfffffffe, RZ, 0xc0, !PT ;  /* 0xfffffffe150fb812 */ /* 0x008fe400078ec0ff */
        /* <DEDUP_REMOVED lines=17> */
.L_x_1845:
[----:B------:R-:W-:Y:S05]  /*e7d0*/  BSYNC B0 ;  /* 0x0000000000007941 */ /* 0x000fea0003800000 */
.L_x_1844:
[----:B------:R-:W-:Y:S01]  /*e7e0*/  VIADD R7, R7, 0x8 ;  /* 0x0000000807077836 */ /* 0x000fe20000000000 */
[----:B0-2---:R3:W0:Y:S04]  /*e7f0*/  SHFL.IDX PT, R3, R5, 0x1, 0x1c1f ;  /* 0x003c1f0005037f89 */ /* 0x00562800000e0000 */
[----:B------:R-:W-:Y:S01]  /*e800*/  ISETP.GE.AND P0, PT, R7, R6, PT ;  /* 0x000000060700720c */ /* 0x000fe20003f06270 */
[----:B-1----:R3:W1:-:S12]  /*e810*/  SHFL.IDX PT, R2, R4, 0x1, 0x1c1f ;  /* 0x003c1f0004027f89 */ /* 0x00265800000e0000 */
[----:B---3--:R-:W-:Y:S05]  /*e820*/  @P0 BRA `(.L_x_1747) ;  /* 0x0000005800a00947 */ /* 0x008fea0003800000 */
        /* <DEDUP_REMOVED lines=24> */
[----:B01----:R-:W-:Y:S01]  /*e9b0*/  @!P0 IMAD.WIDE R4, R5, 0x4, R2 ;  /* 0x0000000405048825 */ /* 0x003fe200078e0202 */
        /* <DEDUP_REMOVED lines=52> */
[----:B------:R-:W-:Y:S01]  /*ed00*/  VIADD R18, R0, 0x88 ;  /* 0x0000008800127836 */ /* 0x000fe20000000000 */
        /* <DEDUP_REMOVED lines=55> */
[----:B---3--:R-:W-:Y:S01]  /*f080*/  @!P3 LOP3.LUT R11, R16, 0xfffffffe, RZ, 0xc0, !PT ;  /* 0xfffffffe100bb812 */ /* 0x008fe200078ec0ff */
[----:B------:R-:W-:Y:S01]  /*f090*/  VIADD R16, R0, 0xe0 ;  /* 0x000000e000107836 */ /* 0x000fe20000000000 */
[----:B------:R-:W-:Y:S02]  /*f0a0*/  @!P2 LOP3.LUT R17, R17, 0xfffffffe, RZ, 0xc0, !PT ;  /* 0xfffffffe1111a812 */ /* 0x000fe400078ec0ff */
[----:B----4-:R-:W-:Y:S01]  /*f0b0*/  @!P1 LOP3.LUT R13, R20, 0xfffffffe, RZ, 0xc0, !PT ;  /* 0xfffffffe140d9812 */ /* 0x010fe200078ec0ff */
        /* <DEDUP_REMOVED lines=19> */
[C---:B------:R-:W-:Y:S01]  /*f1f0*/  VIADD R17, R0.reuse, 0xe8 ;  /* 0x000000e800117836 */ /* 0x040fe20000000000 */
[----:B------:R-:W-:Y:S01]  /*f200*/  @!P6 LEA.HI R19, R19, R19, RZ, 0x1 ;  /* 0x000000131313e211 */ /* 0x000fe200078f08ff */
[----:B------:R-:W-:Y:S01]  /*f210*/  VIADD R0, R0, 0xf8 ;  /* 0x000000f800007836 */ /* 0x000fe20000000000 */
        /* <DEDUP_REMOVED lines=15> */
[----:B---3--:R-:W-:Y:S02]  /*f310*/  @!P2 LOP3.LUT R11, R16, 0xfffffffe, RZ, 0xc0, !PT ;  /* 0xfffffffe100ba812 */ /* 0x008fe400078ec0ff */
[----:B------:R-:W-:Y:S02]  /*f320*/  @!P3 LOP3.LUT R17, R17, 0xfffffffe, RZ, 0xc0, !PT ;  /* 0xfffffffe1111b812 */ /* 0x000fe400078ec0ff */
[----:B----4-:R-:W-:Y:S01]  /*f330*/  @!P4 LOP3.LUT R13, R20, 0xfffffffe, RZ, 0xc0, !PT ;  /* 0xfffffffe140dc812 */ /* 0x010fe200078ec0ff */
        /* <DEDUP_REMOVED lines=13> */
[----:B---3--:R-:W-:-:S05]  /*f410*/  LOP3.LUT R5, R0, 0xfffffffe, RZ, 0xc0, !PT ;  /* 0xfffffffe00057812 */ /* 0x008fca00078ec0ff */
[----:B------:R-:W-:-:S05]  /*f420*/  IMAD.WIDE R2, R5, 0x4, R2 ;  /* 0x0000000405027825 */ /* 0x000fca00078e0202 */
[----:B------:R0:W-:Y:S01]  /*f430*/  ST.E.64 desc[UR48][R2.64], R150 ;  /* 0x0000009602007985 */ /* 0x0001e2000c101b30 */
[----:B------:R-:W-:Y:S05]  /*f440*/  BRA `(.L_x_1747) ;  /* 0x0000004c00987947 */ /* 0x000fea0003800000 */
.L_x_1842:
[----:B------:R-:W1:Y:S02]  /*f450*/  S2R R0, SR_TID.X ;  /* 0x0000000000007919 */ /* 0x000e640000002100 */
[----:B-1----:R-:W-:-:S05]  /*f460*/  VIADD R2, R0, 0xffffff80 ;  /* 0xffffff8000027836 */ /* 0x002fca0000000000 */
[----:B------:R-:W-:-:S13]  /*f470*/  ISETP.GT.AND P0, PT, R2, 0x3f, PT ;  /* 0x0000003f0200780c */ /* 0x000fda0003f04270 */
[----:B------:R-:W-:Y:S05]  /*f480*/  @P0 BRA `(.L_x_1747) ;  /* 0x0000004c00880947 */ /* 0x000fea0003800000 */
[----:B------:R-:W1:Y:S01]  /*f490*/  S2R R3, SR_CTAID.X ;  /* 0x0000000000037919 */ /* 0x000e620000002500 */
[----:B------:R-:W3:Y:S01]  /*f4a0*/  LDC R6, c[0x0][0xbe8] ;  /* 0x0002fa00ff067b82 */ /* 0x000ee20000000800 */
[----:B------:R-:W-:Y:S01]  /*f4b0*/  ULDC UR4, c[0x0][0xa88] ;  /* 0x0002a20000047ab9 */ /* 0x000fe20000000800 */
[----:B-1----:R-:W-:Y:S02]  /*f4c0*/  IMAD R0, R3, 0x40, R0 ;  /* 0x0000004003007824 */ /* 0x002fe400078e0200 */
[----:B---3--:R-:W-:-:S03]  /*f4d0*/  IMAD R3, R6, UR4, RZ ;  /* 0x0000000406037c24 */ /* 0x008fc6000f8e02ff */
[----:B------:R-:W-:-:S04]  /*f4e0*/  IADD3 R0, R0, -0x80, RZ ;  /* 0xffffff8000007810 */ /* 0x000fc80007ffe0ff */
[----:B------:R-:W-:-:S13]  /*f4f0*/  ISETP.GE.AND P0, PT, R0, R3, PT ;  /* 0x000000030000720c */ /* 0x000fda0003f06270 */
[----:B------:R-:W-:Y:S05]  /*f500*/  @P0 BRA `(.L_x_1747) ;  /* 0x0000004c00680947 */ /* 0x000fea0003800000 */
[----:B------:R-:W-:Y:S01]  /*f510*/  ISETP.NE.AND P0, PT, R6, 0x1, PT ;  /* 0x000000010600780c */ /* 0x000fe20003f05270 */
[----:B------:R-:W1:Y:S01]  /*f520*/  S2UR UR7, SR_CTAID.Z ;  /* 0x00000000000779c3 */ /* 0x000e620000002700 */
[----:B------:R-:W-:Y:S01]  /*f530*/  USHF.R.S32.HI UR6, URZ, 0x1f, UR40 ;  /* 0x0000001f3f067899 */ /* 0x000fe20008011428 */
[----:B------:R-:W-:Y:S01]  /*f540*/  IMAD.MOV.U32 R5, RZ, RZ, R0 ;  /* 0x000000ffff057224 */ /* 0x000fe200078e0000 */
[----:B------:R-:W-:Y:S02]  /*f550*/  ULDC.64 UR8, c[0x0][0xbd0] ;  /* 0x0002f40000087ab9 */ /* 0x000fe40000000a00 */
[----:B------:R-:W-:Y:S02]  /*f560*/  UIMAD UR6, UR6, UR8, URZ ;  /* 0x00000008060672a4 */ /* 0x000fe4000f8e023f */
[----:B------:R-:W-:Y:S01]  /*f570*/  UIMAD.WIDE.U32 UR4, UR40, UR8, URZ ;  /* 0x00000008280472a5 */ /* 0x000fe2000f8e003f */
[----:B------:R-:W3:Y:S01]  /*f580*/  LDC.64 R10, c[0x0][0xbd8] ;  /* 0x0002f600ff0a7b82 */ /* 0x000ee20000000a00 */
[----:B------:R-:W-:-:S04]  /*f590*/  UIMAD UR6, UR40, UR9, UR6 ;  /* 0x00000009280672a4 */ /* 0x000fc8000f8e0206 */
[----:B------:R-:W-:Y:S02]  /*f5a0*/  UIADD3 UR6, UR5, UR6, URZ ;  /* 0x0000000605067290 */ /* 0x000fe4000fffe03f */
[----:B------:R-:W-:Y:S01]  /*f5b0*/  IMAD.U32 R3, RZ, RZ, UR5 ;  /* 0x00000005ff037e24 */ /* 0x000fe2000f8e00ff */
[----:B------:R-:W5:Y:S01]  /*f5c0*/  @P0 LDC R7, c[0x0][0xbec] ;  /* 0x0002fb00ff070b82 */ /* 0x000f620000000800 */
[----:B------:R-:W-:Y:S01]  /*f5d0*/  IMAD.U32 R2, RZ, RZ, UR4 ;  /* 0x00000004ff027e24 */ /* 0x000fe2000f8e00ff */
[----:B------:R-:W-:Y:S01]  /*f5e0*/  ULDC.64 UR4, c[0x0][0xbe0] ;  /* 0x0002f80000047ab9 */ /* 0x000fe20000000a00 */
[----:B------:R-:W-:-:S05]  /*f5f0*/  IMAD.U32 R3, RZ, RZ, UR6 ;  /* 0x00000006ff037e24 */ /* 0x000fca000f8e00ff */
[----:B------:R-:W0:Y:S01]  /*f600*/  @P0 LDC R9, c[0x0][0xbf0] ;  /* 0x0002fc00ff090b82 */ /* 0x000e220000000800 */
[----:B-1----:R-:W-:-:S07]  /*f610*/  USHF.R.S32.HI UR8, URZ, 0x1f, UR7 ;  /* 0x0000001f3f087899 */ /* 0x002fce0008011407 */
[----:B------:R-:W1:Y:S01]  /*f620*/  S2UR UR10, SR_CTAID.Y ;  /* 0x00000000000a79c3 */ /* 0x000e620000002600 */
[C---:B---3--:R-:W-:Y:S02]  /*f630*/  IMAD R12, R10.reuse, UR8, RZ ;  /* 0x000000080a0c7c24 */ /* 0x048fe4000f8e02ff */
[----:B------:R-:W-:-:S04]  /*f640*/  IMAD.WIDE.U32 R2, R10, UR7, R2 ;  /* 0x000000070a027c25 */ /* 0x000fc8000f8e0002 */
[----:B------:R-:W-:Y:S01]  /*f650*/  IMAD R11, R11, UR7, R12 ;  /* 0x000000070b0b7c24 */ /* 0x000fe2000f8e020c */
[----:B------:R-:W1:Y:S01]  /*f660*/  LDC R8, c[0x0][0xc50] ;  /* 0x00031400ff087b82 */ /* 0x000e620000000800 */
[----:B-----5:R-:W-:-:S04]  /*f670*/  @P0 IMAD.HI.U32 R4, R0, R7, RZ ;  /* 0x0000000700040227 */ /* 0x020fc800078e00ff */
[----:B------:R-:W-:Y:S02]  /*f680*/  IMAD R7, RZ, RZ, -UR40 ;  /* 0x80000028ff077e24 */ /* 0x000fe4000f8e02ff */
[----:B------:R-:W-:Y:S01]  /*f690*/  IMAD.IADD R3, R11, 0x1, R3 ;  /* 0x000000010b037824 */ /* 0x000fe200078e0203 */
[----:B0-----:R-:W-:Y:S01]  /*f6a0*/  @P0 SHF.R.U32.HI R5, RZ, R9, R4 ;  /* 0x00000009ff050219 */ /* 0x001fe20000011604 */
[----:B-1----:R-:W-:-:S04]  /*f6b0*/  IMAD R9, R8, R7, UR10 ;  /* 0x0000000a08097e24 */ /* 0x002fc8000f8e0207 */
[----:B------:R-:W-:Y:S02]  /*f6c0*/  IMAD.MOV R7, RZ, RZ, -R5 ;  /* 0x000000ffff077224 */ /* 0x000fe400078e0a05 */
[----:B------:R-:W-:Y:S01]  /*f6d0*/  IMAD.WIDE.U32 R2, R9, UR4, R2 ;  /* 0x0000000409027c25 */ /* 0x000fe2000f8e0002 */
[----:B------:R-:W-:-:S03]  /*f6e0*/  SHF.R.S32.HI R4, RZ, 0x1f, R9 ;  /* 0x0000001fff047819 */ /* 0x000fc60000011409 */
[----:B------:R-:W-:Y:S01]  /*f6f0*/  IMAD R7, R6, R7, R0 ;  /* 0x0000000706077224 */ /* 0x000fe200078e0200 */
[----:B------:R-:W-:Y:S01]  /*f700*/  IADD3 R2, P0, R5, R2, RZ ;  /* 0x0000000205027210 */ /* 0x000fe20007f1e0ff */
[----:B------:R-:W-:-:S03]  /*f710*/  IMAD R4, R4, UR4, RZ ;  /* 0x0000000404047c24 */ /* 0x000fc6000f8e02ff */
[----:B------:R-:W-:Y:S01]  /*f720*/  SHF.R.S32.HI R0, RZ, 0x1f, R7 ;  /* 0x0000001fff007819 */ /* 0x000fe20000011407 */
[----:B------:R-:W-:Y:S01]  /*f730*/  IMAD R4, R9, UR5, R4 ;  /* 0x0000000509047c24 */ /* 0x000fe2000f8e0204 */
[----:B------:R-:W-:Y:S01]  /*f740*/  SHF.R.S32.HI R9, RZ, 0x1f, R5 ;  /* 0x0000001fff097819 */ /* 0x000fe20000011405 */
[----:B------:R-:W-:Y:S02]  /*f750*/  ULDC.64 UR4, c[0x0][0xbc8] ;  /* 0x0002f20000047ab9 */ /* 0x000fe40000000a00 */
[----:B------:R-:W-:Y:S01]  /*f760*/  IMAD R0, R0, UR4, RZ ;  /* 0x0000000400007c24 */ /* 0x000fe2000f8e02ff */
[----:B------:R-:W-:-:S03]  /*f770*/  IADD3.X R3, R9, R3, R4, P0, !PT ;  /* 0x0000000309037210 */ /* 0x000fc600007fe404 */
[C---:B------:R-:W-:Y:S02]  /*f780*/  IMAD R5, R7.reuse, UR5, R0 ;  /* 0x0000000507057c24 */ /* 0x040fe4000f8e0200 */
[----:B------:R-:W-:Y:S01]  /*f790*/  IMAD.WIDE.U32 R2, R7, UR4, R2 ;  /* 0x0000000407027c25 */ /* 0x000fe2000f8e0002 */
[----:B------:R-:W-:-:S04]  /*f7a0*/  ULDC.64 UR4, c[0x0][0xba8] ;  /* 0x0002ea0000047ab9 */ /* 0x000fc80000000a00 */
[----:B------:R-:W-:Y:S02]  /*f7b0*/  IADD3 R3, R3, R5, RZ ;  /* 0x0000000503037210 */ /* 0x000fe40007ffe0ff */
[----:B------:R-:W-:-:S04]  /*f7c0*/  LEA R4, P0, R2, UR4, 0x2 ;  /* 0x0000000402047c11 */ /* 0x000fc8000f8010ff */
[----:B------:R-:W-:Y:S01]  /*f7d0*/  LEA.HI.X R5, R2, UR5, R3, 0x2, P0 ;  /* 0x0000000502057c11 */ /* 0x000fe200080f1403 */
[----:B------:R-:W-:-:S05]  /*f7e0*/  IMAD.MOV.U32 R3, RZ, RZ, -0x800000 ;  /* 0xff800000ff037424 */ /* 0x000fca00078e00ff */
[----:B------:R1:W-:Y:S01]  /*f7f0*/  STG.E desc[UR48][R4.64], R3 ;  /* 0x0000000304007986 */ /* 0x0003e2000c101930 */
[----:B------:R-:W-:Y:S05]  /*f800*/  BRA `(.L_x_1747) ;  /* 0x0000004800a87947 */ /* 0x000fea0003800000 */
.L_x_1745:
[----:B------:R-:W-:-:S08]  /*f810*/  NOP ;  /* 0x0000000000007918 */ /* 0x000fd00000000000 */
[----:B------:R-:W0:-:S00]  /*f820*/  USETMAXREG.DEALLOC.CTAPOOL 0x18 ;  /* 0x00000018000079c8 */ /* 0x000e0000080e0500 */
        /* <DEDUP_REMOVED lines=16> */
.L_x_1846:
[----:B------:R-:W-:Y:S01]  /*f930*/  ULDC UR7, c[0x0][0xc50] ;  /* 0x0003140000077ab9 */ /* 0x000fe20000000800 */
[----:B------:R-:W-:Y:S01]  /*f940*/  UMOV UR36, UR6 ;  /* 0x0000000600247c82 */ /* 0x000fe20008000000 */
[----:B------:R-:W-:-:S11]  /*f950*/  UISETP.NE.AND UP0, UPT, UR7, 0x1, UPT ;  /* 0x000000010700788c */ /* 0x000fd6000bf05270 */
[----:B------:R-:W-:Y:S01]  /*f960*/  @UP0 ULDC UR4, c[0x0][0xc54] ;  /* 0x0003150000040ab9 */ /* 0x000fe20000000800 */
[----:B------:R-:W-:Y:S01]  /*f970*/  @UP0 ULDC UR8, c[0x0][0xc58] ;  /* 0x0003160000080ab9 */ /* 0x000fe20000000800 */
[----:B------:R-:W-:-:S04]  /*f980*/  UIMAD.WIDE.U32 UR4, UR6, UR4, URZ ;  /* 0x00000004060472a5 */ /* 0x000fc8000f8e003f */
[----:B------:R-:W-:-:S12]  /*f990*/  @UP0 USHF.R.U32.HI UR36, URZ, UR8, UR5 ;  /* 0x000000083f240299 */ /* 0x000fd80008011605 */
.L_x_1847:
[----:B------:R-:W-:Y:S01]  /*f9a0*/  ISETP.GE.AND P0, PT, R17, RZ, PT ;  /* 0x000000ff1100720c */ /* 0x000fe20003f06270 */
[----:B------:R-:W-:Y:S01]  /*f9b0*/  UIADD3 UR42, -UR36, URZ, URZ ;  /* 0x0000003f242a7290 */ /* 0x000fe2000fffe13f */
[----:B------:R-:W-:Y:S02]  /*f9c0*/  IMAD.MOV.U32 R0, RZ, RZ, 0x1 ;  /* 0x00000001ff007424 */ /* 0x000fe400078e00ff */
[----:B------:R-:W-:Y:S01]  /*f9d0*/  IMAD.MOV.U32 R6, RZ, RZ, RZ ;  /* 0x000000ffff067224 */ /* 0x000fe200078e00ff */
[----:B------:R-:W-:Y:S01]  /*f9e0*/  UIMAD UR42, UR7, UR42, UR6 ;  /* 0x0000002a072a72a4 */ /* 0x000fe2000f8e0206 */
[----:B------:R-:W-:-:S07]  /*f9f0*/  IMAD.MOV.U32 R9, RZ, RZ, 0x1 ;  /* 0x00000001ff097424 */ /* 0x000fce00078e00ff */
[----:B------:R-:W-:Y:S05]  /*fa00*/  @!P0 BRA `(.L_x_1848) ;  /* 0x0000004400688947 */ /* 0x000fea0003800000 */
[----:B------:R-:W0:Y:S01]  /*fa10*/  S2UR UR40, SR_CTAID.X ;  /* 0x00000000002879c3 */ /* 0x000e220000002500 */
[----:B------:R-:W-:Y:S01]  /*fa20*/  ULDC.64 UR4, c[0x0][0x418] ;  /* 0x0001060000047ab9 */ /* 0x000fe20000000a00 */
[----:B------:R-:W-:Y:S01]  /*fa30*/  ULDC UR6, c[0x0][0x448] ;  /* 0x0001120000067ab9 */ /* 0x000fe20000000800 */
[----:B------:R-:W-:Y:S02]  /*fa40*/  UISETP.NE.U32.AND UP0, UPT, UR4, URZ, UPT ;  /* 0x0000003f0400728c */ /* 0x000fe4000bf05070 */
[----:B------:R-:W-:Y:S02]  /*fa50*/  UISETP.NE.AND UP1, UPT, UR6, 0x1, UPT ;  /* 0x000000010600788c */ /* 0x000fe4000bf25270 */
[----:B------:R-:W-:Y:S01]  /*fa60*/  UISETP.NE.AND.EX UP0, UPT, UR5, URZ, UPT, UP0 ;  /* 0x0000003f0500728c */ /* 0x000fe2000bf05300 */
[----:B------:R-:W-:Y:S02]  /*fa70*/  ULDC UR6, c[0x0][0x424] ;  /* 0x0001090000067ab9 */ /* 0x000fe40000000800 */
[----:B------:R-:W-:Y:S01]  /*fa80*/  ULDC.64 UR4, c[0x0][0x9e0] ;  /* 0x0002780000047ab9 */ /* 0x000fe20000000a00 */
[----:B------:R-:W-:-:S02]  /*fa90*/  USEL UR9, UR6, 0x1, UP0 ;  /* 0x0000000106097887 */ /* 0x000fc40008000000 */
[----:B------:R-:W-:Y:S01]  /*faa0*/  UISETP.GE.AND UP0, UPT, UR5, 0x1, UPT ;  /* 0x000000010500788c */ /* 0x000fe2000bf06270 */
[----:B------:R-:W-:Y:S02]  /*fab0*/  ULDC UR10, c[0x0][0x288] ;  /* 0x0000a200000a7ab9 */ /* 0x000fe40000000800 */
[----:B------:R-:W-:Y:S01]  /*fac0*/  @UP1 ULDC UR7, c[0x0][0x44c] ;  /* 0x0001130000071ab9 */ /* 0x000fe20000000800 */
[----:B------:R-:W-:Y:S01]  /*fad0*/  ULDC UR12, c[0x0][0x2f0] ;  /* 0x0000bc00000c7ab9 */ /* 0x000fe20000000800 */
[----:B------:R-:W-:Y:S01]  /*fae0*/  UIADD3 UR11, -UR10, 0x1, URZ ;  /* 0x000000010a0b7890 */ /* 0x000fe2000fffe13f */
[----:B------:R-:W-:Y:S01]  /*faf0*/  PLOP3.LUT P1, PT, PT, PT, UP0, 0x80, 0x0 ;  /* 0x000000000000781c */ /* 0x000fe20003f2f008 */
[----:B------:R-:W-:Y:S01]  /*fb00*/  UIMAD UR13, UR9, UR12, 0x3f ;  /* 0x0000003f090d74a4 */ /* 0x000fe2000f8e020c */
[----:B------:R-:W-:Y:S01]  /*fb10*/  @UP1 ULDC UR14, c[0x0][0x450] ;  /* 0x00011400000e1ab9 */ /* 0x000fe20000000800 */
[----:B------:R-:W-:Y:S02]  /*fb20*/  UIMAD UR11, UR9, UR12, UR11 ;  /* 0x0000000c090b72a4 */ /* 0x000fe4000f8e020b */
[----:B0-----:R-:W-:-:S04]  /*fb30*/  USHF.L.U32 UR40, UR40, 0x6, URZ ;  /* 0x0000000628287899 */ /* 0x001fc8000800063f */
[----:B------:R-:W-:-:S04]  /*fb40*/  UIADD3 UR8, UR40, 0x3f, URZ ;  /* 0x0000003f28087890 */ /* 0x000fc8000fffe03f */
[----:B------:R-:W-:-:S04]  /*fb50*/  UIMAD.WIDE.U32 UR6, UR8, UR7, URZ ;  /* 0x00000007080672a5 */ /* 0x000fc8000f8e003f */
[----:B------:R-:W-:Y:S02]  /*fb60*/  @UP1 USHF.R.U32.HI UR8, URZ, UR14, UR7 ;  /* 0x0000000e3f081299 */ /* 0x000fe40008011607 */
[----:B------:R-:W-:Y:S02]  /*fb70*/  USHF.R.S32.HI UR7, URZ, 0x1f, UR13 ;  /* 0x0000001f3f077899 */ /* 0x000fe4000801140d */
[----:B------:R-:W-:Y:S02]  /*fb80*/  UIADD3 UR6, UR11, UR8, URZ ;  /* 0x000000080b067290 */ /* 0x000fe4000fffe03f */
[----:B------:R-:W-:Y:S02]  /*fb90*/  ULEA.HI UR7, UR7, UR13, URZ, 0x6 ;  /* 0x0000000d07077291 */ /* 0x000fe4000f8f303f */
[----:B------:R-:W-:Y:S02]  /*fba0*/  UIADD3 UR4, UR6, UR4, URZ ;  /* 0x0000000406047290 */ /* 0x000fe4000fffe03f */
[----:B------:R-:W-:Y:S01]  /*fbb0*/  USHF.R.S32.HI UR39, URZ, 0x6, UR7 ;  /* 0x000000063f277899 */ /* 0x000fe20008011407 */
        /* <DEDUP_REMOVED lines=11> */
.L_x_1850:
[----:B------:R-:W-:-:S11]  /*fc70*/  UISETP.NE.AND UP0, UPT, UR5, 0x1, UPT ;  /* 0x000000010500788c */ /* 0x000fd6000bf05270 */
[----:B------:R-:W-:Y:S02]  /*fc80*/  @UP0 ULDC.64 UR14, c[0x0][0x9e8] ;  /* 0x00027a00000e0ab9 */ /* 0x000fe40000000a00 */
[----:B------:R-:W-:-:S04]  /*fc90*/  UIMAD.WIDE.U32 UR6, UR8, UR14, URZ ;  /* 0x0000000e080672a5 */ /* 0x000fc8000f8e003f */
[----:B------:R-:W-:-:S12]  /*fca0*/  @UP0 USHF.R.U32.HI UR8, URZ, UR15, UR7 ;  /* 0x0000000f3f080299 */ /* 0x000fd80008011607 */
.L_x_1851:
[----:B------:R-:W-:-:S04]  /*fcb0*/  UIMAD UR8, UR8, UR5, UR5 ;  /* 0x00000005080872a4 */ /* 0x000fc8000f8e0205 */
[----:B------:R-:W-:-:S04]  /*fcc0*/  UISETP.LT.AND UP0, UPT, UR4, UR8, UPT ;  /* 0x000000080400728c */ /* 0x000fc8000bf01270 */
[----:B------:R-:W-:-:S12]  /*fcd0*/  USEL UR4, UR4, UR8, UP0 ;  /* 0x0000000804047287 */ /* 0x000fd80008000000 */
.L_x_1849:
        /* <DEDUP_REMOVED lines=11> */
[----:B------:R-:W-:Y:S01]  /*fd90*/  UIADD3 UR4, UR9, UR4, URZ ;  /* 0x0000000409047290 */ /* 0x000fe2000fffe03f */
[----:B------:R-:W-:Y:S01]  /*fda0*/  ULDC UR8, c[0x0][0x9dc] ;  /* 0x0002770000087ab9 */ /* 0x000fe20000000800 */
[----:B------:R-:W-:Y:S02]  /*fdb0*/  USEL UR12, UR39, UR44, UP0 ;  /* 0x0000002c270c7287 */ /* 0x000fe40008000000 */
        /* <DEDUP_REMOVED lines=12> */
.L_x_1853:
[----:B------:R-:W-:-:S11]  /*fe80*/  UISETP.NE.AND UP0, UPT, UR5, 0x1, UPT ;  /* 0x000000010500788c */ /* 0x000fd6000bf05270 */
[----:B------:R-:W-:Y:S02]  /*fe90*/  @UP0 ULDC.64 UR10, c[0x0][0x9e8] ;  /* 0x00027a00000a0ab9 */ /* 0x000fe40000000a00 */
[----:B------:R-:W-:-:S04]  /*fea0*/  UIMAD.WIDE.U32 UR6, UR4, UR10, URZ ;  /* 0x0000000a040672a5 */ /* 0x000fc8000f8e003f */
[----:B------:R-:W-:-:S12]  /*feb0*/  @UP0 USHF.R.U32.HI UR4, URZ, UR11, UR7 ;  /* 0x0000000b3f040299 */ /* 0x000fd80008011607 */
.L_x_1854:
[----:B------:R-:W-:-:S04]  /*fec0*/  UIMAD UR4, UR4, UR5, URZ ;  /* 0x00000005040472a4 */ /* 0x000fc8000f8e023f */
[----:B------:R-:W-:-:S04]  /*fed0*/  UISETP.LT.AND UP0, UPT, UR8, UR4, UPT ;  /* 0x000000040800728c */ /* 0x000fc8000bf01270 */
[----:B------:R-:W-:-:S12]  /*fee0*/  USEL UR8, UR8, UR4, !UP0 ;  /* 0x0000000408087287 */ /* 0x000fd8000c000000 */
.L_x_1852:
[----:B------:R-:W-:Y:S02]  /*fef0*/  USHF.R.S32.HI UR4, URZ, 0x1f, UR8 ;  /* 0x0000001f3f047899 */ /* 0x000fe40008011408 */
[----:B------:R-:W-:Y:S02]  /*ff00*/  USHF.R.U32.HI UR10, URZ, 0x10, UR42 ;  /* 0x000000103f0a7899 */ /* 0x000fe4000801162a */
[----:B------:R-:W-:Y:S02]  /*ff10*/  ULEA.HI UR4, UR4, UR8, URZ, 0x6 ;  /* 0x0000000804047291 */ /* 0x000fe4000f8f303f */
[----:B------:R-:W-:Y:S02]  /*ff20*/  ULOP3.LUT UR42, UR42, 0xffff, URZ, 0xc0, !UPT ;  /* 0x0000ffff2a2a7892 */ /* 0x000fe4000f8ec03f */
[----:B------:R-:W-:Y:S01]  /*ff30*/  USHF.R.S32.HI UR4, URZ, 0x6, UR4 ;  /* 0x000000063f047899 */ /* 0x000fe20008011404 */
[----:B------:R-:W-:-:S03]  /*ff40*/  UMOV UR46, URZ ;  /* 0x0000003f002e7c82 */ /* 0x000fc60008000000 */
[----:B------:R-:W-:-:S04]  /*ff50*/  UISETP.LT.AND UP0, UPT, URZ, UR4, UPT ;  /* 0x000000043f00728c */ /* 0x000fc8000bf01270 */
[----:B------:R-:W-:Y:S02]  /*ff60*/  USEL UR43, URZ, UR4, !UP0 ;  /* 0x000000043f2b7287 */ /* 0x000fe4000c000000 */
[----:B------:R-:W-:Y:S02]  /*ff70*/  UISETP.NE.AND UP0, UPT, UR10, URZ, UPT ;  /* 0x0000003f0a00728c */ /* 0x000fe4000bf05270 */
[----:B------:R-:W-:-:S06]  /*ff80*/  UISETP.GT.AND UP1, UPT, UR12, UR43, UPT ;  /* 0x0000002b0c00728c */ /* 0x000fcc000bf24270 */
[----:B------:R-:W-:-:S03]  /*ff90*/  PLOP3.LUT P0, PT, PT, PT, UP1, 0x80, 0x0 ;  /* 0x000000000000781c */ /* 0x000fc60003f0f018 */
[----:B------:R-:W-:-:S10]  /*ffa0*/  @!UP0 ULDC UR10, c[0x0][0x9f0] ;  /* 0x00027c00000a8ab9 */ /* 0x000fd40000000800 */
        /* <DEDUP_REMOVED lines=8> */
[----:B------:R-:W-:-:S05]  /*10030*/  IMAD.MOV R3, RZ, RZ, -R3 ;  /* 0x000000ffff037224 */ /* 0x000fca00078e0a03 */
[----:B------:R-:W-:-:S05]  /*10040*/  R2UR UR9, R3 ;  /* 0x00000000030972ca */ /* 0x000fca00000e0000 */
[----:B------:R-:W0:Y:S08]  /*10050*/  I2F.RP R0, UR11 ;  /* 0x0000000b00007d06 */ /* 0x000e300008209400 */
[----:B0-----:R-:W0:Y:S02]  /*10060*/  MUFU.RCP R0, R0 ;  /* 0x0000000000007308 */ /* 0x001e240000001000 */
[----:B0-----:R-:W-:Y:S01]  /*10070*/  VIADD R2, R0, 0xffffffe ;  /* 0x0ffffffe00027836 */ /* 0x001fe20000000000 */
[----:B------:R-:W-:Y:S01]  /*10080*/  IABS R0, UR6 ;  /* 0x0000000600007c13 */ /* 0x000fe20008000000 */
[----:B------:R-:W-:-:S03]  /*10090*/  ULOP3.LUT UR6, UR6, UR10, URZ, 0x3c, !UPT ;  /* 0x0000000a06067292 */ /* 0x000fc6000f8e3c3f */
[----:B------:R-:W-:Y:S01]  /*100a0*/  R2UR UR8, R0 ;  /* 0x00000000000872ca */ /* 0x000fe200000e0000 */
[----:B------:R-:W0:Y:S02]  /*100b0*/  F2I.FTZ.U32.TRUNC.NTZ R2, R2 ;  /* 0x0000000200027305 */ /* 0x000e24000021f000 */
        /* <DEDUP_REMOVED lines=16> */
.L_x_1855:
[----:B------:R-:W-:Y:S01]  /*101c0*/  UIMAD UR41, UR42, UR46, UR43 ;  /* 0x0000002e2a2972a4 */ /* 0x000fe2000f8e022b */
[----:B------:R-:W-:Y:S01]  /*101d0*/  MOV R0, UR12 ;  /* 0x0000000c00007c02 */ /* 0x000fe20008000f00 */
[----:B------:R-:W-:Y:S02]  /*101e0*/  IMAD.MOV.U32 R6, RZ, RZ, RZ ;  /* 0x000000ffff067224 */ /* 0x000fe400078e00ff */
[----:B------:R-:W-:Y:S02]  /*101f0*/  IMAD.MOV.U32 R9, RZ, RZ, 0x1 ;  /* 0x00000001ff097424 */ /* 0x000fe400078e00ff */
[----:B------:R-:W-:-:S05]  /*10200*/  IMAD.U32 R3, RZ, RZ, UR41 ;  /* 0x00000029ff037e24 */ /* 0x000fca000f8e00ff */
[----:B------:R-:W-:Y:S01]  /*10210*/  VIADDMNMX R18, R3, UR46, R0, PT ;  /* 0x0000002e03127c46 */ /* 0x000fe2000b800100 */
[----:B------:R-:W-:-:S03]  /*10220*/  IMAD.MOV.U32 R0, RZ, RZ, 0x1 ;  /* 0x00000001ff007424 */ /* 0x000fc600078e00ff */
        /* <DEDUP_REMOVED lines=26> */
.L_x_1856:
        /* <DEDUP_REMOVED lines=20> */
.L_x_1858:
        /* <DEDUP_REMOVED lines=15> */
.L_x_1857:
[----:B------:R-:W0:Y:S02]  /*10600*/  LDC.64 R2, c[0x0][0x9f8] ;  /* 0x00027e00ff027b82 */ /* 0x000e240000000a00 */
[----:B0-----:R-:W-:-:S04]  /*10610*/  ISETP.NE.U32.AND P0, PT, R2, RZ, PT ;  /* 0x000000ff0200720c */ /* 0x001fc80003f05070 */
[----:B------:R-:W-:-:S13]  /*10620*/  ISETP.NE.AND.EX P0, PT, R3, RZ, PT, P0 ;  /* 0x000000ff0300720c */ /* 0x000fda0003f05300 */
[----:B------:R-:W0:Y:S02]  /*10630*/  @P0 LDC.64 R2, c[0x0][0x9f8] ;  /* 0x00027e00ff020b82 */ /* 0x000e240000000a00 */
[----:B0-----:R-:W-:-:S05]  /*10640*/  @P0 IMAD.WIDE R2, R17, 0x4, R2 ;  /* 0x0000000411020825 */ /* 0x001fca00078e0202 */
[----:B------:R0:W2:Y:S01]  /*10650*/  @P0 LDG.E R17, desc[UR48][R2.64] ;  /* 0x0000003002110981 */ /* 0x0000a2000c1e1900 */
[----:B------:R-:W-:Y:S01]  /*10660*/  UMOV UR4, 0xffffffff ;  /* 0xffffffff00047882 */ /* 0x000fe20000000000 */
[----:B------:R-:W-:Y:S01]  /*10670*/  IADD3 R0, R18, -0x1, RZ ;  /* 0xffffffff12007810 */ /* 0x000fe20007ffe0ff */
        /* <DEDUP_REMOVED lines=9> */
.L_x_1955:
        /* <DEDUP_REMOVED lines=8> */
.L_x_1958:
[----:B------:R-:W-:Y:S05]  /*10790*/  @!P6 BRA `(.L_x_1860) ;  /* 0x0000000000d4e947 */ /* 0x000fea0003800000 */
[----:B------:R-:W-:Y:S01]  /*107a0*/  IMAD.MOV.U32 R16, RZ, RZ, R17 ;  /* 0x000000ffff107224 */ /* 0x000fe200078e0011 */
[----:B------:R-:W-:Y:S06]  /*107b0*/  @!P1 BRA `(.L_x_1862) ;  /* 0x0000000000509947 */ /* 0x000fec0003800000 */
[----:B------:R-:W-:Y:S01]  /*107c0*/  IMAD.MOV.U32 R8, RZ, RZ, R0 ;  /* 0x000000ffff087224 */ /* 0x000fe200078e0000 */
[----:B------:R-:W-:Y:S01]  /*107d0*/  ULDC.64 UR4, c[0x0][0x428] ;  /* 0x00010a0000047ab9 */ /* 0x000fe20000000a00 */
[----:B------:R-:W0:Y:S01]  /*107e0*/  LDC R0, c[0x0][0x43c] ;  /* 0x00010f00ff007b82 */ /* 0x000e220000000800 */
[----:B------:R-:W-:Y:S02]  /*107f0*/  IMAD R6, R18, UR4, RZ ;  /* 0x0000000412067c24 */ /* 0x000fe4000f8e02ff */
[----:B------:R-:W-:Y:S02]  /*10800*/  IMAD.MOV.U32 R7, RZ, RZ, R8 ;  /* 0x000000ffff077224 */ /* 0x000fe400078e0008 */
[----:B------:R-:W-:Y:S01]  /*10810*/  IMAD R9, R17, UR5, R6 ;  /* 0x0000000511097c24 */ /* 0x000fe2000f8e0206 */
[----:B0-----:R-:W-:-:S13]  /*10820*/  ISETP.NE.AND P0, PT, R0, 0x1, PT ;  /* 0x000000010000780c */ /* 0x001fda0003f05270 */
        /* <DEDUP_REMOVED lines=13> */
.L_x_1862:
[----:B------:R-:W-:Y:S01]  /*10900*/  IMAD.MOV.U32 R0, RZ, RZ, 0x1 ;  /* 0x00000001ff007424 */ /* 0x000fe200078e00ff */
[----:B0-----:R-:W0:Y:S04]  /*10910*/  S2R R8, SR_TID.X ;  /* 0x0000000000087919 */ /* 0x001e280000002100 */
[----:B------:R-:W-:-:S04]  /*10920*/  SHF.L.U32 R0, R0, 0x1f, RZ ;  /* 0x0000001f00007819 */ /* 0x000fc800000006ff */
[----:B------:R-:W1:Y:S01]  /*10930*/  SYNCS.PHASECHK.TRANS64.TRYWAIT P0, [UR38+0x28c40], R0 ;  /* 0x028c4000ff0075a7 */ /* 0x000e620008000166 */
[----:B0-----:R-:W-:-:S04]  /*10940*/  LOP3.LUT R2, R8, 0x7f, RZ, 0xc0, !PT ;  /* 0x0000007f08027812 */ /* 0x001fc800078ec0ff */
[----:B------:R-:W-:Y:S01]  /*10950*/  ISETP.NE.AND P1, PT, R2, RZ, PT ;  /* 0x000000ff0200720c */ /* 0x000fe20003f25270 */
[----:B-1----:R-:W-:-:S12]  /*10960*/  @!P0 BRA `(.L_x_1863) ;  /* 0x0000003c00908947 */ /* 0x002fd80003800000 */
.L_x_1959:
[----:B------:R-:W-:Y:S05]  /*10970*/  @P1 BRA `(.L_x_1864) ;  /* 0x0000000000181947 */ /* 0x000fea0003800000 */
[----:B------:R-:W1:Y:S01]  /*10980*/  S2R R2, SR_TID.X ;  /* 0x0000000000027919 */ /* 0x000e620000002100 */
[----:B0-----:R-:W-:-:S04]  /*10990*/  MOV R0, 0x2000 ;  /* 0x0000200000007802 */ /* 0x001fc80000000f00 */
[----:B------:R2:W-:Y:S01]  /*109a0*/  SYNCS.ARRIVE.TRANS64 RZ, [UR38+0x28c30], R0 ;  /* 0x028c3000ffff79a7 */ /* 0x0005e20008000026 */
[----:B-1----:R-:W-:-:S13]  /*109b0*/  LOP3.LUT P0, RZ, R2, 0x1f, RZ, 0xc0, !PT ;  /* 0x0000001f02ff7812 */ /* 0x002fda000780c0ff */
[----:B--2---:R-:W-:Y:S05]  /*109c0*/  @!P0 BRA `(.L_x_1864) ;  /* 0x0000000000048947 */ /* 0x004fea0003800000 */
[----:B------:R-:W-:Y:S01]  /*109d0*/  BPT.TRAP 0x1 ;  /* 0x000000040000795c */ /* 0x000fe20000300000 */
.L_x_1864:
        /* <DEDUP_REMOVED lines=17> */
.L_x_1860:
        /* <DEDUP_REMOVED lines=22> */
.L_x_1865:
[----:B------:R-:W0:Y:S01]  /*10c50*/  LDC R6, c[0x0][0x448] ;  /* 0x00011200ff067b82 */ /* 0x000e220000000800 */
[----:B------:R-:W1:Y:S01]  /*10c60*/  S2R R11, SR_TID.X ;  /* 0x00000000000b7919 */ /* 0x000e620000002100 */
[----:B------:R-:W-:Y:S01]  /*10c70*/  USHF.R.S32.HI UR4, URZ, 0x1f, UR36 ;  /* 0x0000001f3f047899 */ /* 0x000fe20008011424 */
[----:B------:R-:W-:Y:S01]  /*10c80*/  ULDC.64 UR8, c[0x0][0x2d8] ;  /* 0x0000b60000087ab9 */ /* 0x000fe20000000a00 */
[----:B------:R-:W2:Y:S02]  /*10c90*/  S2R R12, SR_CTAID.Z ;  /* 0x00000000000c7919 */ /* 0x000ea40000002700 */
[----:B------:R-:W-:Y:S02]  /*10ca0*/  UIMAD UR6, UR4, UR8, URZ ;  /* 0x00000008040672a4 */ /* 0x000fe4000f8e023f */
[----:B------:R-:W-:Y:S02]  /*10cb0*/  UIMAD.WIDE.U32 UR4, UR36, UR8, URZ ;  /* 0x00000008240472a5 */ /* 0x000fe4000f8e003f */
[----:B------:R-:W-:-:S04]  /*10cc0*/  UIMAD UR6, UR36, UR9, UR6 ;  /* 0x00000009240672a4 */ /* 0x000fc8000f8e0206 */
[----:B------:R-:W-:Y:S01]  /*10cd0*/  UIADD3 UR5, UR5, UR6, URZ ;  /* 0x0000000605057290 */ /* 0x000fe2000fffe03f */
[----:B0-----:R-:W-:Y:S02]  /*10ce0*/  ISETP.NE.AND P0, PT, R6, 0x1, PT ;  /* 0x000000010600780c */ /* 0x001fe40003f05270 */
[C---:B-1----:R-:W-:Y:S01]  /*10cf0*/  LOP3.LUT R10, R11.reuse, 0x7f, RZ, 0xc0, !PT ;  /* 0x0000007f0b0a7812 */ /* 0x042fe200078ec0ff */
[----:B------:R-:W-:-:S10]  /*10d00*/  IMAD.SHL.U32 R3, R11, 0x10, RZ ;  /* 0x000000100b037824 */ /* 0x000fd400078e00ff */
[----:B------:R-:W0:Y:S01]  /*10d10*/  @P0 LDC R8, c[0x0][0x44c] ;  /* 0x00011300ff080b82 */ /* 0x000e220000000800 */
[----:B------:R-:W-:-:S04]  /*10d20*/  SHF.R.U32.HI R4, RZ, 0x3, R10 ;  /* 0x00000003ff047819 */ /* 0x000fc8000001160a */
[----:B------:R-:W-:-:S03]  /*10d30*/  LOP3.LUT R3, R4, 0x70, R3, 0xf8, !PT ;  /* 0x0000007004037812 */ /* 0x000fc600078ef803 */
[----:B------:R-:W1:Y:S02]  /*10d40*/  @P0 LDC R0, c[0x0][0x450] ;  /* 0x00011400ff000b82 */ /* 0x000e640000000800 */
[----:B------:R-:W-:-:S04]  /*10d50*/  VIADD R5, R3, UR40 ;  /* 0x0000002803057c36 */ /* 0x000fc80008000000 */
[----:B------:R-:W-:Y:S02]  /*10d60*/  IMAD.MOV.U32 R7, RZ, RZ, R5 ;  /* 0x000000ffff077224 */ /* 0x000fe400078e0005 */
[----:B------:R-:W3:Y:S01]  /*10d70*/  LDC.64 R2, c[0x0][0x2e0] ;  /* 0x0000b800ff027b82 */ /* 0x000ee20000000a00 */
[----:B0-----:R-:W-:-:S05]  /*10d80*/  @P0 IMAD.HI.U32 R9, R5, R8, RZ ;  /* 0x0000000805090227 */ /* 0x001fca00078e00ff */
[----:B-1----:R-:W-:Y:S02]  /*10d90*/  @P0 SHF.R.U32.HI R7, RZ, R0, R9 ;  /* 0x00000000ff070219 */ /* 0x002fe40000011609 */
[----:B--2---:R-:W-:-:S03]  /*10da0*/  SHF.R.S32.HI R9, RZ, 0x1f, R12 ;  /* 0x0000001fff097819 */ /* 0x004fc6000001140c */
[----:B------:R-:W-:Y:S02]  /*10db0*/  IMAD.MOV R8, RZ, RZ, -R7 ;  /* 0x000000ffff087224 */ /* 0x000fe400078e0a07 */
[----:B---3--:R-:W-:Y:S02]  /*10dc0*/  IMAD R0, R9, R2, RZ ;  /* 0x0000000209007224 */ /* 0x008fe400078e02ff */
[----:B------:R-:W-:Y:S02]  /*10dd0*/  IMAD R5, R6, R8, R5 ;  /* 0x0000000806057224 */ /* 0x000fe400078e0205 */
[C---:B------:R-:W-:Y:S01]  /*10de0*/  IMAD R9, R12.reuse, R3, R0 ;  /* 0x000000030c097224 */ /* 0x040fe200078e0200 */
[----:B------:R-:W-:Y:S01]  /*10df0*/  SHF.R.S32.HI R0, RZ, 0x1f, R7 ;  /* 0x0000001fff007819 */ /* 0x000fe20000011407 */
[----:B------:R-:W-:Y:S01]  /*10e00*/  IMAD.WIDE.U32 R2, R12, R2, UR4 ;  /* 0x000000040c027e25 */ /* 0x000fe2000f8e0002 */
[----:B------:R-:W-:-:S03]  /*10e10*/  ULDC.64 UR4, c[0x0][0x2d0] ;  /* 0x0000b40000047ab9 */ /* 0x000fc60000000a00 */
[----:B------:R-:W-:Y:S02]  /*10e20*/  IMAD R0, R0, UR4, RZ ;  /* 0x0000000400007c24 */ /* 0x000fe4000f8e02ff */
[----:B------:R-:W-:Y:S02]  /*10e30*/  IMAD.IADD R3, R3, 0x1, R9 ;  /* 0x0000000103037824 */ /* 0x000fe400078e0209 */
[C---:B------:R-:W-:Y:S01]  /*10e40*/  IMAD R9, R7.reuse, UR5, R0 ;  /* 0x0000000507097c24 */ /* 0x040fe2000f8e0200 */
[----:B------:R-:W-:Y:S01]  /*10e50*/  SHF.R.S32.HI R0, RZ, 0x1f, R5 ;  /* 0x0000001fff007819 */ /* 0x000fe20000011405 */
[----:B------:R-:W-:Y:S01]  /*10e60*/  IMAD.WIDE.U32 R2, R7, UR4, R2 ;  /* 0x0000000407027c25 */ /* 0x000fe2000f8e0002 */
[----:B------:R-:W-:-:S03]  /*10e70*/  ULDC.64 UR4, c[0x0][0x2c8] ;  /* 0x0000b20000047ab9 */ /* 0x000fc60000000a00 */
[----:B------:R-:W-:Y:S02]  /*10e80*/  IMAD.IADD R3, R3, 0x1, R9 ;  /* 0x0000000103037824 */ /* 0x000fe400078e0209 */
[----:B------:R-:W-:Y:S02]  /*10e90*/  IMAD R0, R0, UR4, RZ ;  /* 0x0000000400007c24 */ /* 0x000fe4000f8e02ff */
[----:B------:R-:W-:-:S04]  /*10ea0*/  IMAD.WIDE.U32 R2, R5, UR4, R2 ;  /* 0x0000000405027c25 */ /* 0x000fc8000f8e0002 */
[----:B------:R-:W-:Y:S01]  /*10eb0*/  IMAD R7, R5, UR5, R0 ;  /* 0x0000000505077c24 */ /* 0x000fe2000f8e0200 */
[----:B------:R-:W-:Y:S01]  /*10ec0*/  ULDC.64 UR4, c[0x0][0x280] ;  /* 0x0000a00000047ab9 */ /* 0x000fe20000000a00 */
[----:B------:R-:W-:Y:S01]  /*10ed0*/  IMAD.SHL.U32 R5, R10, 0x8, RZ ;  /* 0x000000080a057824 */ /* 0x000fe200078e00ff */
[----:B------:R-:W-:Y:S01]  /*10ee0*/  LEA R0, P0, R2, UR4, 0x1 ;  /* 0x0000000402007c11 */ /* 0x000fe2000f8008ff */
[----:B------:R-:W-:Y:S01]  /*10ef0*/  ULDC UR4, c[0x0][0x2b8] ;  /* 0x0000ae0000047ab9 */ /* 0x000fe20000000800 */
[----:B------:R-:W-:-:S04]  /*10f00*/  IADD3 R7, R3, R7, RZ ;  /* 0x0000000703077210 */ /* 0x000fc80007ffe0ff */
        /* <DEDUP_REMOVED lines=11> */
[----:B------:R-:W-:Y:S02]  /*10fc0*/  VIADD R4, R4, UR40 ;  /* 0x0000002804047c36 */ /* 0x000fe40008000000 */
[----:B------:R-:W1:Y:S01]  /*10fd0*/  SHFL.IDX PT, R2, R7, RZ, 0x181f ;  /* 0x00181fff07027589 */ /* 0x000e6200000e0000 */
[----:B------:R-:W-:Y:S02]  /*10fe0*/  IMAD R6, R6, UR4, RZ ;  /* 0x0000000406067c24 */ /* 0x000fe4000f8e02ff */
[----:B------:R-:W-:-:S03]  /*10ff0*/  VIADD R11, R4, 0x10 ;  /* 0x00000010040b7836 */ /* 0x000fc60000000000 */
[----:B------:R-:W-:-:S13]  /*11000*/  ISETP.GE.AND P1, PT, R4, R6, PT ;  /* 0x000000060400720c */ /* 0x000fda0003f26270 */
[----:B------:R-:W-:Y:S02]  /*11010*/  @!P1 LEA R9, R5, UR38, 0x1 ;  /* 0x0000002605099c11 */ /* 0x000fe4000f8e08ff */
[----:B0-----:R-:W-:-:S05]  /*11020*/  @!P1 LEA R14, P2, R8, R14, 0x1 ;  /* 0x0000000e080e9211 */ /* 0x001fca00078408ff */
[----:B-1----:R-:W-:Y:S02]  /*11030*/  @!P1 IMAD.X R3, RZ, RZ, R2, P2 ;  /* 0x000000ffff039224 */ /* 0x002fe400010e0602 */
[----:B------:R-:W-:Y:S02]  /*11040*/  @!P1 IMAD.MOV.U32 R2, RZ, RZ, R14 ;  /* 0x000000ffff029224 */ /* 0x000fe400078e000e */
[----:B------:R-:W0:Y:S04]  /*11050*/  SHFL.IDX PT, R14, R0, 0x1, 0x181f ;  /* 0x00381f00000e7f89 */ /* 0x000e2800000e0000 */
[----:B------:R1:W-:Y:S01]  /*11060*/  @!P1 LDGSTS.E.BYPASS.LTC128B.128 [R9+0x20400], desc[UR48][R2.64], !P0 ;  /* 0x2040000002099fae */ /* 0x0003e2000c101d70 */
[----:B------:R-:W-:-:S03]  /*11070*/  ISETP.GE.AND P1, PT, R11, R6, PT ;  /* 0x000000060b00720c */ /* 0x000fc60003f26270 */
[----:B-1----:R-:W1:Y:S01]  /*11080*/  SHFL.IDX PT, R2, R7, 0x1, 0x181f ;  /* 0x00381f0007027f89 */ /* 0x002e6200000e0000 */
[----:B------:R-:W-:-:S09]  /*11090*/  VIADD R9, R4, 0x20 ;  /* 0x0000002004097836 */ /* 0x000fd20000000000 */
[----:B------:R-:W-:Y:S02]  /*110a0*/  @!P1 LEA R21, R5, UR38, 0x1 ;  /* 0x0000002605159c11 */ /* 0x000fe4000f8e08ff */
[----:B0-----:R-:W-:-:S05]  /*110b0*/  @!P1 LEA R14, P2, R8, R14, 0x1 ;  /* 0x0000000e080e9211 */ /* 0x001fca00078408ff */
[----:B-1----:R-:W-:Y:S01]  /*110c0*/  @!P1 IMAD.X R3, RZ, RZ, R2, P2 ;  /* 0x000000ffff039224 */ /* 0x002fe200010e0602 */
[----:B------:R-:W-:Y:S02]  /*110d0*/  @!P1 MOV R2, R14 ;  /* 0x0000000e00029202 */ /* 0x000fe40000000f00 */
[----:B------:R-:W0:Y:S04]  /*110e0*/  SHFL.IDX PT, R14, R0, 0x2, 0x181f ;  /* 0x00581f00000e7f89 */ /* 0x000e2800000e0000 */
[----:B------:R1:W-:Y:S01]  /*110f0*/  @!P1 LDGSTS.E.BYPASS.LTC128B.128 [R21+0x20c00], desc[UR48][R2.64], !P0 ;  /* 0x20c0000002159fae */ /* 0x0003e2000c101d70 */
[----:B------:R-:W-:-:S03]  /*11100*/  ISETP.GE.AND P1, PT, R9, R6, PT ;  /* 0x000000060900720c */ /* 0x000fc60003f26270 */
[----:B-1----:R-:W1:Y:S10]  /*11110*/  SHFL.IDX PT, R2, R7, 0x2, 0x181f ;  /* 0x00581f0007027f89 */ /* 0x002e7400000e0000 */
[----:B------:R-:W-:Y:S01]  /*11120*/  @!P1 LEA R9, R5, UR38, 0x1 ;  /* 0x0000002605099c11 */ /* 0x000fe2000f8e08ff */
[----:B------:R-:W2:Y:S01]  /*11130*/  SHFL.IDX PT, R7, R7, 0x3, 0x181f ;  /* 0x00781f0007077f89 */ /* 0x000ea200000e0000 */
[----:B0-----:R-:W-:-:S05]  /*11140*/  @!P1 LEA R14, P2, R8, R14, 0x1 ;  /* 0x0000000e080e9211 */ /* 0x001fca00078408ff */
[----:B-1----:R-:W-:Y:S02]  /*11150*/  @!P1 IMAD.X R3, RZ, RZ, R2, P2 ;  /* 0x000000ffff039224 */ /* 0x002fe400010e0602 */
[----:B------:R-:W-:Y:S02]  /*11160*/  @!P1 IMAD.MOV.U32 R2, RZ, RZ, R14 ;  /* 0x000000ffff029224 */ /* 0x000fe400078e000e */
[----:B------:R0:W1:Y:S04]  /*11170*/  SHFL.IDX PT, R14, R0, 0x3, 0x181f ;  /* 0x00781f00000e7f89 */ /* 0x00006800000e0000 */
[----:B--2---:R0:W-:Y:S02]  /*11180*/  @!P1 LDGSTS.E.BYPASS.LTC128B.128 [R9+0x21400], desc[UR48][R2.64], !P0 ;  /* 0x2140000002099fae */ /* 0x0041e4000c101d70 */
.L_x_1968:
[----:B0-----:R-:W-:Y:S02]  /*11190*/  VIADD R3, R4, 0x30 ;  /* 0x0000003004037836 */ /* 0x001fe40000000000 */
[----:B------:R-:W-:-:S03]  /*111a0*/  IMAD.MOV.U32 R4, RZ, RZ, 0x1 ;  /* 0x00000001ff047424 */ /* 0x000fc600078e00ff */
[----:B------:R-:W-:Y:S02]  /*111b0*/  ISETP.GE.AND P1, PT, R3, R6, PT ;  /* 0x000000060300720c */ /* 0x000fe40003f26270 */
[----:B------:R-:W-:-:S11]  /*111c0*/  SHF.L.U32 R4, R4, 0x1f, RZ ;  /* 0x0000001f04047819 */ /* 0x000fd600000006ff */
[----:B-1----:R-:W-:Y:S02]  /*111d0*/  @!P1 LEA R2, P2, R8, R14, 0x1 ;  /* 0x0000000e08029211 */ /* 0x002fe400078408ff */
        /* <DEDUP_REMOVED lines=13> */
.L_x_1969:
[----:B------:R-:W-:Y:S01]  /*112b0*/  ISETP.NE.AND P0, PT, R19, RZ, PT ;  /* 0x000000ff1300720c */ /* 0x000fe20003f05270 */
[----:B------:R-:W-:Y:S01]  /*112c0*/  BSSY B0, `(.L_x_1868) ;  /* 0x000007f000007945 */ /* 0x000fe20003800000 */
[----:B------:R-:W-:-:S11]  /*112d0*/  IMAD.MOV.U32 R0, RZ, RZ, 0x1 ;  /* 0x00000001ff007424 */ /* 0x000fd600078e00ff */
[----:B------:R-:W-:Y:S05]  /*112e0*/  @!P0 BRA `(.L_x_1869) ;  /* 0x0000000400f08947 */ /* 0x000fea0003800000 */
[----:B------:R-:W1:Y:S01]  /*112f0*/  SYNCS.PHASECHK.TRANS64.TRYWAIT P0, [UR38+0x28c60], R4 ;  /* 0x028c6004ff0075a7 */ /* 0x000e620008000166 */
[----:B------:R-:W2:Y:S02]  /*11300*/  S2R R2, SR_TID.X ;  /* 0x0000000000027919 */ /* 0x000ea40000002100 */
[----:B--2---:R-:W-:-:S04]  /*11310*/  LOP3.LUT R2, R2, 0x7f, RZ, 0xc0, !PT ;  /* 0x0000007f02027812 */ /* 0x004fc800078ec0ff */
[----:B------:R-:W-:Y:S01]  /*11320*/  ISETP.NE.AND P1, PT, R2, RZ, PT ;  /* 0x000000ff0200720c */ /* 0x000fe20003f25270 */
[----:B-1----:R-:W-:-:S12]  /*11330*/  @!P0 BRA `(.L_x_1870) ;  /* 0x00000038007c8947 */ /* 0x002fd80003800000 */
.L_x_1970:
[----:B------:R-:W-:Y:S04]  /*11340*/  BSSY B1, `(.L_x_1871) ;  /* 0x0000008000017945 */ /* 0x000fe80003800000 */
[----:B------:R-:W-:Y:S05]  /*11350*/  @P1 BRA `(.L_x_1872) ;  /* 0x0000000000181947 */ /* 0x000fea0003800000 */
[----:B0-----:R-:W0:Y:S01]  /*11360*/  S2R R3, SR_TID.X ;  /* 0x0000000000037919 */ /* 0x001e220000002100 */
[----:B------:R-:W-:-:S04]  /*11370*/  MOV R2, 0x10000 ;  /* 0x0001000000027802 */ /* 0x000fc80000000f00 */
[----:B------:R1:W-:Y:S01]  /*11380*/  SYNCS.ARRIVE.TRANS64 RZ, [UR38+0x28c50], R2 ;  /* 0x028c5002ffff79a7 */ /* 0x0003e20008000026 */
[----:B0-----:R-:W-:-:S13]  /*11390*/  LOP3.LUT P0, RZ, R3, 0x1f, RZ, 0xc0, !PT ;  /* 0x0000001f03ff7812 */ /* 0x001fda000780c0ff */
[----:B-1----:R-:W-:Y:S05]  /*113a0*/  @!P0 BRA `(.L_x_1872) ;  /* 0x0000000000048947 */ /* 0x002fea0003800000 */
[----:B------:R-:W-:Y:S01]  /*113b0*/  BPT.TRAP 0x1 ;  /* 0x000000040000795c */ /* 0x000fe20000300000 */
.L_x_1872:
[----:B------:R-:W-:Y:S05]  /*113c0*/  BSYNC B1 ;  /* 0x0000000000017941 */ /* 0x000fea0003800000 */
.L_x_1871:
        /* <DEDUP_REMOVED lines=11> */
.L_x_1873:
        /* <DEDUP_REMOVED lines=13> */
.L_x_1874:
        /* <DEDUP_REMOVED lines=13> */
.L_x_1875:
        /* <DEDUP_REMOVED lines=13> */
.L_x_1876:
        /* <DEDUP_REMOVED lines=13> */
.L_x_1877:
        /* <DEDUP_REMOVED lines=13> */
.L_x_1878:
        /* <DEDUP_REMOVED lines=13> */
.L_x_1879:
        /* <DEDUP_REMOVED lines=13> */
.L_x_1880:
        /* <DEDUP_REMOVED lines=8> */
.L_x_1869:
[----:B------:R-:W-:Y:S05]  /*11ab0*/  BSYNC B0 ;  /* 0x0000000000007941 */ /* 0x000fea0003800000 */
.L_x_1868:
[----:B0-----:R-:W2:Y:S01]  /*11ac0*/  LDL.LU R3, [R1+0x8] ;  /* 0x0000080001037983 */ /* 0x001ea20000300800 */
[----:B------:R-:W-:Y:S02]  /*11ad0*/  IMAD.MOV.U32 R9, RZ, RZ, RZ ;  /* 0x000000ffff097224 */ /* 0x000fe400078e00ff */
[----:B------:R-:W-:Y:S02]  /*11ae0*/  IMAD.MOV.U32 R6, RZ, RZ, 0x1 ;  /* 0x00000001ff067424 */ /* 0x000fe400078e00ff */
[----:B--2---:R-:W-:-:S05]  /*11af0*/  VIADD R7, R3, 0xfffffffe ;  /* 0xfffffffe03077836 */ /* 0x004fca0000000000 */
[----:B------:R-:W-:-:S13]  /*11b00*/  ISETP.GE.AND P0, PT, R7, UR41, PT ;  /* 0x0000002907007c0c */ /* 0x000fda000bf06270 */
[----:B------:R-:W-:Y:S05]  /*11b10*/  @!P0 BRA `(.L_x_1848) ;  /* 0x0000002400248947 */ /* 0x000fea0003800000 */
[----:B------:R-:W-:Y:S01]  /*11b20*/  UIADD3 UR4, UR42, 0x1, URZ ;  /* 0x000000012a047890 */ /* 0x000fe2000fffe03f */
[----:B------:R-:W0:Y:S01]  /*11b30*/  S2R R4, SR_TID.X ;  /* 0x0000000000047919 */ /* 0x000e220000002100 */
[----:B------:R-:W-:Y:S01]  /*11b40*/  ULOP3.LUT UR5, URZ, UR44, URZ, 0x33, !UPT ;  /* 0x0000002c3f057292 */ /* 0x000fe2000f8e333f */
[----:B------:R-:W-:Y:S01]  /*11b50*/  IMAD.MOV.U32 R6, RZ, RZ, 0x1 ;  /* 0x00000001ff067424 */ /* 0x000fe200078e00ff */
[----:B------:R-:W-:-:S04]  /*11b60*/  UIMAD UR4, UR4, UR46, URZ ;  /* 0x0000002e040472a4 */ /* 0x000fc8000f8e023f */
[----:B------:R-:W-:Y:S01]  /*11b70*/  IMAD.U32 R3, RZ, RZ, UR5 ;  /* 0x00000005ff037e24 */ /* 0x000fe2000f8e00ff */
[----:B------:R-:W-:Y:S01]  /*11b80*/  ULOP3.LUT UR5, URZ, UR41, URZ, 0x33, !UPT ;  /* 0x000000293f057292 */ /* 0x000fe2000f8e333f */
[----:B------:R-:W-:Y:S01]  /*11b90*/  LOP3.LUT R0, RZ, UR4, RZ, 0x33, !PT ;  /* 0x00000004ff007c12 */ /* 0x000fe2000f8e33ff */
[----:B------:R-:W-:-:S03]  /*11ba0*/  ULOP3.LUT UR4, URZ, UR39, URZ, 0x33, !UPT ;  /* 0x000000273f047292 */ /* 0x000fc6000f8e333f */
[----:B------:R-:W-:Y:S01]  /*11bb0*/  VIADDMNMX R0, R0, -UR43, R3, !PT ;  /* 0x8000002b00007c46 */ /* 0x000fe2000f800103 */
[----:B------:R-:W-:-:S03]  /*11bc0*/  IMAD.MOV.U32 R3, RZ, RZ, 0x2 ;  /* 0x00000002ff037424 */ /* 0x000fc600078e00ff */
[----:B------:R-:W-:-:S04]  /*11bd0*/  VIMNMX R0, R0, UR4, !PT ;  /* 0x0000000400007c48 */ /* 0x000fc8000ffe0100 */
[----:B------:R-:W-:-:S05]  /*11be0*/  VIADDMNMX R2, R0, R3, UR5, !PT ;  /* 0x0000000500027e46 */ /* 0x000fca000f800103 */
[----:B------:R-:W-:-:S05]  /*11bf0*/  VIADD R3, R2, 0xfffffffe ;  /* 0xfffffffe02037836 */ /* 0x000fca0000000000 */
[-C--:B------:R-:W-:Y:S02]  /*11c00*/  ISETP.NE.AND P0, PT, R3, R0.reuse, PT ;  /* 0x000000000300720c */ /* 0x080fe40003f05270 */
[----:B------:R-:W-:Y:S01]  /*11c10*/  LOP3.LUT R3, RZ, R0, RZ, 0x33, !PT ;  /* 0x00000000ff037212 */ /* 0x000fe200078e33ff */
[----:B------:R-:W-:Y:S01]  /*11c20*/  IMAD.MOV.U32 R0, RZ, RZ, 0x1 ;  /* 0x00000001ff007424 */ /* 0x000fe200078e00ff */
[----:B0-----:R-:W-:Y:S02]  /*11c30*/  LOP3.LUT R10, R4, 0x1f, RZ, 0xc0, !PT ;  /* 0x0000001f040a7812 */ /* 0x001fe400078ec0ff */
[----:B------:R-:W-:-:S04]  /*11c40*/  IADD3 R2, R2, R3, RZ ;  /* 0x0000000302027210 */ /* 0x000fc80007ffe0ff */
[----:B------:R-:W-:-:S03]  /*11c50*/  LOP3.LUT R11, R2, 0x1, RZ, 0xc0, !PT ;  /* 0x00000001020b7812 */ /* 0x000fc600078ec0ff */
[----:B------:R-:W-:Y:S05]  /*11c60*/  @!P0 BRA `(.L_x_1881) ;  /* 0x0000001400e08947 */ /* 0x000fea0003800000 */
[----:B------:R-:W-:Y:S01]  /*11c70*/  BSSY B0, `(.L_x_1881) ;  /* 0x0000177000007945 */ /* 0x000fe20003800000 */
[----:B------:R-:W-:Y:S02]  /*11c80*/  IMAD.IADD R8, R2, 0x1, -R11 ;  /* 0x0000000102087824 */ /* 0x000fe400078e0a0b */
[----:B------:R-:W-:-:S07]  /*11c90*/  IMAD.MOV.U32 R0, RZ, RZ, 0x1 ;  /* 0x00000001ff007424 */ /* 0x000fce00078e00ff */
.L_x_1922:
        /* <DEDUP_REMOVED lines=10> */
[----:B------:R-:W-:Y:S01]  /*11d40*/  IMAD.MOV.U32 R12, RZ, RZ, R7 ;  /* 0x000000ffff0c7224 */ /* 0x000fe200078e0007 */
[----:B------:R-:W-:Y:S01]  /*11d50*/  ULDC.64 UR4, c[0x0][0x428] ;  /* 0x00010a0000047ab9 */ /* 0x000fe20000000a00 */
[----:B0-----:R-:W-:-:S13]  /*11d60*/  ISETP.NE.AND P0, PT, R13, 0x1, PT ;  /* 0x000000010d00780c */ /* 0x001fda0003f05270 */
[----:B------:R-:W0:Y:S02]  /*11d70*/  @P0 LDC.64 R2, c[0x0][0x440] ;  /* 0x00011000ff020b82 */ /* 0x000e240000000a00 */
[----:B0-----:R-:W-:-:S05]  /*11d80*/  @P0 IMAD.HI.U32 R2, R7, R2, RZ ;  /* 0x0000000207020227 */ /* 0x001fca00078e00ff */
[----:B------:R-:W-:Y:S01]  /*11d90*/  @P0 SHF.R.U32.HI R12, RZ, R3, R2 ;  /* 0x00000003ff0c0219 */ /* 0x000fe20000011602 */
[----:B------:R-:W-:-:S03]  /*11da0*/  IMAD R2, R18, UR4, RZ ;  /* 0x0000000412027c24 */ /* 0x000fc6000f8e02ff */
[----:B------:R-:W-:Y:S01]  /*11db0*/  SHF.R.S32.HI R3, RZ, 0x1f, R12 ;  /* 0x0000001fff037819 */ /* 0x000fe2000001140c */
[----:B------:R-:W-:Y:S01]  /*11dc0*/  IMAD R5, R17, UR5, R2 ;  /* 0x0000000511057c24 */ /* 0x000fe2000f8e0202 */
[----:B------:R-:W-:-:S05]  /*11dd0*/  MOV R2, R12 ;  /* 0x0000000c00027202 */ /* 0x000fca0000000f00 */
        /* <DEDUP_REMOVED lines=8> */
.L_x_1884:
[----:B------:R-:W1:Y:S01]  /*11e60*/  S2R R2, SR_TID.X ;  /* 0x0000000000027919 */ /* 0x000e620000002100 */
[----:B------:R-:W-:Y:S01]  /*11e70*/  BSSY B2, `(.L_x_1885) ;  /* 0x0000006000027945 */ /* 0x000fe20003800000 */
[----:B-1----:R-:W-:Y:S02]  /*11e80*/  LOP3.LUT R3, R2, 0x7f, RZ, 0xc0, !PT ;  /* 0x0000007f02037812 */ /* 0x002fe400078ec0ff */
[----:B------:R-:W-:Y:S02]  /*11e90*/  SHF.L.U32 R2, R0, 0x1f, RZ ;  /* 0x0000001f00027819 */ /* 0x000fe400000006ff */
[----:B------:R-:W-:Y:S02]  /*11ea0*/  ISETP.NE.AND P2, PT, R3, RZ, PT ;  /* 0x000000ff0300720c */ /* 0x000fe40003f45270 */
[----:B------:R-:W1:Y:S02]  /*11eb0*/  SYNCS.PHASECHK.TRANS64.TRYWAIT P0, [UR38+0x28c48], R2 ;  /* 0x028c4802ff0075a7 */ /* 0x000e640008000166 */
[----:B-1----:R-:W-:Y:S09]  /*11ec0*/  @!P0 BRA `(.L_x_1886) ;  /* 0x0000002c00b08947 */ /* 0x002ff20003800000 */
.L_x_1971:
[----:B------:R-:W-:Y:S05]  /*11ed0*/  BSYNC B2 ;  /* 0x0000000000027941 */ /* 0x000fea0003800000 */
.L_x_1885:
[----:B------:R-:W-:Y:S04]  /*11ee0*/  BSSY B2, `(.L_x_1887) ;  /* 0x0000007000027945 */ /* 0x000fe80003800000 */
[----:B------:R-:W-:Y:S05]  /*11ef0*/  @P2 BRA `(.L_x_1888) ;  /* 0x0000000000142947 */ /* 0x000fea0003800000 */
[----:B------:R-:W-:Y:S01]  /*11f00*/  ISETP.NE.AND P0, PT, R10, RZ, PT ;  /* 0x000000ff0a00720c */ /* 0x000fe20003f05270 */
[----:B-1----:R-:W-:-:S04]  /*11f10*/  IMAD.MOV.U32 R3, RZ, RZ, 0x2000 ;  /* 0x00002000ff037424 */ /* 0x002fc800078e00ff */
[----:B------:R2:W-:Y:S08]  /*11f20*/  SYNCS.ARRIVE.TRANS64 RZ, [UR38+0x28c38], R3 ;  /* 0x028c3803ffff79a7 */ /* 0x0005f00008000026 */
[----:B--2---:R-:W-:Y:S05]  /*11f30*/  @!P0 BRA `(.L_x_1888) ;  /* 0x0000000000048947 */ /* 0x004fea0003800000 */
[----:B------:R-:W-:Y:S01]  /*11f40*/  BPT.TRAP 0x1 ;  /* 0x000000040000795c */ /* 0x000fe20000300000 */
.L_x_1888:
[----:B------:R-:W-:Y:S05]  /*11f50*/  BSYNC B2 ;  /* 0x0000000000027941 */ /* 0x000fea0003800000 */
.L_x_1887:
        /* <DEDUP_REMOVED lines=11> */
.L_x_1889:
        /* <DEDUP_REMOVED lines=10> */
.L_x_1972:
[----:B------:R-:W-:Y:S05]  /*120b0*/  BSYNC B2 ;  /* 0x0000000000027941 */ /* 0x000fea0003800000 */
.L_x_1890:
        /* <DEDUP_REMOVED lines=9> */
.L_x_1893:
[----:B------:R-:W-:Y:S05]  /*12150*/  BSYNC B2 ;  /* 0x0000000000027941 */ /* 0x000fea0003800000 */
.L_x_1892:
        /* <DEDUP_REMOVED lines=9> */
.L_x_1894:
        /* <DEDUP_REMOVED lines=13> */
.L_x_1895:
        /* <DEDUP_REMOVED lines=13> */
.L_x_1896:
        /* <DEDUP_REMOVED lines=13> */
.L_x_1897:
        /* <DEDUP_REMOVED lines=13> */
.L_x_1898:
        /* <DEDUP_REMOVED lines=13> */
.L_x_1899:
        /* <DEDUP_REMOVED lines=13> */
.L_x_1900:
        /* <DEDUP_REMOVED lines=13> */
.L_x_1901:
        /* <DEDUP_REMOVED lines=8> */
.L_x_1883:
[----:B------:R-:W-:Y:S05]  /*12820*/  BSYNC B1 ;  /* 0x0000000000017941 */ /* 0x000fea0003800000 */
.L_x_1882:
        /* <DEDUP_REMOVED lines=27> */
.L_x_1904:
[----:B------:R-:W1:Y:S01]  /*129e0*/  S2R R2, SR_TID.X ;  /* 0x0000000000027919 */ /* 0x000e620000002100 */
[----:B------:R-:W-:Y:S01]  /*129f0*/  BSSY B2, `(.L_x_1905) ;  /* 0x0000006000027945 */ /* 0x000fe20003800000 */
[----:B-1----:R-:W-:Y:S02]  /*12a00*/  LOP3.LUT R3, R2, 0x7f, RZ, 0xc0, !PT ;  /* 0x0000007f02037812 */ /* 0x002fe400078ec0ff */
[----:B------:R-:W-:Y:S02]  /*12a10*/  SHF.L.U32 R2, R0, 0x1f, RZ ;  /* 0x0000001f00027819 */ /* 0x000fe400000006ff */
[----:B------:R-:W-:Y:S02]  /*12a20*/  ISETP.NE.AND P2, PT, R3, RZ, PT ;  /* 0x000000ff0300720c */ /* 0x000fe40003f45270 */
[----:B------:R-:W1:Y:S02]  /*12a30*/  SYNCS.PHASECHK.TRANS64.TRYWAIT P0, [UR38+0x28c40], R2 ;  /* 0x028c4002ff0075a7 */ /* 0x000e640008000166 */
[----:B-1----:R-:W-:Y:S09]  /*12a40*/  @!P0 BRA `(.L_x_1906) ;  /* 0x0000002400008947 */ /* 0x002ff20003800000 */
.L_x_1973:
[----:B------:R-:W-:Y:S05]  /*12a50*/  BSYNC B2 ;  /* 0x0000000000027941 */ /* 0x000fea0003800000 */
.L_x_1905:
[----:B------:R-:W-:Y:S04]  /*12a60*/  BSSY B2, `(.L_x_1907) ;  /* 0x0000007000027945 */ /* 0x000fe80003800000 */
[----:B------:R-:W-:Y:S05]  /*12a70*/  @P2 BRA `(.L_x_1908) ;  /* 0x0000000000142947 */ /* 0x000fea0003800000 */
[----:B------:R-:W-:Y:S01]  /*12a80*/  ISETP.NE.AND P0, PT, R10, RZ, PT ;  /* 0x000000ff0a00720c */ /* 0x000fe20003f05270 */
[----:B-1----:R-:W-:-:S04]  /*12a90*/  IMAD.MOV.U32 R3, RZ, RZ, 0x2000 ;  /* 0x00002000ff037424 */ /* 0x002fc800078e00ff */
[----:B------:R2:W-:Y:S08]  /*12aa0*/  SYNCS.ARRIVE.TRANS64 RZ, [UR38+0x28c30], R3 ;  /* 0x028c3003ffff79a7 */ /* 0x0005f00008000026 */
[----:B--2---:R-:W-:Y:S05]  /*12ab0*/  @!P0 BRA `(.L_x_1908) ;  /* 0x0000000000048947 */ /* 0x004fea0003800000 */
[----:B------:R-:W-:Y:S01]  /*12ac0*/  BPT.TRAP 0x1 ;  /* 0x000000040000795c */ /* 0x000fe20000300000 */
.L_x_1908:
[----:B------:R-:W-:Y:S05]  /*12ad0*/  BSYNC B2 ;  /* 0x0000000000027941 */ /* 0x000fea0003800000 */
.L_x_1907:
[----:B0-----:R-:W-:Y:S01]  /*12ae0*/  IMAD.MOV.U32 R4, RZ, RZ, RZ ;  /* 0x000000ffff047224 */ /* 0x001fe200078e00ff */
        /* <DEDUP_REMOVED lines=10> */
.L_x_1909:
        /* <DEDUP_REMOVED lines=11> */
.L_x_1974:
[----:B------:R-:W-:Y:S05]  /*12c40*/  BSYNC B2 ;  /* 0x0000000000027941 */ /* 0x000fea0003800000 */
.L_x_1910:
        /* <DEDUP_REMOVED lines=9> */
.L_x_1913:
[----:B------:R-:W-:Y:S05]  /*12ce0*/  BSYNC B2 ;  /* 0x0000000000027941 */ /* 0x000fea0003800000 */
.L_x_1912:
        /* <DEDUP_REMOVED lines=9> */
.L_x_1914:
        /* <DEDUP_REMOVED lines=13> */
.L_x_1915:
        /* <DEDUP_REMOVED lines=13> */
.L_x_1916:
        /* <DEDUP_REMOVED lines=13> */
.L_x_1917:
        /* <DEDUP_REMOVED lines=13> */
.L_x_1918:
        /* <DEDUP_REMOVED lines=13> */
.L_x_1919:
        /* <DEDUP_REMOVED lines=13> */
.L_x_1920:
        /* <DEDUP_REMOVED lines=13> */
.L_x_1921:
        /* <DEDUP_REMOVED lines=8> */
.L_x_1903:
[----:B------:R-:W-:Y:S05]  /*133b0*/  BSYNC B1 ;  /* 0x0000000000017941 */ /* 0x000fea0003800000 */
.L_x_1902:
[----:B------:R-:W-:Y:S01]  /*133c0*/  VIADD R7, R7, 0xfffffffe ;  /* 0xfffffffe07077836 */ /* 0x000fe20000000000 */
[----:B------:R-:W-:Y:S06]  /*133d0*/  @P1 BRA `(.L_x_1922) ;  /* 0xffffffe800301947 */ /* 0x000fec000383ffff */
[----:B------:R-:W-:Y:S05]  /*133e0*/  BSYNC B0 ;  /* 0x0000000000007941 */ /* 0x000fea0003800000 */
.L_x_1881:
        /* <DEDUP_REMOVED lines=25> */
[----:B------:R-:W-:-:S05]  /*13580*/  IADD3 R2, -R5, RZ, RZ ;  /* 0x000000ff05027210 */ /* 0x000fca0007ffe1ff */
[----:B------:R-:W-:-:S07]  /*13590*/  IMAD R7, R4, R2, R7 ;  /* 0x0000000204077224 */ /* 0x000fce00078e0207 */
.L_x_1925:
[----:B------:R-:W2:Y:S01]  /*135a0*/  S2R R2, SR_TID.X ;  /* 0x0000000000027919 */ /* 0x000ea20000002100 */
[----:B------:R-:W-:Y:S01]  /*135b0*/  BSSY B1, `(.L_x_1926) ;  /* 0x0000006000017945 */ /* 0x000fe20003800000 */
[----:B--2---:R-:W-:Y:S02]  /*135c0*/  LOP3.LUT R3, R2, 0x7f, RZ, 0xc0, !PT ;  /* 0x0000007f02037812 */ /* 0x004fe400078ec0ff */
[----:B------:R-:W-:Y:S02]  /*135d0*/  SHF.L.U32 R2, R0, 0x1f, RZ ;  /* 0x0000001f00027819 */ /* 0x000fe400000006ff */
[----:B------:R-:W-:Y:S02]  /*135e0*/  ISETP.NE.AND P1, PT, R3, RZ, PT ;  /* 0x000000ff0300720c */ /* 0x000fe40003f25270 */
[----:B------:R-:W2:Y:S02]  /*135f0*/  SYNCS.PHASECHK.TRANS64.TRYWAIT P0, [UR38+0x28c48], R2 ;  /* 0x028c4802ff0075a7 */ /* 0x000ea40008000166 */
[----:B--2---:R-:W-:Y:S09]  /*13600*/  @!P0 BRA `(.L_x_1927) ;  /* 0x0000001800408947 */ /* 0x004ff20003800000 */
.L_x_1975:
[----:B------:R-:W-:Y:S05]  /*13610*/  BSYNC B1 ;  /* 0x0000000000017941 */ /* 0x000fea0003800000 */
.L_x_1926:
[----:B------:R-:W-:Y:S04]  /*13620*/  BSSY B1, `(.L_x_1928) ;  /* 0x0000007000017945 */ /* 0x000fe80003800000 */
[----:B------:R-:W-:Y:S05]  /*13630*/  @P1 BRA `(.L_x_1929) ;  /* 0x0000000000141947 */ /* 0x000fea0003800000 */
[----:B------:R-:W-:Y:S01]  /*13640*/  ISETP.NE.AND P0, PT, R10, RZ, PT ;  /* 0x000000ff0a00720c */ /* 0x000fe20003f05270 */
[----:B--2---:R-:W-:-:S04]  /*13650*/  IMAD.MOV.U32 R3, RZ, RZ, 0x2000 ;  /* 0x00002000ff037424 */ /* 0x004fc800078e00ff */
[----:B------:R3:W-:Y:S08]  /*13660*/  SYNCS.ARRIVE.TRANS64 RZ, [UR38+0x28c38], R3 ;  /* 0x028c3803ffff79a7 */ /* 0x0007f00008000026 */
[----:B---3--:R-:W-:Y:S05]  /*13670*/  @!P0 BRA `(.L_x_1929) ;  /* 0x0000000000048947 */ /* 0x008fea0003800000 */
[----:B------:R-:W-:Y:S01]  /*13680*/  BPT.TRAP 0x1 ;  /* 0x000000040000795c */ /* 0x000fe20000300000 */
.L_x_1929:
[----:B------:R-:W-:Y:S05]  /*13690*/  BSYNC B1 ;  /* 0x0000000000017941 */ /* 0x000fea0003800000 */
.L_x_1928:
        /* <DEDUP_REMOVED lines=11> */
.L_x_1930:
        /* <DEDUP_REMOVED lines=11> */
.L_x_1976:
[----:B------:R-:W-:Y:S05]  /*13800*/  BSYNC B1 ;  /* 0x0000000000017941 */ /* 0x000fea0003800000 */
.L_x_1931:
        /* <DEDUP_REMOVED lines=9> */
.L_x_1934:
[----:B------:R-:W-:Y:S05]  /*138a0*/  BSYNC B1 ;  /* 0x0000000000017941 */ /* 0x000fea0003800000 */
.L_x_1933:
        /* <DEDUP_REMOVED lines=9> */
.L_x_1935:
        /* <DEDUP_REMOVED lines=13> */
.L_x_1936:
        /* <DEDUP_REMOVED lines=13> */
.L_x_1937:
        /* <DEDUP_REMOVED lines=13> */
.L_x_1938:
        /* <DEDUP_REMOVED lines=13> */
.L_x_1939:
        /* <DEDUP_REMOVED lines=13> */
.L_x_1940:
        /* <DEDUP_REMOVED lines=13> */
.L_x_1941:
        /* <DEDUP_REMOVED lines=13> */
.L_x_1942:
        /* <DEDUP_REMOVED lines=8> */
.L_x_1924:
[----:B------:R-:W-:Y:S05]  /*13f70*/  BSYNC B0 ;  /* 0x0000000000007941 */ /* 0x000fea0003800000 */
.L_x_1923:
[----:B------:R-:W-:Y:S01]  /*13f80*/  LOP3.LUT R0, R0, 0x1, RZ, 0x3c, !PT ;  /* 0x0000000100007812 */ /* 0x000fe200078e3cff */
[----:B------:R-:W-:Y:S01]  /*13f90*/  IMAD.MOV.U32 R6, RZ, RZ, RZ ;  /* 0x000000ffff067224 */ /* 0x000fe200078e00ff */
[----:B------:R-:W-:-:S07]  /*13fa0*/  MOV R9, RZ ;  /* 0x000000ff00097202 */ /* 0x000fce0000000f00 */
.L_x_1848:
[----:B------:R-:W2:Y:S01]  /*13fb0*/  S2R R3, SR_CgaCtaId ;  /* 0x0000000000037919 */ /* 0x000ea20000008800 */
[----:B------:R-:W-:Y:S02]  /*13fc0*/  MOV R2, 0x400 ;  /* 0x0000040000027802 */ /* 0x000fe40000000f00 */
[----:B------:R-:W-:Y:S02]  /*13fd0*/  SHF.L.U32 R9, R9, 0x1f, RZ ;  /* 0x0000001f09097819 */ /* 0x000fe400000006ff */
[----:B--2---:R-:W-:-:S04]  /*13fe0*/  LEA R2, R3, R2, 0x18 ;  /* 0x0000000203027211 */ /* 0x004fc800078ec0ff */
[----:B------:R-:W2:Y:S02]  /*13ff0*/  SYNCS.PHASECHK.TRANS64.TRYWAIT P0, [R2+URZ+0x28c20], R9 ;  /* 0x028c2009020075a7 */ /* 0x000ea4000800017f */
[----:B--2---:R-:W-:Y:S05]  /*14000*/  @!P0 BRA `(.L_x_1943) ;  /* 0x0000000c00f08947 */ /* 0x004fea0003800000 */
.L_x_1977:
[----:B------:R-:W-:-:S03]  /*14010*/  UMOV UR4, 0xffffffff ;  /* 0xffffffff00047882 */ /* 0x000fc60000000000 */
[----:B------:R-:W-:Y:S05]  /*14020*/  BRA.DIV UR4, `(.L_x_1944) ;  /* 0x0000000e04fc7947 */ /* 0x000fea000b800000 */
[----:B------:R-:W3:Y:S02]  /*14030*/  S2R R3, SR_TID.X ;  /* 0x0000000000037919 */ /* 0x000ee40000002100 */
[----:B---3--:R-:W-:-:S04]  /*14040*/  SHF.R.U32.HI R3, RZ, 0x5, R3 ;  /* 0x00000005ff037819 */ /* 0x008fc80000011603 */
[----:B------:R-:W-:-:S05]  /*14050*/  LOP3.LUT R3, R3, 0x3, RZ, 0xc0, !PT ;  /* 0x0000000303037812 */ /* 0x000fca00078ec0ff */
[----:B------:R3:W4:Y:S02]  /*14060*/  SHFL.IDX PT, R14, R3, RZ, 0x1f ;  /* 0x00001fff030e7589 */ /* 0x00072400000e0000 */
.L_x_1980:
[----:B----4-:R-:W-:-:S13]  /*14070*/  ISETP.NE.AND P0, PT, R14, RZ, PT ;  /* 0x000000ff0e00720c */ /* 0x010fda0003f05270 */
[----:B------:R-:W-:Y:S05]  /*14080*/  @P0 BRA `(.L_x_1747) ;  /* 0x0000000000880947 */ /* 0x000fea0003800000 */
[----:B------:R-:W-:-:S03]  /*14090*/  UMOV UR4, 0xffffffff ;  /* 0xffffffff00047882 */ /* 0x000fc60000000000 */
[----:B------:R-:W-:Y:S05]  /*140a0*/  BRA.DIV UR4, `(.L_x_1945) ;  /* 0x0000001204107947 */ /* 0x000fea000b800000 */
[----:B------:R-:W-:-:S13]  /*140b0*/  ELECT P6, URZ, PT ;  /* 0x00000000003f782f */ /* 0x000fda00038c0000 */
.L_x_1983:
[----:B------:R-:W-:Y:S05]  /*140c0*/  @!P6 BRA `(.L_x_1747) ;  /* 0x000000000078e947 */ /* 0x000fea0003800000 */
[----:B------:R-:W-:-:S06]  /*140d0*/  ULOP3.LUT UR4, UR45, 0x2, URZ, 0xfc, !UPT ;  /* 0x000000022d047892 */ /* 0x000fcc000f8efc3f */
[----:B---3--:R-:W-:-:S05]  /*140e0*/  IMAD.U32 R3, RZ, RZ, UR4 ;  /* 0x00000004ff037e24 */ /* 0x008fca000f8e00ff */
[----:B------:R-:W-:-:S13]  /*140f0*/  ISETP.NE.AND P2, PT, R3, 0x3, PT ;  /* 0x000000030300780c */ /* 0x000fda0003f45270 */
[----:B------:R-:W-:Y:S05]  /*14100*/  @!P2 BRA `(.L_x_1946) ;  /* 0x000000000004a947 */ /* 0x000fea0003800000 */
[----:B------:R-:W-:Y:S01]  /*14110*/  BPT.TRAP 0x1 ;  /* 0x000000040000795c */ /* 0x000fe20000300000 */
.L_x_1946:
        /* <DEDUP_REMOVED lines=8> */
[----:B------:R-:W-:-:S03]  /*141a0*/  LOP3.LUT R0, R0, R5, RZ, 0x3c, !PT ;  /* 0x0000000500007212 */ /* 0x000fc600078e3cff */
[----:B------:R-:W-:Y:S01]  /*141b0*/  IMAD R5, R3, 0x8, R8 ;  /* 0x0000000803057824 */ /* 0x000fe200078e0208 */
[----:B------:R-:W-:Y:S01]  /*141c0*/  SHF.L.U32 R0, R0, 0x1f, RZ ;  /* 0x0000001f00007819 */ /* 0x000fe200000006ff */
[----:B---3--:R-:W-:Y:S06]  /*141d0*/  @!P0 BRA `(.L_x_1947) ;  /* 0x0000000c00e48947 */ /* 0x008fec0003800000 */
.L_x_1984:
[----:B------:R-:W4:Y:S02]  /*141e0*/  SYNCS.PHASECHK.TRANS64.TRYWAIT P0, [R5+URZ], R0 ;  /* 0x00000000050075a7 */ /* 0x000f24000800017f */
[----:B----4-:R-:W-:Y:S05]  /*141f0*/  @!P0 BRA `(.L_x_1948) ;  /* 0x0000000c00f08947 */ /* 0x010fea0003800000 */
.L_x_1985:
[----:B------:R-:W-:Y:S05]  /*14200*/  @!P2 BRA `(.L_x_1949) ;  /* 0x000000000004a947 */ /* 0x000fea0003800000 */
[----:B------:R-:W-:Y:S01]  /*14210*/  BPT.TRAP 0x1 ;  /* 0x000000040000795c */ /* 0x000fe20000300000 */
.L_x_1949:
[----:B--2---:R-:W-:-:S04]  /*14220*/  VIADD R2, R2, 0x28c60 ;  /* 0x00028c6002027836 */ /* 0x004fc80000000000 */
[----:B----4-:R-:W-:-:S04]  /*14230*/  IMAD R5, R6, 0x8, R2 ;  /* 0x0000000806057824 */ /* 0x010fc800078e0202 */
[----:B------:R-:W2:Y:S02]  /*14240*/  SYNCS.PHASECHK.TRANS64.TRYWAIT P0, [R5+URZ], R4 ;  /* 0x00000004050075a7 */ /* 0x000ea4000800017f */
[----:B--2---:R-:W-:Y:S05]  /*14250*/  @!P0 BRA `(.L_x_1950) ;  /* 0x0000000c00ec8947 */ /* 0x004fea0003800000 */
.L_x_1986:
[----:B------:R-:W-:-:S07]  /*14260*/  LEA R3, R3, R2, 0x3 ;  /* 0x0000000203037211 */ /* 0x000fce00078e18ff */
.L_x_1951:
[----:B----4-:R4:W0:Y:S02]  /*14270*/  SYNCS.PHASECHK.TRANS64.TRYWAIT P0, [R3+URZ], R0 ;  /* 0x00000000030075a7 */ /* 0x010824000800017f */
[----:B0-----:R-:W-:Y:S05]  /*14280*/  @!P0 NANOSLEEP.SYNCS 0x989680 ;  /* 0x009896800000895d */ /* 0x001fea0003900000 */
[----:B------:R-:W0:Y:S02]  /*14290*/  @!P0 SYNCS.PHASECHK.TRANS64 P0, [R3+URZ], R0 ;  /* 0x00000000030085a7 */ /* 0x000e24000800007f */
[----:B0-----:R-:W-:Y:S05]  /*142a0*/  @!P0 BRA `(.L_x_1951) ;  /* 0xfffffffc00f08947 */ /* 0x001fea000383ffff */
.L_x_1747:
[----:B------:R-:W-:Y:S05]  /*142b0*/  BSYNC B6 ;  /* 0x0000000000067941 */ /* 0x000fea0003800000 */
.L_x_1744:
[----:B------:R-:W-:Y:S05]  /*142c0*/  EXIT ;  /* 0x000000000000794d */ /* 0x000fea0003800000 */
.L_x_1758:
[----:B0-----:R-:W-:-:S04]  /*142d0*/  IMAD.U32 R5, RZ, RZ, UR5 ;  /* 0x00000005ff057e24 */ /* 0x001fc8000f8e00ff */
[----:B------:R0:W1:Y:S03]  /*142e0*/  SYNCS.PHASECHK.TRANS64.TRYWAIT P1, [R5+URZ+0x28c50], R2 ;  /* 0x028c5002050075a7 */ /* 0x000066000802017f */
[----:B-1----:R-:W-:Y:S05]  /*142f0*/  @!P1 NANOSLEEP.SYNCS 0x989680 ;  /* 0x009896800000995d */ /* 0x002fea0003900000 */
[----:B------:R-:W1:Y:S02]  /*14300*/  @!P1 SYNCS.PHASECHK.TRANS64 P1, [R5+URZ+0x28c50], R2 ;  /* 0x028c5002050095a7 */ /* 0x000e64000802007f */
[----:B-1----:R-:W-:Y:S05]  /*14310*/  @!P1 BRA `(.L_x_1758) ;  /* 0xfffffffc00ec9947 */ /* 0x002fea000383ffff */
[----:B------:R-:W-:Y:S05]  /*14320*/  BRA `(.L_x_1952) ;  /* 0xfffffed400747947 */ /* 0x000fea000383ffff */
.L_x_1763:
[----:B-1----:R-:W-:-:S04]  /*14330*/  IMAD.U32 R5, RZ, RZ, UR7 ;  /* 0x00000007ff057e24 */ /* 0x002fc8000f8e00ff */
[----:B------:R1:W2:Y:S03]  /*14340*/  SYNCS.PHASECHK.TRANS64.TRYWAIT P1, [R5+URZ+0x28c50], R2 ;  /* 0x028c5002050075a7 */ /* 0x0002a6000802017f */
[----:B--2---:R-:W-:Y:S05]  /*14350*/  @!P1 NANOSLEEP.SYNCS 0x989680 ;  /* 0x009896800000995d */ /* 0x004fea0003900000 */
[----:B------:R-:W2:Y:S02]  /*14360*/  @!P1 SYNCS.PHASECHK.TRANS64 P1, [R5+URZ+0x28c50], R2 ;  /* 0x028c5002050095a7 */ /* 0x000ea4000802007f */
[----:B--2---:R-:W-:Y:S05]  /*14370*/  @!P1 BRA `(.L_x_1763) ;  /* 0xfffffffc00ec9947 */ /* 0x004fea000383ffff */
[----:B------:R-:W-:Y:S05]  /*14380*/  BRA `(.L_x_1762) ;  /* 0xfffffee0007c7947 */ /* 0x000fea000383ffff */
.L_x_1773:
[----:B0-----:R-:W-:-:S04]  /*14390*/  IMAD.U32 R9, RZ, RZ, UR37 ;  /* 0x00000025ff097e24 */ /* 0x001fc8000f8e00ff */
[----:B------:R0:W1:Y:S03]  /*143a0*/  SYNCS.PHASECHK.TRANS64.TRYWAIT P0, [R9+URZ+0x28c00], R14 ;  /* 0x028c000e090075a7 */ /* 0x000066000800017f */
[----:B-1----:R-:W-:Y:S05]  /*143b0*/  @!P0 NANOSLEEP.SYNCS 0x989680 ;  /* 0x009896800000895d */ /* 0x002fea0003900000 */
[----:B------:R-:W1:Y:S02]  /*143c0*/  @!P0 SYNCS.PHASECHK.TRANS64 P0, [R9+URZ+0x28c00], R14 ;  /* 0x028c000e090085a7 */ /* 0x000e64000800007f */
[----:B-1----:R-:W-:Y:S05]  /*143d0*/  @!P0 BRA `(.L_x_1773) ;  /* 0xfffffffc00ec8947 */ /* 0x002fea000383ffff */
[----:B------:R-:W-:Y:S05]  /*143e0*/  BRA `(.L_x_1953) ;  /* 0xfffffef800b07947 */ /* 0x000fea000383ffff */
.L_x_1777:
[----:B--2---:R-:W-:-:S04]  /*143f0*/  IMAD.U32 R5, RZ, RZ, UR37 ;  /* 0x00000025ff057e24 */ /* 0x004fc8000f8e00ff */
[----:B------:R2:W3:Y:S03]  /*14400*/  SYNCS.PHASECHK.TRANS64.TRYWAIT P0, [R5+URZ+0x28c30], R14 ;  /* 0x028c300e050075a7 */ /* 0x0004e6000800017f */
[----:B---3--:R-:W-:Y:S05]  /*14410*/  @!P0 NANOSLEEP.SYNCS 0x989680 ;  /* 0x009896800000895d */ /* 0x008fea0003900000 */
[----:B------:R-:W3:Y:S02]  /*14420*/  @!P0 SYNCS.PHASECHK.TRANS64 P0, [R5+URZ+0x28c30], R14 ;  /* 0x028c300e050085a7 */ /* 0x000ee4000800007f */
[----:B---3--:R-:W-:Y:S05]  /*14430*/  @!P0 BRA `(.L_x_1777) ;  /* 0xfffffffc00ec8947 */ /* 0x008fea000383ffff */
[----:B------:R-:W-:Y:S05]  /*14440*/  BRA `(.L_x_1776) ;  /* 0xfffffef800fc7947 */ /* 0x000fea000383ffff */
.L_x_1789:
[----:B--2---:R2:W4:Y:S02]  /*14450*/  SYNCS.PHASECHK.TRANS64.TRYWAIT P0, [R13+URZ+0x28c50], R14 ;  /* 0x028c500e0d0075a7 */ /* 0x004524000800017f */
[----:B----4-:R-:W-:Y:S05]  /*14460*/  @!P0 NANOSLEEP.SYNCS 0x989680 ;  /* 0x009896800000895d */ /* 0x010fea0003900000 */
[----:B------:R-:W4:Y:S02]  /*14470*/  @!P0 SYNCS.PHASECHK.TRANS64 P0, [R13+URZ+0x28c50], R14 ;  /* 0x028c500e0d0085a7 */ /* 0x000f24000800007f */
[----:B----4-:R-:W-:Y:S05]  /*14480*/  @!P0 BRA `(.L_x_1789) ;  /* 0xfffffffc00f08947 */ /* 0x010fea000383ffff */
[----:B------:R-:W-:Y:S05]  /*14490*/  BRA `(.L_x_1788) ;  /* 0xffffff1800647947 */ /* 0x000fea000383ffff */
.L_x_1797:
[----:B01----:R-:W-:-:S04]  /*144a0*/  IMAD.U32 R14, RZ, RZ, UR31 ;  /* 0x0000001fff0e7e24 */ /* 0x003fc8000f8e00ff */
[----:B------:R0:W1:Y:S03]  /*144b0*/  SYNCS.PHASECHK.TRANS64.TRYWAIT P0, [R14+URZ+0x28c30], R13 ;  /* 0x028c300d0e0075a7 */ /* 0x000066000800017f */
[----:B-1----:R-:W-:Y:S05]  /*144c0*/  @!P0 NANOSLEEP.SYNCS 0x989680 ;  /* 0x009896800000895d */ /* 0x002fea0003900000 */
[----:B------:R-:W1:Y:S02]  /*144d0*/  @!P0 SYNCS.PHASECHK.TRANS64 P0, [R14+URZ+0x28c30], R13 ;  /* 0x028c300d0e0085a7 */ /* 0x000e64000800007f */
[----:B-1----:R-:W-:Y:S05]  /*144e0*/  @!P0 BRA `(.L_x_1797) ;  /* 0xfffffffc00ec8947 */ /* 0x002fea000383ffff */
[----:B------:R-:W-:Y:S05]  /*144f0*/  BRA `(.L_x_1796) ;  /* 0xffffff1c00cc7947 */ /* 0x000fea000383ffff */
.L_x_1809:
[----:B-1----:R1:W2:Y:S02]  /*14500*/  SYNCS.PHASECHK.TRANS64.TRYWAIT P0, [R14+URZ+0x28c50], R13 ;  /* 0x028c500d0e0075a7 */ /* 0x0022a4000800017f */
[----:B--2---:R-:W-:Y:S05]  /*14510*/  @!P0 NANOSLEEP.SYNCS 0x989680 ;  /* 0x009896800000895d */ /* 0x004fea0003900000 */
[----:B------:R-:W2:Y:S02]  /*14520*/  @!P0 SYNCS.PHASECHK.TRANS64 P0, [R14+URZ+0x28c50], R13 ;  /* 0x028c500d0e0085a7 */ /* 0x000ea4000800007f */
[----:B--2---:R-:W-:Y:S05]  /*14530*/  @!P0 BRA `(.L_x_1809) ;  /* 0xfffffffc00f08947 */ /* 0x004fea000383ffff */
[----:B------:R-:W-:Y:S05]  /*14540*/  BRA `(.L_x_1808) ;  /* 0xffffff3c00b47947 */ /* 0x000fea000383ffff */
.L_x_1818:
[----:B-1----:R-:W-:-:S04]  /*14550*/  IMAD.U32 R6, RZ, RZ, UR28 ;  /* 0x0000001cff067e24 */ /* 0x002fc8000f8e00ff */
[----:B------:R1:W2:Y:S03]  /*14560*/  SYNCS.PHASECHK.TRANS64.TRYWAIT P1, [R6+URZ+0x28c30], R13 ;  /* 0x028c300d060075a7 */ /* 0x0002a6000802017f */
[----:B--2---:R-:W-:Y:S05]  /*14570*/  @!P1 NANOSLEEP.SYNCS 0x989680 ;  /* 0x009896800000995d */ /* 0x004fea0003900000 */
[----:B------:R-:W2:Y:S02]  /*14580*/  @!P1 SYNCS.PHASECHK.TRANS64 P1, [R6+URZ+0x28c30], R13 ;  /* 0x028c300d060095a7 */ /* 0x000ea4000802007f */
[----:B--2---:R-:W-:Y:S05]  /*14590*/  @!P1 BRA `(.L_x_1818) ;  /* 0xfffffffc00ec9947 */ /* 0x004fea000383ffff */
[----:B------:R-:W-:Y:S05]  /*145a0*/  BRA `(.L_x_1817) ;  /* 0xffffff4400587947 */ /* 0x000fea000383ffff */
.L_x_1822:
[----:B---3--:R3:W4:Y:S02]  /*145b0*/  SYNCS.PHASECHK.TRANS64.TRYWAIT P1, [R184+URZ+0x28c50], R13 ;  /* 0x028c500db80075a7 */ /* 0x008724000802017f */
[----:B----4-:R-:W-:Y:S05]  /*145c0*/  @!P1 NANOSLEEP.SYNCS 0x989680 ;  /* 0x009896800000995d */ /* 0x010fea0003900000 */
[----:B------:R-:W4:Y:S02]  /*145d0*/  @!P1 SYNCS.PHASECHK.TRANS64 P1, [R184+URZ+0x28c50], R13 ;  /* 0x028c500db80095a7 */ /* 0x000f24000802007f */
[----:B----4-:R-:W-:Y:S05]  /*145e0*/  @!P1 BRA `(.L_x_1822) ;  /* 0xfffffffc00f09947 */ /* 0x010fea000383ffff */
[----:B------:R-:W-:Y:S05]  /*145f0*/  BRA `(.L_x_1821) ;  /* 0xffffff5800747947 */ /* 0x000fea000383ffff */
.L_x_1828:
[----:B--2---:R-:W-:-:S04]  /*14600*/  IMAD.U32 R6, RZ, RZ, UR30 ;  /* 0x0000001eff067e24 */ /* 0x004fc8000f8e00ff */
[----:B------:R2:W0:Y:S03]  /*14610*/  SYNCS.PHASECHK.TRANS64.TRYWAIT P0, [R6+URZ+0x28c30], R13 ;  /* 0x028c300d060075a7 */ /* 0x000426000800017f */
[----:B0-----:R-:W-:Y:S05]  /*14620*/  @!P0 NANOSLEEP.SYNCS 0x989680 ;  /* 0x009896800000895d */ /* 0x001fea0003900000 */
[----:B------:R-:W0:Y:S02]  /*14630*/  @!P0 SYNCS.PHASECHK.TRANS64 P0, [R6+URZ+0x28c30], R13 ;  /* 0x028c300d060085a7 */ /* 0x000e24000800007f */
[----:B0-----:R-:W-:Y:S05]  /*14640*/  @!P0 BRA `(.L_x_1828) ;  /* 0xfffffffc00ec8947 */ /* 0x001fea000383ffff */
[----:B------:R-:W-:Y:S05]  /*14650*/  BRA `(.L_x_1827) ;  /* 0xffffff5c00687947 */ /* 0x000fea000383ffff */
.L_x_1840:
[----:B--2---:R2:W3:Y:S02]  /*14660*/  SYNCS.PHASECHK.TRANS64.TRYWAIT P0, [R14+URZ+0x28c50], R13 ;  /* 0x028c500d0e0075a7 */ /* 0x0044e4000800017f */
[----:B---3--:R-:W-:Y:S05]  /*14670*/  @!P0 NANOSLEEP.SYNCS 0x989680 ;  /* 0x009896800000895d */ /* 0x008fea0003900000 */
[----:B------:R-:W3:Y:S02]  /*14680*/  @!P0 SYNCS.PHASECHK.TRANS64 P0, [R14+URZ+0x28c50], R13 ;  /* 0x028c500d0e0085a7 */ /* 0x000ee4000800007f */
[----:B---3--:R-:W-:Y:S05]  /*14690*/  @!P0 BRA `(.L_x_1840) ;  /* 0xfffffffc00f08947 */ /* 0x008fea000383ffff */
[----:B------:R-:W-:Y:S05]  /*146a0*/  BRA `(.L_x_1839) ;  /* 0xffffff7c00347947 */ /* 0x000fea000383ffff */
.L_x_1859:
[----:B------:R-:W-:Y:S01]  /*146b0*/  MOV R13, R19 ;  /* 0x00000013000d7202 */ /* 0x000fe20000000f00 */
[----:B------:R-:W-:Y:S02]  /*146c0*/  IMAD.MOV.U32 R12, RZ, RZ, RZ ;  /* 0x000000ffff0c7224 */ /* 0x000fe400078e00ff */
[----:B------:R-:W-:Y:S02]  /*146d0*/  IMAD.MOV.U32 R11, RZ, RZ, 0x1f ;  /* 0x0000001fff0b7424 */ /* 0x000fe400078e00ff */
[----:B------:R-:W-:-:S07]  /*146e0*/  IMAD.MOV.U32 R15, RZ, RZ, -0x1 ;  /* 0xffffffffff0f7424 */ /* 0x000fce00078e00ff */
[----:B------:R-:W-:Y:S05]  /*146f0*/  WARPSYNC.COLLECTIVE R15, `(.L_x_1954) ;  /* 0x000000000f087348 */ /* 0x000fea0003c00000 */
[----:B------:R0:W1:Y:S02]  /*14700*/  SHFL.IDX P6, R14, R13, R12, R11 ;  /* 0x0000000c0d0e7389 */ /* 0x00006400000c000b */
[----:B01----:R-:W-:Y:S01]  /*14710*/  ENDCOLLECTIVE ;  /* 0x000000000000791b */ /* 0x003fe20003800000 */
.L_x_1954:
[----:B------:R-:W-:Y:S05]  /*14720*/  BRA `(.L_x_1955) ;  /* 0xffffffbc00f87947 */ /* 0x000fea000383ffff */
.L_x_1861:
[----:B------:R-:W-:Y:S01]  /*14730*/  BSSY B0, `(.L_x_1956) ;  /* 0x0000006000007945 */ /* 0x000fe20003800000 */
[----:B------:R-:W-:-:S07]  /*14740*/  IMAD.MOV.U32 R15, RZ, RZ, -0x1 ;  /* 0xffffffffff0f7424 */ /* 0x000fce00078e00ff */
[----:B------:R-:W-:Y:S05]  /*14750*/  WARPSYNC.COLLECTIVE R15, `(.L_x_1957) ;  /* 0x000000000f0c7348 */ /* 0x000fea0003c00000 */
[----:B------:R-:W-:Y:S02]  /*14760*/  ELECT P6, UR62, PT ;  /* 0x00000000003e782f */ /* 0x000fe400038c0000 */
[----:B------:R-:W-:Y:S01]  /*14770*/  MOV R14, UR62 ;  /* 0x0000003e000e7c02 */ /* 0x000fe20008000f00 */
[----:B------:R-:W-:Y:S10]  /*14780*/  ENDCOLLECTIVE ;  /* 0x000000000000791b */ /* 0x000ff40003800000 */
.L_x_1957:
[----:B------:R-:W-:Y:S05]  /*14790*/  BSYNC B0 ;  /* 0x0000000000007941 */ /* 0x000fea0003800000 */
.L_x_1956:
[----:B------:R-:W-:Y:S05]  /*147a0*/  BRA `(.L_x_1958) ;  /* 0xffffffbc00f87947 */ /* 0x000fea000383ffff */
.L_x_1863:
[----:B0-----:R-:W-:-:S04]  /*147b0*/  IMAD.U32 R3, RZ, RZ, UR38 ;  /* 0x00000026ff037e24 */ /* 0x001fc8000f8e00ff */
[----:B------:R0:W1:Y:S03]  /*147c0*/  SYNCS.PHASECHK.TRANS64.TRYWAIT P0, [R3+URZ+0x28c40], R0 ;  /* 0x028c4000030075a7 */ /* 0x000066000800017f */
[----:B-1----:R-:W-:Y:S05]  /*147d0*/  @!P0 NANOSLEEP.SYNCS 0x989680 ;  /* 0x009896800000895d */ /* 0x002fea0003900000 */
[----:B------:R-:W1:Y:S02]  /*147e0*/  @!P0 SYNCS.PHASECHK.TRANS64 P0, [R3+URZ+0x28c40], R0 ;  /* 0x028c4000030085a7 */ /* 0x000e64000800007f */
[----:B-1----:R-:W-:Y:S05]  /*147f0*/  @!P0 BRA `(.L_x_1863) ;  /* 0xfffffffc00ec8947 */ /* 0x002fea000383ffff */
[----:B------:R-:W-:Y:S05]  /*14800*/  BRA `(.L_x_1959) ;  /* 0xffffffc000587947 */ /* 0x000fea000383ffff */
.L_x_1866:
[----:B------:R-:W-:Y:S01]  /*14810*/  IMAD.MOV.U32 R13, RZ, RZ, R7 ;  /* 0x000000ffff0d7224 */ /* 0x000fe200078e0007 */
[----:B------:R-:W-:Y:S01]  /*14820*/  MOV R11, 0x181f ;  /* 0x0000181f000b7802 */ /* 0x000fe20000000f00 */
[----:B------:R-:W-:Y:S02]  /*14830*/  IMAD.MOV.U32 R12, RZ, RZ, RZ ;  /* 0x000000ffff0c7224 */ /* 0x000fe400078e00ff */
[----:B------:R-:W-:Y:S02]  /*14840*/  IMAD.MOV.U32 R15, RZ, RZ, -0x1 ;  /* 0xffffffffff0f7424 */ /* 0x000fe400078e00ff */
[----:B------:R-:W-:-:S07]  /*14850*/  VIADD R4, R4, UR40 ;  /* 0x0000002804047c36 */ /* 0x000fce0008000000 */
[----:B------:R-:W-:Y:S05]  /*14860*/  WARPSYNC.COLLECTIVE R15, `(.L_x_1960) ;  /* 0x000000000f087348 */ /* 0x000fea0003c00000 */
[----:B------:R0:W1:Y:S02]  /*14870*/  SHFL.IDX P6, R14, R13, R12, R11 ;  /* 0x0000000c0d0e7389 */ /* 0x00006400000c000b */
[----:B01----:R-:W-:Y:S01]  /*14880*/  ENDCOLLECTIVE ;  /* 0x000000000000791b */ /* 0x003fe20003800000 */
.L_x_1960:
[----:B------:R-:W-:Y:S02]  /*14890*/  IMAD.MOV.U32 R13, RZ, RZ, R0 ;  /* 0x000000ffff0d7224 */ /* 0x000fe400078e0000 */
[----:B------:R-:W-:-:S07]  /*148a0*/  IMAD.MOV.U32 R2, RZ, RZ, R14 ;  /* 0x000000ffff027224 */ /* 0x000fce00078e000e */
[----:B------:R-:W-:Y:S05]  /*148b0*/  WARPSYNC.COLLECTIVE R15, `(.L_x_1961) ;  /* 0x000000000f087348 */ /* 0x000fea0003c00000 */
[----:B------:R0:W1:Y:S02]  /*148c0*/  SHFL.IDX P6, R14, R13, R12, R11 ;  /* 0x0000000c0d0e7389 */ /* 0x00006400000c000b */
[----:B01----:R-:W-:Y:S01]  /*148d0*/  ENDCOLLECTIVE ;  /* 0x000000000000791b */ /* 0x003fe20003800000 */
.L_x_1961:
[----:B------:R-:W-:Y:S02]  /*148e0*/  ULDC UR4, c[0x0][0x288] ;  /* 0x0000a20000047ab9 */ /* 0x000fe40000000800 */
[----:B------:R-:W-:-:S05]  /*148f0*/  IMAD R6, R6, UR4, RZ ;  /* 0x0000000406067c24 */ /* 0x000fca000f8e02ff */
[C---:B------:R-:W-:Y:S01]  /*14900*/  ISETP.GE.AND P1, PT, R4.reuse, R6, PT ;  /* 0x000000060400720c */ /* 0x040fe20003f26270 */
[----:B------:R-:W-:Y:S01]  /*14910*/  VIADD R11, R4, 0x10 ;  /* 0x00000010040b7836 */ /* 0x000fe20000000000 */
[----:B------:R-:W-:Y:S01]  /*14920*/  MOV R13, R7 ;  /* 0x00000007000d7202 */ /* 0x000fe20000000f00 */
        /* <DEDUP_REMOVED lines=8> */
[----:B------:R0:W-:Y:S01]  /*149b0*/  @!P1 LDGSTS.E.BYPASS.LTC128B.128 [R9+0x20400], desc[UR48][R2.64], !P0 ;  /* 0x2040000002099fae */ /* 0x0001e2000c101d70 */
[----:B------:R-:W-:Y:S01]  /*149c0*/  ISETP.GE.AND P1, PT, R11, R6, PT ;  /* 0x000000060b00720c */ /* 0x000fe20003f26270 */
[----:B------:R-:W-:-:S12]  /*149d0*/  IMAD.MOV.U32 R11, RZ, RZ, 0x181f ;  /* 0x0000181fff0b7424 */ /* 0x000fd800078e00ff */
[----:B0-----:R-:W-:Y:S05]  /*149e0*/  WARPSYNC.COLLECTIVE R15, `(.L_x_1962) ;  /* 0x000000000f087348 */ /* 0x001fea0003c00000 */
[----:B------:R1:W2:Y:S02]  /*149f0*/  SHFL.IDX P6, R14, R13, R12, R11 ;  /* 0x0000000c0d0e7389 */ /* 0x0002a400000c000b */
[----:B012---:R-:W-:Y:S01]  /*14a00*/  ENDCOLLECTIVE ;  /* 0x000000000000791b */ /* 0x007fe20003800000 */
.L_x_1962:
[----:B------:R-:W-:Y:S01]  /*14a10*/  VIADD R9, R4, 0x20 ;  /* 0x0000002004097836 */ /* 0x000fe20000000000 */
[----:B------:R-:W-:Y:S01]  /*14a20*/  @!P1 LEA R21, R5, UR38, 0x1 ;  /* 0x0000002605159c11 */ /* 0x000fe2000f8e08ff */
[----:B------:R-:W-:Y:S02]  /*14a30*/  IMAD.MOV.U32 R13, RZ, RZ, R0 ;  /* 0x000000ffff0d7224 */ /* 0x000fe400078e0000 */
[----:B------:R-:W-:-:S07]  /*14a40*/  IMAD.MOV.U32 R2, RZ, RZ, R14 ;  /* 0x000000ffff027224 */ /* 0x000fce00078e000e */
[----:B------:R-:W-:Y:S05]  /*14a50*/  WARPSYNC.COLLECTIVE R15, `(.L_x_1963) ;  /* 0x000000000f087348 */ /* 0x000fea0003c00000 */
[----:B------:R0:W1:Y:S02]  /*14a60*/  SHFL.IDX P6, R14, R13, R12, R11 ;  /* 0x0000000c0d0e7389 */ /* 0x00006400000c000b */
[----:B01----:R-:W-:Y:S01]  /*14a70*/  ENDCOLLECTIVE ;  /* 0x000000000000791b */ /* 0x003fe20003800000 */
.L_x_1963:
[----:B------:R-:W-:Y:S01]  /*14a80*/  MOV R13, R7 ;  /* 0x00000007000d7202 */ /* 0x000fe20000000f00 */
[----:B------:R-:W-:Y:S01]  /*14a90*/  IMAD.MOV.U32 R12, RZ, RZ, 0x2 ;  /* 0x00000002ff0c7424 */ /* 0x000fe200078e00ff */
[----:B------:R-:W-:-:S05]  /*14aa0*/  @!P1 LEA R14, P2, R8, R14, 0x1 ;  /* 0x0000000e080e9211 */ /* 0x000fca00078408ff */
[----:B------:R-:W-:Y:S02]  /*14ab0*/  @!P1 IMAD.X R3, RZ, RZ, R2, P2 ;  /* 0x000000ffff039224 */ /* 0x000fe400010e0602 */
[----:B------:R-:W-:-:S07]  /*14ac0*/  @!P1 IMAD.MOV.U32 R2, RZ, RZ, R14 ;  /* 0x000000ffff029224 */ /* 0x000fce00078e000e */
[----:B------:R-:W-:Y:S05]  /*14ad0*/  WARPSYNC.COLLECTIVE R15, `(.L_x_1964) ;  /* 0x000000000f087348 */ /* 0x000fea0003c00000 */
[----:B------:R0:W1:Y:S02]  /*14ae0*/  SHFL.IDX P6, R14, R13, R12, R11 ;  /* 0x0000000c0d0e7389 */ /* 0x00006400000c000b */
[----:B01----:R-:W-:Y:S01]  /*14af0*/  ENDCOLLECTIVE ;  /* 0x000000000000791b */ /* 0x003fe20003800000 */
.L_x_1964:
[----:B------:R-:W-:Y:S01]  /*14b00*/  @!PT LDS RZ, [RZ] ;  /* 0x00000000fffff984 */ /* 0x000fe20000000800 */
[----:B------:R-:W-:Y:S01]  /*14b10*/  @!PT LDS RZ, [RZ] ;  /* 0x00000000fffff984 */ /* 0x000fe20000000800 */
[----:B------:R-:W-:Y:S01]  /*14b20*/  @!PT LDS RZ, [RZ] ;  /* 0x00000000fffff984 */ /* 0x000fe20000000800 */
[----:B------:R0:W-:Y:S01]  /*14b30*/  @!P1 LDGSTS.E.BYPASS.LTC128B.128 [R21+0x20c00], desc[UR48][R2.64], !P0 ;  /* 0x20c0000002159fae */ /* 0x0001e2000c101d70 */
[----:B------:R-:W-:Y:S01]  /*14b40*/  ISETP.GE.AND P1, PT, R9, R6, PT ;  /* 0x000000060900720c */ /* 0x000fe20003f26270 */
[----:B------:R-:W-:-:S12]  /*14b50*/  IMAD.MOV.U32 R13, RZ, RZ, R0 ;  /* 0x000000ffff0d7224 */ /* 0x000fd800078e0000 */
[----:B------:R-:W-:Y:S01]  /*14b60*/  @!P1 LEA R9, R5, UR38, 0x1 ;  /* 0x0000002605099c11 */ /* 0x000fe2000f8e08ff */
[----:B0-----:R-:W-:-:S07]  /*14b70*/  IMAD.MOV.U32 R2, RZ, RZ, R14 ;  /* 0x000000ffff027224 */ /* 0x001fce00078e000e */
[----:B------:R-:W-:Y:S05]  /*14b80*/  WARPSYNC.COLLECTIVE R15, `(.L_x_1965) ;  /* 0x000000000f087348 */ /* 0x000fea0003c00000 */
[----:B------:R0:W1:Y:S02]  /*14b90*/  SHFL.IDX P6, R14, R13, R12, R11 ;  /* 0x0000000c0d0e7389 */ /* 0x00006400000c000b */
[----:B01----:R-:W-:Y:S01]  /*14ba0*/  ENDCOLLECTIVE ;  /* 0x000000000000791b */ /* 0x003fe20003800000 */
.L_x_1965:
[----:B------:R-:W-:Y:S02]  /*14bb0*/  IMAD.MOV.U32 R13, RZ, RZ, R7 ;  /* 0x000000ffff0d7224 */ /* 0x000fe400078e0007 */
[----:B------:R-:W-:Y:S01]  /*14bc0*/  IMAD.MOV.U32 R12, RZ, RZ, 0x3 ;  /* 0x00000003ff0c7424 */ /* 0x000fe200078e00ff */
[----:B------:R-:W-:-:S05]  /*14bd0*/  @!P1 LEA R14, P2, R8, R14, 0x1 ;  /* 0x0000000e080e9211 */ /* 0x000fca00078408ff */
[----:B------:R-:W-:Y:S02]  /*14be0*/  @!P1 IMAD.X R3, RZ, RZ, R2, P2 ;  /* 0x000000ffff039224 */ /* 0x000fe400010e0602 */
[----:B------:R-:W-:-:S07]  /*14bf0*/  @!P1 IMAD.MOV.U32 R2, RZ, RZ, R14 ;  /* 0x000000ffff029224 */ /* 0x000fce00078e000e */
[----:B------:R-:W-:Y:S05]  /*14c00*/  WARPSYNC.COLLECTIVE R15, `(.L_x_1966) ;  /* 0x000000000f087348 */ /* 0x000fea0003c00000 */
[----:B------:R0:W1:Y:S02]  /*14c10*/  SHFL.IDX P6, R14, R13, R12, R11 ;  /* 0x0000000c0d0e7389 */ /* 0x00006400000c000b */
[----:B01----:R-:W-:Y:S01]  /*14c20*/  ENDCOLLECTIVE ;  /* 0x000000000000791b */ /* 0x003fe20003800000 */
.L_x_1966:
[----:B------:R-:W-:Y:S01]  /*14c30*/  @!PT LDS RZ, [RZ] ;  /* 0x00000000fffff984 */ /* 0x000fe20000000800 */
[----:B------:R-:W-:Y:S01]  /*14c40*/  @!PT LDS RZ, [RZ] ;  /* 0x00000000fffff984 */ /* 0x000fe20000000800 */
[----:B------:R-:W-:Y:S01]  /*14c50*/  @!PT LDS RZ, [RZ] ;  /* 0x00000000fffff984 */ /* 0x000fe20000000800 */
[----:B------:R0:W-:Y:S01]  /*14c60*/  @!P1 LDGSTS.E.BYPASS.LTC128B.128 [R9+0x21400], desc[UR48][R2.64], !P0 ;  /* 0x2140000002099fae */ /* 0x0001e2000c101d70 */
[----:B------:R-:W-:Y:S01]  /*14c70*/  IMAD.MOV.U32 R13, RZ, RZ, R0 ;  /* 0x000000ffff0d7224 */ /* 0x000fe200078e0000 */
[----:B------:R-:W-:-:S07]  /*14c80*/  MOV R7, R14 ;  /* 0x0000000e00077202 */ /* 0x000fce0000000f00 */
[----:B0-----:R-:W-:Y:S05]  /*14c90*/  WARPSYNC.COLLECTIVE R15, `(.L_x_1967) ;  /* 0x000000000f087348 */ /* 0x001fea0003c00000 */
[----:B------:R1:W2:Y:S02]  /*14ca0*/  SHFL.IDX P6, R14, R13, R12, R11 ;  /* 0x0000000c0d0e7389 */ /* 0x0002a400000c000b */
[----:B012---:R-:W-:Y:S01]  /*14cb0*/  ENDCOLLECTIVE ;  /* 0x000000000000791b */ /* 0x007fe20003800000 */
.L_x_1967:
[----:B------:R-:W-:Y:S05]  /*14cc0*/  BRA `(.L_x_1968) ;  /* 0xffffffc400307947 */ /* 0x000fea000383ffff */
.L_x_1867:
[----:B0-----:R-:W-:-:S04]  /*14cd0*/  IMAD.U32 R3, RZ, RZ, UR38 ;  /* 0x00000026ff037e24 */ /* 0x001fc8000f8e00ff */
[----:B------:R0:W1:Y:S03]  /*14ce0*/  SYNCS.PHASECHK.TRANS64.TRYWAIT P0, [R3+URZ+0x28c20], R4 ;  /* 0x028c2004030075a7 */ /* 0x000066000800017f */
[----:B-1----:R-:W-:Y:S05]  /*14cf0*/  @!P0 NANOSLEEP.SYNCS 0x989680 ;  /* 0x009896800000895d */ /* 0x002fea0003900000 */
[----:B------:R-:W1:Y:S02]  /*14d00*/  @!P0 SYNCS.PHASECHK.TRANS64 P0, [R3+URZ+0x28c20], R4 ;  /* 0x028c2004030085a7 */ /* 0x000e64000800007f */
[----:B-1----:R-:W-:Y:S05]  /*14d10*/  @!P0 BRA `(.L_x_1867) ;  /* 0xfffffffc00ec8947 */ /* 0x002fea000383ffff */
[----:B------:R-:W-:Y:S05]  /*14d20*/  BRA `(.L_x_1969) ;  /* 0xffffffc400607947 */ /* 0x000fea000383ffff */
.L_x_1870:
[----:B0-----:R-:W-:-:S04]  /*14d30*/  IMAD.U32 R3, RZ, RZ, UR38 ;  /* 0x00000026ff037e24 */ /* 0x001fc8000f8e00ff */
[----:B------:R0:W1:Y:S03]  /*14d40*/  SYNCS.PHASECHK.TRANS64.TRYWAIT P0, [R3+URZ+0x28c60], R4 ;  /* 0x028c6004030075a7 */ /* 0x000066000800017f */
[----:B-1----:R-:W-:Y:S05]  /*14d50*/  @!P0 NANOSLEEP.SYNCS 0x989680 ;  /* 0x009896800000895d */ /* 0x002fea0003900000 */
[----:B------:R-:W1:Y:S02]  /*14d60*/  @!P0 SYNCS.PHASECHK.TRANS64 P0, [R3+URZ+0x28c60], R4 ;  /* 0x028c6004030085a7 */ /* 0x000e64000800007f */
[----:B-1----:R-:W-:Y:S05]  /*14d70*/  @!P0 BRA `(.L_x_1870) ;  /* 0xfffffffc00ec8947 */ /* 0x002fea000383ffff */
[----:B------:R-:W-:Y:S05]  /*14d80*/  BRA `(.L_x_1970) ;  /* 0xffffffc4006c7947 */ /* 0x000fea000383ffff */
.L_x_1886:
[----:B-1----:R-:W-:-:S04]  /*14d90*/  IMAD.U32 R3, RZ, RZ, UR38 ;  /* 0x00000026ff037e24 */ /* 0x002fc8000f8e00ff */
[----:B------:R1:W2:Y:S03]  /*14da0*/  SYNCS.PHASECHK.TRANS64.TRYWAIT P0, [R3+URZ+0x28c48], R2 ;  /* 0x028c4802030075a7 */ /* 0x0002a6000800017f */
[----:B--2---:R-:W-:Y:S05]  /*14db0*/  @!P0 NANOSLEEP.SYNCS 0x989680 ;  /* 0x009896800000895d */ /* 0x004fea0003900000 */
[----:B------:R-:W2:Y:S02]  /*14dc0*/  @!P0 SYNCS.PHASECHK.TRANS64 P0, [R3+URZ+0x28c48], R2 ;  /* 0x028c4802030085a7 */ /* 0x000ea4000800007f */
[----:B--2---:R-:W-:Y:S05]  /*14dd0*/  @!P0 BRA `(.L_x_1886) ;  /* 0xfffffffc00ec8947 */ /* 0x004fea000383ffff */
[----:B------:R-:W-:Y:S05]  /*14de0*/  BRA `(.L_x_1971) ;  /* 0xffffffd000387947 */ /* 0x000fea000383ffff */
.L_x_1891:
[----:B01----:R-:W-:-:S04]  /*14df0*/  IMAD.U32 R3, RZ, RZ, UR38 ;  /* 0x00000026ff037e24 */ /* 0x003fc8000f8e00ff */
[----:B------:R0:W1:Y:S03]  /*14e00*/  SYNCS.PHASECHK.TRANS64.TRYWAIT P0, [R3+URZ+0x28c68], R2 ;  /* 0x028c6802030075a7 */ /* 0x000066000800017f */
[----:B-1----:R-:W-:Y:S05]  /*14e10*/  @!P0 NANOSLEEP.SYNCS 0x989680 ;  /* 0x009896800000895d */ /* 0x002fea0003900000 */
[----:B------:R-:W1:Y:S02]  /*14e20*/  @!P0 SYNCS.PHASECHK.TRANS64 P0, [R3+URZ+0x28c68], R2 ;  /* 0x028c6802030085a7 */ /* 0x000e64000800007f */
[----:B-1----:R-:W-:Y:S05]  /*14e30*/  @!P0 BRA `(.L_x_1891) ;  /* 0xfffffffc00ec8947 */ /* 0x002fea000383ffff */
[----:B------:R-:W-:Y:S05]  /*14e40*/  BRA `(.L_x_1972) ;  /* 0xffffffd000987947 */ /* 0x000fea000383ffff */
.L_x_1906:
[----:B-1----:R-:W-:-:S04]  /*14e50*/  IMAD.U32 R3, RZ, RZ, UR38 ;  /* 0x00000026ff037e24 */ /* 0x002fc8000f8e00ff */
[----:B------:R1:W2:Y:S03]  /*14e60*/  SYNCS.PHASECHK.TRANS64.TRYWAIT P0, [R3+URZ+0x28c40], R2 ;  /* 0x028c4002030075a7 */ /* 0x0002a6000800017f */
[----:B--2---:R-:W-:Y:S05]  /*14e70*/  @!P0 NANOSLEEP.SYNCS 0x989680 ;  /* 0x009896800000895d */ /* 0x004fea0003900000 */
[----:B------:R-:W2:Y:S02]  /*14e80*/  @!P0 SYNCS.PHASECHK.TRANS64 P0, [R3+URZ+0x28c40], R2 ;  /* 0x028c4002030085a7 */ /* 0x000ea4000800007f */
[----:B--2---:R-:W-:Y:S05]  /*14e90*/  @!P0 BRA `(.L_x_1906) ;  /* 0xfffffffc00ec8947 */ /* 0x004fea000383ffff */
[----:B------:R-:W-:Y:S05]  /*14ea0*/  BRA `(.L_x_1973) ;  /* 0xffffffd800e87947 */ /* 0x000fea000383ffff */
.L_x_1911:
[----:B01----:R-:W-:-:S04]  /*14eb0*/  IMAD.U32 R3, RZ, RZ, UR38 ;  /* 0x00000026ff037e24 */ /* 0x003fc8000f8e00ff */
[----:B------:R0:W1:Y:S03]  /*14ec0*/  SYNCS.PHASECHK.TRANS64.TRYWAIT P0, [R3+URZ+0x28c60], R2 ;  /* 0x028c6002030075a7 */ /* 0x000066000800017f */
[----:B-1----:R-:W-:Y:S05]  /*14ed0*/  @!P0 NANOSLEEP.SYNCS 0x989680 ;  /* 0x009896800000895d */ /* 0x002fea0003900000 */
[----:B------:R-:W1:Y:S02]  /*14ee0*/  @!P0 SYNCS.PHASECHK.TRANS64 P0, [R3+URZ+0x28c60], R2 ;  /* 0x028c6002030085a7 */ /* 0x000e64000800007f */
[----:B-1----:R-:W-:Y:S05]  /*14ef0*/  @!P0 BRA `(.L_x_1911) ;  /* 0xfffffffc00ec8947 */ /* 0x002fea000383ffff */
[----:B------:R-:W-:Y:S05]  /*14f00*/  BRA `(.L_x_1974) ;  /* 0xffffffdc004c7947 */ /* 0x000fea000383ffff */
.L_x_1927:
[----:B--2---:R-:W-:-:S04]  /*14f10*/  MOV R3, UR38 ;  /* 0x0000002600037c02 */ /* 0x004fc80008000f00 */
[----:B------:R2:W3:Y:S03]  /*14f20*/  SYNCS.PHASECHK.TRANS64.TRYWAIT P0, [R3+URZ+0x28c48], R2 ;  /* 0x028c4802030075a7 */ /* 0x0004e6000800017f */
[----:B---3--:R-:W-:Y:S05]  /*14f30*/  @!P0 NANOSLEEP.SYNCS 0x989680 ;  /* 0x009896800000895d */ /* 0x008fea0003900000 */
[----:B------:R-:W3:Y:S02]  /*14f40*/  @!P0 SYNCS.PHASECHK.TRANS64 P0, [R3+URZ+0x28c48], R2 ;  /* 0x028c4802030085a7 */ /* 0x000ee4000800007f */
[----:B---3--:R-:W-:Y:S05]  /*14f50*/  @!P0 BRA `(.L_x_1927) ;  /* 0xfffffffc00ec8947 */ /* 0x008fea000383ffff */
[----:B------:R-:W-:Y:S05]  /*14f60*/  BRA `(.L_x_1975) ;  /* 0xffffffe400a87947 */ /* 0x000fea000383ffff */
.L_x_1932:
[----:B--2---:R-:W-:-:S04]  /*14f70*/  IMAD.U32 R3, RZ, RZ, UR38 ;  /* 0x00000026ff037e24 */ /* 0x004fc8000f8e00ff */
[----:B------:R2:W3:Y:S03]  /*14f80*/  SYNCS.PHASECHK.TRANS64.TRYWAIT P0, [R3+URZ+0x28c68], R2 ;  /* 0x028c6802030075a7 */ /* 0x0004e6000800017f */
[----:B---3--:R-:W-:Y:S05]  /*14f90*/  @!P0 NANOSLEEP.SYNCS 0x989680 ;  /* 0x009896800000895d */ /* 0x008fea0003900000 */
[----:B------:R-:W3:Y:S02]  /*14fa0*/  @!P0 SYNCS.PHASECHK.TRANS64 P0, [R3+URZ+0x28c68], R2 ;  /* 0x028c6802030085a7 */ /* 0x000ee4000800007f */
[----:B---3--:R-:W-:Y:S05]  /*14fb0*/  @!P0 BRA `(.L_x_1932) ;  /* 0xfffffffc00ec8947 */ /* 0x008fea000383ffff */
[----:B------:R-:W-:Y:S05]  /*14fc0*/  BRA `(.L_x_1976) ;  /* 0xffffffe8000c7947 */ /* 0x000fea000383ffff */
.L_x_1943:
[----:B--2---:R2:W3:Y:S02]  /*14fd0*/  SYNCS.PHASECHK.TRANS64.TRYWAIT P0, [R2+URZ+0x28c20], R9 ;  /* 0x028c2009020075a7 */ /* 0x0044e4000800017f */
[----:B---3--:R-:W-:Y:S05]  /*14fe0*/  @!P0 NANOSLEEP.SYNCS 0x989680 ;  /* 0x009896800000895d */ /* 0x008fea0003900000 */
[----:B------:R-:W3:Y:S02]  /*14ff0*/  @!P0 SYNCS.PHASECHK.TRANS64 P0, [R2+URZ+0x28c20], R9 ;  /* 0x028c2009020085a7 */ /* 0x000ee4000800007f */
[----:B---3--:R-:W-:Y:S05]  /*15000*/  @!P0 BRA `(.L_x_1943) ;  /* 0xfffffffc00f08947 */ /* 0x008fea000383ffff */
[----:B------:R-:W-:Y:S05]  /*15010*/  BRA `(.L_x_1977) ;  /* 0xffffffec00fc7947 */ /* 0x000fea000383ffff */
.L_x_1944:
[----:B------:R-:W3:Y:S01]  /*15020*/  S2R R3, SR_TID.X ;  /* 0x0000000000037919 */ /* 0x000ee20000002100 */
[----:B------:R-:W-:Y:S01]  /*15030*/  BSSY B0, `(.L_x_1978) ;  /* 0x000000a000007945 */ /* 0x000fe20003800000 */
[----:B0-----:R-:W-:Y:S02]  /*15040*/  IMAD.MOV.U32 R12, RZ, RZ, RZ ;  /* 0x000000ffff0c7224 */ /* 0x001fe400078e00ff */
[----:B------:R-:W-:Y:S02]  /*15050*/  IMAD.MOV.U32 R11, RZ, RZ, 0x1f ;  /* 0x0000001fff0b7424 */ /* 0x000fe400078e00ff */
[----:B------:R-:W-:Y:S01]  /*15060*/  IMAD.MOV.U32 R15, RZ, RZ, -0x1 ;  /* 0xffffffffff0f7424 */ /* 0x000fe200078e00ff */
[----:B---3--:R-:W-:-:S04]  /*15070*/  SHF.R.U32.HI R3, RZ, 0x5, R3 ;  /* 0x00000005ff037819 */ /* 0x008fc80000011603 */
[----:B------:R-:W-:-:S05]  /*15080*/  LOP3.LUT R3, R3, 0x3, RZ, 0xc0, !PT ;  /* 0x0000000303037812 */ /* 0x000fca00078ec0ff */
[----:B------:R-:W-:-:S07]  /*15090*/  IMAD.MOV.U32 R13, RZ, RZ, R3 ;  /* 0x000000ffff0d7224 */ /* 0x000fce00078e0003 */
[----:B-12---:R-:W-:Y:S05]  /*150a0*/  WARPSYNC.COLLECTIVE R15, `(.L_x_1979) ;  /* 0x000000000f087348 */ /* 0x006fea0003c00000 */
[----:B------:R0:W3:Y:S02]  /*150b0*/  SHFL.IDX P6, R14, R13, R12, R11 ;  /* 0x0000000c0d0e7389 */ /* 0x0000e400000c000b */
[----:B0123--:R-:W-:Y:S01]  /*150c0*/  ENDCOLLECTIVE ;  /* 0x000000000000791b */ /* 0x00ffe20003800000 */
.L_x_1979:
[----:B------:R-:W-:Y:S05]  /*150d0*/  BSYNC B0 ;  /* 0x0000000000007941 */ /* 0x000fea0003800000 */
.L_x_1978:
[----:B------:R-:W-:Y:S05]  /*150e0*/  BRA `(.L_x_1980) ;  /* 0xffffffec00e07947 */ /* 0x000fea000383ffff */
.L_x_1945:
[----:B------:R-:W-:Y:S01]  /*150f0*/  BSSY B0, `(.L_x_1981) ;  /* 0x0000006000007945 */ /* 0x000fe20003800000 */
[----:B------:R-:W-:-:S07]  /*15100*/  IMAD.MOV.U32 R15, RZ, RZ, -0x1 ;  /* 0xffffffffff0f7424 */ /* 0x000fce00078e00ff */
[----:B0123--:R-:W-:Y:S05]  /*15110*/  WARPSYNC.COLLECTIVE R15, `(.L_x_1982) ;  /* 0x000000000f0c7348 */ /* 0x00ffea0003c00000 */
[----:B------:R-:W-:Y:S02]  /*15120*/  ELECT P6, UR62, PT ;  /* 0x00000000003e782f */ /* 0x000fe400038c0000 */
[----:B------:R-:W-:Y:S01]  /*15130*/  MOV R14, UR62 ;  /* 0x0000003e000e7c02 */ /* 0x000fe20008000f00 */
[----:B0123--:R-:W-:Y:S10]  /*15140*/  ENDCOLLECTIVE ;  /* 0x000000000000791b */ /* 0x00fff40003800000 */
.L_x_1982:
[----:B------:R-:W-:Y:S05]  /*15150*/  BSYNC B0 ;  /* 0x0000000000007941 */ /* 0x000fea0003800000 */
.L_x_1981:
[----:B------:R-:W-:Y:S05]  /*15160*/  BRA `(.L_x_1983) ;  /* 0xffffffec00d47947 */ /* 0x000fea000383ffff */
.L_x_1947:
[----:B---3--:R3:W4:Y:S02]  /*15170*/  SYNCS.PHASECHK.TRANS64.TRYWAIT P0, [R7+URZ], R4 ;  /* 0x00000004070075a7 */ /* 0x008724000800017f */
[----:B----4-:R-:W-:Y:S05]  /*15180*/  @!P0 NANOSLEEP.SYNCS 0x989680 ;  /* 0x009896800000895d */ /* 0x010fea0003900000 */
[----:B------:R-:W4:Y:S02]  /*15190*/  @!P0 SYNCS.PHASECHK.TRANS64 P0, [R7+URZ], R4 ;  /* 0x00000004070085a7 */ /* 0x000f24000800007f */
[----:B----4-:R-:W-:Y:S05]  /*151a0*/  @!P0 BRA `(.L_x_1947) ;  /* 0xfffffffc00f08947 */ /* 0x010fea000383ffff */
[----:B------:R-:W-:Y:S05]  /*151b0*/  BRA `(.L_x_1984) ;  /* 0xfffffff000087947 */ /* 0x000fea000383ffff */
.L_x_1948:
[----:B----4-:R4:W0:Y:S02]  /*151c0*/  SYNCS.PHASECHK.TRANS64.TRYWAIT P0, [R5+URZ], R0 ;  /* 0x00000000050075a7 */ /* 0x010824000800017f */
[----:B0-----:R-:W-:Y:S05]  /*151d0*/  @!P0 NANOSLEEP.SYNCS 0x989680 ;  /* 0x009896800000895d */ /* 0x001fea0003900000 */
[----:B------:R-:W0:Y:S02]  /*151e0*/  @!P0 SYNCS.PHASECHK.TRANS64 P0, [R5+URZ], R0 ;  /* 0x00000000050085a7 */ /* 0x000e24000800007f */
[----:B0-----:R-:W-:Y:S05]  /*151f0*/  @!P0 BRA `(.L_x_1948) ;  /* 0xfffffffc00f08947 */ /* 0x001fea000383ffff */
[----:B------:R-:W-:Y:S05]  /*15200*/  BRA `(.L_x_1985) ;  /* 0xffffffec00fc7947 */ /* 0x000fea000383ffff */
.L_x_1950:
[----:B--2---:R2:W4:Y:S02]  /*15210*/  SYNCS.PHASECHK.TRANS64.TRYWAIT P0, [R5+URZ], R4 ;  /* 0x00000004050075a7 */ /* 0x004524000800017f */
[----:B----4-:R-:W-:Y:S05]  /*15220*/  @!P0 NANOSLEEP.SYNCS 0x989680 ;  /* 0x009896800000895d */ /* 0x010fea0003900000 */
[----:B------:R-:W4:Y:S02]  /*15230*/  @!P0 SYNCS.PHASECHK.TRANS64 P0, [R5+URZ], R4 ;  /* 0x00000004050085a7 */ /* 0x000f24000800007f */
[----:B----4-:R-:W-:Y:S05]  /*15240*/  @!P0 BRA `(.L_x_1950) ;  /* 0xfffffffc00f08947 */ /* 0x010fea000383ffff */
[----:B------:R-:W-:Y:S05]  /*15250*/  BRA `(.L_x_1986) ;  /* 0xfffffff000007947 */ /* 0x000fea000383ffff */
.L_x_1987:
        /* <DEDUP_REMOVED lines=10> */
.L_x_5872:


//--------------------- .text._ZN7cutlass13device_kernelIN5flash11enable_sm90INS1_16FlashAttnFwdSm90INS1_25CollectiveMainloopFwdSm90ILi2EN4cute5tupleIJNS5_1CILi1EEES8_S8_EEENS6_IJNS7_ILi64EEESA_SA_EEELi512ENS_6half_tEfNS_4arch4Sm90ELb0ELb1ELb0ELb0ELb0ELb0ELb1ELb0ELb0ELb1ELb1ELb0EEENS1_21CollectiveEpilogueFwdINS6_IJSA_NS7_ILi512EEESA_EEES9_SC_SE_Li256ELb0ELb1ELb1ELb0EEENS1_19SingleTileSchedulerILb0ELb1ELb1ELi64EEEEEEEEEvNT_6ParamsE --------------------------
	.section	.text._ZN7cutlass13device_kernelIN5flash11enable_sm90INS1_16FlashAttnFwdSm90INS1_25CollectiveMainloopFwdSm90ILi2EN4cute5tupleIJNS5_1CILi1EEES8_S8_EEENS6_IJNS7_ILi64EEESA_SA_EEELi512ENS_6half_tEfNS_4arch4Sm90ELb0ELb1ELb0ELb0ELb0ELb0ELb1ELb0ELb0ELb1ELb1ELb0EEENS1_21CollectiveEpilogueFwdINS6_IJSA_NS7_ILi512EEESA_EEES9_SC_SE_Li256ELb0ELb1ELb1ELb0EEENS1_19SingleTileSchedulerILb0ELb1ELb1ELi64EEEEEEEEEvNT_6ParamsE,"ax",@progbits
	.align	128
.text._ZN7cutlass13device_kernelIN5flash11enable_sm90INS1_16FlashAttnFwdSm90INS1_25CollectiveMainloopFwdSm90ILi2EN4cute5tupleIJNS5_1CILi1EEES8_S8_EEENS6_IJNS7_ILi64EEESA_SA_EEELi512ENS_6half_tEfNS_4arch4Sm90ELb0ELb1ELb0ELb0ELb0ELb0ELb1ELb0ELb0ELb1ELb1ELb0EEENS1_21CollectiveEpilogueFwdINS6_IJSA_NS7_ILi512EEESA_EEES9_SC_SE_Li256ELb0ELb1ELb1ELb0EEENS1_19SingleTileSchedulerILb0ELb1ELb1ELi64EEEEEEEEEvNT_6ParamsE:
        .type           _ZN7cutlass13device_kernelIN5flash11enable_sm90INS1_16FlashAttnFwdSm90INS1_25CollectiveMainloopFwdSm90ILi2EN4cute5tupleIJNS5_1CILi1EEES8_S8_EEENS6_IJNS7_ILi64EEESA_SA_EEELi512ENS_6half_tEfNS_4arch4Sm90ELb0ELb1ELb0ELb0ELb0ELb0ELb1ELb0ELb0ELb1ELb1ELb0EEENS1_21CollectiveEpilogueFwdINS6_IJSA_NS7_ILi512EEESA_EEES9_SC_SE_Li256ELb0ELb1ELb1ELb0EEENS1_19SingleTileSchedulerILb0ELb1ELb1ELi64EEEEEEEEEvNT_6ParamsE,@function
        .size           _ZN7cutlass13device_kernelIN5flash11enable_sm90INS1_16FlashAttnFwdSm90INS1_25CollectiveMainloopFwdSm90ILi2EN4cute5tupleIJNS5_1CILi1EEES8_S8_EEENS6_IJNS7_ILi64EEESA_SA_EEELi512ENS_6half_tEfNS_4arch4Sm90ELb0ELb1ELb0ELb0ELb0ELb0ELb1ELb0ELb0ELb1ELb1ELb0EEENS1_21CollectiveEpilogueFwdINS6_IJSA_NS7_ILi512EEESA_EEES9_SC_SE_Li256ELb0ELb1ELb1ELb0EEENS1_19SingleTileSchedulerILb0ELb1ELb1ELi64EEEEEEEEEvNT_6ParamsE,(.L_x_5873 - _ZN7cutlass13device_kernelIN5flash11enable_sm90INS1_16FlashAttnFwdSm90INS1_25CollectiveMainloopFwdSm90ILi2EN4cute5tupleIJNS5_1CILi1EEES8_S8_EEENS6_IJNS7_ILi64EEESA_SA_EEELi512ENS_6half_tEfNS_4arch4Sm90ELb0ELb1ELb0ELb0ELb0ELb0ELb1ELb0ELb0ELb1ELb1ELb0EEENS1_21CollectiveEpilogueFwdINS6_IJSA_NS7_ILi512EEESA_EEES9_SC_SE_Li256ELb0ELb1ELb1ELb0EEENS1_19SingleTileSchedulerILb0ELb1ELb1ELi64EEEEEEEEEvNT_6ParamsE)
        .other          _ZN7cutlass13device_kernelIN5flash11enable_sm90INS1_16FlashAttnFwdSm90INS1_25CollectiveMainloopFwdSm90ILi2EN4cute5tupleIJNS5_1CILi1EEES8_S8_EEENS6_IJNS7_ILi64EEESA_SA_EEELi512ENS_6half_tEfNS_4arch4Sm90ELb0ELb1ELb0ELb0ELb0ELb0ELb1ELb0ELb0ELb1ELb1ELb0EEENS1_21CollectiveEpilogueFwdINS6_IJSA_NS7_ILi512EEESA_EEES9_SC_SE_Li256ELb0ELb1ELb1ELb0EEENS1_19SingleTileSchedulerILb0ELb1ELb1ELi64EEEEEEEEEvNT_6ParamsE,@"STO_CUDA_ENTRY STV_DEFAULT"
_ZN7cutlass13device_kernelIN5flash11enable_sm90INS1_16FlashAttnFwdSm90INS1_25CollectiveMainloopFwdSm90ILi2EN4cute5tupleIJNS5_1CILi1EEES8_S8_EEENS6_IJNS7_ILi64EEESA_SA_EEELi512ENS_6half_tEfNS_4arch4Sm90ELb0ELb1ELb0ELb0ELb0ELb0ELb1ELb0ELb0ELb1ELb1ELb0EEENS1_21CollectiveEpilogueFwdINS6_IJSA_NS7_ILi512EEESA_EEES9_SC_SE_Li256ELb0ELb1ELb1ELb0EEENS1_19SingleTileSchedulerILb0ELb1ELb1ELi64EEEEEEEEEvNT_6ParamsE:
        /* <DEDUP_REMOVED lines=18> */
.L_x_1989:
[----:B------:R-:W-:Y:S05]  /*0120*/  BSYNC B0 ;  /* 0x0000000000007941 */ /* 0x000fea0003800000 */
.L_x_1988:
        /* <DEDUP_REMOVED lines=39> */
.L_x_1990:
        /* <DEDUP_REMOVED lines=22> */
.L_x_1991:
        /* <DEDUP_REMOVED lines=18> */
.L_x_1992:
        /* <DEDUP_REMOVED lines=22> */
.L_x_1993:
        /* <DEDUP_REMOVED lines=22> */
.L_x_1994:
        /* <DEDUP_REMOVED lines=9> */
.L_x_1997:
        /* <DEDUP_REMOVED lines=24> */
[----:B-1----:R-:W-:Y:S05]  /*0af0*/  @!P0 BRA `(.L_x_1998) ;  /* 0x0000019400948947 */ /* 0x002fea0003800000 */
[----:B0-----:R-:W0:Y:S01]  /*0b00*/  LDC.64 R2, c[0x0][0x418] ;  /* 0x00010600ff027b82 */ /* 0x001e220000000a00 */
[----:B------:R-:W-:Y:S01]  /*0b10*/  UISETP.NE.AND UP0, UPT, UR10, 0x1, UPT ;  /* 0x000000010a00788c */ /* 0x000fe2000bf05270 */
[----:B------:R-:W-:-:S06]  /*0b20*/  VIADD R152, R12, 0xffffff80 ;  /* 0xffffff800c987836 */ /* 0x000fcc0000000000 */
[----:B------:R-:W1:Y:S08]  /*0b30*/  LDC R16, c[0x0][0x424] ;  /* 0x00010900ff107b82 */ /* 0x000e700000000800 */
[----:B------:R-:W2:Y:S08]  /*0b40*/  LDC R7, c[0x0][0x2f0] ;  /* 0x0000bc00ff077b82 */ /* 0x000eb00000000800 */
[----:B------:R-:W3:Y:S01]  /*0b50*/  S2UR UR60, SR_CTAID.X ;  /* 0x00000000003c79c3 */ /* 0x000ee20000002500 */
[----:B0-----:R-:W-:-:S04]  /*0b60*/  ISETP.NE.U32.AND P0, PT, R2, RZ, PT ;  /* 0x000000ff0200720c */ /* 0x001fc80003f05070 */
[----:B------:R-:W-:-:S04]  /*0b70*/  ISETP.NE.AND.EX P0, PT, R3, RZ, PT, P0 ;  /* 0x000000ff0300720c */ /* 0x000fc80003f05300 */
[----:B-1----:R-:W-:Y:S02]  /*0b80*/  SEL R16, R16, 0x1, P0 ;  /* 0x0000000110107807 */ /* 0x002fe40000000000 */
[----:B------:R-:W-:-:S03]  /*0b90*/  PLOP3.LUT P0, PT, PT, PT, UP0, 0x80, 0x0 ;  /* 0x000000000000781c */ /* 0x000fc60003f0f008 */
[----:B--2---:R-:W-:-:S05]  /*0ba0*/  IMAD R0, R16, R7, 0x3f ;  /* 0x0000003f10007424 */ /* 0x004fca00078e0207 */
[----:B------:R-:W-:Y:S01]  /*0bb0*/  SHF.R.S32.HI R3, RZ, 0x1f, R0 ;  /* 0x0000001fff037819 */ /* 0x000fe20000011400 */
[----:B---3--:R-:W-:-:S03]  /*0bc0*/  USHF.L.U32 UR60, UR60, 0x6, URZ ;  /* 0x000000063c3c7899 */ /* 0x008fc6000800063f */
[----:B------:R-:W-:-:S04]  /*0bd0*/  LEA.HI R3, R3, R0, RZ, 0x6 ;  /* 0x0000000003037211 */ /* 0x000fc800078f30ff */
[----:B------:R-:W-:Y:S01]  /*0be0*/  SHF.R.S32.HI R3, RZ, 0x6, R3 ;  /* 0x00000006ff037819 */ /* 0x000fe20000011403 */
[----:B------:R-:W-:Y:S06]  /*0bf0*/  @!P0 BRA `(.L_x_1999) ;  /* 0x0000002000c88947 */ /* 0x000fec0003800000 */
[----:B------:R-:W0:Y:S01]  /*0c00*/  LDC R0, c[0x0][0x288] ;  /* 0x0000a200ff007b82 */ /* 0x000e220000000800 */
[----:B------:R-:W-:Y:S01]  /*0c10*/  ULDC UR5, c[0x0][0x448] ;  /* 0x0001120000057ab9 */ /* 0x000fe20000000800 */
[----:B------:R-:W-:Y:S01]  /*0c20*/  ULDC.64 UR6, c[0x0][0xad8] ;  /* 0x0002b60000067ab9 */ /* 0x000fe20000000a00 */
[----:B------:R-:W-:Y:S02]  /*0c30*/  UISETP.NE.AND UP0, UPT, UR5, 0x1, UPT ;  /* 0x000000010500788c */ /* 0x000fe4000bf05270 */
[----:B------:R-:W-:Y:S02]  /*0c40*/  UISETP.GE.AND UP1, UPT, UR7, 0x1, UPT ;  /* 0x000000010700788c */ /* 0x000fe4000bf26270 */
[----:B------:R-:W-:-:S04]  /*0c50*/  UIADD3 UR5, UR60, 0x3f, URZ ;  /* 0x0000003f3c057890 */ /* 0x000fc8000fffe03f */
[----:B------:R-:W-:-:S03]  /*0c60*/  PLOP3.LUT P1, PT, PT, PT, UP1, 0x80, 0x0 ;  /* 0x000000000000781c */ /* 0x000fc60003f2f018 */
[----:B------:R-:W-:Y:S01]  /*0c70*/  @UP0 ULDC UR8, c[0x0][0x44c] ;  /* 0x0001130000080ab9 */ /* 0x000fe20000000800 */
[----:B------:R-:W-:Y:S01]  /*0c80*/  @UP0 ULDC UR11, c[0x0][0x450] ;  /* 0x00011400000b0ab9 */ /* 0x000fe20000000800 */
[----:B------:R-:W-:-:S04]  /*0c90*/  UIMAD.WIDE.U32 UR8, UR5, UR8, URZ ;  /* 0x00000008050872a5 */ /* 0x000fc8000f8e003f */
[----:B------:R-:W-:Y:S01]  /*0ca0*/  @UP0 USHF.R.U32.HI UR5, URZ, UR11, UR9 ;  /* 0x0000000b3f050299 */ /* 0x000fe20008011609 */
[----:B0-----:R-:W-:-:S05]  /*0cb0*/  IADD3 R5, -R0, 0x1, RZ ;  /* 0x0000000100057810 */ /* 0x001fca0007ffe1ff */
[----:B------:R-:W-:-:S05]  /*0cc0*/  IMAD R5, R16, R7, R5 ;  /* 0x0000000710057224 */ /* 0x000fca00078e0205 */
[----:B------:R-:W-:-:S13]  /*0cd0*/  R2UR UR10, R5 ;  /* 0x00000000050a72ca */ /* 0x000fda00000e0000 */
        /* <DEDUP_REMOVED lines=13> */
.L_x_2001:
[----:B------:R-:W-:-:S11]  /*0db0*/  UISETP.NE.AND UP1, UPT, UR7, 0x1, UPT ;  /* 0x000000010700788c */ /* 0x000fd6000bf25270 */
[----:B------:R-:W-:Y:S02]  /*0dc0*/  @UP1 ULDC.64 UR10, c[0x0][0xae0] ;  /* 0x0002b800000a1ab9 */ /* 0x000fe40000000a00 */
[----:B------:R-:W-:-:S04]  /*0dd0*/  UIMAD.WIDE.U32 UR8, UR5, UR10, URZ ;  /* 0x0000000a050872a5 */ /* 0x000fc8000f8e003f */
[----:B------:R-:W-:-:S12]  /*0de0*/  @UP1 USHF.R.U32.HI UR5, URZ, UR11, UR9 ;  /* 0x0000000b3f051299 */ /* 0x000fd80008011609 */
.L_x_2002:
[----:B------:R-:W-:-:S04]  /*0df0*/  UIMAD UR5, UR5, UR7, UR7 ;  /* 0x00000007050572a4 */ /* 0x000fc8000f8e0207 */
[----:B------:R-:W-:-:S04]  /*0e00*/  UISETP.LT.AND UP1, UPT, UR6, UR5, UPT ;  /* 0x000000050600728c */ /* 0x000fc8000bf21270 */
[----:B------:R-:W-:-:S12]  /*0e10*/  USEL UR6, UR6, UR5, UP1 ;  /* 0x0000000506067287 */ /* 0x000fd80008800000 */
.L_x_2000:
[----:B------:R-:W-:Y:S01]  /*0e20*/  IMAD R16, R16, R7, -R0 ;  /* 0x0000000710107224 */ /* 0x000fe200078e0a00 */
[----:B------:R-:W-:Y:S01]  /*0e30*/  UIADD3 UR6, UR6, 0x3f, URZ ;  /* 0x0000003f06067890 */ /* 0x000fe2000fffe03f */
[----:B------:R-:W-:Y:S01]  /*0e40*/  R2UR UR10, R3 ;  /* 0x00000000030a72ca */ /* 0x000fe200000e0000 */
[----:B------:R-:W-:Y:S02]  /*0e50*/  @UP0 ULDC UR8, c[0x0][0x44c] ;  /* 0x0001130000080ab9 */ /* 0x000fe40000000800 */
[----:B------:R-:W-:Y:S01]  /*0e60*/  R2UR UR11, R16 ;  /* 0x00000000100b72ca */ /* 0x000fe200000e0000 */
[----:B------:R-:W-:Y:S02]  /*0e70*/  USHF.R.S32.HI UR5, URZ, 0x1f, UR6 ;  /* 0x0000001f3f057899 */ /* 0x000fe40008011406 */
[----:B------:R-:W-:Y:S02]  /*0e80*/  UIMAD.WIDE.U32 UR8, UR60, UR8, URZ ;  /* 0x000000083c0872a5 */ /* 0x000fe4000f8e003f */
[----:B------:R-:W-:-:S03]  /*0e90*/  ULEA.HI UR5, UR5, UR6, URZ, 0x6 ;  /* 0x0000000605057291 */ /* 0x000fc6000f8f303f */
[----:B------:R-:W-:Y:S01]  /*0ea0*/  @UP0 ULDC UR6, c[0x0][0x450] ;  /* 0x0001140000060ab9 */ /* 0x000fe20000000800 */
[----:B------:R-:W-:Y:S02]  /*0eb0*/  USHF.R.S32.HI UR5, URZ, 0x6, UR5 ;  /* 0x000000063f057899 */ /* 0x000fe40008011405 */
[----:B------:R-:W-:Y:S02]  /*0ec0*/  @UP0 USHF.R.U32.HI UR60, URZ, UR6, UR9 ;  /* 0x000000063f3c0299 */ /* 0x000fe40008011609 */
[----:B------:R-:W-:Y:S02]  /*0ed0*/  UISETP.LT.AND UP0, UPT, UR10, UR5, UPT ;  /* 0x000000050a00728c */ /* 0x000fe4000bf01270 */
[----:B------:R-:W-:Y:S01]  /*0ee0*/  UIADD3 UR60, UR11, UR60, URZ ;  /* 0x0000003c0b3c7290 */ /* 0x000fe2000fffe03f */
[----:B------:R-:W-:Y:S01]  /*0ef0*/  ULDC UR6, c[0x0][0xad4] ;  /* 0x0002b50000067ab9 */ /* 0x000fe20000000800 */
[----:B------:R-:W-:Y:S02]  /*0f00*/  USEL UR5, UR10, UR5, UP0 ;  /* 0x000000050a057287 */ /* 0x000fe40008000000 */
[----:B------:R-:W-:-:S06]  /*0f10*/  UIADD3 UR6, UR60, -UR6, URZ ;  /* 0x800000063c067290 */ /* 0x000fcc000fffe03f */
[----:B------:R-:W-:Y:S01]  /*0f20*/  IMAD.U32 R0, RZ, RZ, UR6 ;  /* 0x00000006ff007e24 */ /* 0x000fe2000f8e00ff */
[----:B------:R-:W-:Y:S06]  /*0f30*/  @!P1 BRA `(.L_x_2003) ;  /* 0x0000000000409947 */ /* 0x000fec0003800000 */
        /* <DEDUP_REMOVED lines=10> */
.L_x_2004:
[----:B------:R-:W-:-:S11]  /*0fe0*/  UISETP.NE.AND UP0, UPT, UR7, 0x1, UPT ;  /* 0x000000010700788c */ /* 0x000fd6000bf05270 */
[----:B------:R-:W-:Y:S02]  /*0ff0*/  @UP0 ULDC.64 UR10, c[0x0][0xae0] ;  /* 0x0002b800000a0ab9 */ /* 0x000fe40000000a00 */
[----:B------:R-:W-:-:S04]  /*1000*/  UIMAD.WIDE.U32 UR8, UR60, UR10, URZ ;  /* 0x0000000a3c0872a5 */ /* 0x000fc8000f8e003f */
[----:B------:R-:W-:-:S12]  /*1010*/  @UP0 USHF.R.U32.HI UR60, URZ, UR11, UR9 ;  /* 0x0000000b3f3c0299 */ /* 0x000fd80008011609 */
.L_x_2005:
[----:B------:R-:W-:-:S06]  /*1020*/  UIMAD UR7, UR60, UR7, URZ ;  /* 0x000000073c0772a4 */ /* 0x000fcc000f8e023f */
[----:B------:R-:W-:-:S07]  /*1030*/  VIMNMX R0, R0, UR7, !PT ;  /* 0x0000000700007c48 */ /* 0x000fce000ffe0100 */
.L_x_2003:
        /* <DEDUP_REMOVED lines=78> */
[----:B0-----:R-:W-:Y:S02]  /*1520*/  VIADD R6, R3, 0xffffffe ;  /* 0x0ffffffe03067836 */ /* 0x001fe40000000000 */
[----:B------:R-:W-:-:S04]  /*1530*/  IMAD.MOV R3, RZ, RZ, -R11 ;  /* 0x000000ffff037224 */ /* 0x000fc800078e0a0b */
        /* <DEDUP_REMOVED lines=20> */
.L_x_2006:
        /* <DEDUP_REMOVED lines=12> */
[----:B------:R-:W0:Y:S08]  /*1740*/  S2UR UR7, SR_CgaCtaId ;  /* 0x00000000000779c3 */ /* 0x000e300000008800 */
[----:B------:R-:W-:Y:S01]  /*1750*/  BAR.SYNC.DEFER_BLOCKING 0xe, 0x100 ;  /* 0x0384000000007b1d */ /* 0x000fe20000010000 */
[----:B------:R-:W-:Y:S01]  /*1760*/  LOP3.LUT R6, R12, 0x7f, RZ, 0xc0, !PT ;  /* 0x0000007f0c067812 */ /* 0x000fe200078ec0ff */
[----:B------:R-:W-:Y:S01]  /*1770*/  VIADD R3, R3, 0xfffffffe ;  /* 0xfffffffe03037836 */ /* 0x000fe20000000000 */
[----:B------:R-:W-:-:S02]  /*1780*/  LEA.HI R5, R5, R152, RZ, 0x7 ;  /* 0x0000009805057211 */ /* 0x000fc400078f38ff */
[----:B------:R-:W-:Y:S01]  /*1790*/  ISETP.NE.AND P1, PT, R6, RZ, PT ;  /* 0x000000ff0600720c */ /* 0x000fe20003f25270 */
[----:B------:R-:W-:Y:S01]  /*17a0*/  UMOV UR9, 0x40000040 ;  /* 0x4000004000097882 */ /* 0x000fe20000000000 */
[----:B------:R-:W-:Y:S01]  /*17b0*/  SHF.R.S32.HI R2, RZ, 0x7, R5 ;  /* 0x00000007ff027819 */ /* 0x000fe20000011405 */
[----:B------:R-:W-:Y:S01]  /*17c0*/  UMOV UR11, 0x40000040 ;  /* 0x40000040000b7882 */ /* 0x000fe20000000000 */
[----:B------:R-:W-:Y:S01]  /*17d0*/  UMOV UR13, 0x40000040 ;  /* 0x40000040000d7882 */ /* 0x000fe20000000000 */
[----:B------:R-:W-:Y:S01]  /*17e0*/  UMOV UR15, 0x40000040 ;  /* 0x40000040000f7882 */ /* 0x000fe20000000000 */
[----:B------:R-:W-:Y:S01]  /*17f0*/  UMOV UR17, 0x40000040 ;  /* 0x4000004000117882 */ /* 0x000fe20000000000 */
[----:B------:R-:W-:Y:S01]  /*1800*/  UMOV UR19, 0x40000040 ;  /* 0x4000004000137882 */ /* 0x000fe20000000000 */
[----:B------:R-:W1:Y:S01]  /*1810*/  SHFL.IDX PT, R2, R2, RZ, 0x1f ;  /* 0x00001fff02027589 */ /* 0x000e6200000e0000 */
[----:B------:R-:W-:Y:S01]  /*1820*/  UMOV UR21, 0x40000040 ;  /* 0x4000004000157882 */ /* 0x000fe20000000000 */
[----:B------:R-:W-:Y:S01]  /*1830*/  UMOV UR23, 0x40000040 ;  /* 0x4000004000177882 */ /* 0x000fe20000000000 */
[----:B------:R-:W-:-:S02]  /*1840*/  LOP3.LUT R5, R5, 0xffffff80, RZ, 0xc0, !PT ;  /* 0xffffff8005057812 */ /* 0x000fc400078ec0ff */
[----:B------:R-:W-:-:S03]  /*1850*/  ISETP.GE.AND P0, PT, R3, R0, PT ;  /* 0x000000000300720c */ /* 0x000fc60003f06270 */
[----:B------:R-:W-:Y:S01]  /*1860*/  IMAD.IADD R5, R152, 0x1, -R5 ;  /* 0x0000000198057824 */ /* 0x000fe200078e0a05 */
[----:B------:R-:W-:Y:S01]  /*1870*/  WARPGROUP.ARRIVE ;  /* 0x00000000000079c5 */ /* 0x000fe20000000000 */
[----:B-1----:R-:W-:-:S03]  /*1880*/  R2UR UR4, R2 ;  /* 0x00000000020472ca */ /* 0x002fc600000e0000 */
        /* <DEDUP_REMOVED lines=9> */
[----:B0-----:R-:W-:-:S04]  /*1920*/  ULEA UR5, UR7, UR5, 0x18 ;  /* 0x0000000507057291 */ /* 0x001fc8000f8ec03f */
        /* <DEDUP_REMOVED lines=43> */
.L_x_2009:
        /* <DEDUP_REMOVED lines=170> */
.L_x_2008:
[----:B------:R-:W-:Y:S01]  /*2680*/  BAR.SYNC.DEFER_BLOCKING 0xe, 0x100 ;  /* 0x0384000000007b1d */ /* 0x000fe20000010000 */
[----:B------:R-:W-:Y:S01]  /*2690*/  VIADD R2, R2, UR4 ;  /* 0x0000000402027c36 */ /* 0x000fe20008000000 */
[----:B------:R-:W-:Y:S01]  /*26a0*/  PLOP3.LUT P0, PT, PT, PT, PT, 0x8, 0x0 ;  /* 0x000000000000781c */ /* 0x000fe20003f0e170 */
[----:B-1----:R-:W-:-:S03]  /*26b0*/  IMAD.MOV.U32 R4, RZ, RZ, RZ ;  /* 0x000000ffff047224 */ /* 0x002fc600078e00ff */
[----:B------:R-:W-:-:S05]  /*26c0*/  LEA R2, R2, UR5, 0x2 ;  /* 0x0000000502027c11 */ /* 0x000fca000f8e10ff */
[----:B------:R-:W1:Y:S04]  /*26d0*/  LDS R3, [R2+0x38400] ;  /* 0x0384000002037984 */ /* 0x000e680000000800 */
[----:B------:R2:W3:Y:S02]  /*26e0*/  LDS R0, [R2+0x38420] ;  /* 0x0384200002007984 */ /* 0x0004e40000000800 */
[----:B--2---:R-:W-:Y:S02]  /*26f0*/  IMAD.MOV.U32 R2, RZ, RZ, RZ ;  /* 0x000000ffff027224 */ /* 0x004fe400078e00ff */
        /* <DEDUP_REMOVED lines=130> */
.L_x_1999:
[----:B------:R-:W0:Y:S01]  /*2f20*/  LDC R168, c[0x0][0x288] ;  /* 0x0000a200ffa87b82 */ /* 0x000e220000000800 */
[----:B------:R-:W-:Y:S01]  /*2f30*/  ULDC UR5, c[0x0][0x448] ;  /* 0x0001120000057ab9 */ /* 0x000fe20000000800 */
[----:B------:R-:W-:Y:S01]  /*2f40*/  ULDC.64 UR6, c[0x0][0xad8] ;  /* 0x0002b60000067ab9 */ /* 0x000fe20000000a00 */
[----:B------:R-:W-:Y:S02]  /*2f50*/  UISETP.NE.AND UP0, UPT, UR5, 0x1, UPT ;  /* 0x000000010500788c */ /* 0x000fe4000bf05270 */
[----:B------:R-:W-:Y:S02]  /*2f60*/  UIADD3 UR5, UR60, 0x3f, URZ ;  /* 0x0000003f3c057890 */ /* 0x000fe4000fffe03f */
[----:B------:R-:W-:-:S06]  /*2f70*/  UISETP.GE.AND UP1, UPT, UR7, 0x1, UPT ;  /* 0x000000010700788c */ /* 0x000fcc000bf26270 */
[----:B------:R-:W-:Y:S01]  /*2f80*/  PLOP3.LUT P1, PT, PT, PT, UP1, 0x80, 0x0 ;  /* 0x000000000000781c */ /* 0x000fe20003f2f018 */
        /* <DEDUP_REMOVED lines=8> */
[----:B------:R-:W-:-:S06]  /*3010*/  UIADD3 UR6, UR8, UR6, URZ ;  /* 0x0000000608067290 */ /* 0x000fcc000fffe03f */
[----:B------:R-:W-:Y:S01]  /*3020*/  IMAD.U32 R0, RZ, RZ, UR6 ;  /* 0x00000006ff007e24 */ /* 0x000fe2000f8e00ff */
[----:B------:R-:W-:Y:S06]  /*3030*/  @!P1 BRA `(.L_x_2010) ;  /* 0x0000000000409947 */ /* 0x000fec0003800000 */
        /* <DEDUP_REMOVED lines=10> */
.L_x_2011:
[----:B------:R-:W-:-:S11]  /*30e0*/  UISETP.NE.AND UP1, UPT, UR7, 0x1, UPT ;  /* 0x000000010700788c */ /* 0x000fd6000bf25270 */
[----:B------:R-:W-:Y:S02]  /*30f0*/  @UP1 ULDC.64 UR10, c[0x0][0xae0] ;  /* 0x0002b800000a1ab9 */ /* 0x000fe40000000a00 */
[----:B------:R-:W-:-:S04]  /*3100*/  UIMAD.WIDE.U32 UR8, UR5, UR10, URZ ;  /* 0x0000000a050872a5 */ /* 0x000fc8000f8e003f */
[----:B------:R-:W-:-:S12]  /*3110*/  @UP1 USHF.R.U32.HI UR5, URZ, UR11, UR9 ;  /* 0x0000000b3f051299 */ /* 0x000fd80008011609 */
.L_x_2012:
[----:B------:R-:W-:-:S06]  /*3120*/  UIMAD UR5, UR5, UR7, UR7 ;  /* 0x00000007050572a4 */ /* 0x000fcc000f8e0207 */
[----:B------:R-:W-:-:S07]  /*3130*/  VIMNMX R0, R0, UR5, PT ;  /* 0x0000000500007c48 */ /* 0x000fce000bfe0100 */
.L_x_2010:
[----:B------:R-:W-:Y:S01]  /*3140*/  IMAD R168, R16, R7, -R168 ;  /* 0x0000000710a87224 */ /* 0x000fe200078e0aa8 */
[----:B------:R-:W-:Y:S01]  /*3150*/  @UP0 ULDC UR8, c[0x0][0x44c] ;  /* 0x0001130000080ab9 */ /* 0x000fe20000000800 */
[----:B------:R-:W-:Y:S01]  /*3160*/  VIADD R0, R0, 0x3f ;  /* 0x0000003f00007836 */ /* 0x000fe20000000000 */
[----:B------:R-:W-:Y:S02]  /*3170*/  UIMAD.WIDE.U32 UR8, UR60, UR8, URZ ;  /* 0x000000083c0872a5 */ /* 0x000fe4000f8e003f */
[----:B------:R-:W-:Y:S01]  /*3180*/  R2UR UR6, R168 ;  /* 0x00000000a80672ca */ /* 0x000fe200000e0000 */
[----:B------:R-:W-:Y:S01]  /*3190*/  @UP0 ULDC UR10, c[0x0][0x450] ;  /* 0x00011400000a0ab9 */ /* 0x000fe20000000800 */
[----:B------:R-:W-:Y:S01]  /*31a0*/  UMOV UR5, UR60 ;  /* 0x0000003c00057c82 */ /* 0x000fe20008000000 */
[----:B------:R-:W-:Y:S01]  /*31b0*/  SHF.R.S32.HI R5, RZ, 0x1f, R0 ;  /* 0x0000001fff057819 */ /* 0x000fe20000011400 */
[----:B------:R-:W-:-:S03]  /*31c0*/  @UP0 USHF.R.U32.HI UR5, URZ, UR10, UR9 ;  /* 0x0000000a3f050299 */ /* 0x000fc60008011609 */
[----:B------:R-:W-:-:S04]  /*31d0*/  LEA.HI R5, R5, R0, RZ, 0x6 ;  /* 0x0000000005057211 */ /* 0x000fc800078f30ff */
[----:B------:R-:W-:Y:S02]  /*31e0*/  SHF.R.S32.HI R0, RZ, 0x6, R5 ;  /* 0x00000006ff007819 */ /* 0x000fe40000011405 */
[----:B------:R-:W-:Y:S02]  /*31f0*/  UIADD3 UR5, UR6, UR5, URZ ;  /* 0x0000000506057290 */ /* 0x000fe4000fffe03f */
[----:B------:R-:W-:Y:S01]  /*3200*/  VIMNMX R184, R3, R0, PT ;  /* 0x0000000003b87248 */ /* 0x000fe20003fe0100 */
        /* <DEDUP_REMOVED lines=13> */
.L_x_2014:
[----:B------:R-:W-:-:S11]  /*32e0*/  UISETP.NE.AND UP0, UPT, UR7, 0x1, UPT ;  /* 0x000000010700788c */ /* 0x000fd6000bf05270 */
[----:B------:R-:W-:Y:S02]  /*32f0*/  @UP0 ULDC.64 UR10, c[0x0][0xae0] ;  /* 0x0002b800000a0ab9 */ /* 0x000fe40000000a00 */
[----:B------:R-:W-:-:S04]  /*3300*/  UIMAD.WIDE.U32 UR8, UR5, UR10, URZ ;  /* 0x0000000a050872a5 */ /* 0x000fc8000f8e003f */
[----:B------:R-:W-:-:S12]  /*3310*/  @UP0 USHF.R.U32.HI UR5, URZ, UR11, UR9 ;  /* 0x0000000b3f050299 */ /* 0x000fd80008011609 */
.L_x_2015:
[----:B------:R-:W-:-:S04]  /*3320*/  UIMAD UR5, UR5, UR7, URZ ;  /* 0x00000007050572a4 */ /* 0x000fc8000f8e023f */
[----:B------:R-:W-:-:S04]  /*3330*/  UISETP.LT.AND UP0, UPT, UR6, UR5, UPT ;  /* 0x000000050600728c */ /* 0x000fc8000bf01270 */
[----:B------:R-:W-:-:S12]  /*3340*/  USEL UR6, UR6, UR5, !UP0 ;  /* 0x0000000506067287 */ /* 0x000fd8000c000000 */
.L_x_2013:
        /* <DEDUP_REMOVED lines=8> */
[----:B------:R-:W-:-:S04]  /*33d0*/  UISETP.NE.AND UP0, UPT, UR12, URZ, UPT ;  /* 0x0000003f0c00728c */ /* 0x000fc8000bf05270 */
[----:B------:R-:W-:-:S07]  /*33e0*/  ISETP.GT.AND P0, PT, R184, UR9, PT ;  /* 0x00000009b8007c0c */ /* 0x000fce000bf04270 */
[----:B------:R-:W-:-:S06]  /*33f0*/  @!UP0 ULDC UR12, c[0x0][0xae8] ;  /* 0x0002ba00000c8ab9 */ /* 0x000fcc0000000800 */
[----:B------:R-:W-:Y:S05]  /*3400*/  @!P0 BRA `(.L_x_2016) ;  /* 0x00000000008c8947 */ /* 0x000fea0003800000 */
[----:B------:R-:W-:Y:S01]  /*3410*/  IMAD.U32 R5, RZ, RZ, UR12 ;  /* 0x0000000cff057e24 */ /* 0x000fe2000f8e00ff */
[----:B------:R-:W-:-:S04]  /*3420*/  UMOV UR4, URZ ;  /* 0x0000003f00047c82 */ /* 0x000fc80008000000 */
[----:B------:R-:W-:-:S04]  /*3430*/  IABS R0, R5 ;  /* 0x0000000500007213 */ /* 0x000fc80000000000 */
[----:B------:R-:W-:Y:S02]  /*3440*/  R2UR UR11, R0 ;  /* 0x00000000000b72ca */ /* 0x000fe400000e0000 */
[----:B------:R-:W-:Y:S02]  /*3450*/  IADD3 R0, R5, -0x1, R184 ;  /* 0xffffffff05007810 */ /* 0x000fe40007ffe0b8 */
[----:B------:R-:W-:Y:S02]  /*3460*/  IABS R5, R5 ;  /* 0x0000000500057213 */ /* 0x000fe40000000000 */
[----:B------:R-:W-:-:S03]  /*3470*/  R2UR UR6, R0 ;  /* 0x00000000000672ca */ /* 0x000fc600000e0000 */
[----:B------:R-:W-:-:S04]  /*3480*/  IMAD.MOV R5, RZ, RZ, -R5 ;  /* 0x000000ffff057224 */ /* 0x000fc800078e0a05 */
[----:B------:R-:W0:Y:S06]  /*3490*/  I2F.RP R2, UR11 ;  /* 0x0000000b00027d06 */ /* 0x000e2c0008209400 */
[----:B------:R-:W-:-:S06]  /*34a0*/  UIADD3 UR6, -UR9, UR6, URZ ;  /* 0x0000000609067290 */ /* 0x000fcc000fffe13f */
[----:B------:R-:W-:Y:S01]  /*34b0*/  IMAD.U32 R0, RZ, RZ, UR6 ;  /* 0x00000006ff007e24 */ /* 0x000fe2000f8e00ff */
[----:B------:R-:W-:Y:S01]  /*34c0*/  ULOP3.LUT UR6, UR6, UR12, URZ, 0x3c, !UPT ;  /* 0x0000000c06067292 */ /* 0x000fe2000f8e3c3f */
[----:B0-----:R-:W0:Y:S03]  /*34d0*/  MUFU.RCP R2, R2 ;  /* 0x0000000200027308 */ /* 0x001e260000001000 */
[----:B------:R-:W-:-:S04]  /*34e0*/  IABS R0, R0 ;  /* 0x0000000000007213 */ /* 0x000fc80000000000 */
[----:B------:R-:W-:Y:S01]  /*34f0*/  R2UR UR8, R0 ;  /* 0x00000000000872ca */ /* 0x000fe200000e0000 */
[----:B------:R-:W-:Y:S02]  /*3500*/  IMAD.MOV.U32 R0, RZ, RZ, R5 ;  /* 0x000000ffff007224 */ /* 0x000fe400078e0005 */
[----:B0-----:R-:W-:-:S06]  /*3510*/  VIADD R3, R2, 0xffffffe ;  /* 0x0ffffffe02037836 */ /* 0x001fcc0000000000 */
        /* <DEDUP_REMOVED lines=18> */
.L_x_2016:
[----:B------:R-:W-:Y:S02]  /*3640*/  UIMAD UR5, UR10, UR4, UR9 ;  /* 0x000000040a0572a4 */ /* 0x000fe4000f8e0209 */
[----:B------:R-:W-:Y:S01]  /*3650*/  IMAD.U32 R3, RZ, RZ, UR4 ;  /* 0x00000004ff037e24 */ /* 0x000fe2000f8e00ff */
[----:B------:R-:W-:Y:S01]  /*3660*/  PLOP3.LUT P0, PT, PT, PT, PT, 0x80, 0x0 ;  /* 0x000000000000781c */ /* 0x000fe20003f0f070 */
[----:B------:R-:W-:Y:S01]  /*3670*/  IMAD.MOV.U32 R2, RZ, RZ, RZ ;  /* 0x000000ffff027224 */ /* 0x000fe200078e00ff */
[----:B------:R-:W-:Y:S01]  /*3680*/  CS2R R150, SRZ ;  /* 0x0000000000967805 */ /* 0x000fe2000001ff00 */
[----:B------:R-:W-:Y:S01]  /*3690*/  IMAD.MOV.U32 R4, RZ, RZ, RZ ;  /* 0x000000ffff047224 */ /* 0x000fe200078e00ff */
[----:B------:R-:W-:Y:S01]  /*36a0*/  VIADDMNMX R184, R3, UR5, R184, PT ;  /* 0x0000000503b87c46 */ /* 0x000fe2000b8001b8 */
[----:B------:R-:W-:Y:S01]  /*36b0*/  IMAD.U32 R198, RZ, RZ, UR5 ;  /* 0x00000005ffc67e24 */ /* 0x000fe2000f8e00ff */
[----:B------:R-:W-:Y:S02]  /*36c0*/  CS2R R148, SRZ ;  /* 0x0000000000947805 */ /* 0x000fe4000001ff00 */
[----:B------:R-:W-:-:S02]  /*36d0*/  CS2R R146, SRZ ;  /* 0x0000000000927805 */ /* 0x000fc4000001ff00 */
[----:B------:R-:W-:Y:S02]  /*36e0*/  ISETP.GT.AND P1, PT, R184, UR5, PT ;  /* 0x00000005b8007c0c */ /* 0x000fe4000bf24270 */
        /* <DEDUP_REMOVED lines=70> */
[----:B------:R-:W-:Y:S01]  /*3b50*/  LOP3.LUT R3, R2, 0x1fffe, RZ, 0xc0, !PT ;  /* 0x0001fffe02037812 */ /* 0x000fe200078ec0ff */
[----:B------:R-:W-:-:S04]  /*3b60*/  VIADD R2, R199, 0x36400 ;  /* 0x00036400c7027836 */ /* 0x000fc80000000000 */
[----:B------:R-:W-:Y:S01]  /*3b70*/  IMAD.IADD R0, R0, 0x1, -R3 ;  /* 0x0000000100007824 */ /* 0x000fe200078e0a03 */
[----:B------:R-:W-:-:S03]  /*3b80*/  LOP3.LUT P0, RZ, R2, 0x3ff, RZ, 0xc0, !PT ;  /* 0x000003ff02ff7812 */ /* 0x000fc6000780c0ff */
[----:B------:R-:W-:-:S04]  /*3b90*/  IMAD R0, R0, 0x8000, R199 ;  /* 0x0000800000007824 */ /* 0x000fc800078e02c7 */
[----:B------:R-:W-:-:S05]  /*3ba0*/  VIADD R0, R0, 0x400 ;  /* 0x0000040000007836 */ /* 0x000fca0000000000 */
[----:B------:R-:W-:-:S04]  /*3bb0*/  SHF.R.U32.HI R0, RZ, 0x4, R0 ;  /* 0x00000004ff007819 */ /* 0x000fc80000011600 */
[----:B------:R-:W-:-:S04]  /*3bc0*/  LOP3.LUT R0, R0, 0x3fff, RZ, 0xc0, !PT ;  /* 0x00003fff00007812 */ /* 0x000fc800078ec0ff */
[----:B------:R-:W-:Y:S01]  /*3bd0*/  LOP3.LUT R196, R0, 0x2000000, RZ, 0xfc, !PT ;  /* 0x0200000000c47812 */ /* 0x000fe200078efcff */
[----:B------:R-:W-:Y:S06]  /*3be0*/  @!P0 BRA `(.L_x_2017) ;  /* 0x0000000000408947 */ /* 0x000fec0003800000 */
        /* <DEDUP_REMOVED lines=16> */
.L_x_2017:
        /* <DEDUP_REMOVED lines=11> */
.L_x_2202:
[----:B------:R-:W2:Y:S01]  /*3da0*/  LDL R7, [R1+0x34] ;  /* 0x0000340001077983 */ /* 0x000ea20000100800 */
[----:B------:R-:W-:Y:S01]  /*3db0*/  IMAD.IADD R197, R197, 0x1, -R2 ;  /* 0x00000001c5c57824 */ /* 0x000fe200078e0a02 */
[----:B------:R-:W-:-:S04]  /*3dc0*/  LEA.HI R6, R6, R17, RZ, 0x5 ;  /* 0x0000001106067211 */ /* 0x000fc800078f28ff */
[----:B------:R-:W-:Y:S02]  /*3dd0*/  SHF.R.S32.HI R6, RZ, 0x5, R6 ;  /* 0x00000005ff067819 */ /* 0x000fe40000011406 */
[----:B--2---:R-:W-:Y:S02]  /*3de0*/  R2UR UR4, R7 ;  /* 0x00000000070472ca */ /* 0x004fe400000e0000 */
[----:B------:R-:W-:Y:S02]  /*3df0*/  LEA.HI R7, R0, R5, RZ, 0x3 ;  /* 0x0000000500077211 */ /* 0x000fe400078f18ff */
[----:B------:R-:W-:Y:S02]  /*3e00*/  LOP3.LUT R0, R3, 0x7ffffffc, RZ, 0xc0, !PT ;  /* 0x7ffffffc03007812 */ /* 0x000fe400078ec0ff */
[----:B------:R-:W-:-:S03]  /*3e10*/  LOP3.LUT R2, R7, 0xfffffff8, RZ, 0xc0, !PT ;  /* 0xfffffff807027812 */ /* 0x000fc600078ec0ff */
[----:B------:R-:W-:Y:S02]  /*3e20*/  IMAD.IADD R0, R17, 0x1, -R0 ;  /* 0x0000000111007824 */ /* 0x000fe400078e0a00 */
[----:B------:R-:W-:Y:S02]  /*3e30*/  IMAD.IADD R195, R5, 0x1, -R2 ;  /* 0x0000000105c37824 */ /* 0x000fe400078e0a02 */
[----:B------:R-:W-:Y:S01]  /*3e40*/  ULOP3.LUT UR4, UR4, 0x1, URZ, 0xfc, !UPT ;  /* 0x0000000104047892 */ /* 0x000fe2000f8efc3f */
[----:B------:R-:W-:Y:S02]  /*3e50*/  IMAD.SHL.U32 R2, R0, 0x2, RZ ;  /* 0x0000000200027824 */ /* 0x000fe400078e00ff */
[----:B------:R-:W-:Y:S02]  /*3e60*/  IMAD R195, R6, 0x10, R195 ;  /* 0x0000001006c37824 */ /* 0x000fe400078e02c3 */
[----:B------:R-:W-:Y:S02]  /*3e70*/  IMAD R197, R197, 0x100, R2 ;  /* 0x00000100c5c57824 */ /* 0x000fe400078e0202 */
[----:B------:R-:W-:-:S05]  /*3e80*/  IMAD.U32 R3, RZ, RZ, UR4 ;  /* 0x00000004ff037e24 */ /* 0x000fca000f8e00ff */
[----:B------:R-:W-:-:S13]  /*3e90*/  ISETP.NE.AND P0, PT, R3, 0x3, PT ;  /* 0x000000030300780c */ /* 0x000fda0003f05270 */
[----:B------:R-:W-:Y:S05]  /*3ea0*/  @!P0 BRA `(.L_x_2019) ;  /* 0x0000000000048947 */ /* 0x000fea0003800000 */
[----:B------:R-:W-:Y:S01]  /*3eb0*/  BPT.TRAP 0x1 ;  /* 0x000000040000795c */ /* 0x000fe20000300000 */
.L_x_2019:
[----:B------:R1:W2:Y:S01]  /*3ec0*/  SYNCS.PHASECHK.TRANS64.TRYWAIT P1, [R199+URZ+0x38830], R4 ;  /* 0x03883004c70075a7 */ /* 0x0002a2000802017f */
[----:B------:R-:W-:Y:S05]  /*3ed0*/  @!P0 BRA `(.L_x_2020) ;  /* 0x0000000000048947 */ /* 0x000fea0003800000 */
[----:B------:R-:W-:Y:S01]  /*3ee0*/  BPT.TRAP 0x1 ;  /* 0x000000040000795c */ /* 0x000fe20000300000 */
.L_x_2020:
[----:B--2---:R-:W-:Y:S05]  /*3ef0*/  @P1 BRA `(.L_x_2021) ;  /* 0x0000000000081947 */ /* 0x004fea0003800000 */
[----:B------:R-:W2:Y:S02]  /*3f00*/  SYNCS.PHASECHK.TRANS64.TRYWAIT P1, [R199+URZ+0x38830], R4 ;  /* 0x03883004c70075a7 */ /* 0x000ea4000802017f */
[----:B--2---:R-:W-:Y:S05]  /*3f10*/  @!P1 BRA `(.L_x_2022) ;  /* 0x0000016000a89947 */ /* 0x004fea0003800000 */
.L_x_2021:
        /* <DEDUP_REMOVED lines=31> */
[----:B------:R-:W-:Y:S02]  /*4110*/  VIADD R0, R0, 0x6 ;  /* 0x0000000600007836 */ /* 0x000fe40000000000 */
[----:B------:R-:W-:-:S03]  /*4120*/  IMAD.U32 R19, RZ, RZ, UR9 ;  /* 0x00000009ff137e24 */ /* 0x000fc6000f8e00ff */
        /* <DEDUP_REMOVED lines=11> */
[----:B------:R-:W-:Y:S02]  /*41e0*/  UMOV UR9, 0x40000040 ;  /* 0x4000004000097882 */ /* 0x000fe40000000000 */
[----:B------:R-:W-:-:S06]  /*41f0*/  IMAD.U32 R15, RZ, RZ, UR9 ;  /* 0x00000009ff0f7e24 */ /* 0x000fcc000f8e00ff */
        /* <DEDUP_REMOVED lines=19> */
.L_x_2203:
[----:B------:R-:W-:Y:S05]  /*4330*/  @!P0 BRA `(.L_x_2024) ;  /* 0x0000000000048947 */ /* 0x000fea0003800000 */
[----:B------:R-:W-:Y:S01]  /*4340*/  BPT.TRAP 0x1 ;  /* 0x000000040000795c */ /* 0x000fe20000300000 */
.L_x_2024:
[----:B------:R4:W0:Y:S01]  /*4350*/  SYNCS.PHASECHK.TRANS64.TRYWAIT P1, [R199+URZ+0x38850], R4 ;  /* 0x03885004c70075a7 */ /* 0x000822000802017f */
[----:B------:R-:W-:Y:S05]  /*4360*/  @!P0 BRA `(.L_x_2025) ;  /* 0x0000000000048947 */ /* 0x000fea0003800000 */
[----:B------:R-:W-:Y:S01]  /*4370*/  BPT.TRAP 0x1 ;  /* 0x000000040000795c */ /* 0x000fe20000300000 */
.L_x_2025:
        /* <DEDUP_REMOVED lines=11> */
.L_x_2026:
[C---:B------:R-:W-:Y:S01]  /*4430*/  R2UR UR4, R0.reuse ;  /* 0x00000000000472ca */ /* 0x040fe200000e0000 */
[----:B------:R-:W-:Y:S01]  /*4440*/  WARPGROUP.ARRIVE ;  /* 0x00000000000079c5 */ /* 0x000fe20000000000 */
[C---:B------:R-:W-:Y:S01]  /*4450*/  R2UR UR6, R17.reuse ;  /* 0x00000000110672ca */ /* 0x040fe200000e0000 */
[----:B------:R-:W-:Y:S01]  /*4460*/  UMOV UR9, 0x40000040 ;  /* 0x4000004000097882 */ /* 0x000fe20000000000 */
[----:B------:R-:W-:Y:S01]  /*4470*/  UMOV UR7, 0x40000040 ;  /* 0x4000004000077882 */ /* 0x000fe20000000000 */
[----:B------:R-:W-:Y:S01]  /*4480*/  UMOV UR5, UR9 ;  /* 0x0000000900057c82 */ /* 0x000fe20008000000 */
[----:B------:R-:W-:Y:S01]  /*4490*/  VIADD R3, R0, 0x2 ;  /* 0x0000000200037836 */ /* 0x000fe20000000000 */
[----:B------:R-:W-:Y:S01]  /*44a0*/  UMOV UR11, 0x40000040 ;  /* 0x40000040000b7882 */ /* 0x000fe20000000000 */
[C---:B-1234-:R-:W-:Y:S01]  /*44b0*/  VIADD R4, R17.reuse, 0x2 ;  /* 0x0000000211047836 */ /* 0x05efe20000000000 */
[----:B------:R-:W-:Y:S01]  /*44c0*/  UMOV UR13, 0x40000040 ;  /* 0x40000040000d7882 */ /* 0x000fe20000000000 */
[----:B------:R-:W-:Y:S01]  /*44d0*/  IMAD.U32 R7, RZ, RZ, UR9 ;  /* 0x00000009ff077e24 */ /* 0x000fe2000f8e00ff */
[----:B------:R-:W-:Y:S01]  /*44e0*/  UMOV UR9, 0x40000040 ;  /* 0x4000004000097882 */ /* 0x000fe20000000000 */
[----:B------:R-:W-:Y:S01]  /*44f0*/  VIADD R10, R17, 0x4 ;  /* 0x00000004110a7836 */ /* 0x000fe20000000000 */
        /* <DEDUP_REMOVED lines=11> */
[----:B------:R-:W-:Y:S01]  /*45b0*/  UMOV UR15, 0x40000040 ;  /* 0x40000040000f7882 */ /* 0x000fe20000000000 */
[----:B------:R-:W-:Y:S01]  /*45c0*/  IMAD.U32 R13, RZ, RZ, UR9 ;  /* 0x00000009ff0d7e24 */ /* 0x000fe2000f8e00ff */
[----:B------:R-:W-:Y:S01]  /*45d0*/  UMOV UR17, 0x40000040 ;  /* 0x4000004000117882 */ /* 0x000fe20000000000 */
        /* <DEDUP_REMOVED lines=23> */
[C---:B------:R-:W-:Y:S01]  /*4750*/  VIADD R186, R0.reuse, 0x800 ;  /* 0x0000080000ba7836 */ /* 0x040fe20000000000 */
[----:B------:R-:W-:Y:S01]  /*4760*/  UMOV UR57, 0x40000040 ;  /* 0x4000004000397882 */ /* 0x000fe20000000000 */
[----:B------:R-:W-:Y:S01]  /*4770*/  UMOV UR59, 0x40000040 ;  /* 0x40000040003b7882 */ /* 0x000fe20000000000 */
[----:B------:R-:W-:Y:S01]  /*4780*/  IMAD.MOV.U32 R23, RZ, RZ, 0x4 ;  /* 0x00000004ff177424 */ /* 0x000fe200078e00ff */
[----:B------:R-:W1:Y:S01]  /*4790*/  S2R R60, SR_TID.X ;  /* 0x00000000003c7919 */ /* 0x000e620000002100 */
[----:B------:R-:W-:Y:S01]  /*47a0*/  VIADD R185, R0, 0xa00 ;  /* 0x00000a0000b97836 */ /* 0x000fe20000000000 */
[----:B------:R-:W-:Y:S01]  /*47b0*/  LEA R63, R184, 0xffffffc0, 0x6 ;  /* 0xffffffc0b83f7811 */ /* 0x000fe200078e30ff */
[----:B------:R-:W-:-:S02]  /*47c0*/  VIADD R200, R0, 0xe00 ;  /* 0x00000e0000c87836 */ /* 0x000fc40000000000 */
[----:B------:R-:W-:Y:S02]  /*47d0*/  VIADD R187, R195, UR60 ;  /* 0x0000003cc3bb7c36 */ /* 0x000fe40008000000 */
[----:B------:R-:W-:Y:S01]  /*47e0*/  IMAD.MOV.U32 R61, RZ, RZ, -0x40 ;  /* 0xffffffc0ff3d7424 */ /* 0x000fe200078e00ff */
        /* <DEDUP_REMOVED lines=72> */
[----:B------:R-:W0:Y:S01]  /*4c70*/  SHFL.IDX PT, R3, R11, RZ, 0x1f ;  /* 0x00001fff0b037589 */ /* 0x000e2200000e0000 */
[----:B------:R-:W-:Y:S01]  /*4c80*/  VIADD R10, R17, 0x800 ;  /* 0x00000800110a7836 */ /* 0x000fe20000000000 */
[----:B------:R-:W-:Y:S01]  /*4c90*/  HGMMA.64x64x16.F32 R24, gdesc[UR4], R24, gsb0 ;  /* 0x00e00000041879f0 */ /* 0x000fe20008000818 */
[----:B------:R-:W-:Y:S01]  /*4ca0*/  ULDC UR6, c[0x0][0x448] ;  /* 0x0001120000067ab9 */ /* 0x000fe20000000800 */
[----:B------:R-:W-:Y:S01]  /*4cb0*/  ULDC UR7, c[0x0][0x2f0] ;  /* 0x0000bc0000077ab9 */ /* 0x000fe20000000800 */
[----:B------:R-:W-:-:S06]  /*4cc0*/  UISETP.NE.AND UP0, UPT, UR6, 0x1, UPT ;  /* 0x000000010600788c */ /* 0x000fcc000bf05270 */
[----:B------:R-:W-:Y:S02]  /*4cd0*/  PLOP3.LUT P2, PT, PT, PT, UP0, 0x80, 0x0 ;  /* 0x000000000000781c */ /* 0x000fe40003f4f008 */
[----:B------:R-:W-:-:S03]  /*4ce0*/  PLOP3.LUT P3, PT, PT, PT, UP0, 0x80, 0x0 ;  /* 0x000000000000781c */ /* 0x000fc60003f6f008 */
[----:B------:R-:W-:Y:S01]  /*4cf0*/  @UP0 ULDC UR6, c[0x0][0x44c] ;  /* 0x0001130000060ab9 */ /* 0x000fe20000000800 */
[----:B0-----:R-:W-:-:S04]  /*4d00*/  ISETP.GT.AND P1, PT, R3, 0x7f, PT ;  /* 0x0000007f0300780c */ /* 0x001fc80003f24270 */
[----:B------:R-:W-:-:S05]  /*4d10*/  SEL R3, RZ, 0x2, !P1 ;  /* 0x00000002ff037807 */ /* 0x000fca0004800000 */
[C---:B------:R-:W-:Y:S02]  /*4d20*/  IMAD.IADD R11, R3.reuse, 0x1, R186 ;  /* 0x00000001030b7824 */ /* 0x040fe400078e02ba */
[----:B------:R-:W-:-:S03]  /*4d30*/  IMAD.IADD R22, R3, 0x1, R10 ;  /* 0x0000000103167824 */ /* 0x000fc600078e020a */
[----:B------:R-:W-:Y:S02]  /*4d40*/  R2UR UR56, R11 ;  /* 0x000000000b3872ca */ /* 0x000fe400000e0000 */
[----:B------:R-:W-:Y:S02]  /*4d50*/  R2UR UR58, R22 ;  /* 0x00000000163a72ca */ /* 0x000fe400000e0000 */
[C---:B------:R-:W-:Y:S02]  /*4d60*/  SEL R11, R23.reuse, 0x2, P1 ;  /* 0x00000002170b7807 */ /* 0x040fe40000800000 */
[----:B------:R-:W-:-:S03]  /*4d70*/  SEL R23, R23, 0x6, !P1 ;  /* 0x0000000617177807 */ /* 0x000fc60004800000 */
[--C-:B------:R-:W-:Y:S02]  /*4d80*/  IMAD.IADD R22, R186, 0x1, R11.reuse ;  /* 0x00000001ba167824 */ /* 0x100fe400078e020b */
[C---:B------:R-:W-:Y:S02]  /*4d90*/  IMAD.IADD R56, R10.reuse, 0x1, R11 ;  /* 0x000000010a387824 */ /* 0x040fe400078e020b */
[----:B------:R-:W-:Y:S01]  /*4da0*/  IMAD.IADD R10, R10, 0x1, R23 ;  /* 0x000000010a0a7824 */ /* 0x000fe200078e0217 */
[----:B------:R-:W-:Y:S02]  /*4db0*/  WARPGROUP.DEPBAR.LE gsb0, 0x0 ;  /* 0x00008000000079c5 */ /* 0x000fe40000010000 */
[----:B------:R-:W-:-:S06]  /*4dc0*/  WARPGROUP.ARRIVE ;  /* 0x00000000000079c5 */ /* 0x000fcc0000000000 */
[----:B------:R-:W-:Y:S03]  /*4dd0*/  HGMMA.64x64x16.F32 R24, gdesc[UR8], R24, gsb0 ;  /* 0x00e00000081879f0 */ /* 0x000fe60008000818 */
[----:B------:R-:W-:Y:S02]  /*4de0*/  WARPGROUP.DEPBAR.LE gsb0, 0x0 ;  /* 0x00008000000079c5 */ /* 0x000fe40000010000 */
[----:B------:R-:W-:-:S06]  /*4df0*/  WARPGROUP.ARRIVE ;  /* 0x00000000000079c5 */ /* 0x000fcc0000000000 */
[----:B------:R-:W-:Y:S01]  /*4e00*/  HGMMA.64x64x16.F32 R24, gdesc[UR12], R24, gsb0 ;  /* 0x00e000000c1879f0 */ /* 0x000fe20008000818 */
[----:B------:R-:W-:Y:S02]  /*4e10*/  ULDC.64 UR14, c[0x0][0xad8] ;  /* 0x0002b600000e7ab9 */ /* 0x000fe40000000a00 */
[----:B------:R-:W-:Y:S01]  /*4e20*/  UISETP.GE.AND UP1, UPT, UR15, 0x1, UPT ;  /* 0x000000010f00788c */ /* 0x000fe2000bf26270 */
        /* <DEDUP_REMOVED lines=159> */
[----:B------:R-:W-:Y:S02]  /*5820*/  IMAD.IADD R10, R23, 0x1, R10 ;  /* 0x00000001170a7824 */ /* 0x000fe400078e020a */
[----:B------:R-:W-:Y:S01]  /*5830*/  IMAD.MOV.U32 R56, RZ, RZ, 0x40 ;  /* 0x00000040ff387424 */ /* 0x000fe200078e00ff */
        /* <DEDUP_REMOVED lines=19> */
[----:B------:R-:W-:Y:S02]  /*5970*/  LOP3.LUT R10, R10, 0x1e00, RZ, 0xc0, !PT ;  /* 0x00001e000a0a7812 */ /* 0x000fe400078ec0ff */
[----:B------:R-:W-:Y:S02]  /*5980*/  ISETP.NE.AND P1, PT, R60, RZ, PT ;  /* 0x000000ff3c00720c */ /* 0x000fe40003f25270 */
[CC--:B------:R-:W-:Y:S02]  /*5990*/  IADD3 R11, R3.reuse, R10.reuse, R0 ;  /* 0x0000000a030b7210 */ /* 0x0c0fe40007ffe000 */
[----:B------:R-:W-:Y:S01]  /*59a0*/  IADD3 R3, R3, R10, R17 ;  /* 0x0000000a03037210 */ /* 0x000fe20007ffe011 */
[----:B------:R-:W-:-:S02]  /*59b0*/  WARPGROUP.DEPBAR.LE gsb0, 0x0 ;  /* 0x00008000000079c5 */ /* 0x000fc40000010000 */
[----:B------:R-:W-:-:S06]  /*59c0*/  WARPGROUP.ARRIVE ;  /* 0x00000000000079c5 */ /* 0x000fcc0000000000 */
[----:B------:R-:W-:Y:S01]  /*59d0*/  HGMMA.64x64x16.F32 R24, gdesc[UR56], R24, gsb0 ;  /* 0x00e00000381879f0 */ /* 0x000fe20008000818 */
[----:B------:R-:W-:Y:S01]  /*59e0*/  R2UR UR56, R11 ;  /* 0x000000000b3872ca */ /* 0x000fe200000e0000 */
[----:B------:R-:W-:Y:S01]  /*59f0*/  UMOV UR57, 0x40000040 ;  /* 0x4000004000397882 */ /* 0x000fe20000000000 */
[----:B------:R-:W-:Y:S01]  /*5a00*/  R2UR UR58, R3 ;  /* 0x00000000033a72ca */ /* 0x000fe200000e0000 */
[----:B------:R-:W-:Y:S01]  /*5a10*/  UMOV UR59, 0x40000040 ;  /* 0x40000040003b7882 */ /* 0x000fe20000000000 */
[----:B------:R-:W-:-:S04]  /*5a20*/  LEA.HI R3, R57, R152, RZ, 0x2 ;  /* 0x0000009839037211 */ /* 0x000fc800078f10ff */
[----:B------:R-:W-:-:S05]  /*5a30*/  LOP3.LUT R3, R3, 0xfffffffc, RZ, 0xc0, !PT ;  /* 0xfffffffc03037812 */ /* 0x000fca00078ec0ff */
[----:B------:R-:W-:-:S05]  /*5a40*/  IMAD.IADD R3, R152, 0x1, -R3 ;  /* 0x0000000198037824 */ /* 0x000fca00078e0a03 */
[----:B------:R-:W-:-:S04]  /*5a50*/  LEA.HI R10, R3, R3, RZ, 0x1 ;  /* 0x00000003030a7211 */ /* 0x000fc800078f08ff */
[----:B------:R-:W-:-:S05]  /*5a60*/  LOP3.LUT R10, R10, 0x1ffffffe, RZ, 0xc0, !PT ;  /* 0x1ffffffe0a0a7812 */ /* 0x000fca00078ec0ff */
[----:B------:R-:W-:Y:S02]  /*5a70*/  IMAD.IADD R10, R3, 0x1, -R10 ;  /* 0x00000001030a7824 */ /* 0x000fe400078e0a0a */
[----:B------:R-:W-:Y:S02]  /*5a80*/  @!P1 VIADD R3, R199, 0x38840 ;  /* 0x00038840c7039836 */ /* 0x000fe40000000000 */
[----:B------:R-:W-:-:S03]  /*5a90*/  IMAD R187, R10, 0x8, R187 ;  /* 0x000000080abb7824 */ /* 0x000fc600078e02bb */
[----:B------:R-:W-:Y:S01]  /*5aa0*/  @!P1 PRMT R3, RZ, 0x654, R3 ;  /* 0x00000654ff039816 */ /* 0x000fe20000000003 */
[----:B------:R-:W-:Y:S01]  /*5ab0*/  @P2 IMAD.HI.U32 R11, R187, UR6, RZ ;  /* 0x00000006bb0b2c27 */ /* 0x000fe2000f8e00ff */
[----:B------:R-:W-:Y:S01]  /*5ac0*/  @UP0 ULDC UR6, c[0x0][0x450] ;  /* 0x0001140000060ab9 */ /* 0x000fe20000000800 */
[----:B------:R-:W-:Y:S02]  /*5ad0*/  PLOP3.LUT P2, PT, PT, PT, UP1, 0x40, 0x0 ;  /* 0x000000000000781c */ /* 0x000fe40003f4e818 */
[----:B------:R-:W-:Y:S01]  /*5ae0*/  IMAD.MOV.U32 R10, RZ, RZ, R187 ;  /* 0x000000ffff0a7224 */ /* 0x000fe200078e00bb */
[----:B------:R-:W-:Y:S01]  /*5af0*/  @P3 SHF.R.U32.HI R10, RZ, UR6, R11 ;  /* 0x00000006ff0a3c19 */ /* 0x000fe2000801160b */
[----:B------:R-:W-:Y:S02]  /*5b00*/  ULDC UR6, c[0x0][0x288] ;  /* 0x0000a20000067ab9 */ /* 0x000fe40000000800 */
[----:B------:R-:W-:Y:S01]  /*5b10*/  IMAD.U32 R189, RZ, RZ, UR6 ;  /* 0x00000006ffbd7e24 */ /* 0x000fe2000f8e00ff */
[----:B------:R-:W-:Y:S01]  /*5b20*/  ULDC UR6, c[0x0][0xad4] ;  /* 0x0002b50000067ab9 */ /* 0x000fe20000000800 */
[----:B------:R-:W0:Y:S01]  /*5b30*/  SHFL.IDX PT, R23, R10, RZ, 0x1c1f ;  /* 0x001c1fff0a177589 */ /* 0x000e2200000e0000 */
[----:B------:R-:W-:-:S06]  /*5b40*/  ULOP3.LUT UR61, URZ, UR6, URZ, 0x33, !UPT ;  /* 0x000000063f3d7292 */ /* 0x000fcc000f8e333f */
[----:B------:R-:W-:Y:S01]  /*5b50*/  IMAD.U32 R201, RZ, RZ, UR61 ;  /* 0x0000003dffc97e24 */ /* 0x000fe2000f8e00ff */
[----:B------:R-:W-:Y:S02]  /*5b60*/  WARPGROUP.DEPBAR.LE gsb0, 0x0 ;  /* 0x00008000000079c5 */ /* 0x000fe40000010000 */
[----:B------:R-:W-:-:S06]  /*5b70*/  WARPGROUP.ARRIVE ;  /* 0x00000000000079c5 */ /* 0x000fcc0000000000 */
[----:B------:R-:W-:Y:S03]  /*5b80*/  HGMMA.64x64x16.F32 R24, gdesc[UR56], R24, gsb0 ;  /* 0x00e00000381879f0 */ /* 0x000fe60008000818 */
[----:B------:R-:W-:Y:S02]  /*5b90*/  WARPGROUP.DEPBAR.LE gsb0, 0x0 ;  /* 0x00008000000079c5 */ /* 0x000fe40000010000 */
[----:B------:R1:W-:Y:S02]  /*5ba0*/  @!P1 SYNCS.ARRIVE.TRANS64.RED.A1T0 RZ, [R3+URZ], RZ ;  /* 0x000000ff03ff99a7 */ /* 0x0003e4000810043f */
[----:B-1----:R-:W-:-:S04]  /*5bb0*/  IMAD R3, R184, R61, 0x41 ;  /* 0x00000041b8037424 */ /* 0x002fc800078e023d */
[C---:B------:R-:W-:Y:S02]  /*5bc0*/  IMAD R11, R16.reuse, UR7, R3 ;  /* 0x00000007100b7c24 */ /* 0x040fe4000f8e0203 */
[----:B------:R-:W-:-:S03]  /*5bd0*/  IMAD R3, R16, UR7, -R63 ;  /* 0x0000000710037c24 */ /* 0x000fc6000f8e0a3f */
[--C-:B------:R-:W-:Y:S01]  /*5be0*/  IADD3 R11, R11, -R189, -R2.reuse ;  /* 0x800000bd0b0b7210 */ /* 0x100fe20007ffe802 */
[----:B------:R-:W-:-:S04]  /*5bf0*/  IMAD.IADD R59, R3, 0x1, -R2 ;  /* 0x00000001033b7824 */ /* 0x000fc800078e0a02 */
[C---:B------:R-:W-:Y:S02]  /*5c00*/  VIADD R60, R11.reuse, UR14 ;  /* 0x0000000e0b3c7c36 */ /* 0x040fe40008000000 */
[----:B------:R-:W-:-:S03]  /*5c10*/  VIADD R62, R11, UR61 ;  /* 0x0000003d0b3e7c36 */ /* 0x000fc60008000000 */
[----:B0-----:R-:W-:Y:S01]  /*5c20*/  VIADDMNMX R3, R23, R60, R59, PT ;  /* 0x0000003c17037246 */ /* 0x001fe2000380013b */
[----:B------:R-:W-:Y:S01]  /*5c30*/  IMAD.IADD R11, R62, 0x1, R23 ;  /* 0x000000013e0b7824 */ /* 0x000fe200078e0217 */
[----:B------:R-:W-:Y:S06]  /*5c40*/  @P2 BRA `(.L_x_2028) ;  /* 0x00000000005c2947 */ /* 0x000fec0003800000 */
[----:B------:R-:W-:Y:S01]  /*5c50*/  IMAD R58, R16, UR7, R23 ;  /* 0x00000007103a7c24 */ /* 0x000fe2000f8e0217 */
[----:B------:R-:W-:Y:S03]  /*5c60*/  BSSY B0, `(.L_x_2029) ;  /* 0x0000011000007945 */ /* 0x000fe60003800000 */
[----:B------:R-:W-:-:S05]  /*5c70*/  IMAD.IADD R58, R58, 0x1, -R189 ;  /* 0x000000013a3a7824 */ /* 0x000fca00078e0abd */
        /* <DEDUP_REMOVED lines=10> */
.L_x_2030:
[----:B------:R-:W-:-:S06]  /*5d20*/  UISETP.NE.AND UP2, UPT, UR15, 0x1, UPT ;  /* 0x000000010f00788c */ /* 0x000fcc000bf45270 */
[----:B------:R-:W-:-:S05]  /*5d30*/  PLOP3.LUT P2, PT, PT, PT, UP2, 0x80, 0x0 ;  /* 0x000000000000781c */ /* 0x000fca0003f4f028 */
[----:B------:R-:W-:-:S08]  /*5d40*/  @UP2 ULDC.64 UR10, c[0x0][0xae0] ;  /* 0x0002b800000a2ab9 */ /* 0x000fd00000000a00 */
[----:B------:R-:W-:-:S05]  /*5d50*/  @P2 IMAD.HI.U32 R23, R58, UR10, RZ ;  /* 0x0000000a3a172c27 */ /* 0x000fca000f8e00ff */
[----:B------:R-:W-:-:S07]  /*5d60*/  @P2 SHF.R.U32.HI R58, RZ, UR11, R23 ;  /* 0x0000000bff3a2c19 */ /* 0x000fce0008011617 */
.L_x_2031:
[----:B------:R-:W-:Y:S05]  /*5d70*/  BSYNC B0 ;  /* 0x0000000000007941 */ /* 0x000fea0003800000 */
.L_x_2029:
[----:B------:R-:W-:-:S04]  /*5d80*/  IMAD R23, R58, UR15, -R63 ;  /* 0x0000000f3a177c24 */ /* 0x000fc8000f8e0a3f */
[----:B------:R-:W-:-:S05]  /*5d90*/  IMAD.IADD R58, R23, 0x1, -R2 ;  /* 0x00000001173a7824 */ /* 0x000fca00078e0a02 */
[----:B------:R-:W-:Y:S02]  /*5da0*/  VIMNMX R11, R11, R58, !PT ;  /* 0x0000003a0b0b7248 */ /* 0x000fe40007fe0100 */
[----:B------:R-:W-:-:S07]  /*5db0*/  VIADDMNMX R3, R58, UR15, R3, PT ;  /* 0x0000000f3a037c46 */ /* 0x000fce000b800103 */
.L_x_2028:
[----:B------:R-:W0:Y:S01]  /*5dc0*/  SHFL.IDX PT, R23, R10, 0x1, 0x1c1f ;  /* 0x003c1f000a177f89 */ /* 0x000e2200000e0000 */
[----:B------:R-:W-:Y:S02]  /*5dd0*/  PLOP3.LUT P2, PT, PT, PT, UP1, 0x40, 0x0 ;  /* 0x000000000000781c */ /* 0x000fe40003f4e818 */
[----:B0-----:R-:W-:Y:S01]  /*5de0*/  VIADDMNMX R58, R23, R60, R59, PT ;  /* 0x0000003c173a7246 */ /* 0x001fe2000380013b */
[----:B------:R-:W-:-:S10]  /*5df0*/  IMAD.IADD R59, R62, 0x1, R23 ;  /* 0x000000013e3b7824 */ /* 0x000fd400078e0217 */
[----:B------:R-:W-:Y:S05]  /*5e00*/  @P2 BRA `(.L_x_2032) ;  /* 0x00000000005c2947 */ /* 0x000fea0003800000 */
        /* <DEDUP_REMOVED lines=13> */
.L_x_2034:
[----:B------:R-:W-:-:S06]  /*5ee0*/  UISETP.NE.AND UP2, UPT, UR15, 0x1, UPT ;  /* 0x000000010f00788c */ /* 0x000fcc000bf45270 */
[----:B------:R-:W-:-:S05]  /*5ef0*/  PLOP3.LUT P2, PT, PT, PT, UP2, 0x80, 0x0 ;  /* 0x000000000000781c */ /* 0x000fca0003f4f028 */
[----:B------:R-:W-:-:S08]  /*5f00*/  @UP2 ULDC.64 UR10, c[0x0][0xae0] ;  /* 0x0002b800000a2ab9 */ /* 0x000fd00000000a00 */
[----:B------:R-:W-:-:S05]  /*5f10*/  @P2 IMAD.HI.U32 R23, R10, UR10, RZ ;  /* 0x0000000a0a172c27 */ /* 0x000fca000f8e00ff */
[----:B------:R-:W-:-:S07]  /*5f20*/  @P2 SHF.R.U32.HI R10, RZ, UR11, R23 ;  /* 0x0000000bff0a2c19 */ /* 0x000fce0008011617 */
.L_x_2035:
[----:B------:R-:W-:Y:S05]  /*5f30*/  BSYNC B0 ;  /* 0x0000000000007941 */ /* 0x000fea0003800000 */
.L_x_2033:
[----:B------:R-:W-:-:S04]  /*5f40*/  IMAD R23, R10, UR15, -R63 ;  /* 0x0000000f0a177c24 */ /* 0x000fc8000f8e0a3f */
[----:B------:R-:W-:-:S05]  /*5f50*/  IMAD.IADD R23, R23, 0x1, -R2 ;  /* 0x0000000117177824 */ /* 0x000fca00078e0a02 */
[----:B------:R-:W-:Y:S02]  /*5f60*/  VIMNMX R59, R59, R23, !PT ;  /* 0x000000173b3b7248 */ /* 0x000fe40007fe0100 */
[----:B------:R-:W-:-:S07]  /*5f70*/  VIADDMNMX R58, R23, UR15, R58, PT ;  /* 0x0000000f173a7c46 */ /* 0x000fce000b80013a */
.L_x_2032:
[----:B------:R-:W-:Y:S01]  /*5f80*/  IMAD R10, R184, R61, 0x40 ;  /* 0x00000040b80a7424 */ /* 0x000fe200078e023d */
[----:B------:R-:W-:Y:S01]  /*5f90*/  P2R R23, PR, RZ, 0x1 ;  /* 0x00000001ff177803 */ /* 0x000fe20000000000 */
[----:B------:R-:W-:Y:S01]  /*5fa0*/  ULDC UR6, c[0x0][0xa80] ;  /* 0x0002a00000067ab9 */ /* 0x000fe20000000800 */
[----:B------:R-:W-:Y:S01]  /*5fb0*/  R2UR UR10, R196 ;  /* 0x00000000c40a72ca */ /* 0x000fe200000e0000 */
[----:B------:R-:W-:Y:S01]  /*5fc0*/  UMOV UR11, 0x40000040 ;  /* 0x40000040000b7882 */ /* 0x000fe20000000000 */
[----:B------:R-:W-:Y:S01]  /*5fd0*/  BAR.SYNC.DEFER_BLOCKING 0xf, 0x100 ;  /* 0x03c4000000007b1d */ /* 0x000fe20000010000 */
[----:B------:R-:W-:Y:S01]  /*5fe0*/  ISETP.GE.AND P2, PT, R10, 0x1, PT ;  /* 0x000000010a00780c */ /* 0x000fe20003f46270 */
[----:B------:R-:W-:Y:S01]  /*5ff0*/  VIADD R215, R196, 0x80 ;  /* 0x00000080c4d77836 */ /* 0x000fe20000000000 */
[----:B------:R-:W-:Y:S01]  /*6000*/  ISETP.GE.AND P6, PT, R10, 0x2, PT ;  /* 0x000000020a00780c */ /* 0x000fe20003fc6270 */
[----:B------:R-:W-:Y:S01]  /*6010*/  VIADD R184, R184, 0xfffffffe ;  /* 0xfffffffeb8b87836 */ /* 0x000fe20000000000 */
[----:B------:R-:W-:Y:S01]  /*6020*/  ISETP.GT.AND P4, PT, R11, RZ, !P2 ;  /* 0x000000ff0b00720c */ /* 0x000fe20005784270 */
[----:B------:R-:W-:Y:S01]  /*6030*/  @UP0 ULDC UR19, c[0x0][0x450] ;  /* 0x0001140000130ab9 */ /* 0x000fe20000000800 */
[----:B------:R-:W-:-:S02]  /*6040*/  ISETP.GT.AND P2, PT, R59, RZ, !P2 ;  /* 0x000000ff3b00720c */ /* 0x000fc40005744270 */
[----:B------:R-:W-:Y:S02]  /*6050*/  ISETP.GT.AND P5, PT, R11, 0x1, !P6 ;  /* 0x000000010b00780c */ /* 0x000fe400077a4270 */
[----:B------:R-:W-:Y:S02]  /*6060*/  ISETP.LT.OR P2, PT, R58, 0x1, P2 ;  /* 0x000000013a00780c */ /* 0x000fe40001741670 */
[----:B------:R-:W-:Y:S02]  /*6070*/  ISETP.LT.OR P4, PT, R3, 0x1, P4 ;  /* 0x000000010300780c */ /* 0x000fe40002781670 */
[----:B------:R-:W-:Y:S02]  /*6080*/  ISETP.GE.AND P3, PT, R10, 0x9, PT ;  /* 0x000000090a00780c */ /* 0x000fe40003f66270 */
[----:B------:R-:W-:Y:S02]  /*6090*/  ISETP.GT.AND P6, PT, R59, 0x1, !P6 ;  /* 0x000000013b00780c */ /* 0x000fe400077c4270 */
[----:B------:R-:W-:-:S02]  /*60a0*/  FSEL R26, R26, -INF , !P2 ;  /* 0xff8000001a1a7808 */ /* 0x000fc40005000000 */
[----:B------:R-:W-:Y:S02]  /*60b0*/  FSEL R24, R24, -INF , !P4 ;  /* 0xff80000018187808 */ /* 0x000fe40006000000 */
[----:B------:R-:W-:Y:S02]  /*60c0*/  ISETP.GT.AND P2, PT, R11, 0x8, !P3 ;  /* 0x000000080b00780c */ /* 0x000fe40005f44270 */
[----:B------:R-:W-:Y:S02]  /*60d0*/  ISETP.LT.OR P6, PT, R58, 0x2, P6 ;  /* 0x000000023a00780c */ /* 0x000fe400037c1670 */
[----:B------:R-:W-:Y:S02]  /*60e0*/  ISETP.GE.AND P4, PT, R10, 0xa, PT ;  /* 0x0000000a0a00780c */ /* 0x000fe40003f86270 */
[----:B------:R-:W-:Y:S02]  /*60f0*/  ISETP.LT.OR P5, PT, R3, 0x2, P5 ;  /* 0x000000020300780c */ /* 0x000fe40002fa1670 */
[----:B------:R-:W-:-:S02]  /*6100*/  ISETP.GT.AND P3, PT, R59, 0x8, !P3 ;  /* 0x000000083b00780c */ /* 0x000fc40005f64270 */
[----:B------:R-:W-:Y:S02]  /*6110*/  FSEL R27, R27, -INF , !P6 ;  /* 0xff8000001b1b7808 */ /* 0x000fe40007000000 */
[----:B------:R-:W-:Y:S02]  /*6120*/  FSEL R25, R25, -INF , !P5 ;  /* 0xff80000019197808 */ /* 0x000fe40006800000 */
[----:B------:R-:W-:Y:S02]  /*6130*/  ISETP.GT.AND P6, PT, R11, 0x9, !P4 ;  /* 0x000000090b00780c */ /* 0x000fe400067c4270 */
[----:B------:R-:W-:Y:S02]  /*6140*/  ISETP.LT.OR P3, PT, R58, 0x9, P3 ;  /* 0x000000093a00780c */ /* 0x000fe40001f61670 */
[----:B------:R-:W-:Y:S02]  /*6150*/  ISETP.GE.AND P5, PT, R10, 0x11, PT ;  /* 0x000000110a00780c */ /* 0x000fe40003fa6270 */
[----:B------:R-:W-:-:S02]  /*6160*/  ISETP.LT.OR P2, PT, R3, 0x9, P2 ;  /* 0x000000090300780c */ /* 0x000fc40001741670 */
[----:B------:R-:W-:Y:S02]  /*6170*/  ISETP.GT.AND P4, PT, R59, 0x9, !P4 ;  /* 0x000000093b00780c */ /* 0x000fe40006784270 */
[----:B------:R-:W-:Y:S02]  /*6180*/  FSEL R30, R30, -INF , !P3 ;  /* 0xff8000001e1e7808 */ /* 0x000fe40005800000 */
[----:B------:R-:W-:Y:S02]  /*6190*/  FSEL R28, R28, -INF , !P2 ;  /* 0xff8000001c1c7808 */ /* 0x000fe40005000000 */
[----:B------:R-:W-:Y:S02]  /*61a0*/  ISETP.GT.AND P3, PT, R11, 0x10, !P5 ;  /* 0x000000100b00780c */ /* 0x000fe40006f64270 */
[----:B------:R-:W-:Y:S02]  /*61b0*/  ISETP.LT.OR P4, PT, R58, 0xa, P4 ;  /* 0x0000000a3a00780c */ /* 0x000fe40002781670 */
[----:B------:R-:W-:-:S02]  /*61c0*/  ISETP.GE.AND P2, PT, R10, 0x12, PT ;  /* 0x000000120a00780c */ /* 0x000fc40003f46270 */
[----:B------:R-:W-:Y:S02]  /*61d0*/  ISETP.LT.OR P6, PT, R3, 0xa, P6 ;  /* 0x0000000a0300780c */ /* 0x000fe400037c1670 */
[----:B------:R-:W-:Y:S02]  /*61e0*/  ISETP.GT.AND P5, PT, R59, 0x10, !P5 ;  /* 0x000000103b00780c */ /* 0x000fe40006fa4270 */
[----:B------:R-:W-:Y:S02]  /*61f0*/  FSEL R31, R31, -INF , !P4 ;  /* 0xff8000001f1f7808 */ /* 0x000fe40006000000 */
[----:B------:R-:W-:Y:S02]  /*6200*/  FSEL R29, R29, -INF , !P6 ;  /* 0xff8000001d1d7808 */ /* 0x000fe40007000000 */
[----:B------:R-:W-:Y:S02]  /*6210*/  ISETP.GT.AND P4, PT, R11, 0x11, !P2 ;  /* 0x000000110b00780c */ /* 0x000fe40005784270 */
[----:B------:R-:W-:-:S02]  /*6220*/  ISETP.LT.OR P5, PT, R58, 0x11, P5 ;  /* 0x000000113a00780c */ /* 0x000fc40002fa1670 */
[----:B------:R-:W-:Y:S02]  /*6230*/  ISETP.GE.AND P6, PT, R10, 0x19, PT ;  /* 0x000000190a00780c */ /* 0x000fe40003fc6270 */
[----:B------:R-:W-:Y:S02]  /*6240*/  ISETP.LT.OR P3, PT, R3, 0x11, P3 ;  /* 0x000000110300780c */ /* 0x000fe40001f61670 */
[----:B------:R-:W-:Y:S02]  /*6250*/  ISETP.GT.AND P2, PT, R59, 0x11, !P2 ;  /* 0x000000113b00780c */ /* 0x000fe40005744270 */
[----:B------:R-:W-:Y:S02]  /*6260*/  FSEL R34, R34, -INF , !P5 ;  /* 0xff80000022227808 */ /* 0x000fe40006800000 */
[----:B------:R-:W-:Y:S02]  /*6270*/  FSEL R32, R32, -INF , !P3 ;  /* 0xff80000020207808 */ /* 0x000fe40005800000 */
[----:B------:R-:W-:-:S02]  /*6280*/  ISETP.GT.AND P5, PT, R11, 0x18, !P6 ;  /* 0x000000180b00780c */ /* 0x000fc400077a4270 */
[----:B------:R-:W-:Y:S02]  /*6290*/  ISETP.LT.OR P2, PT, R58, 0x12, P2 ;  /* 0x000000123a00780c */ /* 0x000fe40001741670 */
[----:B------:R-:W-:Y:S02]  /*62a0*/  ISETP.GE.AND P3, PT, R10, 0x1a, PT ;  /* 0x0000001a0a00780c */ /* 0x000fe40003f66270 */
[----:B------:R-:W-:Y:S02]  /*62b0*/  ISETP.LT.OR P4, PT, R3, 0x12, P4 ;  /* 0x000000120300780c */ /* 0x000fe40002781670 */
[----:B------:R-:W-:Y:S02]  /*62c0*/  ISETP.GT.AND P6, PT, R59, 0x18, !P6 ;  /* 0x000000183b00780c */ /* 0x000fe400077c4270 */
[----:B------:R-:W-:Y:S02]  /*62d0*/  FSEL R35, R35, -INF , !P2 ;  /* 0xff80000023237808 */ /* 0x000fe40005000000 */
[----:B------:R-:W-:-:S02]  /*62e0*/  FSEL R33, R33, -INF , !P4 ;  /* 0xff80000021217808 */ /* 0x000fc40006000000 */
[----:B------:R-:W-:Y:S02]  /*62f0*/  ISETP.GT.AND P2, PT, R11, 0x19, !P3 ;  /* 0x000000190b00780c */ /* 0x000fe40005f44270 */
[----:B------:R-:W-:Y:S02]  /*6300*/  ISETP.LT.OR P6, PT, R58, 0x19, P6 ;  /* 0x000000193a00780c */ /* 0x000fe400037c1670 */
[----:B------:R-:W-:Y:S02]  /*6310*/  ISETP.GE.AND P4, PT, R10, 0x21, PT ;  /* 0x000000210a00780c */ /* 0x000fe40003f86270 */
[----:B------:R-:W-:Y:S02]  /*6320*/  ISETP.LT.OR P5, PT, R3, 0x19, P5 ;  /* 0x000000190300780c */ /* 0x000fe40002fa1670 */
        /* <DEDUP_REMOVED lines=24> */
[----:B------:R-:W-:Y:S02]  /*64b0*/  ISETP.LT.OR P4, PT, R3, 0x29, P4 ;  /* 0x000000290300780c */ /* 0x000fe40002781670 */
[----:B------:R-:W-:-:S02]  /*64c0*/  ISETP.GT.AND P5, PT, R11, 0x29, !P6 ;  /* 0x000000290b00780c */ /* 0x000fc400077a4270 */
[----:B------:R-:W-:Y:S02]  /*64d0*/  ISETP.LT.OR P2, PT, R58, 0x29, P2 ;  /* 0x000000293a00780c */ /* 0x000fe40001741670 */
[----:B------:R-:W-:Y:S02]  /*64e0*/  ISETP.GE.AND P3, PT, R10, 0x31, PT ;  /* 0x000000310a00780c */ /* 0x000fe40003f66270 */
[----:B------:R-:W-:Y:S02]  /*64f0*/  FSEL R44, R44, -INF , !P4 ;  /* 0xff8000002c2c7808 */ /* 0x000fe40006000000 */
[----:B------:R-:W-:Y:S02]  /*6500*/  ISETP.LT.OR P5, PT, R3, 0x2a, P5 ;  /* 0x0000002a0300780c */ /* 0x000fe40002fa1670 */
[----:B------:R-:W-:Y:S02]  /*6510*/  FSEL R46, R46, -INF , !P2 ;  /* 0xff8000002e2e7808 */ /* 0x000fe40005000000 */
[----:B------:R-:W-:-:S02]  /*6520*/  ISETP.GE.AND P4, PT, R10, 0x32, PT ;  /* 0x000000320a00780c */ /* 0x000fc40003f86270 */
[----:B------:R-:W-:Y:S02]  /*6530*/  ISETP.GT.AND P2, PT, R11, 0x30, !P3 ;  /* 0x000000300b00780c */ /* 0x000fe40005f44270 */
[----:B------:R-:W-:Y:S02]  /*6540*/  FSEL R45, R45, -INF , !P5 ;  /* 0xff8000002d2d7808 */ /* 0x000fe40006800000 */
[----:B------:R-:W-:Y:S02]  /*6550*/  ISETP.GT.AND P5, PT, R11, 0x31, !P4 ;  /* 0x000000310b00780c */ /* 0x000fe400067a4270 */
[C---:B------:R-:W-:Y:S02]  /*6560*/  ISETP.LT.OR P2, PT, R3.reuse, 0x31, P2 ;  /* 0x000000310300780c */ /* 0x040fe40001741670 */
[----:B------:R-:W-:Y:S02]  /*6570*/  ISETP.LT.OR P5, PT, R3, 0x32, P5 ;  /* 0x000000320300780c */ /* 0x000fe40002fa1670 */
[----:B------:R-:W-:-:S02]  /*6580*/  FSEL R48, R48, -INF , !P2 ;  /* 0xff80000030307808 */ /* 0x000fc40005000000 */
[----:B------:R-:W-:Y:S02]  /*6590*/  ISETP.GE.AND P2, PT, R10, 0x39, PT ;  /* 0x000000390a00780c */ /* 0x000fe40003f46270 */
[----:B------:R-:W-:Y:S02]  /*65a0*/  FSEL R49, R49, -INF , !P5 ;  /* 0xff80000031317808 */ /* 0x000fe40006800000 */
[----:B------:R-:W-:Y:S02]  /*65b0*/  ISETP.GT.AND P5, PT, R11, 0x38, !P2 ;  /* 0x000000380b00780c */ /* 0x000fe400057a4270 */
[----:B------:R-:W-:Y:S02]  /*65c0*/  ISETP.GT.AND P6, PT, R59, 0x29, !P6 ;  /* 0x000000293b00780c */ /* 0x000fe400077c4270 */
[----:B------:R-:W-:Y:S02]  /*65d0*/  ISETP.LT.OR P5, PT, R3, 0x39, P5 ;  /* 0x000000390300780c */ /* 0x000fe40002fa1670 */
[----:B------:R-:W-:-:S02]  /*65e0*/  ISETP.LT.OR P6, PT, R58, 0x2a, P6 ;  /* 0x0000002a3a00780c */ /* 0x000fc400037c1670 */
[----:B------:R-:W-:Y:S02]  /*65f0*/  FSEL R52, R52, -INF , !P5 ;  /* 0xff80000034347808 */ /* 0x000fe40006800000 */
[----:B------:R-:W-:Y:S02]  /*6600*/  ISETP.GE.AND P5, PT, R10, 0x3a, PT ;  /* 0x0000003a0a00780c */ /* 0x000fe40003fa6270 */
[----:B------:R-:W-:Y:S02]  /*6610*/  ISETP.GT.AND P3, PT, R59, 0x30, !P3 ;  /* 0x000000303b00780c */ /* 0x000fe40005f64270 */
[----:B------:R-:W-:Y:S02]  /*6620*/  ISETP.GT.AND P0, PT, R11, 0x39, !P5 ;  /* 0x000000390b00780c */ /* 0x000fe40006f04270 */
[----:B------:R-:W-:Y:S02]  /*6630*/  FSEL R47, R47, -INF , !P6 ;  /* 0xff8000002f2f7808 */ /* 0x000fe40007000000 */
[----:B------:R-:W-:-:S02]  /*6640*/  ISETP.LT.OR P0, PT, R3, 0x3a, P0 ;  /* 0x0000003a0300780c */ /* 0x000fc40000701670 */
[----:B------:R-:W-:Y:S02]  /*6650*/  FMNMX.FTZ R3, R24, R25, !PT ;  /* 0x0000001918037209 */ /* 0x000fe40007810000 */
[----:B------:R-:W-:Y:S02]  /*6660*/  FSEL R53, R53, -INF , !P0 ;  /* 0xff80000035357808 */ /* 0x000fe40004000000 */
[----:B------:R-:W-:Y:S02]  /*6670*/  FMNMX.FTZ R10, R28, R3, !PT ;  /* 0x000000031c0a7209 */ /* 0x000fe40007810000 */
[----:B------:R-:W-:Y:S02]  /*6680*/  ISETP.NE.AND P0, PT, R23, RZ, PT ;  /* 0x000000ff1700720c */ /* 0x000fe40003f05270 */
[----:B------:R-:W-:Y:S02]  /*6690*/  FMNMX.FTZ R3, R29, R10, !PT ;  /* 0x0000000a1d037209 */ /* 0x000fe40007810000 */
[----:B------:R-:W-:-:S02]  /*66a0*/  ISETP.GT.AND P4, PT, R59, 0x31, !P4 ;  /* 0x000000313b00780c */ /* 0x000fc40006784270 */
[----:B------:R-:W-:Y:S02]  /*66b0*/  FMNMX.FTZ R10, R32, R3, !PT ;  /* 0x00000003200a7209 */ /* 0x000fe40007810000 */
[----:B------:R-:W-:Y:S02]  /*66c0*/  ISETP.LT.OR P3, PT, R58, 0x31, P3 ;  /* 0x000000313a00780c */ /* 0x000fe40001f61670 */
[----:B------:R-:W-:Y:S02]  /*66d0*/  FMNMX.FTZ R3, R33, R10, !PT ;  /* 0x0000000a21037209 */ /* 0x000fe40007810000 */
[----:B------:R-:W-:Y:S02]  /*66e0*/  ISETP.GT.AND P2, PT, R59, 0x38, !P2 ;  /* 0x000000383b00780c */ /* 0x000fe40005744270 */
[----:B------:R-:W-:Y:S02]  /*66f0*/  FMNMX.FTZ R10, R36, R3, !PT ;  /* 0x00000003240a7209 */ /* 0x000fe40007810000 */
[----:B------:R-:W-:-:S02]  /*6700*/  ISETP.LT.OR P4, PT, R58, 0x32, P4 ;  /* 0x000000323a00780c */ /* 0x000fc40002781670 */
[----:B------:R-:W-:Y:S02]  /*6710*/  FMNMX.FTZ R3, R37, R10, !PT ;  /* 0x0000000a25037209 */ /* 0x000fe40007810000 */
[----:B------:R-:W-:Y:S02]  /*6720*/  FSEL R50, R50, -INF , !P3 ;  /* 0xff80000032327808 */ /* 0x000fe40005800000 */
[----:B------:R-:W-:Y:S02]  /*6730*/  FMNMX.FTZ R10, R40, R3, !PT ;  /* 0x00000003280a7209 */ /* 0x000fe40007810000 */
[----:B------:R-:W-:Y:S02]  /*6740*/  ISETP.GT.AND P5, PT, R59, 0x39, !P5 ;  /* 0x000000393b00780c */ /* 0x000fe40006fa4270 */
[----:B------:R-:W-:Y:S02]  /*6750*/  FMNMX.FTZ R3, R41, R10, !PT ;  /* 0x0000000a29037209 */ /* 0x000fe40007810000 */
[----:B------:R-:W-:-:S02]  /*6760*/  ISETP.LT.OR P2, PT, R58, 0x39, P2 ;  /* 0x000000393a00780c */ /* 0x000fc40001741670 */
[----:B------:R-:W-:Y:S02]  /*6770*/  FMNMX.FTZ R10, R44, R3, !PT ;  /* 0x000000032c0a7209 */ /* 0x000fe40007810000 */
[----:B------:R-:W-:Y:S02]  /*6780*/  FSEL R51, R51, -INF , !P4 ;  /* 0xff80000033337808 */ /* 0x000fe40006000000 */
[----:B------:R-:W-:Y:S02]  /*6790*/  FMNMX.FTZ R3, R45, R10, !PT ;  /* 0x0000000a2d037209 */ /* 0x000fe40007810000 */
[----:B------:R-:W-:Y:S02]  /*67a0*/  ISETP.LT.OR P5, PT, R58, 0x3a, P5 ;  /* 0x0000003a3a00780c */ /* 0x000fe40002fa1670 */
[----:B------:R-:W-:Y:S02]  /*67b0*/  FMNMX.FTZ R10, R48, R3, !PT ;  /* 0x00000003300a7209 */ /* 0x000fe40007810000 */
[----:B------:R-:W-:-:S02]  /*67c0*/  FSEL R54, R54, -INF , !P2 ;  /* 0xff80000036367808 */ /* 0x000fc40005000000 */
[----:B------:R-:W-:Y:S02]  /*67d0*/  FMNMX.FTZ R3, R49, R10, !PT ;  /* 0x0000000a31037209 */ /* 0x000fe40007810000 */
[----:B------:R-:W-:Y:S02]  /*67e0*/  FSEL R55, R55, -INF , !P5 ;  /* 0xff80000037377808 */ /* 0x000fe40006800000 */
[----:B------:R-:W-:Y:S02]  /*67f0*/  FMNMX.FTZ R10, R52, R3, !PT ;  /* 0x00000003340a7209 */ /* 0x000fe40007810000 */
[----:B------:R-:W-:Y:S02]  /*6800*/  FMNMX.FTZ R3, R26, R27, !PT ;  /* 0x0000001b1a037209 */ /* 0x000fe40007810000 */
[----:B------:R-:W-:Y:S02]  /*6810*/  FMNMX.FTZ R11, R53, R10, !PT ;  /* 0x0000000a350b7209 */ /* 0x000fe40007810000 */
[----:B------:R-:W-:-:S03]  /*6820*/  R2UR UR18, R168 ;  /* 0x00000000a81272ca */ /* 0x000fc600000e0000 */
[----:B------:R-:W0:Y:S02]  /*6830*/  SHFL.BFLY PT, R10, R11, 0x2, 0x1f ;  /* 0x0c401f000b0a7f89 */ /* 0x000e2400000e0000 */
        /* <DEDUP_REMOVED lines=38> */
[----:B------:R-:W1:Y:S08]  /*6aa0*/  MUFU.EX2 R10, R58 ;  /* 0x0000003a000a7308 */ /* 0x000e700000000800 */
[----:B------:R-:W-:Y:S01]  /*6ab0*/  MUFU.EX2 R11, R11 ;  /* 0x0000000b000b7308 */ /* 0x000fe20000000800 */
[----:B0-----:R-:W-:-:S07]  /*6ac0*/  FMNMX.FTZ R25, R24, R25, !PT ;  /* 0x0000001918197209 */ /* 0x001fce0007810000 */
[----:B------:R-:W0:Y:S01]  /*6ad0*/  MUFU.EX2 R170, R170 ;  /* 0x000000aa00aa7308 */ /* 0x000e220000000800 */
[----:B-1----:R-:W-:Y:S01]  /*6ae0*/  F2FP.F16.F32.PACK_AB R164, R10, R3 ;  /* 0x000000030aa4723e */ /* 0x002fe200000000ff */
[----:B------:R-:W1:Y:S01]  /*6af0*/  SHFL.BFLY PT, R188, R25, 0x1, 0x1f ;  /* 0x0c201f0019bc7f89 */ /* 0x000e6200000e0000 */
[----:B------:R-:W-:Y:S01]  /*6b00*/  FADD.FTZ R10, R3, R10 ;  /* 0x0000000a030a7221 */ /* 0x000fe20000010000 */
[----:B------:R-:W-:-:S04]  /*6b10*/  @!P1 VIADD R3, R199, 0x38860 ;  /* 0x00038860c7039836 */ /* 0x000fc80000000000 */
[----:B------:R-:W-:Y:S01]  /*6b20*/  MUFU.EX2 R169, R169 ;  /* 0x000000a900a97308 */ /* 0x000fe20000000800 */
[----:B------:R-:W-:-:S07]  /*6b30*/  @!P1 PRMT R3, RZ, 0x654, R3 ;  /* 0x00000654ff039816 */ /* 0x000fce0000000003 */
[----:B------:R-:W2:Y:S01]  /*6b40*/  MUFU.EX2 R172, R172 ;  /* 0x000000ac00ac7308 */ /* 0x000ea20000000800 */
[----:B0-----:R-:W-:Y:S01]  /*6b50*/  F2FP.F16.F32.PACK_AB R166, R170, R11 ;  /* 0x0000000baaa6723e */ /* 0x001fe200000000ff */
[----:B------:R-:W-:-:S04]  /*6b60*/  FADD.FTZ R11, R11, R10 ;  /* 0x0000000a0b0b7221 */ /* 0x000fc80000010000 */
[----:B------:R-:W-:Y:S02]  /*6b70*/  FADD.FTZ R170, R170, R11 ;  /* 0x0000000baaaa7221 */ /* 0x000fe40000010000 */
[----:B------:R-:W-:Y:S01]  /*6b80*/  MUFU.EX2 R171, R171 ;  /* 0x000000ab00ab7308 */ /* 0x000fe20000000800 */
[----:B-1----:R-:W-:-:S04]  /*6b90*/  FMNMX.FTZ R188, R25, R188, !PT ;  /* 0x000000bc19bc7209 */ /* 0x002fc80007810000 */
[C---:B------:R-:W-:Y:S01]  /*6ba0*/  FSETP.NEU.FTZ.AND P2, PT, R188.reuse, -INF , PT ;  /* 0xff800000bc00780b */ /* 0x040fe20003f5d000 */
[----:B------:R-:W-:Y:S02]  /*6bb0*/  FMUL.FTZ R24, R188, UR6 ;  /* 0x00000006bc187c20 */ /* 0x000fe40008410000 */
[----:B------:R-:W0:Y:S01]  /*6bc0*/  MUFU.EX2 R174, R174 ;  /* 0x000000ae00ae7308 */ /* 0x000e220000000800 */
[----:B--2---:R-:W-:Y:S01]  /*6bd0*/  F2FP.F16.F32.PACK_AB R160, R172, R169 ;  /* 0x000000a9aca0723e */ /* 0x004fe200000000ff */
[----:B------:R-:W-:Y:S01]  /*6be0*/  FADD.FTZ R169, R169, R170 ;  /* 0x000000aaa9a97221 */ /* 0x000fe20000010000 */
[----:B------:R-:W-:Y:S02]  /*6bf0*/  FSEL R29, R24, RZ, P2 ;  /* 0x000000ff181d7208 */ /* 0x000fe40001000000 */
[CC--:B------:R-:W-:Y:S01]  /*6c00*/  LEA.HI R24, R57.reuse, R152.reuse, RZ, 0x4 ;  /* 0x0000009839187211 */ /* 0x0c0fe200078f20ff */
[----:B------:R-:W-:Y:S01]  /*6c10*/  FADD.FTZ R172, R172, R169 ;  /* 0x000000a9acac7221 */ /* 0x000fe20000010000 */
[----:B------:R-:W-:Y:S01]  /*6c20*/  LEA.HI R57, R57, R152, RZ, 0x5 ;  /* 0x0000009839397211 */ /* 0x000fe200078f28ff */
[--C-:B------:R-:W-:Y:S01]  /*6c30*/  FFMA.FTZ R181, R26, UR6, -R29.reuse ;  /* 0x000000061ab57c23 */ /* 0x100fe2000801081d */
[----:B------:R-:W-:Y:S01]  /*6c40*/  LOP3.LUT R25, R24, 0xfffffff0, RZ, 0xc0, !PT ;  /* 0xfffffff018197812 */ /* 0x000fe200078ec0ff */
[--C-:B------:R-:W-:Y:S01]  /*6c50*/  FFMA.FTZ R202, R27, UR6, -R29.reuse ;  /* 0x000000061bca7c23 */ /* 0x100fe2000801081d */
[----:B------:R-:W-:Y:S01]  /*6c60*/  SHF.R.U32.HI R24, RZ, 0x1, R24 ;  /* 0x00000001ff187819 */ /* 0x000fe20000011618 */
[--C-:B------:R-:W-:Y:S01]  /*6c70*/  FFMA.FTZ R183, R30, UR6, -R29.reuse ;  /* 0x000000061eb77c23 */ /* 0x100fe2000801081d */
[----:B------:R-:W-:Y:S01]  /*6c80*/  FFMA.FTZ R204, R31, UR6, -R29 ;  /* 0x000000061fcc7c23 */ /* 0x000fe2000801081d */
[----:B------:R-:W-:-:S02]  /*6c90*/  IMAD.IADD R25, R152, 0x1, -R25 ;  /* 0x0000000198197824 */ /* 0x000fc400078e0a19 */
[--C-:B------:R-:W-:Y:S01]  /*6ca0*/  FFMA.FTZ R203, R34, UR6, -R29.reuse ;  /* 0x0000000622cb7c23 */ /* 0x100fe2000801081d */
[----:B------:R-:W-:Y:S02]  /*6cb0*/  IMAD.SHL.U32 R57, R57, 0x20, RZ ;  /* 0x0000002039397824 */ /* 0x000fe400078e00ff */
[--C-:B------:R-:W-:Y:S01]  /*6cc0*/  FFMA.FTZ R206, R35, UR6, -R29.reuse ;  /* 0x0000000623ce7c23 */ /* 0x100fe2000801081d */
        /* <DEDUP_REMOVED lines=13> */
[----:B------:R-:W-:Y:S01]  /*6da0*/  FFMA.FTZ R216, R55, UR6, -R29 ;  /* 0x0000000637d87c23 */ /* 0x000fe2000801081d */
[----:B------:R-:W-:Y:S01]  /*6db0*/  IMAD.IADD R28, R25, 0x1, -R28 ;  /* 0x00000001191c7824 */ /* 0x000fe200078e0a1c */
[----:B------:R-:W-:Y:S01]  /*6dc0*/  LOP3.LUT R57, R57, 0x7ffffc00, RZ, 0xc0, !PT ;  /* 0x7ffffc0039397812 */ /* 0x000fe200078ec0ff */
[----:B------:R-:W-:Y:S01]  /*6dd0*/  MUFU.EX2 R181, R181 ;  /* 0x000000b500b57308 */ /* 0x000fe20000000800 */
[----:B------:R-:W-:Y:S01]  /*6de0*/  LOP3.LUT R26, R26, 0x7ffffe00, RZ, 0xc0, !PT ;  /* 0x7ffffe001a1a7812 */ /* 0x000fe200078ec0ff */
[C---:B------:R-:W-:Y:S01]  /*6df0*/  IMAD.SHL.U32 R25, R28.reuse, 0x40, RZ ;  /* 0x000000401c197824 */ /* 0x040fe200078e00ff */
[C---:B------:R-:W-:Y:S02]  /*6e00*/  LOP3.LUT P3, RZ, R28.reuse, 0x2, RZ, 0xc0, !PT ;  /* 0x000000021cff7812 */ /* 0x040fe4000786c0ff */
[----:B------:R-:W-:-:S02]  /*6e10*/  LOP3.LUT P2, RZ, R28, 0x4, RZ, 0xc0, !PT ;  /* 0x000000041cff7812 */ /* 0x000fc4000784c0ff */
[----:B------:R-:W-:Y:S01]  /*6e20*/  LOP3.LUT R25, R25, 0x1c0, RZ, 0xc0, !PT ;  /* 0x000001c019197812 */ /* 0x000fe200078ec0ff */
[----:B------:R-:W1:Y:S01]  /*6e30*/  MUFU.EX2 R202, R202 ;  /* 0x000000ca00ca7308 */ /* 0x000e620000000800 */
[----:B------:R-:W-:Y:S02]  /*6e40*/  SEL R56, R56, 0xffffffc0, !P2 ;  /* 0xffffffc038387807 */ /* 0x000fe40005000000 */
[----:B------:R-:W-:Y:S02]  /*6e50*/  LOP3.LUT R24, R25, 0x8, R24, 0xf8, !PT ;  /* 0x0000000819187812 */ /* 0x000fe400078ef818 */
[----:B------:R-:W-:Y:S02]  /*6e60*/  SHF.R.U32.HI R25, RZ, 0x3, R25 ;  /* 0x00000003ff197819 */ /* 0x000fe40000011619 */
[----:B0-----:R-:W-:Y:S01]  /*6e70*/  F2FP.F16.F32.PACK_AB R162, R174, R171 ;  /* 0x000000abaea2723e */ /* 0x001fe200000000ff */
[----:B------:R-:W-:Y:S01]  /*6e80*/  MUFU.EX2 R183, R183 ;  /* 0x000000b700b77308 */ /* 0x000fe20000000800 */
[----:B------:R-:W-:Y:S01]  /*6e90*/  LOP3.LUT R24, R24, R25, RZ, 0x3c, !PT ;  /* 0x0000001918187212 */ /* 0x000fe200078e3cff */
[----:B------:R-:W-:Y:S01]  /*6ea0*/  FADD.FTZ R171, R171, R172 ;  /* 0x000000acabab7221 */ /* 0x000fe20000010000 */
[----:B------:R-:W-:-:S02]  /*6eb0*/  PLOP3.LUT P2, PT, PT, PT, UP1, 0x40, 0x0 ;  /* 0x000000000000781c */ /* 0x000fc40003f4e818 */
[----:B------:R-:W-:Y:S01]  /*6ec0*/  IADD3 R24, R24, R26, R57 ;  /* 0x0000001a18187210 */ /* 0x000fe20007ffe039 */
[----:B------:R-:W-:Y:S02]  /*6ed0*/  FADD.FTZ R174, R174, R171 ;  /* 0x000000abaeae7221 */ /* 0x000fe40000010000 */
[----:B------:R-:W0:Y:S01]  /*6ee0*/  MUFU.EX2 R204, R204 ;  /* 0x000000cc00cc7308 */ /* 0x000e220000000800 */
[----:B-1----:R-:W-:Y:S01]  /*6ef0*/  F2FP.F16.F32.PACK_AB R165, R202, R181 ;  /* 0x000000b5caa5723e */ /* 0x002fe200000000ff */
[----:B------:R-:W-:Y:S02]  /*6f00*/  IMAD R191, R24, 0x2, R199 ;  /* 0x0000000218bf7824 */ /* 0x000fe400078e02c7 */
[----:B------:R-:W-:Y:S02]  /*6f10*/  FADD.FTZ R202, R181, R202 ;  /* 0x000000cab5ca7221 */ /* 0x000fe40000010000 */
[C---:B------:R-:W-:Y:S02]  /*6f20*/  VIADD R193, R191.reuse, 0x36400 ;  /* 0x00036400bfc17836 */ /* 0x040fe40000000000 */
[----:B------:R-:W-:Y:S01]  /*6f30*/  MUFU.EX2 R203, R203 ;  /* 0x000000cb00cb7308 */ /* 0x000fe20000000800 */
[----:B------:R-:W-:-:S02]  /*6f40*/  VIADD R190, R191, 0x36420 ;  /* 0x00036420bfbe7836 */ /* 0x000fc40000000000 */
[C---:B------:R-:W-:Y:S02]  /*6f50*/  @P3 VIADD R190, R193.reuse, 0xffffffe0 ;  /* 0xffffffe0c1be3836 */ /* 0x040fe40000000000 */
[----:B------:R-:W-:Y:S02]  /*6f60*/  IMAD.IADD R193, R193, 0x1, R56 ;  /* 0x00000001c1c17824 */ /* 0x000fe400078e0238 */
[----:B------:R-:W-:Y:S01]  /*6f70*/  IMAD.IADD R192, R56, 0x1, R190 ;  /* 0x0000000138c07824 */ /* 0x000fe200078e02be */
[----:B------:R-:W1:Y:S01]  /*6f80*/  MUFU.EX2 R206, R206 ;  /* 0x000000ce00ce7308 */ /* 0x000e620000000800 */
[----:B0-----:R-:W-:Y:S01]  /*6f90*/  F2FP.F16.F32.PACK_AB R167, R204, R183 ;  /* 0x000000b7cca7723e */ /* 0x001fe200000000ff */
[----:B------:R-:W-:-:S04]  /*6fa0*/  FADD.FTZ R183, R183, R202 ;  /* 0x000000cab7b77221 */ /* 0x000fc80000010000 */
[----:B------:R-:W-:Y:S01]  /*6fb0*/  STSM.16.M88.4 [R191+0x36400], R164 ;  /* 0x036400a4bf007844 */ /* 0x000fe20000000200 */
[----:B------:R-:W-:Y:S01]  /*6fc0*/  FADD.FTZ R204, R204, R183 ;  /* 0x000000b7cccc7221 */ /* 0x000fe20000010000 */
[----:B------:R-:W-:Y:S08]  /*6fd0*/  MUFU.EX2 R205, R205 ;  /* 0x000000cd00cd7308 */ /* 0x000ff00000000800 */
[----:B------:R-:W0:Y:S01]  /*6fe0*/  MUFU.EX2 R208, R208 ;  /* 0x000000d000d07308 */ /* 0x000e220000000800 */
[----:B-1----:R-:W-:Y:S01]  /*6ff0*/  F2FP.F16.F32.PACK_AB R161, R206, R203 ;  /* 0x000000cbcea1723e */ /* 0x002fe200000000ff */
[----:B------:R-:W-:-:S04]  /*7000*/  FADD.FTZ R203, R203, R204 ;  /* 0x000000cccbcb7221 */ /* 0x000fc80000010000 */
[----:B------:R-:W-:Y:S02]  /*7010*/  FADD.FTZ R206, R206, R203 ;  /* 0x000000cbcece7221 */ /* 0x000fe40000010000 */
[----:B------:R-:W-:Y:S08]  /*7020*/  MUFU.EX2 R173, R173 ;  /* 0x000000ad00ad7308 */ /* 0x000ff00000000800 */
[----:B------:R-:W1:Y:S01]  /*7030*/  MUFU.EX2 R176, R176 ;  /* 0x000000b000b07308 */ /* 0x000e620000000800 */
[----:B0-----:R-:W-:Y:S01]  /*7040*/  F2FP.F16.F32.PACK_AB R163, R208, R205 ;  /* 0x000000cdd0a3723e */ /* 0x001fe200000000ff */
[----:B------:R-:W-:-:S04]  /*7050*/  FADD.FTZ R205, R205, R206 ;  /* 0x000000cecdcd7221 */ /* 0x000fc80000010000 */
[----:B------:R-:W-:Y:S01]  /*7060*/  STSM.16.M88.4 [R190], R160 ;  /* 0x000000a0be007844 */ /* 0x000fe20000000200 */
        /* <DEDUP_REMOVED lines=10> */
[----:B------:R-:W-:Y:S02]  /*7110*/  FADD.FTZ R178, R178, R175 ;  /* 0x000000afb2b27221 */ /* 0x000fe40000010000 */
        /* <DEDUP_REMOVED lines=9> */
[----:B------:R0:W-:Y:S01]  /*71b0*/  STSM.16.M88.4 [R193], R156 ;  /* 0x0000009cc1007844 */ /* 0x0001e20000000200 */
[----:B------:R-:W-:Y:S01]  /*71c0*/  FADD.FTZ R212, R212, R209 ;  /* 0x000000d1d4d47221 */ /* 0x000fe20000010000 */
[----:B------:R-:W-:Y:S08]  /*71d0*/  MUFU.EX2 R179, R179 ;  /* 0x000000b300b37308 */ /* 0x000ff00000000800 */
[----:B------:R-:W2:Y:S01]  /*71e0*/  MUFU.EX2 R182, R182 ;  /* 0x000000b600b67308 */ /* 0x000ea20000000800 */
[----:B-1----:R-:W-:Y:S01]  /*71f0*/  F2FP.F16.F32.PACK_AB R152, R180, R177 ;  /* 0x000000b1b498723e */ /* 0x002fe200000000ff */
[----:B------:R-:W-:-:S04]  /*7200*/  FADD.FTZ R177, R177, R178 ;  /* 0x000000b2b1b17221 */ /* 0x000fc80000010000 */
[----:B------:R-:W-:Y:S02]  /*7210*/  FADD.FTZ R180, R180, R177 ;  /* 0x000000b1b4b47221 */ /* 0x000fe40000010000 */
[----:B------:R-:W-:Y:S08]  /*7220*/  MUFU.EX2 R211, R211 ;  /* 0x000000d300d37308 */ /* 0x000ff00000000800 */
[----:B------:R-:W1:Y:S01]  /*7230*/  MUFU.EX2 R214, R214 ;  /* 0x000000d600d67308 */ /* 0x000e620000000800 */
[----:B--2---:R-:W-:-:S07]  /*7240*/  F2FP.F16.F32.PACK_AB R154, R182, R179 ;  /* 0x000000b3b69a723e */ /* 0x004fce00000000ff */
        /* <DEDUP_REMOVED lines=10> */
[----:B------:R-:W-:Y:S01]  /*72f0*/  HGMMA.64x256x16.F32 R24, R164, gdesc[UR8].tnspB, RZ, !UPT, gsb0 ;  /* 0x43e00008a4187df0 */ /* 0x000fe2000c0008ff */
[----:B------:R-:W-:Y:S01]  /*7300*/  R2UR UR10, R215 ;  /* 0x00000000d70a72ca */ /* 0x000fe200000e0000 */
[----:B------:R-:W-:Y:S01]  /*7310*/  UMOV UR11, 0x40000040 ;  /* 0x40000040000b7882 */ /* 0x000fe20000000000 */
[----:B------:R-:W-:Y:S01]  /*7320*/  VIADD R215, R196, 0x100 ;  /* 0x00000100c4d77836 */ /* 0x000fe20000000000 */
        /* <DEDUP_REMOVED lines=9> */
[----:B------:R-:W-:Y:S01]  /*73c0*/  HGMMA.64x256x16.F32 R24, R156, gdesc[UR8].tnspB, R24, gsb0 ;  /* 0x43e000089c187df0 */ /* 0x000fe20008000818 */
[----:B------:R-:W-:Y:S02]  /*73d0*/  UMOV UR11, 0x40000040 ;  /* 0x40000040000b7882 */ /* 0x000fe40000000000 */
[----:B------:R-:W-:Y:S02]  /*73e0*/  WARPGROUP.DEPBAR.LE gsb0, 0x0 ;  /* 0x00008000000079c5 */ /* 0x000fe40000010000 */
[----:B0-----:R-:W-:Y:S01]  /*73f0*/  VIADD R156, R196, 0x180 ;  /* 0x00000180c49c7836 */ /* 0x001fe20000000000 */
[----:B------:R-:W-:-:S04]  /*7400*/  WARPGROUP.ARRIVE ;  /* 0x00000000000079c5 */ /* 0x000fc80000000000 */
[----:B------:R-:W-:-:S15]  /*7410*/  R2UR UR10, R156 ;  /* 0x000000009c0a72ca */ /* 0x000fde00000e0000 */
[----:B------:R-:W-:-:S03]  /*7420*/  NOP ;  /* 0x0000000000007918 */ /* 0x000fc60000000000 */
[----:B------:R-:W-:Y:S01]  /*7430*/  HGMMA.64x256x16.F32 R24, R152, gdesc[UR8].tnspB, R24, gsb0 ;  /* 0x43e0000898187df0 */ /* 0x000fe20008000818 */
[----:B------:R-:W-:Y:S02]  /*7440*/  @UP0 ULDC UR10, c[0x0][0x44c] ;  /* 0x00011300000a0ab9 */ /* 0x000fe40000000800 */
[----:B------:R-:W-:-:S04]  /*7450*/  UIMAD.WIDE.U32 UR10, UR60, UR10, URZ ;  /* 0x0000000a3c0a72a5 */ /* 0x000fc8000f8e003f */
[----:B------:R-:W-:-:S04]  /*7460*/  @UP0 USHF.R.U32.HI UR60, URZ, UR19, UR11 ;  /* 0x000000133f3c0299 */ /* 0x000fc8000801160b */
[----:B------:R-:W-:-:S04]  /*7470*/  UIADD3 UR60, UR18, UR60, URZ ;  /* 0x0000003c123c7290 */ /* 0x000fc8000fffe03f */
[----:B------:R-:W-:Y:S01]  /*7480*/  UIADD3 UR14, UR60, UR14, URZ ;  /* 0x0000000e3c0e7290 */ /* 0x000fe2000fffe03f */
[----:B------:R-:W-:Y:S02]  /*7490*/  WARPGROUP.DEPBAR.LE gsb0, 0x0 ;  /* 0x00008000000079c5 */ /* 0x000fe40000010000 */
[----:B------:R0:W-:Y:S06]  /*74a0*/  MEMBAR.ALL.CTA ;  /* 0x0000000000007992 */ /* 0x0001ec0000008000 */
[----:B0-----:R-:W0:Y:S02]  /*74b0*/  FENCE.VIEW.ASYNC.S ;  /* 0x00000000000073c6 */ /* 0x001e240000000000 */
[----:B0-----:R-:W-:Y:S01]  /*74c0*/  NOP ;  /* 0x0000000000007918 */ /* 0x001fe20000000000 */
[----:B------:R-:W-:Y:S06]  /*74d0*/  BAR.ARV 0xe, 0x100 ;  /* 0x0384000000007b1d */ /* 0x000fec0000002000 */
[----:B------:R0:W-:Y:S02]  /*74e0*/  @!P1 SYNCS.ARRIVE.TRANS64.RED.A1T0 RZ, [R3+URZ], RZ ;  /* 0x000000ff03ff99a7 */ /* 0x0001e4000810043f */
[----:B0-----:R-:W-:-:S04]  /*74f0*/  FADD.FTZ R3, R179, R180 ;  /* 0x000000b4b3037221 */ /* 0x001fc80000010000 */
[----:B------:R-:W-:Y:S01]  /*7500*/  FADD.FTZ R3, R182, R3 ;  /* 0x00000003b6037221 */ /* 0x000fe20000010000 */
[----:B-1----:R-:W-:Y:S06]  /*7510*/  @P2 BRA `(.L_x_2036) ;  /* 0x0000000000442947 */ /* 0x002fec0003800000 */
        /* <DEDUP_REMOVED lines=10> */
.L_x_2037:
[----:B------:R-:W-:-:S11]  /*75c0*/  UISETP.NE.AND UP2, UPT, UR15, 0x1, UPT ;  /* 0x000000010f00788c */ /* 0x000fd6000bf45270 */
[----:B------:R-:W-:Y:S02]  /*75d0*/  @UP2 ULDC.64 UR10, c[0x0][0xae0] ;  /* 0x0002b800000a2ab9 */ /* 0x000fe40000000a00 */
[----:B------:R-:W-:-:S04]  /*75e0*/  UIMAD.WIDE.U32 UR18, UR22, UR10, URZ ;  /* 0x0000000a161272a5 */ /* 0x000fc8000f8e003f */
[----:B------:R-:W-:-:S12]  /*75f0*/  @UP2 USHF.R.U32.HI UR22, URZ, UR11, UR19 ;  /* 0x0000000b3f162299 */ /* 0x000fd80008011613 */
.L_x_2038:
[----:B------:R-:W-:-:S04]  /*7600*/  UIMAD UR15, UR22, UR15, UR15 ;  /* 0x0000000f160f72a4 */ /* 0x000fc8000f8e020f */
[----:B------:R-:W-:-:S04]  /*7610*/  UISETP.LT.AND UP2, UPT, UR14, UR15, UPT ;  /* 0x0000000f0e00728c */ /* 0x000fc8000bf41270 */
[----:B------:R-:W-:-:S12]  /*7620*/  USEL UR14, UR14, UR15, UP2 ;  /* 0x0000000f0e0e7287 */ /* 0x000fd80009000000 */
.L_x_2036:
[----:B------:R-:W-:Y:S01]  /*7630*/  R2UR UR11, R198 ;  /* 0x00000000c60b72ca */ /* 0x000fe200000e0000 */
[----:B------:R-:W-:Y:S01]  /*7640*/  USHF.R.S32.HI UR10, URZ, 0x1f, UR14 ;  /* 0x0000001f3f0a7899 */ /* 0x000fe2000801140e */
[----:B------:R-:W-:Y:S01]  /*7650*/  IMAD.MOV.U32 R11, RZ, RZ, RZ ;  /* 0x000000ffff0b7224 */ /* 0x000fe200078e00ff */
[----:B------:R-:W-:Y:S02]  /*7660*/  UMOV UR60, URZ ;  /* 0x0000003f003c7c82 */ /* 0x000fe40008000000 */
[----:B------:R-:W-:-:S04]  /*7670*/  ULEA.HI UR10, UR10, UR14, URZ, 0x6 ;  /* 0x0000000e0a0a7291 */ /* 0x000fc8000f8f303f */
[----:B------:R-:W-:-:S04]  /*7680*/  USHF.R.S32.HI UR10, URZ, 0x6, UR10 ;  /* 0x000000063f0a7899 */ /* 0x000fc8000801140a */
[----:B------:R-:W-:-:S04]  /*7690*/  UISETP.LT.AND UP2, UPT, UR11, UR10, UPT ;  /* 0x0000000a0b00728c */ /* 0x000fc8000bf41270 */
[----:B------:R-:W-:-:S06]  /*76a0*/  USEL UR61, UR11, UR10, !UP2 ;  /* 0x0000000a0b3d7287 */ /* 0x000fcc000d000000 */
[----:B------:R-:W-:-:S13]  /*76b0*/  ISETP.GE.AND P2, PT, R184, UR61, PT ;  /* 0x0000003db8007c0c */ /* 0x000fda000bf46270 */
[----:B------:R-:W-:Y:S05]  /*76c0*/  @!P2 BRA `(.L_x_2039) ;  /* 0x000000380004a947 */ /* 0x000fea0003800000 */
[----:B------:R-:W-:Y:S01]  /*76d0*/  IMAD.MOV.U32 R206, RZ, RZ, RZ ;  /* 0x000000ffffce7224 */ /* 0x000fe200078e00ff */
[----:B------:R-:W-:-:S06]  /*76e0*/  UMOV UR60, URZ ;  /* 0x0000003f003c7c82 */ /* 0x000fcc0008000000 */
.L_x_2056:
[----:B------:R-:W-:-:S05]  /*76f0*/  VIADD R11, R206, 0x1 ;  /* 0x00000001ce0b7836 */ /* 0x000fca0000000000 */
[----:B------:R-:W-:-:S04]  /*7700*/  ISETP.NE.AND P2, PT, R11, 0x2, PT ;  /* 0x000000020b00780c */ /* 0x000fc80003f45270 */
[----:B------:R-:W-:Y:S02]  /*7710*/  SEL R152, RZ, 0x1, P2 ;  /* 0x00000001ff987807 */ /* 0x000fe40001000000 */
[----:B------:R-:W-:Y:S02]  /*7720*/  SEL R11, R11, RZ, P2 ;  /* 0x000000ff0b0b7207 */ /* 0x000fe40001000000 */
[----:B------:R-:W-:-:S13]  /*7730*/  R2UR UR6, R152 ;  /* 0x00000000980672ca */ /* 0x000fda00000e0000 */
[----:B------:R-:W-:Y:S01]  /*7740*/  ULOP3.LUT UR60, UR60, UR6, URZ, 0x3c, !UPT ;  /* 0x000000063c3c7292 */ /* 0x000fe2000f8e3c3f */
[----:B--2---:R-:W-:Y:S11]  /*7750*/  @!P0 BRA `(.L_x_2040) ;  /* 0x0000000000048947 */ /* 0x004ff60003800000 */
[----:B------:R-:W-:Y:S01]  /*7760*/  BPT.TRAP 0x1 ;  /* 0x000000040000795c */ /* 0x000fe20000300000 */
.L_x_2040:
[----:B------:R-:W-:Y:S02]  /*7770*/  IMAD.U32 R203, RZ, RZ, UR60 ;  /* 0x0000003cffcb7e24 */ /* 0x000fe4000f8e00ff */
[----:B------:R-:W-:-:S03]  /*7780*/  IMAD R204, R11, 0x8, R199 ;  /* 0x000000080bcc7824 */ /* 0x000fc600078e02c7 */
[----:B------:R-:W-:-:S04]  /*7790*/  SHF.L.U32 R203, R203, 0x1f, RZ ;  /* 0x0000001fcbcb7819 */ /* 0x000fc800000006ff */
[----:B------:R0:W1:Y:S01]  /*77a0*/  SYNCS.PHASECHK.TRANS64.TRYWAIT P2, [R204+URZ+0x38830], R203 ;  /* 0x038830cbcc0075a7 */ /* 0x000062000804017f */
[----:B------:R-:W-:Y:S05]  /*77b0*/  @!P0 BRA `(.L_x_2041) ;  /* 0x0000000000048947 */ /* 0x000fea0003800000 */
[----:B------:R-:W-:Y:S01]  /*77c0*/  BPT.TRAP 0x1 ;  /* 0x000000040000795c */ /* 0x000fe20000300000 */
.L_x_2041:
[----:B------:R-:W-:Y:S01]  /*77d0*/  IMAD R189, R11, 0x200, R194 ;  /* 0x000002000bbd7824 */ /* 0x000fe200078e02c2 */
[----:B-1----:R-:W-:Y:S06]  /*77e0*/  @P2 BRA `(.L_x_2042) ;  /* 0x0000000000082947 */ /* 0x002fec0003800000 */
[----:B------:R-:W1:Y:S02]  /*77f0*/  SYNCS.PHASECHK.TRANS64.TRYWAIT P2, [R204+URZ+0x38830], R203 ;  /* 0x038830cbcc0075a7 */ /* 0x000e64000804017f */
[----:B-1----:R-:W-:Y:S05]  /*7800*/  @!P2 BRA `(.L_x_2043) ;  /* 0x0000012800a8a947 */ /* 0x002fea0003800000 */
.L_x_2042:
        /* <DEDUP_REMOVED lines=49> */
.L_x_2044:
[----:B------:R2:W3:Y:S01]  /*7b20*/  SYNCS.PHASECHK.TRANS64.TRYWAIT P2, [R204+URZ+0x38850], R203 ;  /* 0x038850cbcc0075a7 */ /* 0x0004e2000804017f */
[----:B------:R-:W-:Y:S05]  /*7b30*/  @!P0 BRA `(.L_x_2045) ;  /* 0x0000000000048947 */ /* 0x000fea0003800000 */
[----:B------:R-:W-:Y:S01]  /*7b40*/  BPT.TRAP 0x1 ;  /* 0x000000040000795c */ /* 0x000fe20000300000 */
.L_x_2045:
[----:B------:R-:W-:Y:S01]  /*7b50*/  IMAD R189, R11, 0x1000, R17 ;  /* 0x000010000bbd7824 */ /* 0x000fe200078e0211 */
[----:B---3--:R-:W-:Y:S06]  /*7b60*/  @P2 BRA `(.L_x_2046) ;  /* 0x0000000000082947 */ /* 0x008fec0003800000 */
[----:B------:R-:W3:Y:S02]  /*7b70*/  SYNCS.PHASECHK.TRANS64.TRYWAIT P2, [R204+URZ+0x38850], R203 ;  /* 0x038850cbcc0075a7 */ /* 0x000ee4000804017f */
[----:B---3--:R-:W-:Y:S05]  /*7b80*/  @!P2 BRA `(.L_x_2047) ;  /* 0x0000012400dca947 */ /* 0x008fea0003800000 */
.L_x_2046:
[----:B------:R-:W-:Y:S01]  /*7b90*/  R2UR UR6, R189 ;  /* 0x00000000bd0672ca */ /* 0x000fe200000e0000 */
[----:B------:R-:W-:Y:S01]  /*7ba0*/  WARPGROUP.ARRIVE ;  /* 0x00000000000079c5 */ /* 0x000fe20000000000 */
[----:B------:R-:W-:Y:S01]  /*7bb0*/  MOV R202, UR49 ;  /* 0x0000003100ca7c02 */ /* 0x000fe20008000f00 */
[----:B------:R-:W-:Y:S01]  /*7bc0*/  UMOV UR51, 0x40000040 ;  /* 0x4000004000337882 */ /* 0x000fe20000000000 */
[----:B0123--:R-:W-:Y:S01]  /*7bd0*/  MOV R203, UR48 ;  /* 0x0000003000cb7c02 */ /* 0x00ffe20008000f00 */
        /* <DEDUP_REMOVED lines=8> */
[----:B------:R-:W-:Y:S01]  /*7c60*/  UMOV UR50, UR6 ;  /* 0x0000000600327c82 */ /* 0x000fe20008000000 */
[----:B------:R-:W-:Y:S01]  /*7c70*/  R2UR UR52, R4 ;  /* 0x00000000043472ca */ /* 0x000fe200000e0000 */
[----:B------:R-:W-:Y:S01]  /*7c80*/  UMOV UR15, 0x40000040 ;  /* 0x40000040000f7882 */ /* 0x000fe20000000000 */
[----:B------:R-:W-:Y:S01]  /*7c90*/  R2UR UR53, R5 ;  /* 0x00000000053572ca */ /* 0x000fe200000e0000 */
[----:B------:R-:W-:Y:S01]  /*7ca0*/  UMOV UR19, 0x40000040 ;  /* 0x4000004000137882 */ /* 0x000fe20000000000 */
        /* <DEDUP_REMOVED lines=17> */
[----:B------:R-:W-:Y:S01]  /*7dc0*/  PLOP3.LUT P3, PT, PT, PT, UP0, 0x80, 0x0 ;  /* 0x000000000000781c */ /* 0x000fe20003f6f008 */
[----:B------:R-:W-:-:S05]  /*7dd0*/  IMAD.MOV.U32 R212, RZ, RZ, R187 ;  /* 0x000000ffffd47224 */ /* 0x000fca00078e00bb */
        /* <DEDUP_REMOVED lines=36> */
[----:B------:R-:W0:Y:S02]  /*8020*/  SHFL.IDX PT, R202, R208, RZ, 0x1f ;  /* 0x00001fffd0ca7589 */ /* 0x000e2400000e0000 */
[----:B0-----:R-:W-:Y:S01]  /*8030*/  ISETP.GT.AND P2, PT, R202, 0x7f, PT ;  /* 0x0000007fca00780c */ /* 0x001fe20003f44270 */
[----:B------:R-:W-:-:S03]  /*8040*/  VIADD R202, R189, 0x800 ;  /* 0x00000800bdca7836 */ /* 0x000fc60000000000 */
        /* <DEDUP_REMOVED lines=10> */
[----:B------:R-:W-:-:S05]  /*80f0*/  IMAD.MOV.U32 R205, RZ, RZ, 0x4 ;  /* 0x00000004ffcd7424 */ /* 0x000fca00078e00ff */
        /* <DEDUP_REMOVED lines=8> */
[----:B------:R-:W-:Y:S01]  /*8180*/  @UP0 ULDC UR6, c[0x0][0x44c] ;  /* 0x0001130000060ab9 */ /* 0x000fe20000000800 */
[----:B------:R-:W-:Y:S01]  /*8190*/  ULDC UR7, c[0x0][0x2f0] ;  /* 0x0000bc0000077ab9 */ /* 0x000fe20000000800 */
[----:B------:R-:W-:Y:S02]  /*81a0*/  WARPGROUP.DEPBAR.LE gsb0, 0x0 ;  /* 0x00008000000079c5 */ /* 0x000fe40000010000 */
[----:B------:R-:W-:-:S06]  /*81b0*/  WARPGROUP.ARRIVE ;  /* 0x00000000000079c5 */ /* 0x000fcc0000000000 */
[----:B------:R-:W-:Y:S01]  /*81c0*/  HGMMA.64x64x16.F32 R152, gdesc[UR8], R152, gsb0 ;  /* 0x00e00000089879f0 */ /* 0x000fe20008000898 */
[----:B------:R-:W-:Y:S01]  /*81d0*/  R2UR UR11, R201 ;  /* 0x00000000c90b72ca */ /* 0x000fe200000e0000 */
[----:B------:R-:W-:Y:S01]  /*81e0*/  ULDC UR10, c[0x0][0xad8] ;  /* 0x0002b600000a7ab9 */ /* 0x000fe20000000800 */
        /* <DEDUP_REMOVED lines=183> */
[----:B------:R-:W-:Y:S02]  /*8d60*/  PLOP3.LUT P2, PT, PT, PT, UP0, 0x80, 0x0 ;  /* 0x000000000000781c */ /* 0x000fe40003f4f008 */
[----:B------:R-:W-:-:S02]  /*8d70*/  IADD3 R205, R202, R203, R0 ;  /* 0x000000cbcacd7210 */ /* 0x000fc40007ffe000 */
[----:B------:R-:W-:-:S09]  /*8d80*/  IADD3 R189, R202, R203, R189 ;  /* 0x000000cbcabd7210 */ /* 0x000fd20007ffe0bd */
[----:B------:R-:W-:Y:S01]  /*8d90*/  @P2 IMAD.HI.U32 R202, R187, UR6, RZ ;  /* 0x00000006bbca2c27 */ /* 0x000fe2000f8e00ff */
[----:B------:R-:W-:Y:S01]  /*8da0*/  @UP0 ULDC UR6, c[0x0][0x450] ;  /* 0x0001140000060ab9 */ /* 0x000fe20000000800 */
[----:B------:R-:W-:-:S03]  /*8db0*/  PLOP3.LUT P2, PT, PT, PT, UP1, 0x40, 0x0 ;  /* 0x000000000000781c */ /* 0x000fc60003f4e818 */
[----:B------:R-:W-:Y:S01]  /*8dc0*/  @P3 SHF.R.U32.HI R212, RZ, UR6, R202 ;  /* 0x00000006ffd43c19 */ /* 0x000fe200080116ca */
[----:B------:R-:W-:-:S04]  /*8dd0*/  @!P1 VIADD R202, R204, 0x38840 ;  /* 0x00038840ccca9836 */ /* 0x000fc80000000000 */
[----:B------:R-:W0:Y:S01]  /*8de0*/  SHFL.IDX PT, R208, R212, RZ, 0x1c1f ;  /* 0x001c1fffd4d07589 */ /* 0x000e2200000e0000 */
[----:B------:R-:W-:Y:S01]  /*8df0*/  @!P1 PRMT R202, RZ, 0x654, R202 ;  /* 0x00000654ffca9816 */ /* 0x000fe200000000ca */
[----:B------:R-:W-:Y:S02]  /*8e00*/  WARPGROUP.DEPBAR.LE gsb0, 0x0 ;  /* 0x00008000000079c5 */ /* 0x000fe40000010000 */
[----:B------:R-:W-:-:S06]  /*8e10*/  WARPGROUP.ARRIVE ;  /* 0x00000000000079c5 */ /* 0x000fcc0000000000 */
[----:B------:R-:W-:Y:S01]  /*8e20*/  HGMMA.64x64x16.F32 R152, gdesc[UR56], R152, gsb0 ;  /* 0x00e00000389879f0 */ /* 0x000fe20008000898 */
[----:B------:R-:W-:Y:S01]  /*8e30*/  R2UR UR56, R205 ;  /* 0x00000000cd3872ca */ /* 0x000fe200000e0000 */
[----:B------:R-:W-:Y:S01]  /*8e40*/  UMOV UR57, 0x40000040 ;  /* 0x4000004000397882 */ /* 0x000fe20000000000 */
[----:B------:R-:W-:Y:S01]  /*8e50*/  R2UR UR58, R189 ;  /* 0x00000000bd3a72ca */ /* 0x000fe200000e0000 */
[----:B------:R-:W-:Y:S01]  /*8e60*/  UMOV UR59, 0x40000040 ;  /* 0x40000040003b7882 */ /* 0x000fe20000000000 */
[----:B------:R-:W1:Y:S01]  /*8e70*/  LDC R189, c[0x0][0x288] ;  /* 0x0000a200ffbd7b82 */ /* 0x000e620000000800 */
[----:B------:R-:W-:-:S05]  /*8e80*/  IMAD.SHL.U32 R205, R184, 0x40, RZ ;  /* 0x00000040b8cd7824 */ /* 0x000fca00078e00ff */
[----:B------:R-:W-:Y:S01]  /*8e90*/  IADD3 R203, -R2, 0x1, -R205 ;  /* 0x0000000102cb7810 */ /* 0x000fe20007ffe9cd */
[----:B------:R-:W-:Y:S02]  /*8ea0*/  WARPGROUP.DEPBAR.LE gsb0, 0x0 ;  /* 0x00008000000079c5 */ /* 0x000fe40000010000 */
[----:B------:R-:W-:-:S06]  /*8eb0*/  WARPGROUP.ARRIVE ;  /* 0x00000000000079c5 */ /* 0x000fcc0000000000 */
[----:B------:R-:W-:Y:S03]  /*8ec0*/  HGMMA.64x64x16.F32 R152, gdesc[UR56], R152, gsb0 ;  /* 0x00e00000389879f0 */ /* 0x000fe60008000898 */
[----:B------:R-:W-:Y:S02]  /*8ed0*/  WARPGROUP.DEPBAR.LE gsb0, 0x0 ;  /* 0x00008000000079c5 */ /* 0x000fe40000010000 */
[----:B------:R2:W-:Y:S02]  /*8ee0*/  @!P1 SYNCS.ARRIVE.TRANS64.RED.A1T0 RZ, [R202+URZ], RZ ;  /* 0x000000ffcaff99a7 */ /* 0x0005e4000810043f */
[----:B--2---:R-:W-:-:S04]  /*8ef0*/  IMAD R202, R16, UR7, R203 ;  /* 0x0000000710ca7c24 */ /* 0x004fc8000f8e02cb */
[----:B-1----:R-:W-:-:S04]  /*8f00*/  IMAD.IADD R202, R202, 0x1, -R189 ;  /* 0x00000001caca7824 */ /* 0x002fc800078e0abd */
[C---:B------:R-:W-:Y:S02]  /*8f10*/  VIADD R207, R202.reuse, UR10 ;  /* 0x0000000acacf7c36 */ /* 0x040fe40008000000 */
[----:B------:R-:W-:Y:S02]  /*8f20*/  VIADD R209, R202, UR11 ;  /* 0x0000000bcad17c36 */ /* 0x000fe40008000000 */
[C---:B0-----:R-:W-:Y:S02]  /*8f30*/  IMAD.IADD R211, R208.reuse, 0x1, R207 ;  /* 0x00000001d0d37824 */ /* 0x041fe400078e02cf */
[----:B------:R-:W-:Y:S01]  /*8f40*/  IMAD.IADD R210, R208, 0x1, R209 ;  /* 0x00000001d0d27824 */ /* 0x000fe200078e02d1 */
[----:B------:R-:W-:Y:S06]  /*8f50*/  @P2 BRA `(.L_x_2048) ;  /* 0x0000000000642947 */ /* 0x000fec0003800000 */
[----:B------:R-:W-:Y:S01]  /*8f60*/  IMAD R202, R16, UR7, R208 ;  /* 0x0000000710ca7c24 */ /* 0x000fe2000f8e02d0 */
[----:B------:R-:W-:Y:S03]  /*8f70*/  BSSY B0, `(.L_x_2049) ;  /* 0x0000013000007945 */ /* 0x000fe60003800000 */
[----:B------:R-:W-:-:S05]  /*8f80*/  IMAD.IADD R208, R202, 0x1, -R189 ;  /* 0x00000001cad07824 */ /* 0x000fca00078e0abd */
[----:B------:R-:W-:-:S13]  /*8f90*/  ISETP.GT.AND P2, PT, R208, -0x1, PT ;  /* 0xffffffffd000780c */ /* 0x000fda0003f44270 */
[----:B------:R-:W-:Y:S05]  /*8fa0*/  @P2 BRA `(.L_x_2050) ;  /* 0x0000000000242947 */ /* 0x000fea0003800000 */
[----:B------:R-:W-:Y:S01]  /*8fb0*/  ULDC UR6, c[0x0][0xadc] ;  /* 0x0002b70000067ab9 */ /* 0x000fe20000000800 */
[----:B------:R-:W-:Y:S01]  /*8fc0*/  LOP3.LUT R213, RZ, R208, RZ, 0x33, !PT ;  /* 0x000000d0ffd57212 */ /* 0x000fe200078e33ff */
[----:B------:R-:W-:-:S05]  /*8fd0*/  IMAD.U32 R214, RZ, RZ, UR6 ;  /* 0x00000006ffd67e24 */ /* 0x000fca000f8e00ff */
[----:B------:R-:W-:-:S13]  /*8fe0*/  ISETP.NE.AND P2, PT, R214, 0x1, PT ;  /* 0x00000001d600780c */ /* 0x000fda0003f45270 */
[----:B------:R-:W0:Y:S02]  /*8ff0*/  @P2 LDC.64 R202, c[0x0][0xae0] ;  /* 0x0002b800ffca2b82 */ /* 0x000e240000000a00 */
[----:B0-----:R-:W-:-:S05]  /*9000*/  @P2 IMAD.HI.U32 R202, R213, R202, RZ ;  /* 0x000000cad5ca2227 */ /* 0x001fca00078e00ff */
[----:B------:R-:W-:-:S04]  /*9010*/  @P2 SHF.R.U32.HI R213, RZ, R203, R202 ;  /* 0x000000cbffd52219 */ /* 0x000fc800000116ca */
[----:B------:R-:W-:Y:S01]  /*9020*/  LOP3.LUT R208, RZ, R213, RZ, 0x33, !PT ;  /* 0x000000d5ffd07212 */ /* 0x000fe200078e33ff */
[----:B------:R-:W-:Y:S06]  /*9030*/  BRA `(.L_x_2051) ;  /* 0x0000000000187947 */ /* 0x000fec0003800000 */
.L_x_2050:
[----:B------:R-:W-:Y:S02]  /*9040*/  ULDC UR6, c[0x0][0xadc] ;  /* 0x0002b70000067ab9 */ /* 0x000fe40000000800 */
[----:B------:R-:W-:-:S05]  /*9050*/  IMAD.U32 R214, RZ, RZ, UR6 ;  /* 0x00000006ffd67e24 */ /* 0x000fca000f8e00ff */
[----:B------:R-:W-:-:S13]  /*9060*/  ISETP.NE.AND P2, PT, R214, 0x1, PT ;  /* 0x00000001d600780c */ /* 0x000fda0003f45270 */
[----:B------:R-:W0:Y:S02]  /*9070*/  @P2 LDC.64 R202, c[0x0][0xae0] ;  /* 0x0002b800ffca2b82 */ /* 0x000e240000000a00 */
[----:B0-----:R-:W-:-:S05]  /*9080*/  @P2 IMAD.HI.U32 R202, R208, R202, RZ ;  /* 0x000000cad0ca2227 */ /* 0x001fca00078e00ff */
[----:B------:R-:W-:-:S07]  /*9090*/  @P2 SHF.R.U32.HI R208, RZ, R203, R202 ;  /* 0x000000cbffd02219 */ /* 0x000fce00000116ca */
.L_x_2051:
[----:B------:R-:W-:Y:S05]  /*90a0*/  BSYNC B0 ;  /* 0x0000000000007941 */ /* 0x000fea0003800000 */
.L_x_2049:
[----:B------:R-:W-:-:S04]  /*90b0*/  IMAD R203, R208, R214, -R205 ;  /* 0x000000d6d0cb7224 */ /* 0x000fc800078e0acd */
[----:B------:R-:W-:-:S05]  /*90c0*/  IMAD.IADD R203, R203, 0x1, -R2 ;  /* 0x00000001cbcb7824 */ /* 0x000fca00078e0a02 */
[----:B------:R-:W-:Y:S02]  /*90d0*/  VIADDMNMX R211, R203, R214, R211, PT ;  /* 0x000000d6cbd37246 */ /* 0x000fe400038001d3 */
[----:B------:R-:W-:-:S07]  /*90e0*/  VIMNMX R210, R210, R203, !PT ;  /* 0x000000cbd2d27248 */ /* 0x000fce0007fe0100 */
.L_x_2048:
[----:B------:R-:W-:Y:S01]  /*90f0*/  ISETP.GT.AND P2, PT, R184, -0x1, PT ;  /* 0xffffffffb800780c */ /* 0x000fe20003f44270 */
[----:B------:R-:W0:Y:S03]  /*9100*/  SHFL.IDX PT, R212, R212, 0x1, 0x1c1f ;  /* 0x003c1f00d4d47f89 */ /* 0x000e2600000e0000 */
[C---:B------:R-:W-:Y:S02]  /*9110*/  ISETP.GT.AND P5, PT, R210.reuse, RZ, P2 ;  /* 0x000000ffd200720c */ /* 0x040fe400017a4270 */
[C---:B------:R-:W-:Y:S02]  /*9120*/  ISETP.GT.AND P4, PT, R210.reuse, 0x1, P2 ;  /* 0x00000001d200780c */ /* 0x040fe40001784270 */
[----:B------:R-:W-:Y:S02]  /*9130*/  ISETP.LT.OR P5, PT, R211, 0x1, P5 ;  /* 0x00000001d300780c */ /* 0x000fe40002fa1670 */
[----:B------:R-:W-:-:S02]  /*9140*/  ISETP.GT.AND P6, PT, R210, 0x8, P2 ;  /* 0x00000008d200780c */ /* 0x000fc400017c4270 */
[----:B------:R-:W-:Y:S02]  /*9150*/  FSEL R208, R152, -INF , !P5 ;  /* 0xff80000098d07808 */ /* 0x000fe40006800000 */
[C---:B------:R-:W-:Y:S02]  /*9160*/  ISETP.GT.AND P5, PT, R210.reuse, 0x10, P2 ;  /* 0x00000010d200780c */ /* 0x040fe400017a4270 */
[----:B------:R-:W-:Y:S02]  /*9170*/  ISETP.GT.AND P3, PT, R210, 0x9, P2 ;  /* 0x00000009d200780c */ /* 0x000fe40001764270 */
[C---:B------:R-:W-:Y:S02]  /*9180*/  ISETP.LT.OR P5, PT, R211.reuse, 0x11, P5 ;  /* 0x00000011d300780c */ /* 0x040fe40002fa1670 */
[----:B------:R-:W-:Y:S02]  /*9190*/  ISETP.LT.OR P4, PT, R211, 0x2, P4 ;  /* 0x00000002d300780c */ /* 0x000fe40002781670 */
[----:B------:R-:W-:-:S02]  /*91a0*/  FSEL R160, R160, -INF , !P5 ;  /* 0xff800000a0a07808 */ /* 0x000fc40006800000 */
[----:B------:R-:W-:Y:S01]  /*91b0*/  ISETP.GT.AND P5, PT, R210, 0x20, P2 ;  /* 0x00000020d200780c */ /* 0x000fe200017a4270 */
[----:B0-----:R-:W-:Y:S01]  /*91c0*/  IMAD.IADD R209, R209, 0x1, R212 ;  /* 0x00000001d1d17824 */ /* 0x001fe200078e02d4 */
[C---:B------:R-:W-:Y:S02]  /*91d0*/  ISETP.LT.OR P6, PT, R211.reuse, 0x9, P6 ;  /* 0x00000009d300780c */ /* 0x040fe400037c1670 */
[C---:B------:R-:W-:Y:S02]  /*91e0*/  ISETP.LT.OR P3, PT, R211.reuse, 0xa, P3 ;  /* 0x0000000ad300780c */ /* 0x040fe40001f61670 */
[----:B------:R-:W-:Y:S02]  /*91f0*/  ISETP.LT.OR P5, PT, R211, 0x21, P5 ;  /* 0x00000021d300780c */ /* 0x000fe40002fa1670 */
[----:B------:R-:W-:Y:S02]  /*9200*/  FSEL R202, R153, -INF , !P4 ;  /* 0xff80000099ca7808 */ /* 0x000fe40006000000 */
[----:B------:R-:W-:-:S02]  /*9210*/  FSEL R156, R156, -INF , !P6 ;  /* 0xff8000009c9c7808 */ /* 0x000fc40007000000 */
[----:B------:R-:W-:Y:S02]  /*9220*/  FSEL R203, R157, -INF , !P3 ;  /* 0xff8000009dcb7808 */ /* 0x000fe40005800000 */
[C---:B------:R-:W-:Y:S02]  /*9230*/  ISETP.GT.AND P4, PT, R210.reuse, 0x11, P2 ;  /* 0x00000011d200780c */ /* 0x040fe40001784270 */
[C---:B------:R-:W-:Y:S02]  /*9240*/  ISETP.GT.AND P6, PT, R210.reuse, 0x18, P2 ;  /* 0x00000018d200780c */ /* 0x040fe400017c4270 */
[----:B------:R-:W-:Y:S02]  /*9250*/  ISETP.GT.AND P3, PT, R210, 0x19, P2 ;  /* 0x00000019d200780c */ /* 0x000fe40001764270 */
[----:B------:R-:W-:Y:S02]  /*9260*/  FSEL R157, R168, -INF , !P5 ;  /* 0xff800000a89d7808 */ /* 0x000fe40006800000 */
[----:B------:R-:W-:-:S02]  /*9270*/  ISETP.GT.AND P5, PT, R210, 0x30, P2 ;  /* 0x00000030d200780c */ /* 0x000fc400017a4270 */
[C---:B------:R-:W-:Y:S02]  /*9280*/  ISETP.LT.OR P4, PT, R211.reuse, 0x12, P4 ;  /* 0x00000012d300780c */ /* 0x040fe40002781670 */
        /* <DEDUP_REMOVED lines=10> */
[----:B------:R-:W-:-:S02]  /*9330*/  PLOP3.LUT P5, PT, PT, PT, UP1, 0x40, 0x0 ;  /* 0x000000000000781c */ /* 0x000fc40003fae818 */
        /* <DEDUP_REMOVED lines=8> */
[----:B------:R-:W-:Y:S01]  /*93c0*/  ISETP.GT.AND P3, PT, R210, 0x39, P2 ;  /* 0x00000039d200780c */ /* 0x000fe20001764270 */
[----:B------:R-:W-:Y:S01]  /*93d0*/  IMAD.IADD R210, R207, 0x1, R212 ;  /* 0x00000001cfd27824 */ /* 0x000fe200078e02d4 */
[C---:B------:R-:W-:Y:S02]  /*93e0*/  ISETP.LT.OR P4, PT, R211.reuse, 0x32, P4 ;  /* 0x00000032d300780c */ /* 0x040fe40002781670 */
[C---:B------:R-:W-:Y:S02]  /*93f0*/  ISETP.LT.OR P6, PT, R211.reuse, 0x39, P6 ;  /* 0x00000039d300780c */ /* 0x040fe400037c1670 */
[----:B------:R-:W-:-:S02]  /*9400*/  ISETP.LT.OR P3, PT, R211, 0x3a, P3 ;  /* 0x0000003ad300780c */ /* 0x000fc40001f61670 */
[----:B------:R-:W-:Y:S02]  /*9410*/  FSEL R177, R177, -INF , !P4 ;  /* 0xff800000b1b17808 */ /* 0x000fe40006000000 */
[----:B------:R-:W-:Y:S02]  /*9420*/  FSEL R180, R180, -INF , !P6 ;  /* 0xff800000b4b47808 */ /* 0x000fe40007000000 */
[----:B------:R-:W-:Y:S01]  /*9430*/  FSEL R181, R181, -INF , !P3 ;  /* 0xff800000b5b57808 */ /* 0x000fe20005800000 */
        /* <DEDUP_REMOVED lines=15> */
.L_x_2054:
[----:B------:R-:W-:Y:S02]  /*9530*/  ULDC UR6, c[0x0][0xadc] ;  /* 0x0002b70000067ab9 */ /* 0x000fe40000000800 */
[----:B------:R-:W-:-:S05]  /*9540*/  IMAD.U32 R211, RZ, RZ, UR6 ;  /* 0x00000006ffd37e24 */ /* 0x000fca000f8e00ff */
[----:B------:R-:W-:-:S13]  /*9550*/  ISETP.NE.AND P3, PT, R211, 0x1, PT ;  /* 0x00000001d300780c */ /* 0x000fda0003f65270 */
[----:B------:R-:W0:Y:S02]  /*9560*/  @P3 LDC.64 R152, c[0x0][0xae0] ;  /* 0x0002b800ff983b82 */ /* 0x000e240000000a00 */
[----:B0-----:R-:W-:-:S05]  /*9570*/  @P3 IMAD.HI.U32 R152, R168, R152, RZ ;  /* 0x00000098a8983227 */ /* 0x001fca00078e00ff */
[----:B------:R-:W-:-:S07]  /*9580*/  @P3 SHF.R.U32.HI R168, RZ, R153, R152 ;  /* 0x00000099ffa83219 */ /* 0x000fce0000011698 */
.L_x_2055:
[----:B------:R-:W-:Y:S05]  /*9590*/  BSYNC B0 ;  /* 0x0000000000007941 */ /* 0x000fea0003800000 */
.L_x_2053:
[----:B------:R-:W-:-:S04]  /*95a0*/  IMAD R205, R168, R211, -R205 ;  /* 0x000000d3a8cd7224 */ /* 0x000fc800078e0acd */
[----:B------:R-:W-:-:S05]  /*95b0*/  IMAD.IADD R205, R205, 0x1, -R2 ;  /* 0x00000001cdcd7824 */ /* 0x000fca00078e0a02 */
[----:B------:R-:W-:Y:S02]  /*95c0*/  VIADDMNMX R210, R205, R211, R210, PT ;  /* 0x000000d3cdd27246 */ /* 0x000fe400038001d2 */
[----:B------:R-:W-:-:S07]  /*95d0*/  VIMNMX R209, R209, R205, !PT ;  /* 0x000000cdd1d17248 */ /* 0x000fce0007fe0100 */
.L_x_2052:
[----:B------:R-:W-:Y:S01]  /*95e0*/  FMNMX.FTZ R153, R208, R23, !PT ;  /* 0x00000017d0997209 */ /* 0x000fe20007810000 */
[----:B------:R-:W-:Y:S01]  /*95f0*/  ULDC UR6, c[0x0][0xa80] ;  /* 0x0002a00000067ab9 */ /* 0x000fe20000000800 */
[----:B------:R-:W-:Y:S01]  /*9600*/  ISETP.GT.AND P4, PT, R209, RZ, P2 ;  /* 0x000000ffd100720c */ /* 0x000fe20001784270 */
[----:B------:R-:W-:Y:S01]  /*9610*/  IMAD R213, R11, 0x1000, R196 ;  /* 0x000010000bd57824 */ /* 0x000fe200078e02c4 */
[----:B------:R-:W-:Y:S01]  /*9620*/  FMNMX.FTZ R153, R202, R153, !PT ;  /* 0x00000099ca997209 */ /* 0x000fe20007810000 */
[----:B------:R-:W-:Y:S01]  /*9630*/  UMOV UR11, 0x40000040 ;  /* 0x40000040000b7882 */ /* 0x000fe20000000000 */
[----:B------:R-:W-:Y:S01]  /*9640*/  ISETP.GT.AND P3, PT, R209, 0x1, P2 ;  /* 0x00000001d100780c */ /* 0x000fe20001764270 */
[----:B------:R-:W-:Y:S01]  /*9650*/  VIADD R222, R213, 0x80 ;  /* 0x00000080d5de7836 */ /* 0x000fe20000000000 */
[----:B------:R-:W-:Y:S01]  /*9660*/  FMNMX.FTZ R152, R156, R153, !PT ;  /* 0x000000999c987209 */ /* 0x000fe20007810000 */
[----:B------:R-:W-:Y:S01]  /*9670*/  @!P1 VIADD R204, R204, 0x38860 ;  /* 0x00038860cccc9836 */ /* 0x000fe20000000000 */
        /* <DEDUP_REMOVED lines=29> */
[----:B------:R-:W-:Y:S02]  /*9850*/  ISETP.GT.AND P3, PT, R209, 0x20, P2 ;  /* 0x00000020d100780c */ /* 0x000fe40001764270 */
[----:B------:R-:W-:Y:S02]  /*9860*/  ISETP.LT.OR P6, PT, R210, 0x19, P6 ;  /* 0x00000019d200780c */ /* 0x000fe400037c1670 */
[----:B------:R-:W-:-:S02]  /*9870*/  FSEL R163, R163, -INF , !P5 ;  /* 0xff800000a3a37808 */ /* 0x000fc40006800000 */
[C---:B------:R-:W-:Y:S02]  /*9880*/  ISETP.GT.AND P5, PT, R209.reuse, 0x21, P2 ;  /* 0x00000021d100780c */ /* 0x040fe400017a4270 */
[----:B------:R-:W-:Y:S02]  /*9890*/  ISETP.LT.OR P3, PT, R210, 0x21, P3 ;  /* 0x00000021d200780c */ /* 0x000fe40001f61670 */
[----:B------:R-:W-:Y:S02]  /*98a0*/  FSEL R166, R166, -INF , !P6 ;  /* 0xff800000a6a67808 */ /* 0x000fe40007000000 */
[----:B------:R-:W-:Y:S02]  /*98b0*/  ISETP.LT.OR P5, PT, R210, 0x22, P5 ;  /* 0x00000022d200780c */ /* 0x000fe40002fa1670 */
[----:B------:R-:W-:Y:S02]  /*98c0*/  ISETP.GT.AND P6, PT, R209, 0x28, P2 ;  /* 0x00000028d100780c */ /* 0x000fe400017c4270 */
[----:B------:R-:W-:-:S02]  /*98d0*/  R2UR UR10, R213 ;  /* 0x00000000d50a72ca */ /* 0x000fc400000e0000 */
[----:B------:R-:W-:Y:S02]  /*98e0*/  ISETP.LT.OR P6, PT, R210, 0x29, P6 ;  /* 0x00000029d200780c */ /* 0x000fe400037c1670 */
[----:B------:R-:W-:Y:S02]  /*98f0*/  @!P1 PRMT R204, RZ, 0x654, R204 ;  /* 0x00000654ffcc9816 */ /* 0x000fe400000000cc */
[----:B0-----:R-:W-:-:S05]  /*9900*/  FMNMX.FTZ R153, R152, R153, !PT ;  /* 0x0000009998997209 */ /* 0x001fca0007810000 */
[----:B------:R-:W0:Y:S02]  /*9910*/  SHFL.BFLY PT, R168, R153, 0x1, 0x1f ;  /* 0x0c201f0099a87f89 */ /* 0x000e2400000e0000 */
[----:B0-----:R-:W-:Y:S02]  /*9920*/  FMNMX.FTZ R168, R153, R168, !PT ;  /* 0x000000a899a87209 */ /* 0x001fe40007810000 */
[----:B------:R-:W-:Y:S02]  /*9930*/  FSEL R153, R154, -INF , !P4 ;  /* 0xff8000009a997808 */ /* 0x000fe40006000000 */
[----:B------:R-:W-:Y:S01]  /*9940*/  ISETP.GT.AND P4, PT, R209, 0x19, P2 ;  /* 0x00000019d100780c */ /* 0x000fe20001784270 */
[----:B------:R-:W-:Y:S01]  /*9950*/  FMUL.FTZ R211, R168, UR6 ;  /* 0x00000006a8d37c20 */ /* 0x000fe20008410000 */
[----:B------:R-:W-:Y:S02]  /*9960*/  FMNMX.FTZ R152, R153, R188, !PT ;  /* 0x000000bc99987209 */ /* 0x000fe40007810000 */
[----:B------:R-:W-:-:S02]  /*9970*/  ISETP.LT.OR P4, PT, R210, 0x1a, P4 ;  /* 0x0000001ad200780c */ /* 0x000fc40002781670 */
[----:B------:R-:W-:Y:S02]  /*9980*/  FMNMX.FTZ R205, R155, R152, !PT ;  /* 0x000000989bcd7209 */ /* 0x000fe40007810000 */
[----:B------:R-:W-:Y:S02]  /*9990*/  FSEL R167, R167, -INF , !P4 ;  /* 0xff800000a7a77808 */ /* 0x000fe40006000000 */
[----:B------:R-:W-:Y:S02]  /*99a0*/  FMNMX.FTZ R152, R158, R205, !PT ;  /* 0x000000cd9e987209 */ /* 0x000fe40007810000 */
[----:B------:R-:W-:Y:S02]  /*99b0*/  FSETP.NEU.FTZ.AND P4, PT, R168, -INF , PT ;  /* 0xff800000a800780b */ /* 0x000fe40003f9d000 */
[----:B------:R-:W-:Y:S02]  /*99c0*/  FMNMX.FTZ R205, R159, R152, !PT ;  /* 0x000000989fcd7209 */ /* 0x000fe40007810000 */
[----:B------:R-:W-:-:S02]  /*99d0*/  FSEL R152, R170, -INF , !P3 ;  /* 0xff800000aa987808 */ /* 0x000fc40005800000 */
[----:B------:R-:W-:Y:S02]  /*99e0*/  FMNMX.FTZ R154, R162, R205, !PT ;  /* 0x000000cda29a7209 */ /* 0x000fe40007810000 */
[----:B------:R-:W-:Y:S02]  /*99f0*/  ISETP.GT.AND P3, PT, R209, 0x29, P2 ;  /* 0x00000029d100780c */ /* 0x000fe40001764270 */
[----:B------:R-:W-:Y:S02]  /*9a00*/  FMNMX.FTZ R205, R163, R154, !PT ;  /* 0x0000009aa3cd7209 */ /* 0x000fe40007810000 */
[----:B------:R-:W-:Y:S02]  /*9a10*/  FSEL R154, R171, -INF , !P5 ;  /* 0xff800000ab9a7808 */ /* 0x000fe40006800000 */
[----:B------:R-:W-:Y:S02]  /*9a20*/  FMNMX.FTZ R170, R166, R205, !PT ;  /* 0x000000cda6aa7209 */ /* 0x000fe40007810000 */
[----:B------:R-:W-:-:S02]  /*9a30*/  FSEL R211, R211, RZ, P4 ;  /* 0x000000ffd3d37208 */ /* 0x000fc40002000000 */
[----:B------:R-:W-:Y:S02]  /*9a40*/  FMNMX.FTZ R171, R167, R170, !PT ;  /* 0x000000aaa7ab7209 */ /* 0x000fe40007810000 */
[----:B------:R-:W-:Y:S01]  /*9a50*/  FSEL R205, R174, -INF , !P6 ;  /* 0xff800000aecd7808 */ /* 0x000fe20007000000 */
[--C-:B------:R-:W-:Y:S01]  /*9a60*/  FFMA.FTZ R208, R208, UR6, -R211.reuse ;  /* 0x00000006d0d07c23 */ /* 0x100fe200080108d3 */
[----:B------:R-:W-:Y:S01]  /*9a70*/  FMNMX.FTZ R171, R152, R171, !PT ;  /* 0x000000ab98ab7209 */ /* 0x000fe20007810000 */
[--C-:B------:R-:W-:Y:S01]  /*9a80*/  FFMA.FTZ R203, R203, UR6, -R211.reuse ;  /* 0x00000006cbcb7c23 */ /* 0x100fe200080108d3 */
[----:B------:R-:W-:Y:S01]  /*9a90*/  ISETP.GT.AND P5, PT, R209, 0x30, P2 ;  /* 0x00000030d100780c */ /* 0x000fe200017a4270 */
[----:B------:R0:W-:Y:S01]  /*9aa0*/  MUFU.EX2 R170, R208 ;  /* 0x000000d000aa7308 */ /* 0x0001e20000000800 */
[----:B------:R-:W-:Y:S01]  /*9ab0*/  ISETP.LT.OR P3, PT, R210, 0x2a, P3 ;  /* 0x0000002ad200780c */ /* 0x000fe20001f61670 */
[--C-:B------:R-:W-:Y:S01]  /*9ac0*/  FFMA.FTZ R202, R202, UR6, -R211.reuse ;  /* 0x00000006caca7c23 */ /* 0x100fe200080108d3 */
[----:B------:R-:W-:Y:S01]  /*9ad0*/  FMNMX.FTZ R174, R154, R171, !PT ;  /* 0x000000ab9aae7209 */ /* 0x000fe20007810000 */
[--C-:B------:R-:W-:Y:S01]  /*9ae0*/  FFMA.FTZ R169, R169, UR6, -R211.reuse ;  /* 0x00000006a9a97c23 */ /* 0x100fe200080108d3 */
[----:B------:R-:W-:Y:S01]  /*9af0*/  ISETP.GT.AND P6, PT, R209, 0x31, P2 ;  /* 0x00000031d100780c */ /* 0x000fe200017c4270 */
[--C-:B------:R-:W-:Y:S01]  /*9b00*/  FFMA.FTZ R172, R172, UR6, -R211.reuse ;  /* 0x00000006acac7c23 */ /* 0x100fe200080108d3 */
[----:B------:R-:W-:Y:S01]  /*9b10*/  FSEL R207, R175, -INF , !P3 ;  /* 0xff800000afcf7808 */ /* 0x000fe20005800000 */
[----:B------:R1:W-:Y:S01]  /*9b20*/  MUFU.EX2 R171, R202 ;  /* 0x000000ca00ab7308 */ /* 0x0003e20000000800 */
[----:B------:R-:W-:Y:S01]  /*9b30*/  ISETP.LT.OR P5, PT, R210, 0x31, P5 ;  /* 0x00000031d200780c */ /* 0x000fe20002fa1670 */
[--C-:B------:R-:W-:Y:S01]  /*9b40*/  FFMA.FTZ R173, R173, UR6, -R211.reuse ;  /* 0x00000006adad7c23 */ /* 0x100fe200080108d3 */
[----:B------:R-:W-:Y:S01]  /*9b50*/  FMNMX.FTZ R174, R205, R174, !PT ;  /* 0x000000aecdae7209 */ /* 0x000fe20007810000 */
[--C-:B------:R-:W-:Y:S01]  /*9b60*/  FFMA.FTZ R176, R176, UR6, -R211.reuse ;  /* 0x00000006b0b07c23 */ /* 0x100fe200080108d3 */
[----:B------:R-:W-:Y:S01]  /*9b70*/  ISETP.GT.AND P3, PT, R209, 0x38, P2 ;  /* 0x00000038d100780c */ /* 0x000fe20001764270 */
[--C-:B------:R-:W-:Y:S01]  /*9b80*/  FFMA.FTZ R177, R177, UR6, -R211.reuse ;  /* 0x00000006b1b17c23 */ /* 0x100fe200080108d3 */
[----:B------:R-:W-:Y:S01]  /*9b90*/  ISETP.LT.OR P6, PT, R210, 0x32, P6 ;  /* 0x00000032d200780c */ /* 0x000fe200037c1670 */
[--C-:B------:R-:W-:Y:S01]  /*9ba0*/  FFMA.FTZ R180, R180, UR6, -R211.reuse ;  /* 0x00000006b4b47c23 */ /* 0x100fe200080108d3 */
[----:B0-----:R-:W-:Y:S01]  /*9bb0*/  FSEL R208, R178, -INF , !P5 ;  /* 0xff800000b2d07808 */ /* 0x001fe20006800000 */
[--C-:B-1----:R-:W-:Y:S01]  /*9bc0*/  FFMA.FTZ R202, R157, UR6, -R211.reuse ;  /* 0x000000069dca7c23 */ /* 0x102fe200080108d3 */
[----:B------:R-:W-:Y:S01]  /*9bd0*/  FMNMX.FTZ R175, R207, R174, !PT ;  /* 0x000000aecfaf7209 */ /* 0x000fe20007810000 */
[----:B------:R-:W-:Y:S01]  /*9be0*/  MUFU.EX2 R169, R169 ;  /* 0x000000a900a97308 */ /* 0x000fe20000000800 */
[----:B------:R-:W-:Y:S01]  /*9bf0*/  ISETP.GT.AND P2, PT, R209, 0x39, P2 ;  /* 0x00000039d100780c */ /* 0x000fe20001744270 */
[----:B------:R-:W-:Y:S01]  /*9c00*/  FFMA.FTZ R209, R156, UR6, -R211 ;  /* 0x000000069cd17c23 */ /* 0x000fe200080108d3 */
[----:B------:R-:W-:-:S02]  /*9c10*/  ISETP.LT.OR P3, PT, R210, 0x39, P3 ;  /* 0x00000039d200780c */ /* 0x000fc40001f61670 */
[----:B------:R-:W-:Y:S02]  /*9c20*/  FSEL R156, R179, -INF , !P6 ;  /* 0xff800000b39c7808 */ /* 0x000fe40007000000 */
[----:B------:R-:W-:Y:S01]  /*9c30*/  FMNMX.FTZ R175, R208, R175, !PT ;  /* 0x000000afd0af7209 */ /* 0x000fe20007810000 */
[----:B------:R-:W-:Y:S01]  /*9c40*/  MUFU.EX2 R174, R209 ;  /* 0x000000d100ae7308 */ /* 0x000fe20000000800 */
[----:B------:R-:W-:Y:S01]  /*9c50*/  ISETP.LT.OR P2, PT, R210, 0x3a, P2 ;  /* 0x0000003ad200780c */ /* 0x000fe20001741670 */
[--C-:B------:R-:W-:Y:S01]  /*9c60*/  FFMA.FTZ R210, R160, UR6, -R211.reuse ;  /* 0x00000006a0d27c23 */ /* 0x100fe200080108d3 */
[----:B------:R-:W-:Y:S01]  /*9c70*/  FSEL R214, R182, -INF , !P3 ;  /* 0xff800000b6d67808 */ /* 0x000fe20005800000 */
[--C-:B------:R-:W-:Y:S01]  /*9c80*/  FFMA.FTZ R182, R164, UR6, -R211.reuse ;  /* 0x00000006a4b67c23 */ /* 0x100fe200080108d3 */
[----:B------:R-:W-:Y:S02]  /*9c90*/  FMNMX.FTZ R179, R156, R175, !PT ;  /* 0x000000af9cb37209 */ /* 0x000fe40007810000 */
[----:B------:R-:W-:Y:S01]  /*9ca0*/  FSEL R215, R183, -INF , !P2 ;  /* 0xff800000b7d77808 */ /* 0x000fe20005000000 */
[----:B------:R0:W-:Y:S01]  /*9cb0*/  MUFU.EX2 R175, R203 ;  /* 0x000000cb00af7308 */ /* 0x0001e20000000800 */
[----:B------:R-:W-:Y:S01]  /*9cc0*/  FMNMX.FTZ R178, R214, R179, !PT ;  /* 0x000000b3d6b27209 */ /* 0x000fe20007810000 */
[--C-:B------:R-:W-:Y:S01]  /*9cd0*/  FFMA.FTZ R179, R161, UR6, -R211.reuse ;  /* 0x00000006a1b37c23 */ /* 0x100fe200080108d3 */
[----:B------:R-:W-:Y:S01]  /*9ce0*/  FSEL R164, R168, RZ, P4 ;  /* 0x000000ffa8a47208 */ /* 0x000fe20002000000 */
[----:B------:R-:W-:Y:S01]  /*9cf0*/  FFMA.FTZ R183, R165, UR6, -R211 ;  /* 0x00000006a5b77c23 */ /* 0x000fe200080108d3 */
[----:B------:R-:W-:-:S03]  /*9d00*/  FMNMX.FTZ R160, R215, R178, !PT ;  /* 0x000000b2d7a07209 */ /* 0x000fc60007810000 */
[----:B------:R-:W-:Y:S01]  /*9d10*/  FADD.FTZ R164, -R164, R23 ;  /* 0x00000017a4a47221 */ /* 0x000fe20000010100 */
[----:B0-----:R-:W-:Y:S01]  /*9d20*/  FFMA.FTZ R203, R181, UR6, -R211 ;  /* 0x00000006b5cb7c23 */ /* 0x001fe200080108d3 */
[----:B------:R-:W0:Y:S01]  /*9d30*/  SHFL.BFLY PT, R161, R160, 0x2, 0x1f ;  /* 0x0c401f00a0a17f89 */ /* 0x000e2200000e0000 */
[----:B------:R-:W-:Y:S01]  /*9d40*/  MUFU.EX2 R178, R210 ;  /* 0x000000d200b27308 */ /* 0x000fe20000000800 */
[----:B------:R-:W-:-:S07]  /*9d50*/  FMUL.FTZ R23, R164, UR6 ;  /* 0x00000006a4177c20 */ /* 0x000fce0008410000 */
[----:B------:R-:W1:Y:S08]  /*9d60*/  MUFU.EX2 R23, R23 ;  /* 0x0000001700177308 */ /* 0x000e700000000800 */
[----:B------:R-:W-:Y:S01]  /*9d70*/  MUFU.EX2 R179, R179 ;  /* 0x000000b300b37308 */ /* 0x000fe20000000800 */
[----:B0-----:R-:W-:-:S07]  /*9d80*/  FMNMX.FTZ R161, R160, R161, !PT ;  /* 0x000000a1a0a17209 */ /* 0x001fce0007810000 */
[----:B------:R-:W-:Y:S01]  /*9d90*/  MUFU.EX2 R182, R182 ;  /* 0x000000b600b67308 */ /* 0x000fe20000000800 */
[-C--:B-1----:R-:W-:Y:S01]  /*9da0*/  FMUL.FTZ R24, R24, R23.reuse ;  /* 0x0000001718187220 */ /* 0x082fe20000410000 */
[-C--:B------:R-:W-:Y:S01]  /*9db0*/  FMUL.FTZ R25, R25, R23.reuse ;  /* 0x0000001719197220 */ /* 0x080fe20000410000 */
[-C--:B------:R-:W-:Y:S01]  /*9dc0*/  FMUL.FTZ R28, R28, R23.reuse ;  /* 0x000000171c1c7220 */ /* 0x080fe20000410000 */
[----:B------:R-:W0:Y:S01]  /*9dd0*/  SHFL.BFLY PT, R160, R161, 0x1, 0x1f ;  /* 0x0c201f00a1a07f89 */ /* 0x000e2200000e0000 */
        /* <DEDUP_REMOVED lines=23> */
[----:B0-----:R-:W-:Y:S01]  /*9f50*/  FMNMX.FTZ R181, R161, R160, !PT ;  /* 0x000000a0a1b57209 */ /* 0x001fe20007810000 */
[-C--:B------:R-:W-:Y:S01]  /*9f60*/  FMUL.FTZ R69, R69, R23.reuse ;  /* 0x0000001745457220 */ /* 0x080fe20000410000 */
[-C--:B------:R-:W-:Y:S01]  /*9f70*/  FMUL.FTZ R72, R72, R23.reuse ;  /* 0x0000001748487220 */ /* 0x080fe20000410000 */
[-C--:B------:R-:W-:Y:S01]  /*9f80*/  FMUL.FTZ R73, R73, R23.reuse ;  /* 0x0000001749497220 */ /* 0x080fe20000410000 */
[C---:B------:R-:W-:Y:S01]  /*9f90*/  FSETP.NEU.FTZ.AND P2, PT, R181.reuse, -INF , PT ;  /* 0xff800000b500780b */ /* 0x040fe20003f5d000 */
[----:B------:R-:W-:Y:S01]  /*9fa0*/  FMUL.FTZ R157, R181, UR6 ;  /* 0x00000006b59d7c20 */ /* 0x000fe20008410000 */
[----:B------:R-:W-:Y:S01]  /*9fb0*/  MUFU.EX2 R173, R173 ;  /* 0x000000ad00ad7308 */ /* 0x000fe20000000800 */
[----:B-1----:R-:W-:Y:S01]  /*9fc0*/  F2FP.F16.F32.PACK_AB R160, R169, R202 ;  /* 0x000000caa9a0723e */ /* 0x002fe200000000ff */
[-C--:B------:R-:W-:Y:S01]  /*9fd0*/  FMUL.FTZ R76, R76, R23.reuse ;  /* 0x000000174c4c7220 */ /* 0x080fe20000410000 */
[-C--:B------:R-:W-:Y:S01]  /*9fe0*/  FMUL.FTZ R77, R77, R23.reuse ;  /* 0x000000174d4d7220 */ /* 0x080fe20000410000 */
[----:B------:R-:W-:Y:S01]  /*9ff0*/  FSEL R157, R157, RZ, P2 ;  /* 0x000000ff9d9d7208 */ /* 0x000fe20001000000 */
[-C--:B------:R-:W-:Y:S01]  /*a000*/  FMUL.FTZ R80, R80, R23.reuse ;  /* 0x0000001750507220 */ /* 0x080fe20000410000 */
[-C--:B------:R-:W-:Y:S01]  /*a010*/  FMUL.FTZ R81, R81, R23.reuse ;  /* 0x0000001751517220 */ /* 0x080fe20000410000 */
[----:B------:R-:W-:Y:S01]  /*a020*/  FMUL.FTZ R84, R84, R23 ;  /* 0x0000001754547220 */ /* 0x000fe20000410000 */
[----:B------:R-:W-:Y:S01]  /*a030*/  MUFU.EX2 R176, R176 ;  /* 0x000000b000b07308 */ /* 0x000fe20000000800 */
[--C-:B------:R-:W-:Y:S01]  /*a040*/  FFMA.FTZ R209, R153, UR6, -R157.reuse ;  /* 0x0000000699d17c23 */ /* 0x100fe2000801089d */
[----:B------:R-:W-:Y:S01]  /*a050*/  FSEL R153, R181, RZ, P2 ;  /* 0x000000ffb5997208 */ /* 0x000fe20001000000 */
[--C-:B------:R-:W-:Y:S01]  /*a060*/  FFMA.FTZ R211, R158, UR6, -R157.reuse ;  /* 0x000000069ed37c23 */ /* 0x100fe2000801089d */
[----:B------:R-:W-:Y:S01]  /*a070*/  ISETP.NE.AND P2, PT, R197, RZ, PT ;  /* 0x000000ffc500720c */ /* 0x000fe20003f45270 */
[--C-:B------:R-:W-:Y:S01]  /*a080*/  FFMA.FTZ R210, R155, UR6, -R157.reuse ;  /* 0x000000069bd27c23 */ /* 0x100fe2000801089d */
[--C-:B------:R-:W-:Y:S01]  /*a090*/  FFMA.FTZ R212, R159, UR6, -R157.reuse ;  /* 0x000000069fd47c23 */ /* 0x100fe2000801089d */
[----:B------:R-:W-:Y:S01]  /*a0a0*/  FADD.FTZ R153, -R153, R188 ;  /* 0x000000bc99997221 */ /* 0x000fe20000010100 */
[--C-:B------:R-:W-:Y:S01]  /*a0b0*/  FFMA.FTZ R216, R205, UR6, -R157.reuse ;  /* 0x00000006cdd87c23 */ /* 0x100fe2000801089d */
[--C-:B------:R-:W-:Y:S01]  /*a0c0*/  FFMA.FTZ R217, R207, UR6, -R157.reuse ;  /* 0x00000006cfd97c23 */ /* 0x100fe2000801089d */
[--C-:B------:R-:W-:Y:S01]  /*a0d0*/  FFMA.FTZ R163, R163, UR6, -R157.reuse ;  /* 0x00000006a3a37c23 */ /* 0x100fe2000801089d */
[----:B------:R-:W-:Y:S01]  /*a0e0*/  FMUL.FTZ R153, R153, UR6 ;  /* 0x0000000699997c20 */ /* 0x000fe20008410000 */
[--C-:B------:R-:W-:Y:S01]  /*a0f0*/  FFMA.FTZ R159, R166, UR6, -R157.reuse ;  /* 0x00000006a69f7c23 */ /* 0x100fe2000801089d */
[--C-:B------:R-:W-:Y:S01]  /*a100*/  FFMA.FTZ R167, R167, UR6, -R157.reuse ;  /* 0x00000006a7a77c23 */ /* 0x100fe2000801089d */
[--C-:B------:R-:W-:Y:S01]  /*a110*/  FFMA.FTZ R218, R208, UR6, -R157.reuse ;  /* 0x00000006d0da7c23 */ /* 0x100fe2000801089d */
[----:B------:R0:W1:Y:S01]  /*a120*/  MUFU.EX2 R188, R153 ;  /* 0x0000009900bc7308 */ /* 0x0000620000000800 */
[----:B------:R-:W-:Y:S01]  /*a130*/  FFMA.FTZ R219, R156, UR6, -R157 ;  /* 0x000000069cdb7c23 */ /* 0x000fe2000801089d */
[----:B------:R-:W-:-:S02]  /*a140*/  @!P2 IMAD R158, R206, 0x40, R195 ;  /* 0x00000040ce9ea824 */ /* 0x000fc400078e02c3 */
[--C-:B------:R-:W-:Y:S01]  /*a150*/  FFMA.FTZ R206, R162, UR6, -R157.reuse ;  /* 0x00000006a2ce7c23 */ /* 0x100fe2000801089d */
[--C-:B------:R-:W-:Y:S01]  /*a160*/  FFMA.FTZ R220, R214, UR6, -R157.reuse ;  /* 0x00000006d6dc7c23 */ /* 0x100fe2000801089d */
[----:B------:R-:W-:Y:S01]  /*a170*/  FFMA.FTZ R221, R215, UR6, -R157 ;  /* 0x00000006d7dd7c23 */ /* 0x000fe2000801089d */
[----:B------:R-:W-:Y:S02]  /*a180*/  @!P2 IMAD R155, R158, 0x4, R199 ;  /* 0x000000049e9ba824 */ /* 0x000fe400078e02c7 */
[--C-:B------:R-:W-:Y:S01]  /*a190*/  FFMA.FTZ R161, R152, UR6, -R157.reuse ;  /* 0x0000000698a17c23 */ /* 0x100fe2000801089d */
[----:B------:R-:W-:Y:S01]  /*a1a0*/  MUFU.EX2 R209, R209 ;  /* 0x000000d100d17308 */ /* 0x000fe20000000800 */
[----:B0-----:R-:W-:Y:S01]  /*a1b0*/  FFMA.FTZ R153, R154, UR6, -R157 ;  /* 0x000000069a997c23 */ /* 0x001fe2000801089d */
[----:B------:R-:W-:Y:S01]  /*a1c0*/  F2FP.F16.F32.PACK_AB R152, R171, R170 ;  /* 0x000000aaab98723e */ /* 0x000fe200000000ff */
[----:B------:R-:W-:Y:S01]  /*a1d0*/  @!P2 STS [R155+0x38400], R23 ;  /* 0x038400179b00a388 */ /* 0x000fe20000000800 */
[----:B------:R-:W-:Y:S01]  /*a1e0*/  F2FP.F16.F32.PACK_AB R154, R175, R174 ;  /* 0x000000aeaf9a723e */ /* 0x000fe200000000ff */
[-C--:B------:R-:W-:Y:S01]  /*a1f0*/  FMUL.FTZ R85, R85, R23.reuse ;  /* 0x0000001755557220 */ /* 0x080fe20000410000 */
[----:B------:R-:W-:Y:S01]  /*a200*/  F2FP.F16.F32.PACK_AB R156, R179, R178 ;  /* 0x000000b2b39c723e */ /* 0x000fe200000000ff */
[-C--:B------:R-:W-:Y:S01]  /*a210*/  FMUL.FTZ R88, R88, R23.reuse ;  /* 0x0000001758587220 */ /* 0x080fe20000410000 */
[----:B------:R-:W-:Y:S01]  /*a220*/  MUFU.EX2 R210, R210 ;  /* 0x000000d200d27308 */ /* 0x000fe20000000800 */
[----:B-1----:R0:W-:Y:S01]  /*a230*/  @!P2 STS [R155+0x38420], R188 ;  /* 0x038420bc9b00a388 */ /* 0x0021e20000000800 */
[----:B------:R-:W-:Y:S01]  /*a240*/  F2FP.F16.F32.PACK_AB R158, R183, R182 ;  /* 0x000000b6b79e723e */ /* 0x000fe200000000ff */
[-C--:B------:R-:W-:Y:S01]  /*a250*/  FMUL.FTZ R89, R89, R23.reuse ;  /* 0x0000001759597220 */ /* 0x080fe20000410000 */
[----:B------:R-:W-:Y:S01]  /*a260*/  F2FP.F16.F32.PACK_AB R162, R173, R172 ;  /* 0x000000acada2723e */ /* 0x000fe200000000ff */
        /* <DEDUP_REMOVED lines=34> */
[----:B------:R-:W-:Y:S01]  /*a490*/  FMUL.FTZ R149, R149, R23 ;  /* 0x0000001795957220 */ /* 0x000fe20000410000 */
        /* <DEDUP_REMOVED lines=24> */
[----:B------:R1:W2:Y:S01]  /*a620*/  MUFU.EX2 R215, R153 ;  /* 0x0000009900d77308 */ /* 0x0002a20000000800 */
        /* <DEDUP_REMOVED lines=8> */
[----:B-1----:R-:W-:Y:S01]  /*a6b0*/  F2FP.F16.F32.PACK_AB R153, R210, R209 ;  /* 0x000000d1d299723e */ /* 0x002fe200000000ff */
[----:B------:R-:W-:Y:S01]  /*a6c0*/  BAR.SYNC.DEFER_BLOCKING 0xf, 0x100 ;  /* 0x03c4000000007b1d */ /* 0x000fe20000010000 */
[-C--:B------:R-:W-:Y:S01]  /*a6d0*/  FMUL.FTZ R78, R78, R188.reuse ;  /* 0x000000bc4e4e7220 */ /* 0x080fe20000410000 */
[-C--:B------:R-:W-:Y:S01]  /*a6e0*/  FMUL.FTZ R79, R79, R188.reuse ;  /* 0x000000bc4f4f7220 */ /* 0x080fe20000410000 */
[-C--:B------:R-:W-:Y:S01]  /*a6f0*/  FMUL.FTZ R82, R82, R188.reuse ;  /* 0x000000bc52527220 */ /* 0x080fe20000410000 */
[-C--:B------:R-:W-:Y:S01]  /*a700*/  FMUL.FTZ R83, R83, R188.reuse ;  /* 0x000000bc53537220 */ /* 0x080fe20000410000 */
[----:B------:R-:W-:Y:S01]  /*a710*/  FMUL.FTZ R86, R86, R188 ;  /* 0x000000bc56567220 */ /* 0x000fe20000410000 */
        /* <DEDUP_REMOVED lines=42> */
[----:B------:R-:W-:Y:S01]  /*a9c0*/  FMUL.FTZ R151, R151, R188 ;  /* 0x000000bc97977220 */ /* 0x000fe20000410000 */
[----:B------:R0:W-:Y:S01]  /*a9d0*/  STSM.16.M88.4 [R191+0x36400], R152 ;  /* 0x03640098bf007844 */ /* 0x0001e20000000200 */
[----:B------:R-:W-:Y:S01]  /*a9e0*/  FFMA.FTZ R170, R23, R3, R170 ;  /* 0x0000000317aa7223 */ /* 0x000fe200000100aa */
[----:B------:R-:W-:Y:S01]  /*a9f0*/  FFMA.FTZ R209, R188, R10, R209 ;  /* 0x0000000abcd17223 */ /* 0x000fe200000100d1 */
[----:B------:R-:W-:Y:S01]  /*aa00*/  ISETP.GT.AND P2, PT, R184, UR61, PT ;  /* 0x0000003db8007c0c */ /* 0x000fe2000bf44270 */
[----:B------:R2:W-:Y:S01]  /*aa10*/  STSM.16.M88.4 [R190], R156 ;  /* 0x0000009cbe007844 */ /* 0x0005e20000000200 */
[----:B------:R-:W-:Y:S01]  /*aa20*/  MUFU.EX2 R220, R220 ;  /* 0x000000dc00dc7308 */ /* 0x000fe20000000800 */
[----:B------:R-:W-:Y:S01]  /*aa30*/  FADD.FTZ R171, R171, R170 ;  /* 0x000000aaabab7221 */ /* 0x000fe20000010000 */
[----:B------:R-:W-:Y:S01]  /*aa40*/  FADD.FTZ R210, R210, R209 ;  /* 0x000000d1d2d27221 */ /* 0x000fe20000010000 */
[----:B------:R2:W-:Y:S01]  /*aa50*/  STSM.16.M88.4 [R193], R160 ;  /* 0x000000a0c1007844 */ /* 0x0005e20000000200 */
[----:B------:R-:W-:-:S02]  /*aa60*/  IMAD.MOV.U32 R23, RZ, RZ, R168 ;  /* 0x000000ffff177224 */ /* 0x000fc400078e00a8 */
[----:B------:R-:W-:Y:S01]  /*aa70*/  FADD.FTZ R174, R174, R171 ;  /* 0x000000abaeae7221 */ /* 0x000fe20000010000 */
[----:B------:R-:W-:Y:S01]  /*aa80*/  FADD.FTZ R211, R211, R210 ;  /* 0x000000d2d3d37221 */ /* 0x000fe20000010000 */
[----:B------:R-:W-:Y:S01]  /*aa90*/  IMAD.MOV.U32 R188, RZ, RZ, R181 ;  /* 0x000000ffffbc7224 */ /* 0x000fe200078e00b5 */
[----:B------:R-:W3:Y:S01]  /*aaa0*/  MUFU.EX2 R221, R221 ;  /* 0x000000dd00dd7308 */ /* 0x000ee20000000800 */
[----:B-1----:R-:W-:Y:S01]  /*aab0*/  F2FP.F16.F32.PACK_AB R165, R219, R218 ;  /* 0x000000dadba5723e */ /* 0x002fe200000000ff */
[----:B------:R-:W-:Y:S01]  /*aac0*/  FADD.FTZ R175, R175, R174 ;  /* 0x000000aeafaf7221 */ /* 0x000fe20000010000 */
[----:B------:R-:W-:-:S03]  /*aad0*/  FADD.FTZ R211, R212, R211 ;  /* 0x000000d3d4d37221 */ /* 0x000fc60000010000 */
[----:B------:R-:W-:Y:S01]  /*aae0*/  FADD.FTZ R178, R178, R175 ;  /* 0x000000afb2b27221 */ /* 0x000fe20000010000 */
[----:B------:R-:W-:-:S03]  /*aaf0*/  FADD.FTZ R206, R206, R211 ;  /* 0x000000d3cece7221 */ /* 0x000fc60000010000 */
[----:B------:R-:W-:Y:S01]  /*ab00*/  FADD.FTZ R179, R179, R178 ;  /* 0x000000b2b3b37221 */ /* 0x000fe20000010000 */
[----:B------:R-:W-:-:S03]  /*ab10*/  FADD.FTZ R206, R205, R206 ;  /* 0x000000cecdce7221 */ /* 0x000fc60000010000 */
[----:B------:R-:W-:Y:S01]  /*ab20*/  FADD.FTZ R182, R182, R179 ;  /* 0x000000b3b6b67221 */ /* 0x000fe20000010000 */
[----:B------:R-:W-:Y:S01]  /*ab30*/  FADD.FTZ R207, R207, R206 ;  /* 0x000000cecfcf7221 */ /* 0x000fe20000010000 */
[----:B------:R-:W-:Y:S01]  /*ab40*/  IMAD.MOV.U32 R206, RZ, RZ, R11 ;  /* 0x000000ffffce7224 */ /* 0x000fe200078e000b */
[----:B---3--:R-:W-:Y:S01]  /*ab50*/  F2FP.F16.F32.PACK_AB R167, R221, R220 ;  /* 0x000000dcdda7723e */ /* 0x008fe200000000ff */
[----:B------:R-:W-:Y:S01]  /*ab60*/  FADD.FTZ R183, R183, R182 ;  /* 0x000000b6b7b77221 */ /* 0x000fe20000010000 */
[----:B------:R-:W-:-:S03]  /*ab70*/  FADD.FTZ R207, R208, R207 ;  /* 0x000000cfd0cf7221 */ /* 0x000fc60000010000 */
[----:B------:R2:W-:Y:S01]  /*ab80*/  STSM.16.M88.4 [R192], R164 ;  /* 0x000000a4c0007844 */ /* 0x0005e20000000200 */
[----:B------:R-:W-:Y:S01]  /*ab90*/  WARPGROUP.ARRIVE ;  /* 0x00000000000079c5 */ /* 0x000fe20000000000 */
[----:B------:R-:W-:Y:S01]  /*aba0*/  FADD.FTZ R202, R202, R183 ;  /* 0x000000b7caca7221 */ /* 0x000fe20000010000 */
[----:B------:R-:W-:-:S03]  /*abb0*/  FADD.FTZ R214, R214, R207 ;  /* 0x000000cfd6d67221 */ /* 0x000fc60000010000 */
[----:B------:R-:W-:Y:S01]  /*abc0*/  FADD.FTZ R169, R169, R202 ;  /* 0x000000caa9a97221 */ /* 0x000fe20000010000 */
[----:B------:R-:W-:Y:S01]  /*abd0*/  HGMMA.64x256x16.F32 R24, R152, gdesc[UR8].tnspB, R24, gsb0 ;  /* 0x43e0000898187df0 */ /* 0x000fe20008000818 */
[----:B------:R-:W-:Y:S01]  /*abe0*/  R2UR UR10, R222 ;  /* 0x00000000de0a72ca */ /* 0x000fe200000e0000 */
[----:B------:R-:W-:Y:S01]  /*abf0*/  UMOV UR11, 0x40000040 ;  /* 0x40000040000b7882 */ /* 0x000fe20000000000 */
[----:B------:R-:W-:Y:S02]  /*ac00*/  VIADD R222, R213, 0x100 ;  /* 0x00000100d5de7836 */ /* 0x000fe40000000000 */
[----:B------:R-:W-:Y:S01]  /*ac10*/  FADD.FTZ R215, R215, R214 ;  /* 0x000000d6d7d77221 */ /* 0x000fe20000010000 */
[----:B------:R-:W-:Y:S02]  /*ac20*/  VIADD R213, R213, 0x180 ;  /* 0x00000180d5d57836 */ /* 0x000fe40000000000 */
[----:B------:R-:W-:Y:S01]  /*ac30*/  FADD.FTZ R172, R172, R169 ;  /* 0x000000a9acac7221 */ /* 0x000fe20000010000 */
[----:B------:R-:W-:-:S03]  /*ac40*/  FADD.FTZ R216, R216, R215 ;  /* 0x000000d7d8d87221 */ /* 0x000fc60000010000 */
        /* <DEDUP_REMOVED lines=10> */
[----:B------:R-:W-:Y:S02]  /*acf0*/  WARPGROUP.DEPBAR.LE gsb0, 0x0 ;  /* 0x00008000000079c5 */ /* 0x000fe40000010000 */
[----:B------:R-:W-:Y:S01]  /*ad00*/  WARPGROUP.ARRIVE ;  /* 0x00000000000079c5 */ /* 0x000fe20000000000 */
[----:B0-----:R-:W-:-:S04]  /*ad10*/  VIADD R152, R184, 0xffffffff ;  /* 0xffffffffb8987836 */ /* 0x001fc80000000000 */
[----:B------:R-:W-:Y:S01]  /*ad20*/  IMAD.MOV.U32 R184, RZ, RZ, R152 ;  /* 0x000000ffffb87224 */ /* 0x000fe200078e0098 */
        /* <DEDUP_REMOVED lines=24> */
[----:B------:R-:W-:Y:S02]  /*aeb0*/  IMAD.MOV.U32 R188, RZ, RZ, R181 ;  /* 0x000000ffffbc7224 */ /* 0x000fe400078e00b5 */
[----:B------:R-:W-:Y:S02]  /*aec0*/  IMAD.MOV.U32 R23, RZ, RZ, R168 ;  /* 0x000000ffff177224 */ /* 0x000fe400078e00a8 */
[----:B------:R-:W-:-:S07]  /*aed0*/  IMAD.MOV.U32 R184, RZ, RZ, R152 ;  /* 0x000000ffffb87224 */ /* 0x000fce00078e0098 */
.L_x_2039:
[----:B------:R-:W0:Y:S01]  /*aee0*/  S2UR UR14, SR_CTAID.X ;  /* 0x00000000000e79c3 */ /* 0x000e220000002500 */
[----:B------:R-:W-:Y:S01]  /*aef0*/  ULDC UR10, c[0x0][0x448] ;  /* 0x00011200000a7ab9 */ /* 0x000fe20000000800 */
[----:B------:R-:W-:Y:S01]  /*af00*/  IADD3 R189, -R189, 0x1, RZ ;  /* 0x00000001bdbd7810 */ /* 0x000fe20007ffe1ff */
[----:B------:R-:W-:-:S04]  /*af10*/  UISETP.NE.AND UP0, UPT, UR10, 0x1, UPT ;  /* 0x000000010a00788c */ /* 0x000fc8000bf05270 */
[----:B------:R-:W-:Y:S01]  /*af20*/  IMAD R189, R16, UR7, R189 ;  /* 0x0000000710bd7c24 */ /* 0x000fe2000f8e02bd */
[----:B------:R-:W-:Y:S02]  /*af30*/  ULDC UR7, c[0x0][0xadc] ;  /* 0x0002b70000077ab9 */ /* 0x000fe40000000800 */
[----:B------:R-:W-:Y:S02]  /*af40*/  UISETP.GE.AND UP1, UPT, UR7, 0x1, UPT ;  /* 0x000000010700788c */ /* 0x000fe4000bf26270 */
[----:B------:R-:W-:Y:S02]  /*af50*/  R2UR UR15, R189 ;  /* 0x00000000bd0f72ca */ /* 0x000fe400000e0000 */
[----:B------:R-:W-:Y:S01]  /*af60*/  @UP0 ULDC UR10, c[0x0][0x44c] ;  /* 0x00011300000a0ab9 */ /* 0x000fe20000000800 */
[----:B------:R-:W-:Y:S01]  /*af70*/  @UP0 ULDC UR18, c[0x0][0x450] ;  /* 0x0001140000120ab9 */ /* 0x000fe20000000800 */
[----:B------:R-:W-:Y:S01]  /*af80*/  PLOP3.LUT P6, PT, PT, PT, UP1, 0x80, 0x0 ;  /* 0x000000000000781c */ /* 0x000fe20003fcf018 */
[----:B0-----:R-:W-:-:S04]  /*af90*/  ULEA UR14, UR14, 0x3f, 0x6 ;  /* 0x0000003f0e0e7891 */ /* 0x001fc8000f8e303f */
[----:B------:R-:W-:-:S04]  /*afa0*/  UIMAD.WIDE.U32 UR10, UR14, UR10, URZ ;  /* 0x0000000a0e0a72a5 */ /* 0x000fc8000f8e003f */
[----:B------:R-:W-:-:S03]  /*afb0*/  @UP0 USHF.R.U32.HI UR14, URZ, UR18, UR11 ;  /* 0x000000123f0e0299 */ /* 0x000fc6000801160b */
[----:B------:R-:W-:Y:S01]  /*afc0*/  ULDC UR18, c[0x0][0xad4] ;  /* 0x0002b50000127ab9 */ /* 0x000fe20000000800 */
[----:B------:R-:W-:-:S04]  /*afd0*/  UIADD3 UR14, UR15, UR14, URZ ;  /* 0x0000000e0f0e7290 */ /* 0x000fc8000fffe03f */
[----:B------:R-:W-:Y:S01]  /*afe0*/  UIADD3 UR18, UR14, -UR18, URZ ;  /* 0x800000120e127290 */ /* 0x000fe2000fffe03f */
[----:B------:R-:W-:Y:S11]  /*aff0*/  @!P6 BRA `(.L_x_2057) ;  /* 0x000000000048e947 */ /* 0x000ff60003800000 */
        /* <DEDUP_REMOVED lines=11> */
.L_x_2058:
[----:B------:R-:W-:-:S11]  /*b0b0*/  UISETP.NE.AND UP1, UPT, UR7, 0x1, UPT ;  /* 0x000000010700788c */ /* 0x000fd6000bf25270 */
[----:B------:R-:W-:Y:S02]  /*b0c0*/  @UP1 ULDC.64 UR10, c[0x0][0xae0] ;  /* 0x0002b800000a1ab9 */ /* 0x000fe40000000a00 */
[----:B------:R-:W-:-:S04]  /*b0d0*/  UIMAD.WIDE.U32 UR14, UR19, UR10, URZ ;  /* 0x0000000a130e72a5 */ /* 0x000fc8000f8e003f */
[----:B------:R-:W-:-:S12]  /*b0e0*/  @UP1 USHF.R.U32.HI UR19, URZ, UR11, UR15 ;  /* 0x0000000b3f131299 */ /* 0x000fd8000801160f */
.L_x_2059:
[----:B------:R-:W-:-:S04]  /*b0f0*/  UIMAD UR7, UR19, UR7, URZ ;  /* 0x00000007130772a4 */ /* 0x000fc8000f8e023f */
[----:B------:R-:W-:-:S04]  /*b100*/  UISETP.LT.AND UP1, UPT, UR18, UR7, UPT ;  /* 0x000000071200728c */ /* 0x000fc8000bf21270 */
[----:B------:R-:W-:-:S12]  /*b110*/  USEL UR18, UR18, UR7, !UP1 ;  /* 0x0000000712127287 */ /* 0x000fd8000c800000 */
.L_x_2057:
[----:B------:R-:W-:Y:S01]  /*b120*/  UIADD3 UR18, UR18, 0x3f, URZ ;  /* 0x0000003f12127890 */ /* 0x000fe2000fffe03f */
[----:B------:R-:W-:-:S03]  /*b130*/  R2UR UR10, R198 ;  /* 0x00000000c60a72ca */ /* 0x000fc600000e0000 */
[----:B------:R-:W-:-:S04]  /*b140*/  USHF.R.S32.HI UR7, URZ, 0x1f, UR18 ;  /* 0x0000001f3f077899 */ /* 0x000fc80008011412 */
[----:B------:R-:W-:-:S04]  /*b150*/  ULEA.HI UR7, UR7, UR18, URZ, 0x6 ;  /* 0x0000001207077291 */ /* 0x000fc8000f8f303f */
[----:B------:R-:W-:-:S04]  /*b160*/  USHF.R.S32.HI UR7, URZ, 0x6, UR7 ;  /* 0x000000063f077899 */ /* 0x000fc80008011407 */
[----:B------:R-:W-:-:S04]  /*b170*/  UISETP.LT.AND UP1, UPT, UR10, UR7, UPT ;  /* 0x000000070a00728c */ /* 0x000fc8000bf21270 */
[----:B------:R-:W-:-:S06]  /*b180*/  USEL UR61, UR10, UR7, !UP1 ;  /* 0x000000070a3d7287 */ /* 0x000fcc000c800000 */
[----:B------:R-:W-:-:S13]  /*b190*/  ISETP.GE.AND P2, PT, R184, UR61, PT ;  /* 0x0000003db8007c0c */ /* 0x000fda000bf46270 */
[----:B------:R-:W-:Y:S05]  /*b1a0*/  @!P2 BRA `(.L_x_2060) ;  /* 0x0000002800d0a947 */ /* 0x000fea0003800000 */
[----:B------:R-:W-:Y:S02]  /*b1b0*/  IMAD.MOV.U32 R211, RZ, RZ, R188 ;  /* 0x000000ffffd37224 */ /* 0x000fe400078e00bc */
[----:B------:R-:W-:Y:S02]  /*b1c0*/  IMAD.MOV.U32 R189, RZ, RZ, R23 ;  /* 0x000000ffffbd7224 */ /* 0x000fe400078e0017 */
[----:B------:R-:W-:Y:S02]  /*b1d0*/  IMAD.MOV.U32 R203, RZ, RZ, R184 ;  /* 0x000000ffffcb7224 */ /* 0x000fe400078e00b8 */
[----:B------:R-:W-:-:S07]  /*b1e0*/  IMAD.MOV.U32 R212, RZ, RZ, R11 ;  /* 0x000000ffffd47224 */ /* 0x000fce00078e000b */
.L_x_2069:
[----:B------:R-:W-:-:S05]  /*b1f0*/  VIADD R11, R212, 0x1 ;  /* 0x00000001d40b7836 */ /* 0x000fca0000000000 */
[----:B------:R-:W-:-:S04]  /*b200*/  ISETP.NE.AND P3, PT, R11, 0x2, PT ;  /* 0x000000020b00780c */ /* 0x000fc80003f65270 */
[----:B------:R-:W-:Y:S02]  /*b210*/  SEL R23, RZ, 0x1, P3 ;  /* 0x00000001ff177807 */ /* 0x000fe40001800000 */
[----:B------:R-:W-:Y:S02]  /*b220*/  SEL R11, R11, RZ, P3 ;  /* 0x000000ff0b0b7207 */ /* 0x000fe40001800000 */
[----:B------:R-:W-:Y:S01]  /*b230*/  R2UR UR6, R23 ;  /* 0x00000000170672ca */ /* 0x000fe200000e0000 */
[----:B------:R-:W-:Y:S02]  /*b240*/  IMAD.MOV.U32 R23, RZ, RZ, R203 ;  /* 0x000000ffff177224 */ /* 0x000fe400078e00cb */
[----:B------:R-:W-:-:S03]  /*b250*/  VIADD R203, R203, 0xffffffff ;  /* 0xffffffffcbcb7836 */ /* 0x000fc60000000000 */
[----:B------:R-:W-:-:S07]  /*b260*/  ISETP.GT.AND P2, PT, R23, UR61, PT ;  /* 0x0000003d17007c0c */ /* 0x000fce000bf44270 */
[----:B------:R-:W-:Y:S01]  /*b270*/  ULOP3.LUT UR60, UR60, UR6, URZ, 0x3c, !UPT ;  /* 0x000000063c3c7292 */ /* 0x000fe2000f8e3c3f */
[----:B0-----:R-:W-:Y:S11]  /*b280*/  @!P0 BRA `(.L_x_2061) ;  /* 0x0000000000048947 */ /* 0x001ff60003800000 */
[----:B------:R-:W-:Y:S01]  /*b290*/  BPT.TRAP 0x1 ;  /* 0x000000040000795c */ /* 0x000fe20000300000 */
.L_x_2061:
[----:B------:R-:W-:Y:S02]  /*b2a0*/  IMAD.U32 R23, RZ, RZ, UR60 ;  /* 0x0000003cff177e24 */ /* 0x000fe4000f8e00ff */
[----:B------:R-:W-:-:S03]  /*b2b0*/  IMAD R184, R11, 0x8, R199 ;  /* 0x000000080bb87824 */ /* 0x000fc600078e02c7 */
[----:B------:R-:W-:-:S04]  /*b2c0*/  SHF.L.U32 R23, R23, 0x1f, RZ ;  /* 0x0000001f17177819 */ /* 0x000fc800000006ff */
[----:B------:R0:W1:Y:S01]  /*b2d0*/  SYNCS.PHASECHK.TRANS64.TRYWAIT P3, [R184+URZ+0x38830], R23 ;  /* 0x03883017b80075a7 */ /* 0x000062000806017f */
[----:B------:R-:W-:Y:S05]  /*b2e0*/  @!P0 BRA `(.L_x_2062) ;  /* 0x0000000000048947 */ /* 0x000fea0003800000 */
[----:B------:R-:W-:Y:S01]  /*b2f0*/  BPT.TRAP 0x1 ;  /* 0x000000040000795c */ /* 0x000fe20000300000 */
.L_x_2062:
[----:B------:R-:W-:Y:S01]  /*b300*/  IMAD R188, R11, 0x200, R194 ;  /* 0x000002000bbc7824 */ /* 0x000fe200078e02c2 */
[----:B-1----:R-:W-:Y:S06]  /*b310*/  @P3 BRA `(.L_x_2063) ;  /* 0x0000000000083947 */ /* 0x002fec0003800000 */
[----:B------:R-:W1:Y:S02]  /*b320*/  SYNCS.PHASECHK.TRANS64.TRYWAIT P3, [R184+URZ+0x38830], R23 ;  /* 0x03883017b80075a7 */ /* 0x000e64000806017f */
[----:B-1----:R-:W-:Y:S05]  /*b330*/  @!P3 BRA `(.L_x_2064) ;  /* 0x000000f00004b947 */ /* 0x002fea0003800000 */
.L_x_2063:
[----:B------:R-:W-:Y:S01]  /*b340*/  R2UR UR58, R188 ;  /* 0x00000000bc3a72ca */ /* 0x000fe200000e0000 */
[----:B--2---:R-:W-:Y:S01]  /*b350*/  WARPGROUP.ARRIVE ;  /* 0x00000000000079c5 */ /* 0x004fe20000000000 */
[----:B------:R-:W-:Y:S01]  /*b360*/  R2UR UR56, R8 ;  /* 0x00000000083872ca */ /* 0x000fe200000e0000 */
[----:B------:R-:W-:Y:S01]  /*b370*/  UMOV UR59, 0x40000040 ;  /* 0x40000040003b7882 */ /* 0x000fe20000000000 */
[----:B------:R-:W-:Y:S01]  /*b380*/  R2UR UR57, R9 ;  /* 0x00000000093972ca */ /* 0x000fe200000e0000 */
[----:B------:R-:W-:-:S12]  /*b390*/  VIADD R202, R188, 0x2 ;  /* 0x00000002bcca7836 */ /* 0x000fd80000000000 */
[----:B------:R-:W-:Y:S01]  /*b3a0*/  HGMMA.64x64x16.F32 R152, gdesc[UR56], RZ, !UPT, gsb0 ;  /* 0x00e00000389879f0 */ /* 0x000fe2000c0008ff */
[----:B------:R-:W-:Y:S01]  /*b3b0*/  R2UR UR58, R202 ;  /* 0x00000000ca3a72ca */ /* 0x000fe200000e0000 */
[----:B------:R-:W-:Y:S01]  /*b3c0*/  UMOV UR59, 0x40000040 ;  /* 0x40000040003b7882 */ /* 0x000fe20000000000 */
[----:B------:R-:W-:Y:S01]  /*b3d0*/  R2UR UR56, R20 ;  /* 0x00000000143872ca */ /* 0x000fe200000e0000 */
[C---:B------:R-:W-:Y:S01]  /*b3e0*/  VIADD R202, R188.reuse, 0x4 ;  /* 0x00000004bcca7836 */ /* 0x040fe20000000000 */
[----:B------:R-:W-:Y:S01]  /*b3f0*/  R2UR UR57, R21 ;  /* 0x00000000153972ca */ /* 0x000fe200000e0000 */
[----:B------:R-:W-:Y:S01]  /*b400*/  VIADD R188, R188, 0x6 ;  /* 0x00000006bcbc7836 */ /* 0x000fe20000000000 */
[----:B------:R-:W-:Y:S02]  /*b410*/  WARPGROUP.DEPBAR.LE gsb0, 0x0 ;  /* 0x00008000000079c5 */ /* 0x000fe40000010000 */
[----:B------:R-:W-:-:S09]  /*b420*/  WARPGROUP.ARRIVE ;  /* 0x00000000000079c5 */ /* 0x000fd20000000000 */
[----:B------:R-:W-:Y:S01]  /*b430*/  HGMMA.64x64x16.F32 R152, gdesc[UR56], R152, gsb0 ;  /* 0x00e00000389879f0 */ /* 0x000fe20008000898 */
[----:B------:R-:W-:Y:S01]  /*b440*/  R2UR UR58, R202 ;  /* 0x00000000ca3a72ca */ /* 0x000fe200000e0000 */
[----:B------:R-:W-:Y:S01]  /*b450*/  UMOV UR59, 0x40000040 ;  /* 0x40000040003b7882 */ /* 0x000fe20000000000 */
[----:B------:R-:W-:Y:S02]  /*b460*/  R2UR UR56, R18 ;  /* 0x00000000123872ca */ /* 0x000fe400000e0000 */
[----:B------:R-:W-:Y:S01]  /*b470*/  R2UR UR57, R19 ;  /* 0x00000000133972ca */ /* 0x000fe200000e0000 */
[----:B------:R-:W-:Y:S02]  /*b480*/  WARPGROUP.DEPBAR.LE gsb0, 0x0 ;  /* 0x00008000000079c5 */ /* 0x000fe40000010000 */
[----:B------:R-:W-:-:S10]  /*b490*/  WARPGROUP.ARRIVE ;  /* 0x00000000000079c5 */ /* 0x000fd40000000000 */
[----:B------:R-:W-:Y:S01]  /*b4a0*/  HGMMA.64x64x16.F32 R152, gdesc[UR56], R152, gsb0 ;  /* 0x00e00000389879f0 */ /* 0x000fe20008000898 */
[----:B------:R-:W-:Y:S01]  /*b4b0*/  R2UR UR58, R188 ;  /* 0x00000000bc3a72ca */ /* 0x000fe200000e0000 */
[----:B------:R-:W-:Y:S01]  /*b4c0*/  UMOV UR59, 0x40000040 ;  /* 0x40000040003b7882 */ /* 0x000fe20000000000 */
[----:B------:R-:W-:Y:S02]  /*b4d0*/  R2UR UR56, R14 ;  /* 0x000000000e3872ca */ /* 0x000fe400000e0000 */
[----:B------:R-:W-:Y:S01]  /*b4e0*/  R2UR UR57, R15 ;  /* 0x000000000f3972ca */ /* 0x000fe200000e0000 */
[----:B------:R-:W-:Y:S02]  /*b4f0*/  WARPGROUP.DEPBAR.LE gsb0, 0x0 ;  /* 0x00008000000079c5 */ /* 0x000fe40000010000 */
[----:B------:R-:W-:-:S10]  /*b500*/  WARPGROUP.ARRIVE ;  /* 0x00000000000079c5 */ /* 0x000fd40000000000 */
[----:B------:R-:W-:Y:S03]  /*b510*/  HGMMA.64x64x16.F32 R152, gdesc[UR56], R152, gsb0 ;  /* 0x00e00000389879f0 */ /* 0x000fe60008000898 */
[----:B------:R-:W-:Y:S02]  /*b520*/  WARPGROUP.DEPBAR.LE gsb0, 0x0 ;  /* 0x00008000000079c5 */ /* 0x000fe40000010000 */
[----:B------:R-:W-:Y:S05]  /*b530*/  @!P0 BRA `(.L_x_2065) ;  /* 0x0000000000048947 */ /* 0x000fea0003800000 */
[----:B------:R-:W-:Y:S01]  /*b540*/  BPT.TRAP 0x1 ;  /* 0x000000040000795c */ /* 0x000fe20000300000 */
.L_x_2065:
[----:B------:R2:W3:Y:S01]  /*b550*/  SYNCS.PHASECHK.TRANS64.TRYWAIT P3, [R184+URZ+0x38850], R23 ;  /* 0x03885017b80075a7 */ /* 0x0004e2000806017f */
[----:B------:R-:W-:Y:S05]  /*b560*/  @!P0 BRA `(.L_x_2066) ;  /* 0x0000000000048947 */ /* 0x000fea0003800000 */
[----:B------:R-:W-:Y:S01]  /*b570*/  BPT.TRAP 0x1 ;  /* 0x000000040000795c */ /* 0x000fe20000300000 */
.L_x_2066:
[----:B---3--:R-:W-:Y:S05]  /*b580*/  @P3 BRA `(.L_x_2067) ;  /* 0x0000000000083947 */ /* 0x008fea0003800000 */
[----:B------:R-:W3:Y:S02]  /*b590*/  SYNCS.PHASECHK.TRANS64.TRYWAIT P3, [R184+URZ+0x38850], R23 ;  /* 0x03885017b80075a7 */ /* 0x000ee4000806017f */
[----:B---3--:R-:W-:Y:S05]  /*b5a0*/  @!P3 BRA `(.L_x_2068) ;  /* 0x000000ec007cb947 */ /* 0x008fea0003800000 */
.L_x_2067:
[----:B0123--:R-:W-:Y:S01]  /*b5b0*/  IMAD R23, R11, 0x1000, R17 ;  /* 0x000010000b177824 */ /* 0x00ffe200078e0211 */
[----:B------:R-:W-:Y:S01]  /*b5c0*/  R2UR UR56, R6 ;  /* 0x00000000063872ca */ /* 0x000fe200000e0000 */
[----:B------:R-:W-:Y:S01]  /*b5d0*/  WARPGROUP.ARRIVE ;  /* 0x00000000000079c5 */ /* 0x000fe20000000000 */
[----:B------:R-:W-:Y:S01]  /*b5e0*/  R2UR UR57, R7 ;  /* 0x00000000073972ca */ /* 0x000fe200000e0000 */
[----:B------:R-:W-:Y:S01]  /*b5f0*/  UMOV UR59, 0x40000040 ;  /* 0x40000040003b7882 */ /* 0x000fe20000000000 */
[C---:B------:R-:W-:Y:S01]  /*b600*/  R2UR UR58, R23.reuse ;  /* 0x00000000173a72ca */ /* 0x040fe200000e0000 */
[C---:B------:R-:W-:Y:S01]  /*b610*/  VIADD R188, R23.reuse, 0x2 ;  /* 0x0000000217bc7836 */ /* 0x040fe20000000000 */
        /* <DEDUP_REMOVED lines=11> */
[----:B------:R-:W-:Y:S01]  /*b6d0*/  HGMMA.64x64x16.F32 R152, gdesc[UR56], R152, gsb0 ;  /* 0x00e00000389879f0 */ /* 0x000fe20008000898 */
[----:B------:R-:W-:Y:S01]  /*b6e0*/  R2UR UR58, R188 ;  /* 0x00000000bc3a72ca */ /* 0x000fe200000e0000 */
[----:B------:R-:W-:Y:S01]  /*b6f0*/  UMOV UR59, 0x40000040 ;  /* 0x40000040003b7882 */ /* 0x000fe20000000000 */
[----:B------:R-:W-:Y:S01]  /*b700*/  R2UR UR56, R4 ;  /* 0x00000000043872ca */ /* 0x000fe200000e0000 */
[----:B------:R-:W-:Y:S01]  /*b710*/  VIADD R188, R23, 0x4 ;  /* 0x0000000417bc7836 */ /* 0x000fe20000000000 */
[----:B------:R-:W-:Y:S01]  /*b720*/  R2UR UR57, R5 ;  /* 0x00000000053972ca */ /* 0x000fe200000e0000 */
[----:B------:R-:W-:Y:S01]  /*b730*/  UMOV UR51, 0x40000040 ;  /* 0x4000004000337882 */ /* 0x000fe20000000000 */
[----:B------:R-:W0:Y:S01]  /*b740*/  S2R R202, SR_TID.X ;  /* 0x0000000000ca7919 */ /* 0x000e220000002100 */
[----:B------:R-:W-:Y:S01]  /*b750*/  UMOV UR55, 0x40000040 ;  /* 0x4000004000377882 */ /* 0x000fe20000000000 */
[----:B------:R-:W-:-:S02]  /*b760*/  IMAD.MOV.U32 R207, RZ, RZ, 0x4 ;  /* 0x00000004ffcf7424 */ /* 0x000fc400078e00ff */
[----:B------:R-:W-:Y:S01]  /*b770*/  IMAD R221, R11, 0x1000, R196 ;  /* 0x000010000bdd7824 */ /* 0x000fe200078e02c4 */
[----:B0-----:R-:W-:Y:S01]  /*b780*/  SHF.R.U32.HI R202, RZ, 0x7, R202 ;  /* 0x00000007ffca7819 */ /* 0x001fe200000116ca */
[----:B------:R-:W-:Y:S02]  /*b790*/  WARPGROUP.DEPBAR.LE gsb0, 0x0 ;  /* 0x00008000000079c5 */ /* 0x000fe40000010000 */
[----:B------:R-:W-:-:S06]  /*b7a0*/  WARPGROUP.ARRIVE ;  /* 0x00000000000079c5 */ /* 0x000fcc0000000000 */
[----:B------:R-:W-:Y:S01]  /*b7b0*/  HGMMA.64x64x16.F32 R152, gdesc[UR56], R152, gsb0 ;  /* 0x00e00000389879f0 */ /* 0x000fe20008000898 */
[----:B------:R-:W-:Y:S01]  /*b7c0*/  R2UR UR58, R188 ;  /* 0x00000000bc3a72ca */ /* 0x000fe200000e0000 */
[----:B------:R-:W-:Y:S01]  /*b7d0*/  UMOV UR59, 0x40000040 ;  /* 0x40000040003b7882 */ /* 0x000fe20000000000 */
[----:B------:R-:W-:Y:S01]  /*b7e0*/  R2UR UR56, R12 ;  /* 0x000000000c3872ca */ /* 0x000fe200000e0000 */
[----:B------:R-:W-:Y:S01]  /*b7f0*/  VIADD R188, R23, 0x6 ;  /* 0x0000000617bc7836 */ /* 0x000fe20000000000 */
[----:B------:R-:W-:-:S04]  /*b800*/  R2UR UR57, R13 ;  /* 0x000000000d3972ca */ /* 0x000fc800000e0000 */
        /* <DEDUP_REMOVED lines=23> */
[----:B------:R-:W-:Y:S02]  /*b980*/  WARPGROUP.DEPBAR.LE gsb0, 0x0 ;  /* 0x00008000000079c5 */ /* 0x000fe40000010000 */
[----:B------:R-:W-:Y:S01]  /*b990*/  WARPGROUP.ARRIVE ;  /* 0x00000000000079c5 */ /* 0x000fe20000000000 */
[----:B------:R-:W-:-:S05]  /*b9a0*/  VIADD R188, R23, 0x606 ;  /* 0x0000060617bc7836 */ /* 0x000fca0000000000 */
[----:B------:R-:W-:Y:S01]  /*b9b0*/  HGMMA.64x64x16.F32 R152, gdesc[UR56], R152, gsb0 ;  /* 0x00e00000389879f0 */ /* 0x000fe20008000898 */
[----:B------:R-:W-:Y:S01]  /*b9c0*/  R2UR UR54, R188 ;  /* 0x00000000bc3672ca */ /* 0x000fe200000e0000 */
[----:B------:R-:W-:Y:S01]  /*b9d0*/  UMOV UR57, 0x40000040 ;  /* 0x4000004000397882 */ /* 0x000fe20000000000 */
[----:B------:R-:W0:Y:S01]  /*b9e0*/  SHFL.IDX PT, R188, R202, RZ, 0x1f ;  /* 0x00001fffcabc7589 */ /* 0x000e2200000e0000 */
[----:B------:R-:W-:Y:S01]  /*b9f0*/  UMOV UR59, 0x40000040 ;  /* 0x40000040003b7882 */ /* 0x000fe20000000000 */
[----:B0-----:R-:W-:Y:S01]  /*ba00*/  ISETP.GT.AND P3, PT, R188, 0x7f, PT ;  /* 0x0000007fbc00780c */ /* 0x001fe20003f64270 */
[----:B------:R-:W-:-:S03]  /*ba10*/  VIADD R188, R23, 0x800 ;  /* 0x0000080017bc7836 */ /* 0x000fc60000000000 */
[----:B------:R-:W-:Y:S02]  /*ba20*/  SEL R205, RZ, 0x2, !P3 ;  /* 0x00000002ffcd7807 */ /* 0x000fe40005800000 */
[C---:B------:R-:W-:Y:S02]  /*ba30*/  SEL R209, R207.reuse, 0x2, P3 ;  /* 0x00000002cfd17807 */ /* 0x040fe40001800000 */
[----:B------:R-:W-:Y:S01]  /*ba40*/  SEL R207, R207, 0x6, !P3 ;  /* 0x00000006cfcf7807 */ /* 0x000fe20005800000 */
[----:B------:R-:W-:Y:S02]  /*ba50*/  IMAD.IADD R202, R186, 0x1, R205 ;  /* 0x00000001baca7824 */ /* 0x000fe400078e02cd */
        /* <DEDUP_REMOVED lines=236> */
[----:B------:R-:W-:Y:S02]  /*c920*/  FMNMX.FTZ R188, R162, R23, !PT ;  /* 0x00000017a2bc7209 */ /* 0x000fe40007810000 */
[----:B0-----:R-:W-:Y:S02]  /*c930*/  FMNMX.FTZ R23, R204, R205, !PT ;  /* 0x000000cdcc177209 */ /* 0x001fe40007810000 */
[----:B------:R-:W-:-:S03]  /*c940*/  FMNMX.FTZ R205, R163, R188, !PT ;  /* 0x000000bca3cd7209 */ /* 0x000fc60007810000 */
[C---:B------:R-:W-:Y:S01]  /*c950*/  FADD.FTZ R189, -R23.reuse, R189 ;  /* 0x000000bd17bd7221 */ /* 0x040fe20000010100 */
[----:B------:R-:W-:Y:S01]  /*c960*/  FMNMX.FTZ R188, R166, R205, !PT ;  /* 0x000000cda6bc7209 */ /* 0x000fe20007810000 */
[----:B------:R-:W-:Y:S02]  /*c970*/  FMUL.FTZ R213, R23, UR6 ;  /* 0x0000000617d57c20 */ /* 0x000fe40008410000 */
[----:B------:R-:W-:Y:S01]  /*c980*/  FMUL.FTZ R202, R189, UR6 ;  /* 0x00000006bdca7c20 */ /* 0x000fe20008410000 */
[----:B------:R-:W-:Y:S01]  /*c990*/  FMNMX.FTZ R189, R167, R188, !PT ;  /* 0x000000bca7bd7209 */ /* 0x000fe20007810000 */
[--C-:B------:R-:W-:Y:S01]  /*c9a0*/  FFMA.FTZ R204, R153, UR6, -R213.reuse ;  /* 0x0000000699cc7c23 */ /* 0x100fe200080108d5 */
[--C-:B------:R-:W-:Y:S01]  /*c9b0*/  FFMA.FTZ R206, R157, UR6, -R213.reuse ;  /* 0x000000069dce7c23 */ /* 0x100fe200080108d5 */
[--C-:B------:R-:W-:Y:S01]  /*c9c0*/  FFMA.FTZ R207, R160, UR6, -R213.reuse ;  /* 0x00000006a0cf7c23 */ /* 0x100fe200080108d5 */
[----:B------:R-:W-:Y:S01]  /*c9d0*/  FMNMX.FTZ R188, R170, R189, !PT ;  /* 0x000000bdaabc7209 */ /* 0x000fe20007810000 */
[--C-:B------:R-:W-:Y:S01]  /*c9e0*/  FFMA.FTZ R189, R152, UR6, -R213.reuse ;  /* 0x0000000698bd7c23 */ /* 0x100fe200080108d5 */
[----:B------:R-:W0:Y:S01]  /*c9f0*/  MUFU.EX2 R202, R202 ;  /* 0x000000ca00ca7308 */ /* 0x000e220000000800 */
        /* <DEDUP_REMOVED lines=15> */
[----:B------:R-:W-:Y:S01]  /*caf0*/  MUFU.EX2 R189, R189 ;  /* 0x000000bd00bd7308 */ /* 0x000fe20000000800 */
[----:B0-----:R-:W-:Y:S01]  /*cb00*/  FMUL.FTZ R24, R24, R202 ;  /* 0x000000ca18187220 */ /* 0x001fe20000410000 */
[----:B------:R-:W-:Y:S01]  /*cb10*/  FMNMX.FTZ R153, R179, R152, !PT ;  /* 0x00000098b3997209 */ /* 0x000fe20007810000 */
[-C--:B------:R-:W-:Y:S01]  /*cb20*/  FMUL.FTZ R25, R25, R202.reuse ;  /* 0x000000ca19197220 */ /* 0x080fe20000410000 */
[-C--:B------:R-:W-:Y:S01]  /*cb30*/  FMUL.FTZ R28, R28, R202.reuse ;  /* 0x000000ca1c1c7220 */ /* 0x080fe20000410000 */
[-C--:B------:R-:W-:Y:S01]  /*cb40*/  FMUL.FTZ R29, R29, R202.reuse ;  /* 0x000000ca1d1d7220 */ /* 0x080fe20000410000 */
[----:B------:R-:W-:Y:S01]  /*cb50*/  FMNMX.FTZ R152, R182, R153, !PT ;  /* 0x00000099b6987209 */ /* 0x000fe20007810000 */
[-C--:B------:R-:W-:Y:S01]  /*cb60*/  FMUL.FTZ R32, R32, R202.reuse ;  /* 0x000000ca20207220 */ /* 0x080fe20000410000 */
[----:B------:R-:W-:Y:S01]  /*cb70*/  MUFU.EX2 R204, R204 ;  /* 0x000000cc00cc7308 */ /* 0x000fe20000000800 */
[----:B------:R-:W-:Y:S01]  /*cb80*/  FMUL.FTZ R33, R33, R202 ;  /* 0x000000ca21217220 */ /* 0x000fe20000410000 */
[----:B------:R-:W-:Y:S01]  /*cb90*/  FMNMX.FTZ R152, R183, R152, !PT ;  /* 0x00000098b7987209 */ /* 0x000fe20007810000 */
[-C--:B------:R-:W-:Y:S01]  /*cba0*/  FMUL.FTZ R36, R36, R202.reuse ;  /* 0x000000ca24247220 */ /* 0x080fe20000410000 */
[-C--:B------:R-:W-:Y:S01]  /*cbb0*/  FMUL.FTZ R37, R37, R202.reuse ;  /* 0x000000ca25257220 */ /* 0x080fe20000410000 */
[-C--:B------:R-:W-:Y:S01]  /*cbc0*/  FMUL.FTZ R40, R40, R202.reuse ;  /* 0x000000ca28287220 */ /* 0x080fe20000410000 */
[-C--:B------:R-:W-:Y:S01]  /*cbd0*/  FMUL.FTZ R41, R41, R202.reuse ;  /* 0x000000ca29297220 */ /* 0x080fe20000410000 */
[----:B------:R-:W0:Y:S01]  /*cbe0*/  SHFL.BFLY PT, R153, R152, 0x2, 0x1f ;  /* 0x0c401f0098997f89 */ /* 0x000e2200000e0000 */
        /* <DEDUP_REMOVED lines=23> */
[----:B0-----:R-:W-:Y:S01]  /*cd60*/  FMNMX.FTZ R153, R152, R153, !PT ;  /* 0x0000009998997209 */ /* 0x001fe20007810000 */
[----:B------:R-:W0:Y:S01]  /*cd70*/  MUFU.EX2 R208, R208 ;  /* 0x000000d000d07308 */ /* 0x000e220000000800 */
[-C--:B------:R-:W-:Y:S01]  /*cd80*/  FMUL.FTZ R84, R84, R202.reuse ;  /* 0x000000ca54547220 */ /* 0x080fe20000410000 */
[-C--:B------:R-:W-:Y:S01]  /*cd90*/  FMUL.FTZ R85, R85, R202.reuse ;  /* 0x000000ca55557220 */ /* 0x080fe20000410000 */
[-C--:B------:R-:W-:Y:S01]  /*cda0*/  FMUL.FTZ R88, R88, R202.reuse ;  /* 0x000000ca58587220 */ /* 0x080fe20000410000 */
[----:B------:R-:W1:Y:S01]  /*cdb0*/  SHFL.BFLY PT, R188, R153, 0x1, 0x1f ;  /* 0x0c201f0099bc7f89 */ /* 0x000e6200000e0000 */
        /* <DEDUP_REMOVED lines=22> */
[----:B------:R-:W-:Y:S01]  /*cf20*/  FMUL.FTZ R125, R125, R202 ;  /* 0x000000ca7d7d7220 */ /* 0x000fe20000410000 */
[----:B-1----:R-:W-:Y:S01]  /*cf30*/  FMNMX.FTZ R188, R153, R188, !PT ;  /* 0x000000bc99bc7209 */ /* 0x002fe20007810000 */
[----:B------:R-:W-:Y:S01]  /*cf40*/  FFMA.FTZ R153, R181, UR6, -R213 ;  /* 0x00000006b5997c23 */ /* 0x000fe200080108d5 */
[-C--:B------:R-:W-:Y:S01]  /*cf50*/  FMUL.FTZ R128, R128, R202.reuse ;  /* 0x000000ca80807220 */ /* 0x080fe20000410000 */
[-C--:B------:R-:W-:Y:S01]  /*cf60*/  FMUL.FTZ R129, R129, R202.reuse ;  /* 0x000000ca81817220 */ /* 0x080fe20000410000 */
[----:B------:R-:W-:Y:S01]  /*cf70*/  MUFU.EX2 R169, R169 ;  /* 0x000000a900a97308 */ /* 0x000fe20000000800 */
[----:B------:R-:W-:Y:S01]  /*cf80*/  FADD.FTZ R152, -R188, R211 ;  /* 0x000000d3bc987221 */ /* 0x000fe20000010100 */
[-C--:B------:R-:W-:Y:S01]  /*cf90*/  FMUL.FTZ R132, R132, R202.reuse ;  /* 0x000000ca84847220 */ /* 0x080fe20000410000 */
[-C--:B------:R-:W-:Y:S01]  /*cfa0*/  FMUL.FTZ R133, R133, R202.reuse ;  /* 0x000000ca85857220 */ /* 0x080fe20000410000 */
[-C--:B------:R-:W-:Y:S01]  /*cfb0*/  FMUL.FTZ R136, R136, R202.reuse ;  /* 0x000000ca88887220 */ /* 0x080fe20000410000 */
[----:B------:R-:W-:Y:S01]  /*cfc0*/  FMUL.FTZ R181, R152, UR6 ;  /* 0x0000000698b57c20 */ /* 0x000fe20008410000 */
[----:B------:R-:W-:Y:S01]  /*cfd0*/  FMUL.FTZ R152, R188, UR6 ;  /* 0x00000006bc987c20 */ /* 0x000fe20008410000 */
[-C--:B------:R-:W-:Y:S01]  /*cfe0*/  FMUL.FTZ R137, R137, R202.reuse ;  /* 0x000000ca89897220 */ /* 0x080fe20000410000 */
[----:B------:R0:W-:Y:S01]  /*cff0*/  MUFU.EX2 R211, R153 ;  /* 0x0000009900d37308 */ /* 0x0001e20000000800 */
[----:B------:R-:W-:Y:S01]  /*d000*/  FMUL.FTZ R140, R140, R202 ;  /* 0x000000ca8c8c7220 */ /* 0x000fe20000410000 */
[----:B------:R-:W-:Y:S01]  /*d010*/  FFMA.FTZ R214, R154, UR6, -R152 ;  /* 0x000000069ad67c23 */ /* 0x000fe20008010898 */
[----:B------:R-:W-:-:S02]  /*d020*/  @!P3 IMAD R154, R212, 0x40, R195 ;  /* 0x00000040d49ab824 */ /* 0x000fc400078e02c3 */
[--C-:B------:R-:W-:Y:S01]  /*d030*/  FFMA.FTZ R213, R155, UR6, -R152.reuse ;  /* 0x000000069bd57c23 */ /* 0x100fe20008010898 */
[--C-:B------:R-:W-:Y:S01]  /*d040*/  FFMA.FTZ R215, R158, UR6, -R152.reuse ;  /* 0x000000069ed77c23 */ /* 0x100fe20008010898 */
[--C-:B------:R-:W-:Y:S01]  /*d050*/  FFMA.FTZ R216, R159, UR6, -R152.reuse ;  /* 0x000000069fd87c23 */ /* 0x100fe20008010898 */
[----:B------:R-:W-:Y:S01]  /*d060*/  @!P3 IMAD R154, R154, 0x4, R199 ;  /* 0x000000049a9ab824 */ /* 0x000fe200078e02c7 */
[----:B------:R-:W1:Y:S01]  /*d070*/  MUFU.EX2 R181, R181 ;  /* 0x000000b500b57308 */ /* 0x000e620000000800 */
[----:B0-----:R-:W-:Y:S02]  /*d080*/  @!P1 VIADD R153, R184, 0x38840 ;  /* 0x00038840b8999836 */ /* 0x001fe40000000000 */
[--C-:B------:R-:W-:Y:S01]  /*d090*/  FFMA.FTZ R217, R162, UR6, -R152.reuse ;  /* 0x00000006a2d97c23 */ /* 0x100fe20008010898 */
[--C-:B------:R-:W-:Y:S01]  /*d0a0*/  FFMA.FTZ R218, R163, UR6, -R152.reuse ;  /* 0x00000006a3da7c23 */ /* 0x100fe20008010898 */
[--C-:B------:R-:W-:Y:S01]  /*d0b0*/  FFMA.FTZ R219, R166, UR6, -R152.reuse ;  /* 0x00000006a6db7c23 */ /* 0x100fe20008010898 */
[--C-:B------:R-:W-:Y:S01]  /*d0c0*/  FFMA.FTZ R220, R167, UR6, -R152.reuse ;  /* 0x00000006a7dc7c23 */ /* 0x100fe20008010898 */
[----:B------:R-:W-:Y:S01]  /*d0d0*/  @!P1 PRMT R153, RZ, 0x654, R153 ;  /* 0x00000654ff999816 */ /* 0x000fe20000000099 */
[--C-:B------:R-:W-:Y:S01]  /*d0e0*/  FFMA.FTZ R170, R170, UR6, -R152.reuse ;  /* 0x00000006aaaa7c23 */ /* 0x100fe20008010898 */
[--C-:B------:R-:W-:Y:S01]  /*d0f0*/  FFMA.FTZ R171, R171, UR6, -R152.reuse ;  /* 0x00000006abab7c23 */ /* 0x100fe20008010898 */
[--C-:B------:R-:W-:Y:S01]  /*d100*/  FFMA.FTZ R174, R174, UR6, -R152.reuse ;  /* 0x00000006aeae7c23 */ /* 0x100fe20008010898 */
[--C-:B------:R-:W-:Y:S01]  /*d110*/  FFMA.FTZ R175, R175, UR6, -R152.reuse ;  /* 0x00000006afaf7c23 */ /* 0x100fe20008010898 */
[----:B------:R0:W-:Y:S01]  /*d120*/  @!P1 SYNCS.ARRIVE.TRANS64.RED.A1T0 RZ, [R153+URZ], RZ ;  /* 0x000000ff99ff99a7 */ /* 0x0001e2000810043f */
[--C-:B------:R-:W-:Y:S01]  /*d130*/  FFMA.FTZ R178, R178, UR6, -R152.reuse ;  /* 0x00000006b2b27c23 */ /* 0x100fe20008010898 */
[--C-:B------:R-:W-:Y:S01]  /*d140*/  FFMA.FTZ R179, R179, UR6, -R152.reuse ;  /* 0x00000006b3b37c23 */ /* 0x100fe20008010898 */
[--C-:B------:R-:W-:Y:S01]  /*d150*/  FFMA.FTZ R182, R182, UR6, -R152.reuse ;  /* 0x00000006b6b67c23 */ /* 0x100fe20008010898 */
[----:B------:R-:W-:Y:S01]  /*d160*/  FFMA.FTZ R183, R183, UR6, -R152 ;  /* 0x00000006b7b77c23 */ /* 0x000fe20008010898 */
[----:B------:R-:W-:Y:S01]  /*d170*/  @!P3 STS [R154+0x38400], R202 ;  /* 0x038400ca9a00b388 */ /* 0x000fe20000000800 */
[----:B------:R-:W-:Y:S01]  /*d180*/  MUFU.EX2 R214, R214 ;  /* 0x000000d600d67308 */ /* 0x000fe20000000800 */
[----:B------:R-:W-:Y:S01]  /*d190*/  F2FP.F16.F32.PACK_AB R152, R204, R189 ;  /* 0x000000bdcc98723e */ /* 0x000fe200000000ff */
[----:B-1----:R-:W-:Y:S01]  /*d1a0*/  FMUL.FTZ R26, R26, R181 ;  /* 0x000000b51a1a7220 */ /* 0x002fe20000410000 */
[----:B------:R1:W-:Y:S01]  /*d1b0*/  @!P3 STS [R154+0x38420], R181 ;  /* 0x038420b59a00b388 */ /* 0x0003e20000000800 */
[----:B------:R-:W-:Y:S01]  /*d1c0*/  F2FP.F16.F32.PACK_AB R158, R210, R209 ;  /* 0x000000d1d29e723e */ /* 0x000fe200000000ff */
[-C--:B------:R-:W-:Y:S01]  /*d1d0*/  FMUL.FTZ R27, R27, R181.reuse ;  /* 0x000000b51b1b7220 */ /* 0x080fe20000410000 */
[----:B------:R-:W-:Y:S01]  /*d1e0*/  F2FP.F16.F32.PACK_AB R160, R169, R168 ;  /* 0x000000a8a9a0723e */ /* 0x000fe200000000ff */
[-C--:B------:R-:W-:Y:S01]  /*d1f0*/  FMUL.FTZ R30, R30, R181.reuse ;  /* 0x000000b51e1e7220 */ /* 0x080fe20000410000 */
[----:B------:R-:W0:Y:S01]  /*d200*/  MUFU.EX2 R213, R213 ;  /* 0x000000d500d57308 */ /* 0x000e220000000800 */
[-C--:B------:R-:W-:Y:S01]  /*d210*/  FMUL.FTZ R31, R31, R181.reuse ;  /* 0x000000b51f1f7220 */ /* 0x080fe20000410000 */
[-C--:B------:R-:W-:Y:S01]  /*d220*/  FMUL.FTZ R34, R34, R181.reuse ;  /* 0x000000b522227220 */ /* 0x080fe20000410000 */
[-C--:B------:R-:W-:Y:S01]  /*d230*/  FMUL.FTZ R35, R35, R181.reuse ;  /* 0x000000b523237220 */ /* 0x080fe20000410000 */
[----:B------:R-:W-:Y:S01]  /*d240*/  FMUL.FTZ R38, R38, R181 ;  /* 0x000000b526267220 */ /* 0x000fe20000410000 */
[----:B-1----:R-:W-:Y:S01]  /*d250*/  F2FP.F16.F32.PACK_AB R154, R206, R205 ;  /* 0x000000cdce9a723e */ /* 0x002fe200000000ff */
        /* <DEDUP_REMOVED lines=77> */
[----:B------:R-:W-:Y:S01]  /*d730*/  FMUL.FTZ R151, R151, R181 ;  /* 0x000000b597977220 */ /* 0x000fe20000410000 */
[----:B------:R0:W-:Y:S01]  /*d740*/  STSM.16.M88.4 [R191+0x36400], R152 ;  /* 0x03640098bf007844 */ /* 0x0001e20000000200 */
[----:B------:R-:W-:-:S02]  /*d750*/  VIADD R212, R221, 0x80 ;  /* 0x00000080ddd47836 */ /* 0x000fc40000000000 */
[----:B------:R-:W-:Y:S01]  /*d760*/  FFMA.FTZ R3, R202, R3, R189 ;  /* 0x00000003ca037223 */ /* 0x000fe200000100bd */
[----:B------:R-:W-:Y:S01]  /*d770*/  FFMA.FTZ R10, R181, R10, R214 ;  /* 0x0000000ab50a7223 */ /* 0x000fe200000100d6 */
[----:B------:R-:W-:Y:S01]  /*d780*/  MUFU.EX2 R174, R174 ;  /* 0x000000ae00ae7308 */ /* 0x000fe20000000800 */
[----:B------:R0:W-:Y:S01]  /*d790*/  STSM.16.M88.4 [R190], R156 ;  /* 0x0000009cbe007844 */ /* 0x0001e20000000200 */
[----:B------:R-:W-:Y:S01]  /*d7a0*/  FADD.FTZ R204, R204, R3 ;  /* 0x00000003cccc7221 */ /* 0x000fe20000010000 */
[----:B------:R-:W-:Y:S01]  /*d7b0*/  FADD.FTZ R10, R213, R10 ;  /* 0x0000000ad50a7221 */ /* 0x000fe20000010000 */
[----:B------:R-:W-:Y:S02]  /*d7c0*/  @!P1 VIADD R184, R184, 0x38860 ;  /* 0x00038860b8b89836 */ /* 0x000fe40000000000 */
[----:B------:R-:W-:Y:S01]  /*d7d0*/  FADD.FTZ R205, R205, R204 ;  /* 0x000000cccdcd7221 */ /* 0x000fe20000010000 */
[----:B------:R-:W-:Y:S01]  /*d7e0*/  FADD.FTZ R215, R215, R10 ;  /* 0x0000000ad7d77221 */ /* 0x000fe20000010000 */
[----:B------:R-:W2:Y:S01]  /*d7f0*/  MUFU.EX2 R175, R175 ;  /* 0x000000af00af7308 */ /* 0x000ea20000000800 */
[----:B-1----:R-:W-:Y:S01]  /*d800*/  F2FP.F16.F32.PACK_AB R161, R171, R170 ;  /* 0x000000aaaba1723e */ /* 0x002fe200000000ff */
[----:B------:R-:W-:Y:S01]  /*d810*/  FADD.FTZ R206, R206, R205 ;  /* 0x000000cdcece7221 */ /* 0x000fe20000010000 */
[----:B------:R-:W-:Y:S01]  /*d820*/  FADD.FTZ R216, R216, R215 ;  /* 0x000000d7d8d87221 */ /* 0x000fe20000010000 */
[----:B------:R-:W-:Y:S01]  /*d830*/  @!P1 PRMT R184, RZ, 0x654, R184 ;  /* 0x00000654ffb89816 */ /* 0x000fe200000000b8 */
[----:B------:R-:W-:-:S02]  /*d840*/  IMAD.MOV.U32 R189, RZ, RZ, R23 ;  /* 0x000000ffffbd7224 */ /* 0x000fc400078e0017 */
        /* <DEDUP_REMOVED lines=13> */
[----:B------:R-:W2:Y:S01]  /*d920*/  MUFU.EX2 R180, R180 ;  /* 0x000000b400b47308 */ /* 0x000ea20000000800 */
[----:B------:R-:W-:Y:S02]  /*d930*/  FADD.FTZ R170, R170, R219 ;  /* 0x000000dbaaaa7221 */ /* 0x000fe40000010000 */
[----:B------:R-:W-:Y:S02]  /*d940*/  FADD.FTZ R169, R169, R168 ;  /* 0x000000a8a9a97221 */ /* 0x000fe40000010000 */
[----:B------:R-:W-:Y:S02]  /*d950*/  FADD.FTZ R171, R171, R170 ;  /* 0x000000aaabab7221 */ /* 0x000fe40000010000 */
[----:B------:R-:W-:Y:S01]  /*d960*/  FADD.FTZ R172, R172, R169 ;  /* 0x000000a9acac7221 */ /* 0x000fe20000010000 */
[----:B------:R-:W-:Y:S01]  /*d970*/  MUFU.EX2 R178, R178 ;  /* 0x000000b200b27308 */ /* 0x000fe20000000800 */
[----:B-1----:R-:W-:Y:S01]  /*d980*/  F2FP.F16.F32.PACK_AB R164, R177, R176 ;  /* 0x000000b0b1a4723e */ /* 0x002fe200000000ff */
[----:B------:R-:W-:Y:S01]  /*d990*/  FADD.FTZ R174, R174, R171 ;  /* 0x000000abaeae7221 */ /* 0x000fe20000010000 */
[----:B------:R-:W-:-:S03]  /*d9a0*/  FADD.FTZ R173, R173, R172 ;  /* 0x000000acadad7221 */ /* 0x000fc60000010000 */
[----:B------:R-:W-:Y:S01]  /*d9b0*/  FADD.FTZ R175, R175, R174 ;  /* 0x000000aeafaf7221 */ /* 0x000fe20000010000 */
[----:B------:R-:W-:Y:S01]  /*d9c0*/  FADD.FTZ R176, R176, R173 ;  /* 0x000000adb0b07221 */ /* 0x000fe20000010000 */
[----:B------:R-:W1:Y:S01]  /*d9d0*/  MUFU.EX2 R179, R179 ;  /* 0x000000b300b37308 */ /* 0x000e620000000800 */
[----:B--2---:R-:W-:Y:S02]  /*d9e0*/  F2FP.F16.F32.PACK_AB R166, R211, R180 ;  /* 0x000000b4d3a6723e */ /* 0x004fe400000000ff */
[----:B------:R-:W-:-:S04]  /*d9f0*/  FADD.FTZ R177, R177, R176 ;  /* 0x000000b0b1b17221 */ /* 0x000fc80000010000 */
[----:B------:R-:W-:Y:S01]  /*da00*/  FADD.FTZ R180, R180, R177 ;  /* 0x000000b1b4b47221 */ /* 0x000fe20000010000 */
[----:B------:R-:W2:Y:S03]  /*da10*/  MUFU.EX2 R182, R182 ;  /* 0x000000b600b67308 */ /* 0x000ea60000000800 */
[----:B------:R-:W-:Y:S01]  /*da20*/  FADD.FTZ R3, R211, R180 ;  /* 0x000000b4d3037221 */ /* 0x000fe20000010000 */
[----:B------:R-:W-:-:S04]  /*da30*/  IMAD.MOV.U32 R211, RZ, RZ, R188 ;  /* 0x000000ffffd37224 */ /* 0x000fc800078e00bc */
[----:B------:R-:W3:Y:S01]  /*da40*/  MUFU.EX2 R183, R183 ;  /* 0x000000b700b77308 */ /* 0x000ee20000000800 */
[----:B-1----:R-:W-:Y:S01]  /*da50*/  F2FP.F16.F32.PACK_AB R165, R179, R178 ;  /* 0x000000b2b3a5723e */ /* 0x002fe200000000ff */
[----:B------:R-:W-:-:S04]  /*da60*/  FADD.FTZ R178, R178, R175 ;  /* 0x000000afb2b27221 */ /* 0x000fc80000010000 */
[----:B------:R-:W-:-:S04]  /*da70*/  FADD.FTZ R179, R179, R178 ;  /* 0x000000b2b3b37221 */ /* 0x000fc80000010000 */
[----:B--2---:R-:W-:Y:S01]  /*da80*/  FADD.FTZ R10, R182, R179 ;  /* 0x000000b3b60a7221 */ /* 0x004fe20000010000 */
[----:B---3--:R-:W-:-:S03]  /*da90*/  F2FP.F16.F32.PACK_AB R167, R183, R182 ;  /* 0x000000b6b7a7723e */ /* 0x008fc600000000ff */
[----:B------:R-:W-:Y:S02]  /*daa0*/  FADD.FTZ R10, R183, R10 ;  /* 0x0000000ab70a7221 */ /* 0x000fe40000010000 */
[----:B------:R0:W-:Y:S01]  /*dab0*/  STSM.16.M88.4 [R192], R164 ;  /* 0x000000a4c0007844 */ /* 0x0001e20000000200 */
[----:B------:R-:W-:-:S06]  /*dac0*/  WARPGROUP.ARRIVE ;  /* 0x00000000000079c5 */ /* 0x000fcc0000000000 */
        /* <DEDUP_REMOVED lines=33> */
[----:B0-----:R-:W-:-:S07]  /*dce0*/  IMAD.MOV.U32 R184, RZ, RZ, R203 ;  /* 0x000000ffffb87224 */ /* 0x001fce00078e00cb */
.L_x_2060:
[----:B------:R-:W-:-:S13]  /*dcf0*/  R2UR UR7, R198 ;  /* 0x00000000c60772ca */ /* 0x000fda00000e0000 */
[----:B------:R-:W-:-:S13]  /*dd00*/  ISETP.GE.AND P2, PT, R184, UR7, PT ;  /* 0x00000007b8007c0c */ /* 0x000fda000bf46270 */
[----:B------:R-:W-:Y:S05]  /*dd10*/  @!P2 BRA `(.L_x_2070) ;  /* 0x00000034008ca947 */ /* 0x000fea0003800000 */
[----:B--2---:R-:W-:Y:S01]  /*dd20*/  IMAD.MOV.U32 R204, RZ, RZ, R188 ;  /* 0x000000ffffcc7224 */ /* 0x004fe200078e00bc */
[----:B------:R-:W-:Y:S01]  /*dd30*/  ULDC UR61, c[0x0][0xadc] ;  /* 0x0002b700003d7ab9 */ /* 0x000fe20000000800 */
[----:B------:R-:W-:Y:S02]  /*dd40*/  IMAD.MOV.U32 R203, RZ, RZ, R23 ;  /* 0x000000ffffcb7224 */ /* 0x000fe400078e0017 */
[----:B------:R-:W-:-:S07]  /*dd50*/  IMAD.MOV.U32 R206, RZ, RZ, R11 ;  /* 0x000000ffffce7224 */ /* 0x000fce00078e000b */
.L_x_2087:
[----:B------:R-:W-:-:S05]  /*dd60*/  VIADD R11, R206, 0x1 ;  /* 0x00000001ce0b7836 */ /* 0x000fca0000000000 */
[----:B------:R-:W-:-:S04]  /*dd70*/  ISETP.NE.AND P2, PT, R11, 0x2, PT ;  /* 0x000000020b00780c */ /* 0x000fc80003f45270 */
[----:B------:R-:W-:Y:S02]  /*dd80*/  SEL R23, RZ, 0x1, P2 ;  /* 0x00000001ff177807 */ /* 0x000fe40001000000 */
[----:B------:R-:W-:Y:S02]  /*dd90*/  SEL R11, R11, RZ, P2 ;  /* 0x000000ff0b0b7207 */ /* 0x000fe40001000000 */
[----:B------:R-:W-:-:S13]  /*dda0*/  R2UR UR6, R23 ;  /* 0x00000000170672ca */ /* 0x000fda00000e0000 */
[----:B------:R-:W-:Y:S01]  /*ddb0*/  ULOP3.LUT UR60, UR60, UR6, URZ, 0x3c, !UPT ;  /* 0x000000063c3c7292 */ /* 0x000fe2000f8e3c3f */
[----:B---3--:R-:W-:Y:S11]  /*ddc0*/  @!P0 BRA `(.L_x_2071) ;  /* 0x0000000000048947 */ /* 0x008ff60003800000 */
[----:B------:R-:W-:Y:S01]  /*ddd0*/  BPT.TRAP 0x1 ;  /* 0x000000040000795c */ /* 0x000fe20000300000 */
.L_x_2071:
[----:B------:R-:W-:Y:S02]  /*dde0*/  IMAD.U32 R189, RZ, RZ, UR60 ;  /* 0x0000003cffbd7e24 */ /* 0x000fe4000f8e00ff */
[----:B------:R-:W-:-:S03]  /*ddf0*/  IMAD R202, R11, 0x8, R199 ;  /* 0x000000080bca7824 */ /* 0x000fc600078e02c7 */
[----:B------:R-:W-:-:S04]  /*de00*/  SHF.L.U32 R189, R189, 0x1f, RZ ;  /* 0x0000001fbdbd7819 */ /* 0x000fc800000006ff */
[----:B------:R0:W1:Y:S01]  /*de10*/  SYNCS.PHASECHK.TRANS64.TRYWAIT P2, [R202+URZ+0x38830], R189 ;  /* 0x038830bdca0075a7 */ /* 0x000062000804017f */
[----:B------:R-:W-:Y:S05]  /*de20*/  @!P0 BRA `(.L_x_2072) ;  /* 0x0000000000048947 */ /* 0x000fea0003800000 */
[----:B------:R-:W-:Y:S01]  /*de30*/  BPT.TRAP 0x1 ;  /* 0x000000040000795c */ /* 0x000fe20000300000 */
.L_x_2072:
[----:B------:R-:W-:Y:S01]  /*de40*/  IMAD R23, R11, 0x200, R194 ;  /* 0x000002000b177824 */ /* 0x000fe200078e02c2 */
[----:B-1----:R-:W-:Y:S06]  /*de50*/  @P2 BRA `(.L_x_2073) ;  /* 0x0000000000082947 */ /* 0x002fec0003800000 */
[----:B------:R-:W1:Y:S02]  /*de60*/  SYNCS.PHASECHK.TRANS64.TRYWAIT P2, [R202+URZ+0x38830], R189 ;  /* 0x038830bdca0075a7 */ /* 0x000e64000804017f */
[----:B-1----:R-:W-:Y:S05]  /*de70*/  @!P2 BRA `(.L_x_2074) ;  /* 0x000000c4005ca947 */ /* 0x002fea0003800000 */
.L_x_2073:
[----:B------:R-:W-:Y:S01]  /*de80*/  R2UR UR58, R23 ;  /* 0x00000000173a72ca */ /* 0x000fe200000e0000 */
[----:B------:R-:W-:Y:S01]  /*de90*/  WARPGROUP.ARRIVE ;  /* 0x00000000000079c5 */ /* 0x000fe20000000000 */
        /* <DEDUP_REMOVED lines=8> */
[----:B------:R-:W-:Y:S01]  /*df20*/  VIADD R188, R23, 0x4 ;  /* 0x0000000417bc7836 */ /* 0x000fe20000000000 */
        /* <DEDUP_REMOVED lines=22> */
.L_x_2075:
[----:B------:R2:W3:Y:S01]  /*e090*/  SYNCS.PHASECHK.TRANS64.TRYWAIT P2, [R202+URZ+0x38850], R189 ;  /* 0x038850bdca0075a7 */ /* 0x0004e2000804017f */
[----:B------:R-:W-:Y:S05]  /*e0a0*/  @!P0 BRA `(.L_x_2076) ;  /* 0x0000000000048947 */ /* 0x000fea0003800000 */
[----:B------:R-:W-:Y:S01]  /*e0b0*/  BPT.TRAP 0x1 ;  /* 0x000000040000795c */ /* 0x000fe20000300000 */
.L_x_2076:
[----:B------:R-:W-:Y:S01]  /*e0c0*/  IMAD R23, R11, 0x1000, R17 ;  /* 0x000010000b177824 */ /* 0x000fe200078e0211 */
[----:B---3--:R-:W-:Y:S06]  /*e0d0*/  @P2 BRA `(.L_x_2077) ;  /* 0x0000000000082947 */ /* 0x008fec0003800000 */
[----:B------:R-:W3:Y:S02]  /*e0e0*/  SYNCS.PHASECHK.TRANS64.TRYWAIT P2, [R202+URZ+0x38850], R189 ;  /* 0x038850bdca0075a7 */ /* 0x000ee4000804017f */
[----:B---3--:R-:W-:Y:S05]  /*e0f0*/  @!P2 BRA `(.L_x_2078) ;  /* 0x000000c000d0a947 */ /* 0x008fea0003800000 */
.L_x_2077:
[----:B------:R-:W-:Y:S01]  /*e100*/  R2UR UR58, R23 ;  /* 0x00000000173a72ca */ /* 0x000fe200000e0000 */
[----:B------:R-:W-:Y:S01]  /*e110*/  WARPGROUP.ARRIVE ;  /* 0x00000000000079c5 */ /* 0x000fe20000000000 */
[----:B------:R-:W-:Y:S01]  /*e120*/  R2UR UR56, R6 ;  /* 0x00000000063872ca */ /* 0x000fe200000e0000 */
[----:B------:R-:W-:Y:S01]  /*e130*/  UMOV UR59, 0x40000040 ;  /* 0x40000040003b7882 */ /* 0x000fe20000000000 */
[----:B------:R-:W-:Y:S01]  /*e140*/  R2UR UR57, R7 ;  /* 0x00000000073972ca */ /* 0x000fe200000e0000 */
        /* <DEDUP_REMOVED lines=19> */
[----:B------:R-:W4:Y:S01]  /*e280*/  S2R R205, SR_TID.X ;  /* 0x0000000000cd7919 */ /* 0x000f220000002100 */
[----:B------:R-:W-:Y:S01]  /*e290*/  UMOV UR55, 0x40000040 ;  /* 0x4000004000377882 */ /* 0x000fe20000000000 */
[----:B------:R-:W-:Y:S01]  /*e2a0*/  IMAD.MOV.U32 R212, RZ, RZ, R187 ;  /* 0x000000ffffd47224 */ /* 0x000fe200078e00bb */
[----:B----4-:R-:W-:Y:S01]  /*e2b0*/  SHF.R.U32.HI R205, RZ, 0x7, R205 ;  /* 0x00000007ffcd7819 */ /* 0x010fe200000116cd */
[----:B------:R-:W-:-:S02]  /*e2c0*/  WARPGROUP.DEPBAR.LE gsb0, 0x0 ;  /* 0x00008000000079c5 */ /* 0x000fc40000010000 */
        /* <DEDUP_REMOVED lines=36> */
[----:B------:R-:W4:Y:S01]  /*e510*/  SHFL.IDX PT, R188, R205, RZ, 0x1f ;  /* 0x00001fffcdbc7589 */ /* 0x000f2200000e0000 */
[----:B------:R-:W-:Y:S01]  /*e520*/  UMOV UR59, 0x40000040 ;  /* 0x40000040003b7882 */ /* 0x000fe20000000000 */
[----:B----4-:R-:W-:Y:S01]  /*e530*/  ISETP.GT.AND P2, PT, R188, 0x7f, PT ;  /* 0x0000007fbc00780c */ /* 0x010fe20003f44270 */
[----:B------:R-:W-:-:S03]  /*e540*/  VIADD R188, R23, 0x800 ;  /* 0x0000080017bc7836 */ /* 0x000fc60000000000 */
[----:B0123--:R-:W-:-:S05]  /*e550*/  SEL R189, RZ, 0x2, !P2 ;  /* 0x00000002ffbd7807 */ /* 0x00ffca0005000000 */
[----:B------:R-:W-:Y:S02]  /*e560*/  IMAD.IADD R205, R186, 0x1, R189 ;  /* 0x00000001bacd7824 */ /* 0x000fe400078e02bd */
[----:B------:R-:W-:-:S03]  /*e570*/  IMAD.IADD R207, R189, 0x1, R188 ;  /* 0x00000001bdcf7824 */ /* 0x000fc600078e02bc */
[----:B------:R-:W-:Y:S01]  /*e580*/  R2UR UR56, R205 ;  /* 0x00000000cd3872ca */ /* 0x000fe200000e0000 */
[----:B------:R-:W-:Y:S01]  /*e590*/  IMAD.MOV.U32 R205, RZ, RZ, 0x4 ;  /* 0x00000004ffcd7424 */ /* 0x000fe200078e00ff */
[----:B------:R-:W-:-:S04]  /*e5a0*/  R2UR UR58, R207 ;  /* 0x00000000cf3a72ca */ /* 0x000fc800000e0000 */
        /* <DEDUP_REMOVED lines=9> */
[----:B------:R-:W-:Y:S01]  /*e640*/  R2UR UR7, R201 ;  /* 0x00000000c90772ca */ /* 0x000fe200000e0000 */
[----:B------:R-:W-:Y:S02]  /*e650*/  WARPGROUP.DEPBAR.LE gsb0, 0x0 ;  /* 0x00008000000079c5 */ /* 0x000fe40000010000 */
[----:B------:R-:W-:-:S06]  /*e660*/  WARPGROUP.ARRIVE ;  /* 0x00000000000079c5 */ /* 0x000fcc0000000000 */
[----:B------:R-:W-:Y:S01]  /*e670*/  HGMMA.64x64x16.F32 R152, gdesc[UR8], R152, gsb0 ;  /* 0x00e00000089879f0 */ /* 0x000fe20008000898 */
[----:B------:R-:W-:Y:S01]  /*e680*/  ULDC UR10, c[0x0][0x288] ;  /* 0x0000a200000a7ab9 */ /* 0x000fe20000000800 */
[----:B------:R-:W-:Y:S01]  /*e690*/  ULDC UR11, c[0x0][0xad8] ;  /* 0x0002b600000b7ab9 */ /* 0x000fe20000000800 */
[----:B------:R-:W-:Y:S02]  /*e6a0*/  WARPGROUP.DEPBAR.LE gsb0, 0x0 ;  /* 0x00008000000079c5 */ /* 0x000fe40000010000 */
[----:B------:R-:W-:-:S06]  /*e6b0*/  WARPGROUP.ARRIVE ;  /* 0x00000000000079c5 */ /* 0x000fcc0000000000 */
[----:B------:R-:W-:Y:S01]  /*e6c0*/  HGMMA.64x64x16.F32 R152, gdesc[UR12], R152, gsb0 ;  /* 0x00e000000c9879f0 */ /* 0x000fe20008000898 */
[----:B------:R-:W-:Y:S02]  /*e6d0*/  ULDC UR15, c[0x0][0x2f0] ;  /* 0x0000bc00000f7ab9 */ /* 0x000fe40000000800 */
        /* <DEDUP_REMOVED lines=182> */
[----:B------:R-:W-:Y:S01]  /*f240*/  IADD3 R23, R188, R189, R23 ;  /* 0x000000bdbc177210 */ /* 0x000fe20007ffe017 */
[----:B------:R-:W-:-:S05]  /*f250*/  @!P1 VIADD R188, R202, 0x38840 ;  /* 0x00038840cabc9836 */ /* 0x000fca0000000000 */
        /* <DEDUP_REMOVED lines=8> */
[----:B------:R-:W-:Y:S01]  /*f2e0*/  @P2 IMAD.HI.U32 R23, R187, UR6, RZ ;  /* 0x00000006bb172c27 */ /* 0x000fe2000f8e00ff */
[----:B------:R-:W-:-:S04]  /*f2f0*/  @UP0 ULDC UR6, c[0x0][0x450] ;  /* 0x0001140000060ab9 */ /* 0x000fc80000000800 */
[----:B------:R-:W-:Y:S01]  /*f300*/  @P2 SHF.R.U32.HI R212, RZ, UR6, R23 ;  /* 0x00000006ffd42c19 */ /* 0x000fe20008011617 */
[----:B------:R-:W-:-:S04]  /*f310*/  IMAD.SHL.U32 R23, R184, 0x40, RZ ;  /* 0x00000040b8177824 */ /* 0x000fc800078e00ff */
[----:B------:R-:W0:Y:S01]  /*f320*/  SHFL.IDX PT, R205, R212, RZ, 0x1c1f ;  /* 0x001c1fffd4cd7589 */ /* 0x000e2200000e0000 */
[----:B------:R-:W-:-:S05]  /*f330*/  IADD3 R189, -R2, 0x1, -R23 ;  /* 0x0000000102bd7810 */ /* 0x000fca0007ffe917 */
[----:B------:R-:W-:-:S04]  /*f340*/  IMAD R189, R16, UR15, R189 ;  /* 0x0000000f10bd7c24 */ /* 0x000fc8000f8e02bd */
[----:B------:R-:W-:-:S04]  /*f350*/  VIADD R189, R189, -UR10 ;  /* 0x8000000abdbd7c36 */ /* 0x000fc80008000000 */
[C---:B------:R-:W-:Y:S02]  /*f360*/  VIADD R209, R189.reuse, UR11 ;  /* 0x0000000bbdd17c36 */ /* 0x040fe40008000000 */
[----:B------:R-:W-:Y:S02]  /*f370*/  VIADD R210, R189, UR7 ;  /* 0x00000007bdd27c36 */ /* 0x000fe40008000000 */
[--C-:B0-----:R-:W-:Y:S02]  /*f380*/  IMAD.IADD R211, R209, 0x1, R205.reuse ;  /* 0x00000001d1d37824 */ /* 0x101fe400078e02cd */
[----:B------:R-:W-:Y:S01]  /*f390*/  IMAD.IADD R207, R210, 0x1, R205 ;  /* 0x00000001d2cf7824 */ /* 0x000fe200078e02cd */
[----:B------:R-:W-:Y:S02]  /*f3a0*/  WARPGROUP.DEPBAR.LE gsb0, 0x0 ;  /* 0x00008000000079c5 */ /* 0x000fe40000010000 */
[----:B------:R-:W-:-:S06]  /*f3b0*/  WARPGROUP.ARRIVE ;  /* 0x00000000000079c5 */ /* 0x000fcc0000000000 */
[----:B------:R-:W-:Y:S03]  /*f3c0*/  HGMMA.64x64x16.F32 R152, gdesc[UR56], R152, gsb0 ;  /* 0x00e00000389879f0 */ /* 0x000fe60008000898 */
[----:B------:R-:W-:Y:S02]  /*f3d0*/  WARPGROUP.DEPBAR.LE gsb0, 0x0 ;  /* 0x00008000000079c5 */ /* 0x000fe40000010000 */
[----:B------:R0:W-:Y:S01]  /*f3e0*/  @!P1 SYNCS.ARRIVE.TRANS64.RED.A1T0 RZ, [R188+URZ], RZ ;  /* 0x000000ffbcff99a7 */ /* 0x0001e2000810043f */
[----:B------:R-:W-:Y:S05]  /*f3f0*/  @!P6 BRA `(.L_x_2079) ;  /* 0x000000000064e947 */ /* 0x000fea0003800000 */
[----:B------:R-:W-:Y:S01]  /*f400*/  ULDC UR7, c[0x0][0x2f0] ;  /* 0x0000bc0000077ab9 */ /* 0x000fe20000000800 */
[----:B------:R-:W-:Y:S01]  /*f410*/  ULDC UR6, c[0x0][0x288] ;  /* 0x0000a20000067ab9 */ /* 0x000fe20000000800 */
[----:B0-----:R-:W-:Y:S01]  /*f420*/  IMAD R188, R16, UR7, R205 ;  /* 0x0000000710bc7c24 */ /* 0x001fe2000f8e02cd */
[----:B------:R-:W-:Y:S03]  /*f430*/  BSSY B0, `(.L_x_2080) ;  /* 0x0000011000007945 */ /* 0x000fe60003800000 */
        /* <DEDUP_REMOVED lines=11> */
.L_x_2081:
[----:B------:R-:W-:-:S05]  /*f4f0*/  IMAD.U32 R208, RZ, RZ, UR61 ;  /* 0x0000003dffd07e24 */ /* 0x000fca000f8e00ff */
[----:B------:R-:W-:-:S13]  /*f500*/  ISETP.NE.AND P2, PT, R208, 0x1, PT ;  /* 0x00000001d000780c */ /* 0x000fda0003f45270 */
[----:B------:R-:W0:Y:S02]  /*f510*/  @P2 LDC.64 R188, c[0x0][0xae0] ;  /* 0x0002b800ffbc2b82 */ /* 0x000e240000000a00 */
[----:B0-----:R-:W-:-:S05]  /*f520*/  @P2 IMAD.HI.U32 R188, R205, R188, RZ ;  /* 0x000000bccdbc2227 */ /* 0x001fca00078e00ff */
[----:B------:R-:W-:-:S07]  /*f530*/  @P2 SHF.R.U32.HI R205, RZ, R189, R188 ;  /* 0x000000bdffcd2219 */ /* 0x000fce00000116bc */
.L_x_2082:
[----:B------:R-:W-:Y:S05]  /*f540*/  BSYNC B0 ;  /* 0x0000000000007941 */ /* 0x000fea0003800000 */
.L_x_2080:
[----:B------:R-:W-:-:S04]  /*f550*/  IMAD R205, R205, R208, -R23 ;  /* 0x000000d0cdcd7224 */ /* 0x000fc800078e0a17 */
[----:B------:R-:W-:-:S05]  /*f560*/  IMAD.IADD R188, R205, 0x1, -R2 ;  /* 0x00000001cdbc7824 */ /* 0x000fca00078e0a02 */
[----:B------:R-:W-:Y:S02]  /*f570*/  VIADDMNMX R211, R188, R208, R211, PT ;  /* 0x000000d0bcd37246 */ /* 0x000fe400038001d3 */
[----:B------:R-:W-:-:S07]  /*f580*/  VIMNMX R207, R207, R188, !PT ;  /* 0x000000bccfcf7248 */ /* 0x000fce0007fe0100 */
.L_x_2079:
[----:B------:R-:W-:-:S04]  /*f590*/  ISETP.GT.AND P2, PT, R184, -0x1, PT ;  /* 0xffffffffb800780c */ /* 0x000fc80003f44270 */
[C---:B------:R-:W-:Y:S02]  /*f5a0*/  ISETP.GT.AND P3, PT, R207.reuse, RZ, P2 ;  /* 0x000000ffcf00720c */ /* 0x040fe40001764270 */
[----:B------:R-:W-:Y:S02]  /*f5b0*/  ISETP.GT.AND P5, PT, R207, 0x1, P2 ;  /* 0x00000001cf00780c */ /* 0x000fe400017a4270 */
[----:B------:R-:W-:Y:S02]  /*f5c0*/  ISETP.LT.OR P4, PT, R211, 0x1, P3 ;  /* 0x00000001d300780c */ /* 0x000fe40001f81670 */
[C---:B------:R-:W-:Y:S02]  /*f5d0*/  ISETP.GT.AND P3, PT, R207.reuse, 0x8, P2 ;  /* 0x00000008cf00780c */ /* 0x040fe40001764270 */
[----:B------:R-:W-:Y:S02]  /*f5e0*/  FSEL R208, R152, -INF , !P4 ;  /* 0xff80000098d07808 */ /* 0x000fe40006000000 */
[----:B------:R-:W-:-:S02]  /*f5f0*/  ISETP.GT.AND P4, PT, R207, 0x9, P2 ;  /* 0x00000009cf00780c */ /* 0x000fc40001784270 */
[C---:B------:R-:W-:Y:S02]  /*f600*/  ISETP.LT.OR P5, PT, R211.reuse, 0x2, P5 ;  /* 0x00000002d300780c */ /* 0x040fe40002fa1670 */
[C---:B------:R-:W-:Y:S02]  /*f610*/  ISETP.LT.OR P3, PT, R211.reuse, 0x9, P3 ;  /* 0x00000009d300780c */ /* 0x040fe40001f61670 */
[----:B------:R-:W-:Y:S02]  /*f620*/  ISETP.LT.OR P4, PT, R211, 0xa, P4 ;  /* 0x0000000ad300780c */ /* 0x000fe40002781670 */
[----:B------:R-:W-:Y:S02]  /*f630*/  FSEL R205, R153, -INF , !P5 ;  /* 0xff80000099cd7808 */ /* 0x000fe40006800000 */
[----:B------:R-:W-:Y:S01]  /*f640*/  FSEL R189, R156, -INF , !P3 ;  /* 0xff8000009cbd7808 */ /* 0x000fe20005800000 */
[----:B------:R-:W1:Y:S01]  /*f650*/  SHFL.IDX PT, R153, R212, 0x1, 0x1c1f ;  /* 0x003c1f00d4997f89 */ /* 0x000e6200000e0000 */
[----:B0-----:R-:W-:-:S02]  /*f660*/  FSEL R188, R157, -INF , !P4 ;  /* 0xff8000009dbc7808 */ /* 0x001fc40006000000 */
        /* <DEDUP_REMOVED lines=10> */
[----:B------:R-:W-:Y:S01]  /*f710*/  ISETP.GT.AND P3, PT, R207, 0x20, P2 ;  /* 0x00000020cf00780c */ /* 0x000fe20001764270 */
[--C-:B-1----:R-:W-:Y:S01]  /*f720*/  IMAD.IADD R209, R209, 0x1, R153.reuse ;  /* 0x00000001d1d17824 */ /* 0x102fe200078e0299 */
[----:B------:R-:W-:Y:S01]  /*f730*/  ISETP.GT.AND P4, PT, R207, 0x21, P2 ;  /* 0x00000021cf00780c */ /* 0x000fe20001784270 */
[----:B------:R-:W-:Y:S01]  /*f740*/  IMAD.IADD R210, R210, 0x1, R153 ;  /* 0x00000001d2d27824 */ /* 0x000fe200078e0299 */
        /* <DEDUP_REMOVED lines=9> */
[C---:B------:R-:W-:Y:S02]  /*f7e0*/  ISETP.LT.OR P5, PT, R211.reuse, 0x29, P5 ;  /* 0x00000029d300780c */ /* 0x040fe40002fa1670 */
[C---:B------:R-:W-:Y:S02]  /*f7f0*/  ISETP.LT.OR P3, PT, R211.reuse, 0x2a, P3 ;  /* 0x0000002ad300780c */ /* 0x040fe40001f61670 */
[----:B------:R-:W-:Y:S02]  /*f800*/  ISETP.LT.OR P4, PT, R211, 0x31, P4 ;  /* 0x00000031d300780c */ /* 0x000fe40002781670 */
[----:B------:R-:W-:-:S02]  /*f810*/  FSEL R172, R172, -INF , !P5 ;  /* 0xff800000acac7808 */ /* 0x000fc40006800000 */
[----:B------:R-:W-:Y:S02]  /*f820*/  FSEL R173, R173, -INF , !P3 ;  /* 0xff800000adad7808 */ /* 0x000fe40005800000 */
[----:B------:R-:W-:Y:S02]  /*f830*/  FSEL R176, R176, -INF , !P4 ;  /* 0xff800000b0b07808 */ /* 0x000fe40006000000 */
[C---:B------:R-:W-:Y:S02]  /*f840*/  ISETP.GT.AND P5, PT, R207.reuse, 0x31, P2 ;  /* 0x00000031cf00780c */ /* 0x040fe400017a4270 */
[C---:B------:R-:W-:Y:S02]  /*f850*/  ISETP.GT.AND P3, PT, R207.reuse, 0x38, P2 ;  /* 0x00000038cf00780c */ /* 0x040fe40001764270 */
[----:B------:R-:W-:Y:S02]  /*f860*/  ISETP.GT.AND P4, PT, R207, 0x39, P2 ;  /* 0x00000039cf00780c */ /* 0x000fe40001784270 */
[----:B------:R-:W-:-:S02]  /*f870*/  ISETP.LT.OR P5, PT, R211, 0x32, P5 ;  /* 0x00000032d300780c */ /* 0x000fc40002fa1670 */
[C---:B------:R-:W-:Y:S02]  /*f880*/  ISETP.LT.OR P3, PT, R211.reuse, 0x39, P3 ;  /* 0x00000039d300780c */ /* 0x040fe40001f61670 */
[----:B------:R-:W-:Y:S02]  /*f890*/  ISETP.LT.OR P4, PT, R211, 0x3a, P4 ;  /* 0x0000003ad300780c */ /* 0x000fe40002781670 */
[----:B------:R-:W-:Y:S02]  /*f8a0*/  FSEL R177, R177, -INF , !P5 ;  /* 0xff800000b1b17808 */ /* 0x000fe40006800000 */
[----:B------:R-:W-:Y:S02]  /*f8b0*/  FSEL R180, R180, -INF , !P3 ;  /* 0xff800000b4b47808 */ /* 0x000fe40005800000 */
[----:B------:R-:W-:Y:S01]  /*f8c0*/  FSEL R181, R181, -INF , !P4 ;  /* 0xff800000b5b57808 */ /* 0x000fe20006000000 */
[----:B------:R-:W-:Y:S06]  /*f8d0*/  @!P6 BRA `(.L_x_2083) ;  /* 0x000000000064e947 */ /* 0x000fec0003800000 */
[----:B------:R-:W-:Y:S01]  /*f8e0*/  ULDC UR7, c[0x0][0x2f0] ;  /* 0x0000bc0000077ab9 */ /* 0x000fe20000000800 */
[----:B------:R-:W-:Y:S01]  /*f8f0*/  ULDC UR6, c[0x0][0x288] ;  /* 0x0000a20000067ab9 */ /* 0x000fe20000000800 */
        /* <DEDUP_REMOVED lines=13> */
.L_x_2085:
[----:B------:R-:W-:-:S05]  /*f9d0*/  IMAD.U32 R212, RZ, RZ, UR61 ;  /* 0x0000003dffd47e24 */ /* 0x000fca000f8e00ff */
[----:B------:R-:W-:-:S13]  /*f9e0*/  ISETP.NE.AND P3, PT, R212, 0x1, PT ;  /* 0x00000001d400780c */ /* 0x000fda0003f65270 */
[----:B------:R-:W0:Y:S02]  /*f9f0*/  @P3 LDC.64 R152, c[0x0][0xae0] ;  /* 0x0002b800ff983b82 */ /* 0x000e240000000a00 */
[----:B0-----:R-:W-:-:S05]  /*fa00*/  @P3 IMAD.HI.U32 R152, R168, R152, RZ ;  /* 0x00000098a8983227 */ /* 0x001fca00078e00ff */
[----:B------:R-:W-:-:S07]  /*fa10*/  @P3 SHF.R.U32.HI R168, RZ, R153, R152 ;  /* 0x00000099ffa83219 */ /* 0x000fce0000011698 */
.L_x_2086:
[----:B------:R-:W-:Y:S05]  /*fa20*/  BSYNC B0 ;  /* 0x0000000000007941 */ /* 0x000fea0003800000 */
.L_x_2084:
[----:B------:R-:W-:-:S04]  /*fa30*/  IMAD R23, R168, R212, -R23 ;  /* 0x000000d4a8177224 */ /* 0x000fc800078e0a17 */
[----:B------:R-:W-:-:S05]  /*fa40*/  IMAD.IADD R23, R23, 0x1, -R2 ;  /* 0x0000000117177824 */ /* 0x000fca00078e0a02 */
[----:B------:R-:W-:Y:S02]  /*fa50*/  VIADDMNMX R209, R23, R212, R209, PT ;  /* 0x000000d417d17246 */ /* 0x000fe400038001d1 */
[----:B------:R-:W-:-:S07]  /*fa60*/  VIMNMX R210, R210, R23, !PT ;  /* 0x00000017d2d27248 */ /* 0x000fce0007fe0100 */
.L_x_2083:
[----:B------:R-:W-:Y:S01]  /*fa70*/  FMNMX.FTZ R152, R208, R203, !PT ;  /* 0x000000cbd0987209 */ /* 0x000fe20007810000 */
[----:B------:R-:W-:Y:S01]  /*fa80*/  ULDC UR6, c[0x0][0xa80] ;  /* 0x0002a00000067ab9 */ /* 0x000fe20000000800 */
[----:B------:R-:W-:Y:S01]  /*fa90*/  ISETP.GT.AND P3, PT, R210, 0x1, P2 ;  /* 0x00000001d200780c */ /* 0x000fe20001764270 */
[----:B------:R-:W-:Y:S01]  /*faa0*/  UMOV UR11, 0x40000040 ;  /* 0x40000040000b7882 */ /* 0x000fe20000000000 */
[----:B------:R-:W-:Y:S01]  /*fab0*/  FMNMX.FTZ R152, R205, R152, !PT ;  /* 0x00000098cd987209 */ /* 0x000fe20007810000 */
[----:B------:R-:W-:Y:S01]  /*fac0*/  @!P1 VIADD R202, R202, 0x38860 ;  /* 0x00038860caca9836 */ /* 0x000fe20000000000 */
        /* <DEDUP_REMOVED lines=10> */
[----:B------:R-:W-:Y:S02]  /*fb70*/  ISETP.LT.OR P4, PT, R209, 0x9, P4 ;  /* 0x00000009d100780c */ /* 0x000fe40002781670 */
[----:B------:R-:W-:Y:S02]  /*fb80*/  FMNMX.FTZ R152, R165, R152, !PT ;  /* 0x00000098a5987209 */ /* 0x000fe40007810000 */
[----:B------:R-:W-:Y:S02]  /*fb90*/  ISETP.GT.AND P5, PT, R210, 0x9, P2 ;  /* 0x00000009d200780c */ /* 0x000fe400017a4270 */
[----:B------:R-:W-:Y:S02]  /*fba0*/  FMNMX.FTZ R23, R157, R152, !PT ;  /* 0x000000989d177209 */ /* 0x000fe40007810000 */
[----:B------:R-:W-:-:S02]  /*fbb0*/  FSEL R158, R158, -INF , !P4 ;  /* 0xff8000009e9e7808 */ /* 0x000fc40006000000 */
        /* <DEDUP_REMOVED lines=14> */
[C---:B------:R-:W-:Y:S01]  /*fca0*/  ISETP.GT.AND P4, PT, R210.reuse, 0x19, P2 ;  /* 0x00000019d200780c */ /* 0x040fe20001784270 */
[----:B------:R-:W0:Y:S01]  /*fcb0*/  SHFL.BFLY PT, R23, R152, 0x2, 0x1f ;  /* 0x0c401f0098177f89 */ /* 0x000e2200000e0000 */
[----:B------:R-:W-:Y:S02]  /*fcc0*/  FSEL R163, R163, -INF , !P5 ;  /* 0xff800000a3a37808 */ /* 0x000fe40006800000 */
[----:B------:R-:W-:Y:S02]  /*fcd0*/  ISETP.GT.AND P5, PT, R210, 0x20, P2 ;  /* 0x00000020d200780c */ /* 0x000fe400017a4270 */
[----:B------:R-:W-:-:S02]  /*fce0*/  ISETP.LT.OR P4, PT, R209, 0x1a, P4 ;  /* 0x0000001ad100780c */ /* 0x000fc40002781670 */
[----:B------:R-:W-:Y:S02]  /*fcf0*/  ISETP.LT.OR P5, PT, R209, 0x21, P5 ;  /* 0x00000021d100780c */ /* 0x000fe40002fa1670 */
[----:B------:R-:W-:Y:S02]  /*fd00*/  FSEL R167, R167, -INF , !P4 ;  /* 0xff800000a7a77808 */ /* 0x000fe40006000000 */
[----:B------:R-:W-:Y:S02]  /*fd10*/  ISETP.GT.AND P4, PT, R210, 0x28, P2 ;  /* 0x00000028d200780c */ /* 0x000fe40001784270 */
[----:B------:R-:W-:Y:S02]  /*fd20*/  R2UR UR7, R198 ;  /* 0x00000000c60772ca */ /* 0x000fe400000e0000 */
[----:B------:R-:W-:Y:S02]  /*fd30*/  ISETP.LT.OR P4, PT, R209, 0x29, P4 ;  /* 0x00000029d100780c */ /* 0x000fe40002781670 */
[----:B------:R-:W-:-:S02]  /*fd40*/  @!P1 PRMT R202, RZ, 0x654, R202 ;  /* 0x00000654ffca9816 */ /* 0x000fc400000000ca */
[----:B------:R-:W-:Y:S02]  /*fd50*/  FSEL R207, R174, -INF , !P4 ;  /* 0xff800000aecf7808 */ /* 0x000fe40006000000 */
[----:B------:R-:W-:Y:S02]  /*fd60*/  ISETP.GT.AND P4, PT, R210, 0x30, P2 ;  /* 0x00000030d200780c */ /* 0x000fe40001784270 */
[----:B0-----:R-:W-:Y:S02]  /*fd70*/  FMNMX.FTZ R153, R152, R23, !PT ;  /* 0x0000001798997209 */ /* 0x001fe40007810000 */
[----:B------:R-:W-:-:S03]  /*fd80*/  ISETP.LT.OR P4, PT, R209, 0x31, P4 ;  /* 0x00000031d100780c */ /* 0x000fc60002781670 */
[----:B------:R-:W0:Y:S01]  /*fd90*/  SHFL.BFLY PT, R168, R153, 0x1, 0x1f ;  /* 0x0c201f0099a87f89 */ /* 0x000e2200000e0000 */
[----:B------:R-:W-:Y:S02]  /*fda0*/  FSEL R212, R178, -INF , !P4 ;  /* 0xff800000b2d47808 */ /* 0x000fe40006000000 */
[----:B------:R-:W-:-:S04]  /*fdb0*/  ISETP.GT.AND P4, PT, R210, 0x38, P2 ;  /* 0x00000038d200780c */ /* 0x000fc80001784270 */
[----:B------:R-:W-:Y:S02]  /*fdc0*/  ISETP.LT.OR P4, PT, R209, 0x39, P4 ;  /* 0x00000039d100780c */ /* 0x000fe40002781670 */
        /* <DEDUP_REMOVED lines=9> */
[----:B------:R-:W-:Y:S02]  /*fe60*/  ISETP.GT.AND P3, PT, R210, 0x21, P2 ;  /* 0x00000021d200780c */ /* 0x000fe40001764270 */
[----:B------:R-:W-:Y:S02]  /*fe70*/  FMNMX.FTZ R169, R159, R152, !PT ;  /* 0x000000989fa97209 */ /* 0x000fe40007810000 */
[----:B------:R-:W-:-:S02]  /*fe80*/  ISETP.LT.OR P3, PT, R209, 0x22, P3 ;  /* 0x00000022d100780c */ /* 0x000fc40001f61670 */
[----:B------:R-:W-:Y:S02]  /*fe90*/  FMNMX.FTZ R154, R162, R169, !PT ;  /* 0x000000a9a29a7209 */ /* 0x000fe40007810000 */
[----:B------:R-:W-:Y:S02]  /*fea0*/  FSEL R152, R170, -INF , !P5 ;  /* 0xff800000aa987808 */ /* 0x000fe40006800000 */
        /* <DEDUP_REMOVED lines=13> */
[----:B------:R-:W-:Y:S02]  /*ff80*/  ISETP.GT.AND P2, PT, R210, 0x39, P2 ;  /* 0x00000039d200780c */ /* 0x000fe40001744270 */
[----:B------:R-:W-:Y:S02]  /*ff90*/  FSEL R210, R179, -INF , !P3 ;  /* 0xff800000b3d27808 */ /* 0x000fe40005800000 */
[----:B------:R-:W-:-:S02]  /*ffa0*/  FMNMX.FTZ R171, R212, R171, !PT ;  /* 0x000000abd4ab7209 */ /* 0x000fc40007810000 */
[----:B------:R-:W-:Y:S02]  /*ffb0*/  FSETP.NEU.FTZ.AND P5, PT, R23, -INF , PT ;  /* 0xff8000001700780b */ /* 0x000fe40003fbd000 */
[----:B------:R-:W-:Y:S02]  /*ffc0*/  ISETP.LT.OR P2, PT, R209, 0x3a, P2 ;  /* 0x0000003ad100780c */ /* 0x000fe40001741670 */
[----:B------:R-:W-:Y:S02]  /*ffd0*/  FSEL R209, R182, -INF , !P4 ;  /* 0xff800000b6d17808 */ /* 0x000fe40006000000 */
[----:B------:R-:W-:Y:S02]  /*ffe0*/  FMNMX.FTZ R174, R210, R171, !PT ;  /* 0x000000abd2ae7209 */ /* 0x000fe40007810000 */
[----:B------:R-:W-:Y:S02]  /*fff0*/  FSEL R213, R213, RZ, P5 ;  /* 0x000000ffd5d57208 */ /* 0x000fe40002800000 */
[----:B------:R-:W-:-:S02]  /*10000*/  FSEL R214, R183, -INF , !P2 ;  /* 0xff800000b7d67808 */ /* 0x000fc40005000000 */
[----:B------:R-:W-:Y:S01]  /*10010*/  FMNMX.FTZ R175, R209, R174, !PT ;  /* 0x000000aed1af7209 */ /* 0x000fe20007810000 */
[--C-:B------:R-:W-:Y:S01]  /*10020*/  FFMA.FTZ R174, R160, UR6, -R213.reuse ;  /* 0x00000006a0ae7c23 */ /* 0x100fe200080108d5 */
[--C-:B------:R-:W-:Y:S01]  /*10030*/  FFMA.FTZ R188, R188, UR6, -R213.reuse ;  /* 0x00000006bcbc7c23 */ /* 0x100fe200080108d5 */
[--C-:B------:R-:W-:Y:S01]  /*10040*/  FFMA.FTZ R182, R157, UR6, -R213.reuse ;  /* 0x000000069db67c23 */ /* 0x100fe200080108d5 */
[----:B------:R-:W-:Y:S01]  /*10050*/  FMNMX.FTZ R160, R214, R175, !PT ;  /* 0x000000afd6a07209 */ /* 0x000fe20007810000 */
[--C-:B------:R-:W-:Y:S01]  /*10060*/  FFMA.FTZ R175, R161, UR6, -R213.reuse ;  /* 0x00000006a1af7c23 */ /* 0x100fe200080108d5 */
[----:B------:R-:W-:Y:S01]  /*10070*/  MUFU.EX2 R171, R188 ;  /* 0x000000bc00ab7308 */ /* 0x000fe20000000800 */
[--C-:B------:R-:W-:Y:S01]  /*10080*/  FFMA.FTZ R183, R156, UR6, -R213.reuse ;  /* 0x000000069cb77c23 */ /* 0x100fe200080108d5 */
[----:B------:R-:W-:Y:S01]  /*10090*/  FSEL R156, R23, RZ, P5 ;  /* 0x000000ff179c7208 */ /* 0x000fe20002800000 */
[----:B------:R-:W0:Y:S01]  /*100a0*/  SHFL.BFLY PT, R161, R160, 0x2, 0x1f ;  /* 0x0c401f00a0a17f89 */ /* 0x000e2200000e0000 */
[--C-:B------:R-:W-:Y:S01]  /*100b0*/  FFMA.FTZ R189, R189, UR6, -R213.reuse ;  /* 0x00000006bdbd7c23 */ /* 0x100fe200080108d5 */
[--C-:B------:R-:W-:Y:S01]  /*100c0*/  FFMA.FTZ R208, R208, UR6, -R213.reuse ;  /* 0x00000006d0d07c23 */ /* 0x100fe200080108d5 */
[----:B------:R-:W-:Y:S01]  /*100d0*/  FFMA.FTZ R205, R205, UR6, -R213 ;  /* 0x00000006cdcd7c23 */ /* 0x000fe200080108d5 */
[----:B------:R-:W-:Y:S01]  /*100e0*/  FADD.FTZ R156, -R156, R203 ;  /* 0x000000cb9c9c7221 */ /* 0x000fe20000010100 */
[----:B------:R1:W-:Y:S01]  /*100f0*/  MUFU.EX2 R170, R189 ;  /* 0x000000bd00aa7308 */ /* 0x0003e20000000800 */
[--C-:B------:R-:W-:Y:S01]  /*10100*/  FFMA.FTZ R178, R164, UR6, -R213.reuse ;  /* 0x00000006a4b27c23 */ /* 0x100fe200080108d5 */
[--C-:B------:R-:W-:Y:S01]  /*10110*/  FFMA.FTZ R179, R165, UR6, -R213.reuse ;  /* 0x00000006a5b37c23 */ /* 0x100fe200080108d5 */
[----:B------:R-:W-:Y:S01]  /*10120*/  FMUL.FTZ R156, R156, UR6 ;  /* 0x000000069c9c7c20 */ /* 0x000fe20008410000 */
[--C-:B------:R-:W-:Y:S01]  /*10130*/  FFMA.FTZ R172, R172, UR6, -R213.reuse ;  /* 0x00000006acac7c23 */ /* 0x100fe200080108d5 */
[--C-:B------:R-:W-:Y:S01]  /*10140*/  FFMA.FTZ R173, R173, UR6, -R213.reuse ;  /* 0x00000006adad7c23 */ /* 0x100fe200080108d5 */
[--C-:B------:R-:W-:Y:S01]  /*10150*/  FFMA.FTZ R176, R176, UR6, -R213.reuse ;  /* 0x00000006b0b07c23 */ /* 0x100fe200080108d5 */
[--C-:B------:R-:W-:Y:S01]  /*10160*/  FFMA.FTZ R177, R177, UR6, -R213.reuse ;  /* 0x00000006b1b17c23 */ /* 0x100fe200080108d5 */
[----:B------:R-:W-:Y:S01]  /*10170*/  MUFU.EX2 R168, R208 ;  /* 0x000000d000a87308 */ /* 0x000fe20000000800 */
[--C-:B-1----:R-:W-:Y:S01]  /*10180*/  FFMA.FTZ R189, R181, UR6, -R213.reuse ;  /* 0x00000006b5bd7c23 */ /* 0x102fe200080108d5 */
[----:B------:R-:W-:Y:S01]  /*10190*/  FFMA.FTZ R180, R180, UR6, -R213 ;  /* 0x00000006b4b47c23 */ /* 0x000fe200080108d5 */
[----:B------:R-:W-:-:S04]  /*101a0*/  IMAD R213, R11, 0x1000, R196 ;  /* 0x000010000bd57824 */ /* 0x000fc800078e02c4 */
[C---:B------:R-:W-:Y:S01]  /*101b0*/  VIADD R221, R213.reuse, 0x80 ;  /* 0x00000080d5dd7836 */ /* 0x040fe20000000000 */
[----:B------:R-:W1:Y:S01]  /*101c0*/  MUFU.EX2 R181, R156 ;  /* 0x0000009c00b57308 */ /* 0x000e620000000800 */
[----:B------:R-:W-:Y:S02]  /*101d0*/  R2UR UR10, R213 ;  /* 0x00000000d50a72ca */ /* 0x000fe400000e0000 */
[----:B0-----:R-:W-:-:S05]  /*101e0*/  FMNMX.FTZ R161, R160, R161, !PT ;  /* 0x000000a1a0a17209 */ /* 0x001fca0007810000 */
[----:B------:R-:W0:Y:S01]  /*101f0*/  SHFL.BFLY PT, R188, R161, 0x1, 0x1f ;  /* 0x0c201f00a1bc7f89 */ /* 0x000e2200000e0000 */
[----:B------:R2:W3:Y:S08]  /*10200*/  MUFU.EX2 R169, R205 ;  /* 0x000000cd00a97308 */ /* 0x0004f00000000800 */
[----:B------:R-:W-:Y:S01]  /*10210*/  MUFU.EX2 R174, R174 ;  /* 0x000000ae00ae7308 */ /* 0x000fe20000000800 */
        /* <DEDUP_REMOVED lines=14> */
[----:B0-----:R-:W-:Y:S01]  /*10300*/  FMNMX.FTZ R188, R161, R188, !PT ;  /* 0x000000bca1bc7209 */ /* 0x001fe20007810000 */
[----:B------:R-:W-:Y:S01]  /*10310*/  MUFU.EX2 R178, R178 ;  /* 0x000000b200b27308 */ /* 0x000fe20000000800 */
[-C--:B------:R-:W-:Y:S01]  /*10320*/  FMUL.FTZ R49, R49, R181.reuse ;  /* 0x000000b531317220 */ /* 0x080fe20000410000 */
[-C--:B------:R-:W-:Y:S01]  /*10330*/  FMUL.FTZ R52, R52, R181.reuse ;  /* 0x000000b534347220 */ /* 0x080fe20000410000 */
[C---:B------:R-:W-:Y:S01]  /*10340*/  FSETP.NEU.FTZ.AND P2, PT, R188.reuse, -INF , PT ;  /* 0xff800000bc00780b */ /* 0x040fe20003f5d000 */
[----:B------:R-:W-:Y:S01]  /*10350*/  FMUL.FTZ R157, R188, UR6 ;  /* 0x00000006bc9d7c20 */ /* 0x000fe20008410000 */
[-C--:B------:R-:W-:Y:S01]  /*10360*/  FMUL.FTZ R53, R53, R181.reuse ;  /* 0x000000b535357220 */ /* 0x080fe20000410000 */
[-C--:B------:R-:W-:Y:S01]  /*10370*/  FMUL.FTZ R56, R56, R181.reuse ;  /* 0x000000b538387220 */ /* 0x080fe20000410000 */
[-C--:B------:R-:W-:Y:S01]  /*10380*/  FMUL.FTZ R57, R57, R181.reuse ;  /* 0x000000b539397220 */ /* 0x080fe20000410000 */
[----:B------:R-:W0:Y:S01]  /*10390*/  MUFU.EX2 R179, R179 ;  /* 0x000000b300b37308 */ /* 0x000e220000000800 */
[----:B------:R-:W-:Y:S01]  /*103a0*/  FSEL R157, R157, RZ, P2 ;  /* 0x000000ff9d9d7208 */ /* 0x000fe20001000000 */
[-C--:B------:R-:W-:Y:S01]  /*103b0*/  FMUL.FTZ R60, R60, R181.reuse ;  /* 0x000000b53c3c7220 */ /* 0x080fe20000410000 */
[-C--:B------:R-:W-:Y:S01]  /*103c0*/  FMUL.FTZ R61, R61, R181.reuse ;  /* 0x000000b53d3d7220 */ /* 0x080fe20000410000 */
[-C--:B------:R-:W-:Y:S01]  /*103d0*/  FMUL.FTZ R64, R64, R181.reuse ;  /* 0x000000b540407220 */ /* 0x080fe20000410000 */
[----:B------:R-:W-:Y:S01]  /*103e0*/  FMUL.FTZ R65, R65, R181 ;  /* 0x000000b541417220 */ /* 0x000fe20000410000 */
[--C-:B------:R-:W-:Y:S01]  /*103f0*/  FFMA.FTZ R203, R153, UR6, -R157.reuse ;  /* 0x0000000699cb7c23 */ /* 0x100fe2000801089d */
[----:B------:R-:W-:Y:S01]  /*10400*/  FSEL R153, R188, RZ, P2 ;  /* 0x000000ffbc997208 */ /* 0x000fe20001000000 */
[--C-:B------:R-:W-:Y:S01]  /*10410*/  FFMA.FTZ R208, R155, UR6, -R157.reuse ;  /* 0x000000069bd07c23 */ /* 0x100fe2000801089d */
[----:B------:R-:W-:Y:S01]  /*10420*/  ISETP.NE.AND P2, PT, R197, RZ, PT ;  /* 0x000000ffc500720c */ /* 0x000fe20003f45270 */
[--C-:B------:R-:W-:Y:S01]  /*10430*/  FFMA.FTZ R159, R159, UR6, -R157.reuse ;  /* 0x000000069f9f7c23 */ /* 0x100fe2000801089d */
[--C-:B--2---:R-:W-:Y:S01]  /*10440*/  FFMA.FTZ R205, R158, UR6, -R157.reuse ;  /* 0x000000069ecd7c23 */ /* 0x104fe2000801089d */
[----:B------:R-:W-:Y:S01]  /*10450*/  FADD.FTZ R153, -R153, R204 ;  /* 0x000000cc99997221 */ /* 0x000fe20000010100 */
[--C-:B------:R-:W-:Y:S01]  /*10460*/  FFMA.FTZ R215, R211, UR6, -R157.reuse ;  /* 0x00000006d3d77c23 */ /* 0x100fe2000801089d */
[----:B------:R2:W-:Y:S01]  /*10470*/  MUFU.EX2 R204, R159 ;  /* 0x0000009f00cc7308 */ /* 0x0005e20000000800 */
[--C-:B------:R-:W-:Y:S01]  /*10480*/  FFMA.FTZ R163, R163, UR6, -R157.reuse ;  /* 0x00000006a3a37c23 */ /* 0x100fe2000801089d */
[----:B------:R-:W-:Y:S01]  /*10490*/  FMUL.FTZ R153, R153, UR6 ;  /* 0x0000000699997c20 */ /* 0x000fe20008410000 */
[--C-:B------:R-:W-:Y:S01]  /*104a0*/  FFMA.FTZ R161, R166, UR6, -R157.reuse ;  /* 0x00000006a6a17c23 */ /* 0x100fe2000801089d */
[--C-:B------:R-:W-:Y:S01]  /*104b0*/  FFMA.FTZ R167, R167, UR6, -R157.reuse ;  /* 0x00000006a7a77c23 */ /* 0x100fe2000801089d */
[--C-:B------:R-:W-:Y:S01]  /*104c0*/  FFMA.FTZ R217, R212, UR6, -R157.reuse ;  /* 0x00000006d4d97c23 */ /* 0x100fe2000801089d */
[--C-:B------:R-:W-:Y:S01]  /*104d0*/  FFMA.FTZ R218, R210, UR6, -R157.reuse ;  /* 0x00000006d2da7c23 */ /* 0x100fe2000801089d */
[----:B------:R-:W-:Y:S01]  /*104e0*/  FFMA.FTZ R219, R209, UR6, -R157 ;  /* 0x00000006d1db7c23 */ /* 0x000fe2000801089d */
[----:B------:R4:W5:Y:S01]  /*104f0*/  MUFU.EX2 R216, R153 ;  /* 0x0000009900d87308 */ /* 0x0009620000000800 */
[----:B------:R-:W-:-:S02]  /*10500*/  @!P2 IMAD R156, R206, 0x40, R195 ;  /* 0x00000040ce9ca824 */ /* 0x000fc400078e02c3 */
[--C-:B------:R-:W-:Y:S01]  /*10510*/  FFMA.FTZ R206, R162, UR6, -R157.reuse ;  /* 0x00000006a2ce7c23 */ /* 0x100fe2000801089d */
[--C-:B------:R-:W-:Y:S01]  /*10520*/  FFMA.FTZ R220, R214, UR6, -R157.reuse ;  /* 0x00000006d6dc7c23 */ /* 0x100fe2000801089d */
[----:B--2---:R-:W-:Y:S01]  /*10530*/  FFMA.FTZ R159, R152, UR6, -R157 ;  /* 0x00000006989f7c23 */ /* 0x004fe2000801089d */
[----:B------:R-:W-:Y:S02]  /*10540*/  @!P2 IMAD R155, R156, 0x4, R199 ;  /* 0x000000049c9ba824 */ /* 0x000fe400078e02c7 */
[--C-:B------:R-:W-:Y:S01]  /*10550*/  FFMA.FTZ R165, R207, UR6, -R157.reuse ;  /* 0x00000006cfa57c23 */ /* 0x100fe2000801089d */
[----:B---3--:R-:W-:Y:S01]  /*10560*/  F2FP.F16.F32.PACK_AB R152, R169, R168 ;  /* 0x000000a8a998723e */ /* 0x008fe200000000ff */
[----:B------:R-:W-:Y:S01]  /*10570*/  MUFU.EX2 R203, R203 ;  /* 0x000000cb00cb7308 */ /* 0x000fe20000000800 */
[----:B----4-:R-:W-:Y:S01]  /*10580*/  FFMA.FTZ R153, R154, UR6, -R157 ;  /* 0x000000069a997c23 */ /* 0x010fe2000801089d */
[----:B------:R-:W-:Y:S01]  /*10590*/  @!P2 STS [R155+0x38400], R181 ;  /* 0x038400b59b00a388 */ /* 0x000fe20000000800 */
[----:B------:R-:W-:Y:S01]  /*105a0*/  F2FP.F16.F32.PACK_AB R154, R171, R170 ;  /* 0x000000aaab9a723e */ /* 0x000fe200000000ff */
[-C--:B------:R-:W-:Y:S01]  /*105b0*/  FMUL.FTZ R68, R68, R181.reuse ;  /* 0x000000b544447220 */ /* 0x080fe20000410000 */
[----:B-1----:R-:W-:Y:S01]  /*105c0*/  F2FP.F16.F32.PACK_AB R156, R175, R174 ;  /* 0x000000aeaf9c723e */ /* 0x002fe200000000ff */
[-C--:B------:R-:W-:Y:S01]  /*105d0*/  FMUL.FTZ R69, R69, R181.reuse ;  /* 0x000000b545457220 */ /* 0x080fe20000410000 */
[----:B0-----:R-:W-:Y:S01]  /*105e0*/  F2FP.F16.F32.PACK_AB R158, R179, R178 ;  /* 0x000000b2b39e723e */ /* 0x001fe200000000ff */
[----:B------:R-:W-:Y:S01]  /*105f0*/  MUFU.EX2 R208, R208 ;  /* 0x000000d000d07308 */ /* 0x000fe20000000800 */
[----:B-----5:R0:W-:Y:S01]  /*10600*/  @!P2 STS [R155+0x38420], R216 ;  /* 0x038420d89b00a388 */ /* 0x0201e20000000800 */
        /* <DEDUP_REMOVED lines=87> */
[----:B0-----:R-:W-:Y:S01]  /*10b80*/  F2FP.F16.F32.PACK_AB R159, R210, R209 ;  /* 0x000000d1d29f723e */ /* 0x001fe200000000ff */
[----:B------:R-:W-:Y:S01]  /*10b90*/  FMUL.FTZ R91, R91, R216 ;  /* 0x000000d85b5b7220 */ /* 0x000fe20000410000 */
[----:B-1----:R-:W-:Y:S01]  /*10ba0*/  F2FP.F16.F32.PACK_AB R162, R173, R172 ;  /* 0x000000acada2723e */ /* 0x002fe200000000ff */
[-C--:B------:R-:W-:Y:S01]  /*10bb0*/  FMUL.FTZ R94, R94, R216.reuse ;  /* 0x000000d85e5e7220 */ /* 0x080fe20000410000 */
[-C--:B------:R-:W-:Y:S01]  /*10bc0*/  FMUL.FTZ R95, R95, R216.reuse ;  /* 0x000000d85f5f7220 */ /* 0x080fe20000410000 */
[-C--:B------:R-:W-:Y:S01]  /*10bd0*/  FMUL.FTZ R98, R98, R216.reuse ;  /* 0x000000d862627220 */ /* 0x080fe20000410000 */
[-C--:B------:R-:W-:Y:S01]  /*10be0*/  FMUL.FTZ R99, R99, R216.reuse ;  /* 0x000000d863637220 */ /* 0x080fe20000410000 */
        /* <DEDUP_REMOVED lines=9> */
[----:B---3--:R-:W-:Y:S01]  /*10c80*/  F2FP.F16.F32.PACK_AB R161, R212, R211 ;  /* 0x000000d3d4a1723e */ /* 0x008fe200000000ff */
        /* <DEDUP_REMOVED lines=25> */
[----:B------:R0:W-:Y:S01]  /*10e20*/  STSM.16.M88.4 [R191+0x36400], R152 ;  /* 0x03640098bf007844 */ /* 0x0001e20000000200 */
[----:B------:R-:W-:Y:S01]  /*10e30*/  FFMA.FTZ R168, R181, R3, R168 ;  /* 0x00000003b5a87223 */ /* 0x000fe200000100a8 */
[----:B------:R-:W-:Y:S01]  /*10e40*/  FFMA.FTZ R203, R216, R10, R203 ;  /* 0x0000000ad8cb7223 */ /* 0x000fe200000100cb */
[----:B------:R-:W-:Y:S01]  /*10e50*/  ISETP.GT.AND P2, PT, R184, UR7, PT ;  /* 0x00000007b8007c0c */ /* 0x000fe2000bf44270 */
[----:B------:R3:W-:Y:S01]  /*10e60*/  STSM.16.M88.4 [R190], R156 ;  /* 0x0000009cbe007844 */ /* 0x0007e20000000200 */
[----:B------:R-:W2:Y:S01]  /*10e70*/  MUFU.EX2 R189, R189 ;  /* 0x000000bd00bd7308 */ /* 0x000ea20000000800 */
[----:B-1----:R-:W-:Y:S01]  /*10e80*/  F2FP.F16.F32.PACK_AB R164, R177, R176 ;  /* 0x000000b0b1a4723e */ /* 0x002fe200000000ff */
[----:B------:R-:W-:Y:S01]  /*10e90*/  FADD.FTZ R169, R169, R168 ;  /* 0x000000a8a9a97221 */ /* 0x000fe20000010000 */
[----:B------:R3:W-:Y:S01]  /*10ea0*/  STSM.16.M88.4 [R193], R160 ;  /* 0x000000a0c1007844 */ /* 0x0007e20000000200 */
[----:B------:R-:W-:Y:S01]  /*10eb0*/  FADD.FTZ R208, R208, R203 ;  /* 0x000000cbd0d07221 */ /* 0x000fe20000010000 */
[----:B------:R-:W-:-:S02]  /*10ec0*/  IMAD.MOV.U32 R203, RZ, RZ, R23 ;  /* 0x000000ffffcb7224 */ /* 0x000fc400078e0017 */
[----:B------:R-:W-:Y:S01]  /*10ed0*/  FADD.FTZ R170, R170, R169 ;  /* 0x000000a9aaaa7221 */ /* 0x000fe20000010000 */
[----:B------:R-:W-:Y:S01]  /*10ee0*/  MUFU.EX2 R217, R217 ;  /* 0x000000d900d97308 */ /* 0x000fe20000000800 */
[----:B------:R-:W-:Y:S02]  /*10ef0*/  FADD.FTZ R205, R205, R208 ;  /* 0x000000d0cdcd7221 */ /* 0x000fe40000010000 */
[----:B------:R-:W-:Y:S02]  /*10f00*/  FADD.FTZ R171, R171, R170 ;  /* 0x000000aaabab7221 */ /* 0x000fe40000010000 */
[----:B------:R-:W-:Y:S02]  /*10f10*/  FADD.FTZ R205, R204, R205 ;  /* 0x000000cdcccd7221 */ /* 0x000fe40000010000 */
[----:B------:R-:W-:Y:S01]  /*10f20*/  FADD.FTZ R174, R174, R171 ;  /* 0x000000abaeae7221 */ /* 0x000fe20000010000 */
[----:B------:R-:W-:Y:S01]  /*10f30*/  IMAD.MOV.U32 R204, RZ, RZ, R188 ;  /* 0x000000ffffcc7224 */ /* 0x000fe200078e00bc */
[----:B------:R-:W1:Y:S01]  /*10f40*/  MUFU.EX2 R218, R218 ;  /* 0x000000da00da7308 */ /* 0x000e620000000800 */
[----:B--2---:R-:W-:Y:S01]  /*10f50*/  F2FP.F16.F32.PACK_AB R166, R189, R180 ;  /* 0x000000b4bda6723e */ /* 0x004fe200000000ff */
[----:B------:R-:W-:Y:S01]  /*10f60*/  FADD.FTZ R206, R206, R205 ;  /* 0x000000cdcece7221 */ /* 0x000fe20000010000 */
[----:B------:R-:W-:-:S03]  /*10f70*/  FADD.FTZ R175, R175, R174 ;  /* 0x000000aeafaf7221 */ /* 0x000fc60000010000 */
[----:B------:R-:W-:Y:S01]  /*10f80*/  FADD.FTZ R206, R207, R206 ;  /* 0x000000cecfce7221 */ /* 0x000fe20000010000 */
[----:B------:R-:W-:Y:S01]  /*10f90*/  FADD.FTZ R178, R178, R175 ;  /* 0x000000afb2b27221 */ /* 0x000fe20000010000 */
[----:B------:R-:W-:Y:S02]  /*10fa0*/  MUFU.EX2 R219, R219 ;  /* 0x000000db00db7308 */ /* 0x000fe40000000800 */
[----:B------:R-:W-:Y:S01]  /*10fb0*/  FADD.FTZ R209, R209, R206 ;  /* 0x000000ced1d17221 */ /* 0x000fe20000010000 */
[----:B------:R-:W-:Y:S01]  /*10fc0*/  FADD.FTZ R179, R179, R178 ;  /* 0x000000b2b3b37221 */ /* 0x000fe20000010000 */
[----:B------:R-:W-:Y:S02]  /*10fd0*/  IMAD.MOV.U32 R206, RZ, RZ, R11 ;  /* 0x000000ffffce7224 */ /* 0x000fe400078e000b */
[----:B------:R-:W-:Y:S01]  /*10fe0*/  FADD.FTZ R210, R210, R209 ;  /* 0x000000d1d2d27221 */ /* 0x000fe20000010000 */
[----:B------:R-:W-:Y:S01]  /*10ff0*/  FADD.FTZ R182, R182, R179 ;  /* 0x000000b3b6b67221 */ /* 0x000fe20000010000 */
[----:B------:R-:W2:Y:S01]  /*11000*/  MUFU.EX2 R220, R220 ;  /* 0x000000dc00dc7308 */ /* 0x000ea20000000800 */
        /* <DEDUP_REMOVED lines=9> */
[----:B--2---:R-:W-:Y:S02]  /*110a0*/  F2FP.F16.F32.PACK_AB R167, R220, R219 ;  /* 0x000000dbdca7723e */ /* 0x004fe400000000ff */
[----:B------:R-:W-:Y:S01]  /*110b0*/  FADD.FTZ R217, R217, R214 ;  /* 0x000000d6d9d97221 */ /* 0x000fe20000010000 */
[----:B------:R-:W-:Y:S02]  /*110c0*/  FADD.FTZ R177, R177, R176 ;  /* 0x000000b0b1b17221 */ /* 0x000fe40000010000 */
        /* <DEDUP_REMOVED lines=12> */
[----:B------:R-:W-:-:S02]  /*11190*/  WARPGROUP.DEPBAR.LE gsb0, 0x0 ;  /* 0x00008000000079c5 */ /* 0x000fc40000010000 */
[----:B------:R-:W-:Y:S01]  /*111a0*/  WARPGROUP.ARRIVE ;  /* 0x00000000000079c5 */ /* 0x000fe20000000000 */
[----:B0-----:R-:W-:-:S04]  /*111b0*/  VIADD R152, R184, 0xffffffff ;  /* 0xffffffffb8987836 */ /* 0x001fc80000000000 */
[----:B------:R-:W-:-:S12]  /*111c0*/  IMAD.MOV.U32 R184, RZ, RZ, R152 ;  /* 0x000000ffffb87224 */ /* 0x000fd800078e0098 */
        /* <DEDUP_REMOVED lines=24> */
.L_x_2070:
[----:B------:R-:W0:Y:S01]  /*11350*/  SHFL.BFLY PT, R0, R3, 0x2, 0x1f ;  /* 0x0c401f0003007f89 */ /* 0x000e2200000e0000 */
[----:B------:R-:W-:Y:S01]  /*11360*/  IMAD.MOV.U32 R4, RZ, RZ, RZ ;  /* 0x000000ffff047224 */ /* 0x000fe200078e00ff */
[----:B------:R-:W-:Y:S08]  /*11370*/  BAR.ARV 0x8, 0x100 ;  /* 0x0204000000007b1d */ /* 0x000ff00000002000 */
[----:B------:R-:W-:Y:S01]  /*11380*/  BAR.SYNC.DEFER_BLOCKING 0xf, 0x100 ;  /* 0x03c4000000007b1d */ /* 0x000fe20000010000 */
[----:B------:R-:W-:-:S05]  /*11390*/  ISETP.NE.AND P0, PT, R197, RZ, PT ;  /* 0x000000ffc500720c */ /* 0x000fca0003f05270 */
[----:B------:R-:W1:Y:S01]  /*113a0*/  SHFL.BFLY PT, R7, R10, 0x2, 0x1f ;  /* 0x0c401f000a077f89 */ /* 0x000e6200000e0000 */
[----:B0-----:R-:W-:-:S05]  /*113b0*/  FADD.FTZ R2, R0, R3 ;  /* 0x0000000300027221 */ /* 0x001fca0000010000 */
[----:B------:R-:W0:Y:S01]  /*113c0*/  SHFL.BFLY PT, R5, R2, 0x1, 0x1f ;  /* 0x0c201f0002057f89 */ /* 0x000e2200000e0000 */
[----:B-1----:R-:W-:-:S05]  /*113d0*/  FADD.FTZ R7, R7, R10 ;  /* 0x0000000a07077221 */ /* 0x002fca0000010000 */
[----:B------:R-:W1:Y:S01]  /*113e0*/  SHFL.BFLY PT, R0, R7, 0x1, 0x1f ;  /* 0x0c201f0007007f89 */ /* 0x000e6200000e0000 */
[----:B0-----:R-:W-:Y:S01]  /*113f0*/  FADD.FTZ R6, R2, R5 ;  /* 0x0000000502067221 */ /* 0x001fe20000010000 */
[----:B------:R-:W-:-:S04]  /*11400*/  IMAD R2, R11, 0x40, R195 ;  /* 0x000000400b027824 */ /* 0x000fc800078e02c3 */
[----:B------:R-:W-:Y:S01]  /*11410*/  FSETP.NE.FTZ.AND P1, PT, R6, RZ, PT ;  /* 0x000000ff0600720b */ /* 0x000fe20003f35000 */
[----:B------:R-:W-:Y:S02]  /*11420*/  @!P0 IMAD R199, R2, 0x4, R199 ;  /* 0x0000000402c78824 */ /* 0x000fe400078e02c7 */
[----:B------:R-:W-:-:S10]  /*11430*/  IMAD.MOV.U32 R2, RZ, RZ, -0x800000 ;  /* 0xff800000ff027424 */ /* 0x000fd400078e00ff */
[----:B------:R-:W0:Y:S01]  /*11440*/  @P1 MUFU.RCP R4, R6 ;  /* 0x0000000600041308 */ /* 0x000e220000001000 */
[----:B-1----:R-:W-:Y:S01]  /*11450*/  FADD.FTZ R8, R7, R0 ;  /* 0x0000000007087221 */ /* 0x002fe20000010000 */
[----:B------:R-:W-:-:S04]  /*11460*/  IMAD.MOV.U32 R0, RZ, RZ, RZ ;  /* 0x000000ffff007224 */ /* 0x000fc800078e00ff */
[----:B------:R-:W-:Y:S02]  /*11470*/  FSETP.NE.FTZ.AND P2, PT, R8, RZ, PT ;  /* 0x000000ff0800720b */ /* 0x000fe40003f55000 */
[----:B------:R1:W4:Y:S01]  /*11480*/  @P1 MUFU.LG2 R3, R6 ;  /* 0x0000000600031308 */ /* 0x0003220000000c00 */
[----:B0-----:R0:W-:Y:S01]  /*11490*/  @!P0 STS [R199+0x38400], R4 ;  /* 0x03840004c7008388 */ /* 0x0011e20000000800 */
[----:B-1----:R-:W-:Y:S02]  /*114a0*/  IMAD.U32 R6, RZ, RZ, UR6 ;  /* 0x00000006ff067e24 */ /* 0x002fe4000f8e00ff */
[----:B------:R-:W-:-:S07]  /*114b0*/  FMUL.FTZ R24, R24, R4 ;  /* 0x0000000418187220 */ /* 0x000fce0000410000 */
[----:B------:R-:W1:Y:S01]  /*114c0*/  @P2 MUFU.RCP R0, R8 ;  /* 0x0000000800002308 */ /* 0x000e620000001000 */
[-C--:B------:R-:W-:Y:S01]  /*114d0*/  FMUL.FTZ R25, R25, R4.reuse ;  /* 0x0000000419197220 */ /* 0x080fe20000410000 */
[----:B------:R-:W-:Y:S01]  /*114e0*/  @P1 FMUL.FTZ R6, R6, 0.69314718246459960938 ;  /* 0x3f31721806061820 */ /* 0x000fe20000410000 */
[-C--:B------:R-:W-:Y:S01]  /*114f0*/  FMUL.FTZ R28, R28, R4.reuse ;  /* 0x000000041c1c7220 */ /* 0x080fe20000410000 */
[-C--:B------:R-:W-:Y:S01]  /*11500*/  FMUL.FTZ R29, R29, R4.reuse ;  /* 0x000000041d1d7220 */ /* 0x080fe20000410000 */
[----:B----4-:R-:W-:Y:S01]  /*11510*/  @P1 FMUL.FTZ R3, R3, 0.69314718246459960938 ;  /* 0x3f31721803031820 */ /* 0x010fe20000410000 */
[-C--:B------:R-:W-:Y:S01]  /*11520*/  FMUL.FTZ R32, R32, R4.reuse ;  /* 0x0000000420207220 */ /* 0x080fe20000410000 */
[-C--:B------:R-:W-:Y:S01]  /*11530*/  FMUL.FTZ R33, R33, R4.reuse ;  /* 0x0000000421217220 */ /* 0x080fe20000410000 */
[----:B------:R4:W5:Y:S01]  /*11540*/  @P2 MUFU.LG2 R5, R8 ;  /* 0x0000000800052308 */ /* 0x0009620000000c00 */
        /* <DEDUP_REMOVED lines=8> */
[----:B-1----:R1:W-:Y:S01]  /*115d0*/  @!P0 STS [R199+0x38420], R0 ;  /* 0x03842000c7008388 */ /* 0x0023e20000000800 */
[----:B----4-:R-:W-:-:S02]  /*115e0*/  IMAD.U32 R8, RZ, RZ, UR6 ;  /* 0x00000006ff087e24 */ /* 0x010fc4000f8e00ff */
[-C--:B------:R-:W-:Y:S01]  /*115f0*/  FMUL.FTZ R52, R52, R4.reuse ;  /* 0x0000000434347220 */ /* 0x080fe20000410000 */
[-C--:B------:R-:W-:Y:S01]  /*11600*/  FMUL.FTZ R53, R53, R4.reuse ;  /* 0x0000000435357220 */ /* 0x080fe20000410000 */
[-C--:B------:R-:W-:Y:S01]  /*11610*/  FMUL.FTZ R56, R56, R4.reuse ;  /* 0x0000000438387220 */ /* 0x080fe20000410000 */
[----:B------:R-:W-:Y:S01]  /*11620*/  @P2 FMUL.FTZ R8, R8, 0.69314718246459960938 ;  /* 0x3f31721808082820 */ /* 0x000fe20000410000 */
[-C--:B------:R-:W-:Y:S01]  /*11630*/  FMUL.FTZ R57, R57, R4.reuse ;  /* 0x0000000439397220 */ /* 0x080fe20000410000 */
[-C--:B------:R-:W-:Y:S01]  /*11640*/  FMUL.FTZ R60, R60, R4.reuse ;  /* 0x000000043c3c7220 */ /* 0x080fe20000410000 */
[----:B-----5:R-:W-:Y:S01]  /*11650*/  @P2 FMUL.FTZ R5, R5, 0.69314718246459960938 ;  /* 0x3f31721805052820 */ /* 0x020fe20000410000 */
        /* <DEDUP_REMOVED lines=45> */
[----:B0-----:R-:W-:Y:S01]  /*11930*/  IMAD.MOV.U32 R4, RZ, RZ, -0x800000 ;  /* 0xff800000ff047424 */ /* 0x001fe200078e00ff */
        /* <DEDUP_REMOVED lines=67> */
[----:B-1----:R-:W-:Y:S06]  /*11d70*/  BAR.ARV 0xe, 0x100 ;  /* 0x0384000000007b1d */ /* 0x002fec0000002000 */
.L_x_2007:
[----:B------:R-:W-:Y:S05]  /*11d80*/  @P0 BRA `(.L_x_2088) ;  /* 0x0000002400180947 */ /* 0x000fea0003800000 */
[----:B--23--:R-:W2:Y:S01]  /*11d90*/  LDL R156, [R1] ;  /* 0x00000000019c7983 */ /* 0x00cea20000100800 */
        /* <DEDUP_REMOVED lines=19> */
[----:B------:R-:W-:-:S02]  /*11ed0*/  SHF.R.S32.HI R155, RZ, 0x1f, R8 ;  /* 0x0000001fff9b7819 */ /* 0x000fc40000011408 */
[----:B-1----:R-:W-:Y:S02]  /*11ee0*/  ISETP.NE.AND P0, PT, R7, RZ, PT ;  /* 0x000000ff0700720c */ /* 0x002fe40003f05270 */
[----:B------:R-:W-:-:S04]  /*11ef0*/  LEA.HI R7, R155, R8, RZ, 0x2 ;  /* 0x000000089b077211 */ /* 0x000fc800078f10ff */
[----:B------:R-:W-:Y:S02]  /*11f00*/  SHF.R.S32.HI R154, RZ, 0x2, R7 ;  /* 0x00000002ff9a7819 */ /* 0x000fe40000011407 */
        /* <DEDUP_REMOVED lines=9> */
[----:B------:R-:W-:Y:S01]  /*11fa0*/  LEA.HI R11, R21, R20, RZ, 0x2 ;  /* 0x00000014150b7211 */ /* 0x000fe200078f10ff */
[----:B------:R-:W-:Y:S01]  /*11fb0*/  ULDC.64 UR4, c[0x0][0xcd0] ;  /* 0x0003340000047ab9 */ /* 0x000fe20000000a00 */
[----:B------:R-:W-:Y:S01]  /*11fc0*/  R2UR UR10, R156 ;  /* 0x000000009c0a72ca */ /* 0x000fe200000e0000 */
[C---:B------:R-:W-:Y:S01]  /*11fd0*/  IMAD.IADD R23, R20.reuse, 0x1, -R9 ;  /* 0x0000000114177824 */ /* 0x040fe200078e0a09 */
[----:B------:R-:W-:Y:S01]  /*11fe0*/  LOP3.LUT R11, R11, 0xfffffffc, RZ, 0xc0, !PT ;  /* 0xfffffffc0b0b7812 */ /* 0x000fe200078ec0ff */
[----:B------:R-:W2:Y:S03]  /*11ff0*/  S2UR UR7, SR_CTAID.Z ;  /* 0x00000000000779c3 */ /* 0x000ea60000002700 */
[----:B------:R-:W-:Y:S01]  /*12000*/  SHF.R.S32.HI R10, RZ, 0x1f, R23 ;  /* 0x0000001fff0a7819 */ /* 0x000fe20000011417 */
[----:B------:R-:W-:-:S03]  /*12010*/  IMAD.IADD R11, R20, 0x1, -R11 ;  /* 0x00000001140b7824 */ /* 0x000fc600078e0a0b */
[CC--:B------:R-:W-:Y:S01]  /*12020*/  LEA.HI R152, R10.reuse, R23.reuse, RZ, 0x2 ;  /* 0x000000170a987211 */ /* 0x0c0fe200078f10ff */
[----:B------:R-:W3:Y:S01]  /*12030*/  LDC.64 R18, c[0x0][0xcd8] ;  /* 0x00033600ff127b82 */ /* 0x000ee20000000a00 */
[----:B------:R-:W-:Y:S01]  /*12040*/  LEA.HI R10, R10, R23, RZ, 0x5 ;  /* 0x000000170a0a7211 */ /* 0x000fe200078f28ff */
[----:B------:R-:W-:Y:S01]  /*12050*/  UIMAD.WIDE.U32 UR8, UR10, UR4, URZ ;  /* 0x000000040a0872a5 */ /* 0x000fe2000f8e003f */
[--C-:B------:R-:W-:Y:S01]  /*12060*/  SHF.R.S32.HI R9, RZ, 0x2, R152.reuse ;  /* 0x00000002ff097819 */ /* 0x100fe20000011498 */
[----:B------:R-:W-:Y:S01]  /*12070*/  UIMAD UR4, UR6, UR4, URZ ;  /* 0x00000004060472a4 */ /* 0x000fe2000f8e023f */
[----:B------:R-:W-:Y:S02]  /*12080*/  SHF.R.S32.HI R12, RZ, 0x1f, R152 ;  /* 0x0000001fff0c7819 */ /* 0x000fe40000011498 */
[----:B------:R-:W-:Y:S01]  /*12090*/  SHF.R.S32.HI R10, RZ, 0x5, R10 ;  /* 0x00000005ff0a7819 */ /* 0x000fe2000001140a */
[----:B------:R-:W-:Y:S01]  /*120a0*/  UIMAD UR4, UR10, UR5, UR4 ;  /* 0x000000050a0472a4 */ /* 0x000fe2000f8e0204 */
[----:B0-----:R-:W-:-:S02]  /*120b0*/  ISETP.NE.AND P0, PT, R16, 0x1, PT ;  /* 0x000000011000780c */ /* 0x001fc40003f05270 */
[----:B------:R-:W-:Y:S01]  /*120c0*/  LEA.HI R12, R12, R9, RZ, 0x3 ;  /* 0x000000090c0c7211 */ /* 0x000fe200078f18ff */
[----:B------:R-:W-:Y:S01]  /*120d0*/  UIADD3 UR4, UR9, UR4, URZ ;  /* 0x0000000409047290 */ /* 0x000fe2000fffe03f */
[----:B------:R-:W-:Y:S01]  /*120e0*/  LOP3.LUT R152, R152, 0x7ffffffc, RZ, 0xc0, !PT ;  /* 0x7ffffffc98987812 */ /* 0x000fe200078ec0ff */
[----:B------:R-:W-:Y:S01]  /*120f0*/  ULDC.64 UR10, c[0x0][0x208] ;  /* 0x00008200000a7ab9 */ /* 0x000fe20000000a00 */
[----:B------:R-:W-:Y:S01]  /*12100*/  LOP3.LUT R12, R12, 0xfffffff8, RZ, 0xc0, !PT ;  /* 0xfffffff80c0c7812 */ /* 0x000fe200078ec0ff */
[----:B--2---:R-:W-:Y:S02]  /*12110*/  USHF.R.S32.HI UR5, URZ, 0x1f, UR7 ;  /* 0x0000001f3f057899 */ /* 0x004fe40008011407 */
[----:B------:R-:W-:Y:S02]  /*12120*/  IMAD.IADD R152, R23, 0x1, -R152 ;  /* 0x0000000117987824 */ /* 0x000fe400078e0a98 */
[----:B------:R-:W-:Y:S01]  /*12130*/  IMAD.IADD R9, R9, 0x1, -R12 ;  /* 0x0000000109097824 */ /* 0x000fe200078e0a0c */
[----:B------:R-:W-:Y:S01]  /*12140*/  LEA.HI R12, R11, R11, RZ, 0x1 ;  /* 0x0000000b0b0c7211 */ /* 0x000fe200078f08ff */
[----:B------:R-:W0:Y:S01]  /*12150*/  @P0 LDC R14, c[0x0][0xcec] ;  /* 0x00033b00ff0e0b82 */ /* 0x000e220000000800 */
[----:B------:R-:W-:-:S02]  /*12160*/  IMAD.SHL.U32 R152, R152, 0x2, RZ ;  /* 0x0000000298987824 */ /* 0x000fc400078e00ff */
[----:B------:R-:W-:Y:S01]  /*12170*/  LOP3.LUT R12, R12, 0x1ffffffe, RZ, 0xc0, !PT ;  /* 0x1ffffffe0c0c7812 */ /* 0x000fe200078ec0ff */
[----:B------:R-:W-:Y:S02]  /*12180*/  IMAD R153, R10, 0x10, R9 ;  /* 0x000000100a997824 */ /* 0x000fe400078e0209 */
[----:B------:R-:W-:Y:S02]  /*12190*/  IMAD.U32 R10, RZ, RZ, UR8 ;  /* 0x00000008ff0a7e24 */ /* 0x000fe4000f8e00ff */
[----:B------:R-:W2:Y:S01]  /*121a0*/  @P0 LDC R17, c[0x0][0xcf0] ;  /* 0x00033c00ff110b82 */ /* 0x000ea20000000800 */
[----:B------:R-:W-:Y:S02]  /*121b0*/  IMAD.IADD R12, R11, 0x1, -R12 ;  /* 0x000000010b0c7824 */ /* 0x000fe400078e0a0c */
[----:B------:R-:W-:Y:S02]  /*121c0*/  IMAD.U32 R11, RZ, RZ, UR9 ;  /* 0x00000009ff0b7e24 */ /* 0x000fe4000f8e00ff */
[----:B------:R-:W-:-:S02]  /*121d0*/  IMAD R9, R12, 0x8, R153 ;  /* 0x000000080c097824 */ /* 0x000fc400078e0299 */
[----:B---3--:R-:W-:Y:S02]  /*121e0*/  IMAD R12, R18, UR5, RZ ;  /* 0x00000005120c7c24 */ /* 0x008fe4000f8e02ff */
[----:B-1----:R-:W-:Y:S02]  /*121f0*/  IMAD R9, R22, 0x40, R9 ;  /* 0x0000004016097824 */ /* 0x002fe400078e0209 */
[----:B------:R-:W-:Y:S02]  /*12200*/  IMAD R15, R19, UR7, R12 ;  /* 0x00000007130f7c24 */ /* 0x000fe4000f8e020c */
[----:B------:R-:W-:Y:S01]  /*12210*/  IMAD.U32 R11, RZ, RZ, UR4 ;  /* 0x00000004ff0b7e24 */ /* 0x000fe2000f8e00ff */
[----:B------:R-:W-:Y:S01]  /*12220*/  ULDC.64 UR4, c[0x0][0xce0] ;  /* 0x0003380000047ab9 */ /* 0x000fe20000000a00 */
[----:B------:R-:W-:Y:S02]  /*12230*/  IMAD.MOV.U32 R13, RZ, RZ, R9 ;  /* 0x000000ffff0d7224 */ /* 0x000fe400078e0009 */
[----:B0-----:R-:W-:-:S04]  /*12240*/  @P0 IMAD.HI.U32 R12, R9, R14, RZ ;  /* 0x0000000e090c0227 */ /* 0x001fc800078e00ff */
[----:B------:R-:W-:Y:S01]  /*12250*/  IMAD.WIDE.U32 R10, R18, UR7, R10 ;  /* 0x00000007120a7c25 */ /* 0x000fe2000f8e000a */
[----:B--2---:R-:W-:-:S03]  /*12260*/  @P0 SHF.R.U32.HI R13, RZ, R17, R12 ;  /* 0x00000011ff0d0219 */ /* 0x004fc6000001160c */
[----:B------:R-:W-:Y:S02]  /*12270*/  IMAD.IADD R11, R11, 0x1, R15 ;  /* 0x000000010b0b7824 */ /* 0x000fe400078e020f */
[----:B------:R-:W-:Y:S01]  /*12280*/  IMAD R12, R5, UR4, RZ ;  /* 0x00000004050c7c24 */ /* 0x000fe2000f8e02ff */
[--C-:B------:R-:W-:Y:S01]  /*12290*/  SHF.R.S32.HI R15, RZ, 0x1f, R13.reuse ;  /* 0x0000001fff0f7819 */ /* 0x100fe2000001140d */
[----:B------:R-:W-:Y:S02]  /*122a0*/  IMAD.MOV R14, RZ, RZ, -R13 ;  /* 0x000000ffff0e7224 */ /* 0x000fe400078e0a0d */
[----:B------:R-:W-:-:S04]  /*122b0*/  IMAD.WIDE.U32 R10, R3, UR4, R10 ;  /* 0x00000004030a7c25 */ /* 0x000fc8000f8e000a */
[----:B------:R-:W-:Y:S01]  /*122c0*/  IMAD R9, R16, R14, R9 ;  /* 0x0000000e10097224 */ /* 0x000fe200078e0209 */
[----:B------:R-:W-:Y:S01]  /*122d0*/  IADD3 R10, P0, R13, R10, RZ ;  /* 0x0000000a0d0a7210 */ /* 0x000fe20007f1e0ff */
        /* <DEDUP_REMOVED lines=18> */
[----:B------:R-:W-:Y:S03]  /*12400*/  SHFL.IDX PT, R10, R17, RZ, 0x1c1f ;  /* 0x001c1fff110a7589 */ /* 0x000fe600000e0000 */
        /* <DEDUP_REMOVED lines=9> */
.L_x_2089:
[----:B------:R-:W1:Y:S01]  /*124a0*/  S2R R14, SR_CTAID.X ;  /* 0x00000000000e7919 */ /* 0x000e620000002500 */
[----:B------:R-:W-:Y:S01]  /*124b0*/  LEA.HI R21, R21, R20, RZ, 0x2 ;  /* 0x0000001415157211 */ /* 0x000fe200078f10ff */
[----:B------:R-:W2:Y:S01]  /*124c0*/  S2UR UR7, SR_CTAID.Z ;  /* 0x00000000000779c3 */ /* 0x000ea20000002700 */
[----:B------:R-:W-:Y:S01]  /*124d0*/  SHF.R.S32.HI R9, RZ, 0x1f, R7 ;  /* 0x0000001fff097819 */ /* 0x000fe20000011407 */
[----:B------:R-:W-:Y:S01]  /*124e0*/  ULDC.64 UR8, c[0x0][0xc38] ;  /* 0x00030e0000087ab9 */ /* 0x000fe20000000a00 */
[----:B------:R-:W-:Y:S01]  /*124f0*/  LOP3.LUT R21, R21, 0xfffffffc, RZ, 0xc0, !PT ;  /* 0xfffffffc15157812 */ /* 0x000fe200078ec0ff */
[----:B------:R-:W-:Y:S01]  /*12500*/  UIMAD UR6, UR6, UR8, URZ ;  /* 0x00000008060672a4 */ /* 0x000fe2000f8e023f */
[----:B------:R-:W-:Y:S01]  /*12510*/  LEA.HI R9, R9, R154, RZ, 0x3 ;  /* 0x0000009a09097211 */ /* 0x000fe200078f18ff */
[----:B------:R-:W-:Y:S01]  /*12520*/  BSSY B0, `(.L_x_2090) ;  /* 0x0000103000007945 */ /* 0x000fe20003800000 */
[----:B------:R-:W-:Y:S01]  /*12530*/  R2UR UR10, R156 ;  /* 0x000000009c0a72ca */ /* 0x000fe200000e0000 */
[----:B------:R-:W-:Y:S01]  /*12540*/  IMAD.IADD R21, R20, 0x1, -R21 ;  /* 0x0000000114157824 */ /* 0x000fe200078e0a15 */
[----:B0-----:R-:W0:Y:S01]  /*12550*/  LDC.64 R12, c[0x0][0xc40] ;  /* 0x00031000ff0c7b82 */ /* 0x001e220000000a00 */
        /* <DEDUP_REMOVED lines=20> */
[C---:B0-----:R-:W-:Y:S02]  /*126a0*/  IMAD R2, R12.reuse, UR8, RZ ;  /* 0x000000080c027c24 */ /* 0x041fe4000f8e02ff */
[----:B------:R-:W-:-:S04]  /*126b0*/  IMAD.WIDE.U32 R10, R12, UR7, R10 ;  /* 0x000000070c0a7c25 */ /* 0x000fc8000f8e000a */
[----:B---3--:R-:W-:-:S04]  /*126c0*/  @P1 IMAD.HI.U32 R4, R15, R4, RZ ;  /* 0x000000040f041227 */ /* 0x008fc800078e00ff */
[----:B------:R-:W-:Y:S02]  /*126d0*/  IMAD R13, R13, UR7, R2 ;  /* 0x000000070d0d7c24 */ /* 0x000fe4000f8e0202 */
[----:B------:R-:W-:Y:S01]  /*126e0*/  IMAD.MOV.U32 R9, RZ, RZ, R15 ;  /* 0x000000ffff097224 */ /* 0x000fe200078e000f */
[----:B--2---:R-:W-:Y:S01]  /*126f0*/  @P1 SHF.R.U32.HI R9, RZ, R17, R4 ;  /* 0x00000011ff091219 */ /* 0x004fe20000011604 */
        /* <DEDUP_REMOVED lines=229> */
.L_x_2091:
[----:B------:R-:W-:Y:S05]  /*13550*/  BSYNC B0 ;  /* 0x0000000000007941 */ /* 0x000fea0003800000 */
.L_x_2090:
[----:B------:R-:W-:Y:S01]  /*13560*/  VIADD R7, R7, 0x8 ;  /* 0x0000000807077836 */ /* 0x000fe20000000000 */
[----:B0-2---:R4:W0:Y:S04]  /*13570*/  SHFL.IDX PT, R3, R5, 0x1, 0x1c1f ;  /* 0x003c1f0005037f89 */ /* 0x00582800000e0000 */
[----:B------:R-:W-:Y:S01]  /*13580*/  ISETP.GE.AND P0, PT, R7, R6, PT ;  /* 0x000000060700720c */ /* 0x000fe20003f06270 */
[----:B-1----:R4:W1:-:S12]  /*13590*/  SHFL.IDX PT, R2, R4, 0x1, 0x1c1f ;  /* 0x003c1f0004027f89 */ /* 0x00285800000e0000 */
[----:B----4-:R-:W-:Y:S05]  /*135a0*/  @P0 BRA `(.L_x_1998) ;  /* 0x0000006800e80947 */ /* 0x010fea0003800000 */
        /* <DEDUP_REMOVED lines=192> */
[----:B----4-:R-:W-:-:S05]  /*141b0*/  LOP3.LUT R5, R0, 0xfffffffe, RZ, 0xc0, !PT ;  /* 0xfffffffe00057812 */ /* 0x010fca00078ec0ff */
[----:B------:R-:W-:-:S05]  /*141c0*/  IMAD.WIDE R2, R5, 0x4, R2 ;  /* 0x0000000405027825 */ /* 0x000fca00078e0202 */
[----:B------:R0:W-:Y:S01]  /*141d0*/  ST.E.64 desc[UR4][R2.64], R150 ;  /* 0x0000009602007985 */ /* 0x0001e2000c101b04 */
[----:B------:R-:W-:Y:S05]  /*141e0*/  BRA `(.L_x_1998) ;  /* 0x0000005c00d87947 */ /* 0x000fea0003800000 */
.L_x_2088:
[----:B------:R-:W1:Y:S02]  /*141f0*/  S2R R0, SR_TID.X ;  /* 0x0000000000007919 */ /* 0x000e640000002100 */
[----:B-1----:R-:W-:-:S05]  /*14200*/  VIADD R2, R0, 0xffffff80 ;  /* 0xffffff8000027836 */ /* 0x002fca0000000000 */
[----:B------:R-:W-:-:S13]  /*14210*/  ISETP.GT.AND P0, PT, R2, 0x3f, PT ;  /* 0x0000003f0200780c */ /* 0x000fda0003f04270 */
[----:B------:R-:W-:Y:S05]  /*14220*/  @P0 BRA `(.L_x_1998) ;  /* 0x0000005c00c80947 */ /* 0x000fea0003800000 */
[----:B------:R-:W1:Y:S01]  /*14230*/  S2R R3, SR_CTAID.X ;  /* 0x0000000000037919 */ /* 0x000e620000002500 */
[----:B------:R-:W4:Y:S01]  /*14240*/  LDC R6, c[0x0][0xce8] ;  /* 0x00033a00ff067b82 */ /* 0x000f220000000800 */
[----:B------:R-:W-:Y:S01]  /*14250*/  ULDC UR4, c[0x0][0xb88] ;  /* 0x0002e20000047ab9 */ /* 0x000fe20000000800 */
[----:B-1----:R-:W-:Y:S02]  /*14260*/  IMAD R0, R3, 0x40, R0 ;  /* 0x0000004003007824 */ /* 0x002fe400078e0200 */
[----:B----4-:R-:W-:Y:S02]  /*14270*/  IMAD R3, R6, UR4, RZ ;  /* 0x0000000406037c24 */ /* 0x010fe4000f8e02ff */
[----:B------:R-:W-:-:S05]  /*14280*/  VIADD R0, R0, 0xffffff80 ;  /* 0xffffff8000007836 */ /* 0x000fca0000000000 */
[----:B------:R-:W-:-:S13]  /*14290*/  ISETP.GE.AND P0, PT, R0, R3, PT ;  /* 0x000000030000720c */ /* 0x000fda0003f06270 */
[----:B------:R-:W-:Y:S05]  /*142a0*/  @P0 BRA `(.L_x_1998) ;  /* 0x0000005c00a80947 */ /* 0x000fea0003800000 */
[----:B------:R-:W4:Y:S01]  /*142b0*/  LDL R4, [R1] ;  /* 0x0000000001047983 */ /* 0x000f220000100800 */
[----:B------:R-:W-:Y:S01]  /*142c0*/  ISETP.NE.AND P0, PT, R6, 0x1, PT ;  /* 0x000000010600780c */ /* 0x000fe20003f05270 */
[----:B------:R-:W-:Y:S01]  /*142d0*/  S2UR UR7, SR_CTAID.Z ;  /* 0x00000000000779c3 */ /* 0x000fe20000002700 */
[----:B------:R-:W-:Y:S01]  /*142e0*/  ULDC.64 UR8, c[0x0][0xcd0] ;  /* 0x0003340000087ab9 */ /* 0x000fe20000000a00 */
[----:B------:R-:W-:Y:S01]  /*142f0*/  IMAD.MOV.U32 R5, RZ, RZ, R0 ;  /* 0x000000ffff057224 */ /* 0x000fe200078e0000 */
[----:B------:R-:W-:-:S05]  /*14300*/  ULDC.64 UR12, c[0x0][0x208] ;  /* 0x00008200000c7ab9 */ /* 0x000fca0000000a00 */
[----:B------:R-:W1:Y:S08]  /*14310*/  LDC.64 R10, c[0x0][0xcd8] ;  /* 0x00033600ff0a7b82 */ /* 0x000e700000000a00 */
[----:B------:R-:W5:Y:S08]  /*14320*/  @P0 LDC R7, c[0x0][0xcec] ;  /* 0x00033b00ff070b82 */ /* 0x000f700000000800 */
[----:B------:R-:W2:Y:S08]  /*14330*/  @P0 LDC R9, c[0x0][0xcf0] ;  /* 0x00033c00ff090b82 */ /* 0x000eb00000000800 */
[----:B------:R-:W3:Y:S08]  /*14340*/  S2UR UR10, SR_CTAID.Y ;  /* 0x00000000000a79c3 */ /* 0x000ef00000002600 */
[----:B0-----:R-:W3:Y:S01]  /*14350*/  LDC R8, c[0x0][0xd50] ;  /* 0x00035400ff087b82 */ /* 0x001ee20000000800 */
[----:B----4-:R-:W-:Y:S01]  /*14360*/  R2UR UR11, R4 ;  /* 0x00000000040b72ca */ /* 0x010fe200000e0000 */
[----:B-----5:R-:W-:-:S05]  /*14370*/  @P0 IMAD.HI.U32 R4, R0, R7, RZ ;  /* 0x0000000700040227 */ /* 0x020fca00078e00ff */
[----:B--2---:R-:W-:-:S07]  /*14380*/  @P0 SHF.R.U32.HI R5, RZ, R9, R4 ;  /* 0x00000009ff050219 */ /* 0x004fce0000011604 */
[----:B------:R-:W-:Y:S02]  /*14390*/  USHF.R.S32.HI UR6, URZ, 0x1f, UR11 ;  /* 0x0000001f3f067899 */ /* 0x000fe4000801140b */
[----:B------:R-:W-:Y:S01]  /*143a0*/  IMAD R7, RZ, RZ, -UR11 ;  /* 0x8000000bff077e24 */ /* 0x000fe2000f8e02ff */
[----:B------:R-:W-:Y:S02]  /*143b0*/  UIMAD.WIDE.U32 UR4, UR11, UR8, URZ ;  /* 0x000000080b0472a5 */ /* 0x000fe4000f8e003f */
[----:B------:R-:W-:Y:S01]  /*143c0*/  UIMAD UR6, UR6, UR8, URZ ;  /* 0x00000008060672a4 */ /* 0x000fe2000f8e023f */
[----:B---3--:R-:W-:Y:S01]  /*143d0*/  IMAD R9, R8, R7, UR10 ;  /* 0x0000000a08097e24 */ /* 0x008fe2000f8e0207 */
[----:B------:R-:W-:Y:S01]  /*143e0*/  USHF.R.S32.HI UR8, URZ, 0x1f, UR7 ;  /* 0x0000001f3f087899 */ /* 0x000fe20008011407 */
[----:B------:R-:W-:Y:S01]  /*143f0*/  IMAD.MOV R7, RZ, RZ, -R5 ;  /* 0x000000ffff077224 */ /* 0x000fe200078e0a05 */
[----:B------:R-:W-:Y:S01]  /*14400*/  UIMAD UR6, UR11, UR9, UR6 ;  /* 0x000000090b0672a4 */ /* 0x000fe2000f8e0206 */
[----:B------:R-:W-:Y:S01]  /*14410*/  IMAD.U32 R3, RZ, RZ, UR5 ;  /* 0x00000005ff037e24 */ /* 0x000fe2000f8e00ff */
[----:B------:R-:W-:Y:S01]  /*14420*/  SHF.R.S32.HI R4, RZ, 0x1f, R9 ;  /* 0x0000001fff047819 */ /* 0x000fe20000011409 */
[----:B------:R-:W-:Y:S01]  /*14430*/  IMAD.U32 R2, RZ, RZ, UR4 ;  /* 0x00000004ff027e24 */ /* 0x000fe2000f8e00ff */
[----:B------:R-:W-:Y:S01]  /*14440*/  UIADD3 UR6, UR5, UR6, URZ ;  /* 0x0000000605067290 */ /* 0x000fe2000fffe03f */
[----:B-1----:R-:W-:-:S02]  /*14450*/  IMAD R12, R10, UR8, RZ ;  /* 0x000000080a0c7c24 */ /* 0x002fc4000f8e02ff */
        /* <DEDUP_REMOVED lines=24> */
.L_x_1996:
[----:B------:R-:W-:-:S08]  /*145e0*/  NOP ;  /* 0x0000000000007918 */ /* 0x000fd00000000000 */
[----:B0-----:R-:W0:-:S00]  /*145f0*/  USETMAXREG.DEALLOC.CTAPOOL 0x18 ;  /* 0x00000018000079c8 */ /* 0x001e0000080e0500 */
        /* <DEDUP_REMOVED lines=16> */
.L_x_2092:
[----:B------:R-:W-:Y:S01]  /*14700*/  ULDC UR7, c[0x0][0xd50] ;  /* 0x0003540000077ab9 */ /* 0x000fe20000000800 */
[----:B------:R-:W-:Y:S01]  /*14710*/  UMOV UR36, UR6 ;  /* 0x0000000600247c82 */ /* 0x000fe20008000000 */
[----:B------:R-:W-:-:S11]  /*14720*/  UISETP.NE.AND UP0, UPT, UR7, 0x1, UPT ;  /* 0x000000010700788c */ /* 0x000fd6000bf05270 */
[----:B------:R-:W-:Y:S01]  /*14730*/  @UP0 ULDC UR4, c[0x0][0xd54] ;  /* 0x0003550000040ab9 */ /* 0x000fe20000000800 */
[----:B------:R-:W-:Y:S01]  /*14740*/  @UP0 ULDC UR8, c[0x0][0xd58] ;  /* 0x0003560000080ab9 */ /* 0x000fe20000000800 */
[----:B------:R-:W-:-:S04]  /*14750*/  UIMAD.WIDE.U32 UR4, UR6, UR4, URZ ;  /* 0x00000004060472a5 */ /* 0x000fc8000f8e003f */
[----:B------:R-:W-:-:S12]  /*14760*/  @UP0 USHF.R.U32.HI UR36, URZ, UR8, UR5 ;  /* 0x000000083f240299 */ /* 0x000fd80008011605 */
.L_x_2093:
        /* <DEDUP_REMOVED lines=45> */
.L_x_2096:
[----:B------:R-:W-:-:S11]  /*14a40*/  UISETP.NE.AND UP0, UPT, UR5, 0x1, UPT ;  /* 0x000000010500788c */ /* 0x000fd6000bf05270 */
[----:B------:R-:W-:Y:S02]  /*14a50*/  @UP0 ULDC.64 UR14, c[0x0][0xae0] ;  /* 0x0002b800000e0ab9 */ /* 0x000fe40000000a00 */
[----:B------:R-:W-:-:S04]  /*14a60*/  UIMAD.WIDE.U32 UR6, UR8, UR14, URZ ;  /* 0x0000000e080672a5 */ /* 0x000fc8000f8e003f */
[----:B------:R-:W-:-:S12]  /*14a70*/  @UP0 USHF.R.U32.HI UR8, URZ, UR15, UR7 ;  /* 0x0000000f3f080299 */ /* 0x000fd80008011607 */
.L_x_2097:
[----:B------:R-:W-:-:S04]  /*14a80*/  UIMAD UR8, UR8, UR5, UR5 ;  /* 0x00000005080872a4 */ /* 0x000fc8000f8e0205 */
[----:B------:R-:W-:-:S04]  /*14a90*/  UISETP.LT.AND UP0, UPT, UR4, UR8, UPT ;  /* 0x000000080400728c */ /* 0x000fc8000bf01270 */
[----:B------:R-:W-:-:S12]  /*14aa0*/  USEL UR4, UR4, UR8, UP0 ;  /* 0x0000000804047287 */ /* 0x000fd80008000000 */
.L_x_2095:
        /* <DEDUP_REMOVED lines=26> */
.L_x_2099:
[----:B------:R-:W-:-:S11]  /*14c50*/  UISETP.NE.AND UP0, UPT, UR5, 0x1, UPT ;  /* 0x000000010500788c */ /* 0x000fd6000bf05270 */
[----:B------:R-:W-:Y:S02]  /*14c60*/  @UP0 ULDC.64 UR10, c[0x0][0xae0] ;  /* 0x0002b800000a0ab9 */ /* 0x000fe40000000a00 */
[----:B------:R-:W-:-:S04]  /*14c70*/  UIMAD.WIDE.U32 UR6, UR4, UR10, URZ ;  /* 0x0000000a040672a5 */ /* 0x000fc8000f8e003f */
[----:B------:R-:W-:-:S12]  /*14c80*/  @UP0 USHF.R.U32.HI UR4, URZ, UR11, UR7 ;  /* 0x0000000b3f040299 */ /* 0x000fd80008011607 */
.L_x_2100:
[----:B------:R-:W-:-:S04]  /*14c90*/  UIMAD UR4, UR4, UR5, URZ ;  /* 0x00000005040472a4 */ /* 0x000fc8000f8e023f */
[----:B------:R-:W-:-:S04]  /*14ca0*/  UISETP.LT.AND UP0, UPT, UR8, UR4, UPT ;  /* 0x000000040800728c */ /* 0x000fc8000bf01270 */
[----:B------:R-:W-:-:S12]  /*14cb0*/  USEL UR8, UR8, UR4, !UP0 ;  /* 0x0000000408087287 */ /* 0x000fd8000c000000 */
.L_x_2098:
        /* <DEDUP_REMOVED lines=45> */
.L_x_2101:
[----:B------:R-:W-:Y:S01]  /*14f90*/  UIMAD UR39, UR45, UR41, UR40 ;  /* 0x000000292d2772a4 */ /* 0x000fe2000f8e0228 */
[----:B------:R-:W-:Y:S02]  /*14fa0*/  IMAD.U32 R0, RZ, RZ, UR12 ;  /* 0x0000000cff007e24 */ /* 0x000fe4000f8e00ff */
        /* <DEDUP_REMOVED lines=31> */
.L_x_2102:
        /* <DEDUP_REMOVED lines=20> */
.L_x_2104:
        /* <DEDUP_REMOVED lines=15> */
.L_x_2103:
[----:B------:R-:W0:Y:S01]  /*153d0*/  LDC.64 R2, c[0x0][0xaf0] ;  /* 0x0002bc00ff027b82 */ /* 0x000e220000000a00 */
[----:B------:R-:W-:-:S07]  /*153e0*/  ULDC.64 UR4, c[0x0][0x208] ;  /* 0x0000820000047ab9 */ /* 0x000fce0000000a00 */
[----:B------:R-:W1:Y:S01]  /*153f0*/  LDC.64 R4, c[0x0][0x418] ;  /* 0x00010600ff047b82 */ /* 0x000e620000000a00 */
[----:B0-----:R-:W-:-:S04]  /*15400*/  ISETP.NE.U32.AND P0, PT, R2, RZ, PT ;  /* 0x000000ff0200720c */ /* 0x001fc80003f05070 */
[----:B------:R-:W-:-:S13]  /*15410*/  ISETP.NE.AND.EX P0, PT, R3, RZ, PT, P0 ;  /* 0x000000ff0300720c */ /* 0x000fda0003f05300 */
[----:B------:R-:W0:Y:S02]  /*15420*/  @P0 LDC.64 R2, c[0x0][0xaf0] ;  /* 0x0002bc00ff020b82 */ /* 0x000e240000000a00 */
[----:B0-----:R-:W-:-:S05]  /*15430*/  @P0 IMAD.WIDE R2, R18, 0x4, R2 ;  /* 0x0000000412020825 */ /* 0x001fca00078e0202 */
[----:B------:R-:W2:Y:S01]  /*15440*/  @P0 LDG.E R18, desc[UR4][R2.64] ;  /* 0x0000000402120981 */ /* 0x000ea2000c1e1900 */
[----:B-1----:R-:W-:Y:S01]  /*15450*/  ISETP.NE.U32.AND P0, PT, R4, RZ, PT ;  /* 0x000000ff0400720c */ /* 0x002fe20003f05070 */
        /* <DEDUP_REMOVED lines=12> */
.L_x_2205:
        /* <DEDUP_REMOVED lines=9> */
.L_x_2208:
[----:B------:R-:W-:Y:S05]  /*155b0*/  @!P6 BRA `(.L_x_2106) ;  /* 0x0000000000dce947 */ /* 0x000fea0003800000 */
[----:B------:R-:W-:Y:S01]  /*155c0*/  IMAD.MOV.U32 R16, RZ, RZ, R18 ;  /* 0x000000ffff107224 */ /* 0x000fe200078e0012 */
[----:B------:R-:W-:Y:S06]  /*155d0*/  @!P1 BRA `(.L_x_2108) ;  /* 0x0000000000549947 */ /* 0x000fec0003800000 */
[----:B0-----:R-:W0:Y:S01]  /*155e0*/  LDC R6, c[0x0][0x43c] ;  /* 0x00010f00ff067b82 */ /* 0x001e220000000800 */
[----:B------:R-:W-:Y:S01]  /*155f0*/  IMAD.MOV.U32 R8, RZ, RZ, R0 ;  /* 0x000000ffff087224 */ /* 0x000fe200078e0000 */
[----:B------:R-:W-:Y:S01]  /*15600*/  ULDC.64 UR4, c[0x0][0x428] ;  /* 0x00010a0000047ab9 */ /* 0x000fe20000000a00 */
[----:B------:R-:W-:Y:S01]  /*15610*/  ULDC.64 UR6, c[0x0][0x208] ;  /* 0x0000820000067ab9 */ /* 0x000fe20000000a00 */
        /* <DEDUP_REMOVED lines=17> */
.L_x_2108:
[----:B------:R-:W-:Y:S01]  /*15730*/  IMAD.MOV.U32 R0, RZ, RZ, 0x1 ;  /* 0x00000001ff007424 */ /* 0x000fe200078e00ff */
[----:B-1----:R-:W1:Y:S04]  /*15740*/  S2R R8, SR_TID.X ;  /* 0x0000000000087919 */ /* 0x002e680000002100 */
[----:B------:R-:W-:-:S04]  /*15750*/  SHF.L.U32 R0, R0, 0x1f, RZ ;  /* 0x0000001f00007819 */ /* 0x000fc800000006ff */
[----:B------:R-:W2:Y:S01]  /*15760*/  SYNCS.PHASECHK.TRANS64.TRYWAIT P0, [UR38+0x38840], R0 ;  /* 0x03884000ff0075a7 */ /* 0x000ea20008000166 */
[----:B-1----:R-:W-:-:S04]  /*15770*/  LOP3.LUT R2, R8, 0x7f, RZ, 0xc0, !PT ;  /* 0x0000007f08027812 */ /* 0x002fc800078ec0ff */
[----:B------:R-:W-:Y:S01]  /*15780*/  ISETP.NE.AND P1, PT, R2, RZ, PT ;  /* 0x000000ff0200720c */ /* 0x000fe20003f25270 */
[----:B--2---:R-:W-:-:S12]  /*15790*/  @!P0 BRA `(.L_x_2109) ;  /* 0x0000004c007c8947 */ /* 0x004fd80003800000 */
.L_x_2209:
[----:B------:R-:W-:Y:S05]  /*157a0*/  @P1 BRA `(.L_x_2110) ;  /* 0x0000000000181947 */ /* 0x000fea0003800000 */
[----:B------:R-:W2:Y:S01]  /*157b0*/  S2R R2, SR_TID.X ;  /* 0x0000000000027919 */ /* 0x000ea20000002100 */
[----:B-1----:R-:W-:-:S04]  /*157c0*/  IMAD.MOV.U32 R0, RZ, RZ, 0x2000 ;  /* 0x00002000ff007424 */ /* 0x002fc800078e00ff */
[----:B------:R3:W-:Y:S01]  /*157d0*/  SYNCS.ARRIVE.TRANS64 RZ, [UR38+0x38830], R0 ;  /* 0x03883000ffff79a7 */ /* 0x0007e20008000026 */
[----:B--2---:R-:W-:-:S13]  /*157e0*/  LOP3.LUT P0, RZ, R2, 0x1f, RZ, 0xc0, !PT ;  /* 0x0000001f02ff7812 */ /* 0x004fda000780c0ff */
[----:B---3--:R-:W-:Y:S05]  /*157f0*/  @!P0 BRA `(.L_x_2110) ;  /* 0x0000000000048947 */ /* 0x008fea0003800000 */
[----:B------:R-:W-:Y:S01]  /*15800*/  BPT.TRAP 0x1 ;  /* 0x000000040000795c */ /* 0x000fe20000300000 */
.L_x_2110:
        /* <DEDUP_REMOVED lines=18> */
.L_x_2106:
[----:B------:R-:W-:Y:S05]  /*15930*/  WARPSYNC.ALL ;  /* 0x0000000000007948 */ /* 0x000fea0003800000 */
[----:B------:R-:W-:Y:S01]  /*15940*/  UIADD3 UR4, UR38, 0x20400, URZ ;  /* 0x0002040026047890 */ /* 0x000fe2000fffe03f */
[----:B------:R-:W-:Y:S01]  /*15950*/  BAR.SYNC.DEFER_BLOCKING 0x8, 0x100 ;  /* 0x0204000000007b1d */ /* 0x000fe20000010000 */
[----:B------:R-:W-:Y:S02]  /*15960*/  USHF.R.S32.HI UR43, URZ, 0x1f, UR36 ;  /* 0x0000001f3f2b7899 */ /* 0x000fe40008011424 */
        /* <DEDUP_REMOVED lines=19> */
.L_x_2111:
[----:B------:R-:W1:Y:S01]  /*15aa0*/  LDC R7, c[0x0][0x448] ;  /* 0x00011200ff077b82 */ /* 0x000e620000000800 */
[----:B0-----:R-:W0:Y:S01]  /*15ab0*/  S2R R6, SR_CTAID.Z ;  /* 0x0000000000067919 */ /* 0x001e220000002700 */
[----:B------:R-:W-:Y:S02]  /*15ac0*/  ULDC.64 UR8, c[0x0][0x2d8] ;  /* 0x0000b60000087ab9 */ /* 0x000fe40000000a00 */
[----:B------:R-:W-:Y:S01]  /*15ad0*/  UIMAD UR6, UR43, UR8, URZ ;  /* 0x000000082b0672a4 */ /* 0x000fe2000f8e023f */
[----:B------:R-:W2:Y:S01]  /*15ae0*/  S2R R11, SR_TID.X ;  /* 0x00000000000b7919 */ /* 0x000ea20000002100 */
[----:B------:R-:W-:Y:S02]  /*15af0*/  UIMAD.WIDE.U32 UR4, UR36, UR8, URZ ;  /* 0x00000008240472a5 */ /* 0x000fe4000f8e003f */
[----:B------:R-:W3:Y:S01]  /*15b00*/  LDC.64 R2, c[0x0][0x2e0] ;  /* 0x0000b800ff027b82 */ /* 0x000ee20000000a00 */
[----:B------:R-:W-:-:S04]  /*15b10*/  UIMAD UR6, UR36, UR9, UR6 ;  /* 0x00000009240672a4 */ /* 0x000fc8000f8e0206 */
[----:B------:R-:W-:Y:S01]  /*15b20*/  UIADD3 UR5, UR5, UR6, URZ ;  /* 0x0000000605057290 */ /* 0x000fe2000fffe03f */
[----:B-1----:R-:W-:Y:S02]  /*15b30*/  ISETP.NE.AND P0, PT, R7, 0x1, PT ;  /* 0x000000010700780c */ /* 0x002fe40003f05270 */
[----:B0-----:R-:W-:Y:S02]  /*15b40*/  SHF.R.S32.HI R12, RZ, 0x1f, R6 ;  /* 0x0000001fff0c7819 */ /* 0x001fe40000011406 */
[----:B------:R-:W0:Y:S09]  /*15b50*/  S2R R6, SR_CTAID.Z ;  /* 0x0000000000067919 */ /* 0x000e320000002700 */
[----:B------:R-:W1:Y:S01]  /*15b60*/  @P0 LDC R9, c[0x0][0x44c] ;  /* 0x00011300ff090b82 */ /* 0x000e620000000800 */
[C---:B--2---:R-:W-:Y:S01]  /*15b70*/  LOP3.LUT R8, R11.reuse, 0x7f, RZ, 0xc0, !PT ;  /* 0x0000007f0b087812 */ /* 0x044fe200078ec0ff */
[----:B------:R-:W-:-:S03]  /*15b80*/  IMAD.SHL.U32 R0, R11, 0x10, RZ ;  /* 0x000000100b007824 */ /* 0x000fc600078e00ff */
[----:B------:R-:W-:-:S03]  /*15b90*/  SHF.R.U32.HI R5, RZ, 0x3, R8 ;  /* 0x00000003ff057819 */ /* 0x000fc60000011608 */
[----:B------:R-:W2:Y:S01]  /*15ba0*/  @P0 LDC R4, c[0x0][0x450] ;  /* 0x00011400ff040b82 */ /* 0x000ea20000000800 */
[----:B------:R-:W-:-:S05]  /*15bb0*/  LOP3.LUT R0, R5, 0x70, R0, 0xf8, !PT ;  /* 0x0000007005007812 */ /* 0x000fca00078ef800 */
[----:B------:R-:W-:-:S04]  /*15bc0*/  VIADD R10, R0, UR46 ;  /* 0x0000002e000a7c36 */ /* 0x000fc80008000000 */
[----:B------:R-:W-:Y:S01]  /*15bd0*/  IMAD.MOV.U32 R0, RZ, RZ, R10 ;  /* 0x000000ffff007224 */ /* 0x000fe200078e000a */
[----:B------:R4:W-:Y:S01]  /*15be0*/  STL [R1+0x8], R10 ;  /* 0x0000080a01007387 */ /* 0x0009e20000100800 */
[----:B-1----:R-:W-:-:S05]  /*15bf0*/  @P0 IMAD.HI.U32 R9, R10, R9, RZ ;  /* 0x000000090a090227 */ /* 0x002fca00078e00ff */
[----:B--2---:R-:W-:Y:S01]  /*15c00*/  @P0 SHF.R.U32.HI R0, RZ, R4, R9 ;  /* 0x00000004ff000219 */ /* 0x004fe20000011609 */
[----:B---3--:R-:W-:-:S04]  /*15c10*/  IMAD R4, R12, R2, RZ ;  /* 0x000000020c047224 */ /* 0x008fc800078e02ff */
[C---:B0-----:R-:W-:Y:S01]  /*15c20*/  IMAD R9, R6.reuse, R3, R4 ;  /* 0x0000000306097224 */ /* 0x041fe200078e0204 */
[----:B------:R-:W-:Y:S01]  /*15c30*/  SHF.R.S32.HI R4, RZ, 0x1f, R0 ;  /* 0x0000001fff047819 */ /* 0x000fe20000011400 */
[----:B------:R-:W-:Y:S01]  /*15c40*/  IMAD.WIDE.U32 R2, R6, R2, UR4 ;  /* 0x0000000406027e25 */ /* 0x000fe2000f8e0002 */
[----:B------:R-:W-:-:S03]  /*15c50*/  ULDC.64 UR4, c[0x0][0x2d0] ;  /* 0x0000b40000047ab9 */ /* 0x000fc60000000a00 */
[----:B------:R-:W-:Y:S02]  /*15c60*/  IMAD.MOV R6, RZ, RZ, -R0 ;  /* 0x000000ffff067224 */ /* 0x000fe400078e0a00 */
[----:B------:R-:W-:Y:S02]  /*15c70*/  IMAD.IADD R3, R3, 0x1, R9 ;  /* 0x0000000103037824 */ /* 0x000fe400078e0209 */
[----:B------:R-:W-:Y:S02]  /*15c80*/  IMAD R9, R4, UR4, RZ ;  /* 0x0000000404097c24 */ /* 0x000fe4000f8e02ff */
[----:B------:R-:W-:Y:S02]  /*15c90*/  IMAD R4, R7, R6, R10 ;  /* 0x0000000607047224 */ /* 0x000fe400078e020a */
[C---:B------:R-:W-:Y:S02]  /*15ca0*/  IMAD R6, R0.reuse, UR5, R9 ;  /* 0x0000000500067c24 */ /* 0x040fe4000f8e0209 */
[----:B------:R-:W-:Y:S01]  /*15cb0*/  IMAD.WIDE.U32 R2, R0, UR4, R2 ;  /* 0x0000000400027c25 */ /* 0x000fe2000f8e0002 */
[----:B------:R-:W-:Y:S01]  /*15cc0*/  SHF.R.S32.HI R0, RZ, 0x1f, R4 ;  /* 0x0000001fff007819 */ /* 0x000fe20000011404 */
[----:B------:R-:W-:-:S02]  /*15cd0*/  ULDC.64 UR4, c[0x0][0x2c8] ;  /* 0x0000b20000047ab9 */ /* 0x000fc40000000a00 */
        /* <DEDUP_REMOVED lines=10> */
[C---:B----4-:R-:W-:Y:S02]  /*15d80*/  LOP3.LUT R10, R2.reuse, 0x38, RZ, 0xc0, !PT ;  /* 0x00000038020a7812 */ /* 0x050fe400078ec0ff */
[----:B------:R-:W-:Y:S02]  /*15d90*/  LOP3.LUT R2, R2, 0x1f8, RZ, 0xc0, !PT ;  /* 0x000001f802027812 */ /* 0x000fe400078ec0ff */
[----:B------:R-:W-:Y:S01]  /*15da0*/  ISETP.GE.AND P0, PT, R10, UR4, PT ;  /* 0x000000040a007c0c */ /* 0x000fe2000bf06270 */
[----:B------:R-:W-:Y:S01]  /*15db0*/  UMOV UR4, 0xffffffff ;  /* 0xffffffff00047882 */ /* 0x000fe20000000000 */
[----:B------:R-:W-:Y:S01]  /*15dc0*/  LOP3.LUT R9, R2, 0x38, R11, 0x78, !PT ;  /* 0x0000003802097812 */ /* 0x000fe200078e780b */
[----:B------:R-:W-:-:S05]  /*15dd0*/  IMAD.SHL.U32 R2, R8, 0x8, RZ ;  /* 0x0000000808027824 */ /* 0x000fca00078e00ff */
[----:B------:R-:W-:Y:S01]  /*15de0*/  LOP3.LUT R8, R9, 0x200, R2, 0xf8, !PT ;  /* 0x0000020009087812 */ /* 0x000fe200078ef802 */
[----:B------:R-:W-:Y:S06]  /*15df0*/  BRA.DIV UR4, `(.L_x_2112) ;  /* 0x0000004604fc7947 */ /* 0x000fec000b800000 */
[----:B------:R-:W0:Y:S01]  /*15e00*/  SHFL.IDX PT, R6, R0, RZ, 0x181f ;  /* 0x00181fff00067589 */ /* 0x000e2200000e0000 */
[----:B------:R-:W-:Y:S01]  /*15e10*/  ULDC UR4, c[0x0][0x288] ;  /* 0x0000a20000047ab9 */ /* 0x000fe20000000800 */
[----:B------:R-:W-:Y:S01]  /*15e20*/  VIADD R9, R5, UR46 ;  /* 0x0000002e05097c36 */ /* 0x000fe20008000000 */
[----:B------:R-:W-:Y:S01]  /*15e30*/  ULDC.64 UR6, c[0x0][0x208] ;  /* 0x0000820000067ab9 */ /* 0x000fe20000000a00 */
[----:B------:R-:W1:Y:S01]  /*15e40*/  SHFL.IDX PT, R4, R3, RZ, 0x181f ;  /* 0x00181fff03047589 */ /* 0x000e6200000e0000 */
[----:B------:R-:W-:Y:S02]  /*15e50*/  IMAD R2, R7, UR4, RZ ;  /* 0x0000000407027c24 */ /* 0x000fe4000f8e02ff */
[C---:B------:R-:W-:Y:S01]  /*15e60*/  VIADD R11, R9.reuse, 0x10 ;  /* 0x00000010090b7836 */ /* 0x040fe20000000000 */
[----:B------:R-:W-:Y:S01]  /*15e70*/  STL [R1+0x4], R9 ;  /* 0x0000040901007387 */ /* 0x000fe20000100800 */
[C---:B------:R-:W-:Y:S01]  /*15e80*/  VIADD R7, R9.reuse, 0x20 ;  /* 0x0000002009077836 */ /* 0x040fe20000000000 */
[----:B------:R-:W-:-:S02]  /*15e90*/  ISETP.GE.AND P1, PT, R9, R2, PT ;  /* 0x000000020900720c */ /* 0x000fc40003f26270 */
[----:B------:R-:W-:Y:S04]  /*15ea0*/  STL [R1+0x18], R11 ;  /* 0x0000180b01007387 */ /* 0x000fe80000100800 */
[----:B------:R-:W-:Y:S07]  /*15eb0*/  STL [R1+0x1c], R7 ;  /* 0x00001c0701007387 */ /* 0x000fee0000100800 */
[----:B0-----:R-:W-:-:S02]  /*15ec0*/  @!P1 LEA R5, P2, R10, R6, 0x1 ;  /* 0x000000060a059211 */ /* 0x001fc400078408ff */
[----:B------:R-:W-:-:S03]  /*15ed0*/  @!P1 LEA R6, R8, UR38, 0x1 ;  /* 0x0000002608069c11 */ /* 0x000fc6000f8e08ff */
[----:B-1----:R-:W-:-:S05]  /*15ee0*/  @!P1 IMAD.X R4, RZ, RZ, R4, P2 ;  /* 0x000000ffff049224 */ /* 0x002fca00010e0604 */
[----:B------:R-:W-:-:S04]  /*15ef0*/  @!P1 LOP3.LUT R5, R5, R4, RZ, 0x3c, !PT ;  /* 0x0000000405059212 */ /* 0x000fc800078e3cff */
[----:B------:R-:W-:-:S04]  /*15f00*/  @!P1 LOP3.LUT R4, R5, R4, RZ, 0x3c, !PT ;  /* 0x0000000405049212 */ /* 0x000fc800078e3cff */
[----:B------:R-:W-:-:S05]  /*15f10*/  @!P1 LOP3.LUT R5, R5, R4, RZ, 0x3c, !PT ;  /* 0x0000000405059212 */ /* 0x000fca00078e3cff */
[----:B------:R-:W-:Y:S01]  /*15f20*/  @!PT LDS RZ, [RZ] ;  /* 0x00000000fffff984 */ /* 0x000fe20000000800 */
[----:B------:R0:W-:Y:S01]  /*15f30*/  @!P1 LDGSTS.E.BYPASS.LTC128B.128 [R6+0x20400], desc[UR6][R4.64], !P0 ;  /* 0x2040000004069fae */ /* 0x0001e2000c101d46 */
[----:B------:R-:W-:-:S03]  /*15f40*/  ISETP.GE.AND P1, PT, R11, R2, PT ;  /* 0x000000020b00720c */ /* 0x000fc60003f26270 */
[----:B0-----:R-:W0:Y:S10]  /*15f50*/  SHFL.IDX PT, R5, R0, 0x1, 0x181f ;  /* 0x00381f0000057f89 */ /* 0x001e3400000e0000 */
[----:B------:R-:W-:Y:S01]  /*15f60*/  @!P1 LEA R6, R8, UR38, 0x1 ;  /* 0x0000002608069c11 */ /* 0x000fe2000f8e08ff */
[----:B------:R-:W1:Y:S01]  /*15f70*/  SHFL.IDX PT, R4, R3, 0x1, 0x181f ;  /* 0x00381f0003047f89 */ /* 0x000e6200000e0000 */
[----:B0-----:R-:W-:-:S05]  /*15f80*/  @!P1 LEA R5, P2, R10, R5, 0x1 ;  /* 0x000000050a059211 */ /* 0x001fca00078408ff */
[----:B-1----:R-:W-:-:S05]  /*15f90*/  @!P1 IMAD.X R4, RZ, RZ, R4, P2 ;  /* 0x000000ffff049224 */ /* 0x002fca00010e0604 */
[----:B------:R-:W-:-:S04]  /*15fa0*/  @!P1 LOP3.LUT R5, R5, R4, RZ, 0x3c, !PT ;  /* 0x0000000405059212 */ /* 0x000fc800078e3cff */
[----:B------:R-:W-:-:S04]  /*15fb0*/  @!P1 LOP3.LUT R4, R5, R4, RZ, 0x3c, !PT ;  /* 0x0000000405049212 */ /* 0x000fc800078e3cff */
[----:B------:R-:W-:-:S05]  /*15fc0*/  @!P1 LOP3.LUT R5, R5, R4, RZ, 0x3c, !PT ;  /* 0x0000000405059212 */ /* 0x000fca00078e3cff */
[----:B------:R0:W-:Y:S01]  /*15fd0*/  @!P1 LDGSTS.E.BYPASS.LTC128B.128 [R6+0x20c00], desc[UR6][R4.64], !P0 ;  /* 0x20c0000004069fae */ /* 0x0001e2000c101d46 */
[----:B------:R-:W-:-:S03]  /*15fe0*/  ISETP.GE.AND P1, PT, R7, R2, PT ;  /* 0x000000020700720c */ /* 0x000fc60003f26270 */
[----:B0-----:R-:W0:Y:S10]  /*15ff0*/  SHFL.IDX PT, R5, R0, 0x2, 0x181f ;  /* 0x00581f0000057f89 */ /* 0x001e3400000e0000 */
[----:B------:R-:W-:Y:S01]  /*16000*/  @!P1 LEA R6, R8, UR38, 0x1 ;  /* 0x0000002608069c11 */ /* 0x000fe2000f8e08ff */
[----:B------:R-:W1:Y:S04]  /*16010*/  SHFL.IDX PT, R4, R3, 0x2, 0x181f ;  /* 0x00581f0003047f89 */ /* 0x000e6800000e0000 */
[----:B------:R-:W2:Y:S04]  /*16020*/  SHFL.IDX PT, R0, R0, 0x3, 0x181f ;  /* 0x00781f0000007f89 */ /* 0x000ea800000e0000 */
[----:B------:R-:W3:Y:S01]  /*16030*/  SHFL.IDX PT, R3, R3, 0x3, 0x181f ;  /* 0x00781f0003037f89 */ /* 0x000ee200000e0000 */
[----:B0-----:R-:W-:-:S05]  /*16040*/  @!P1 LEA R5, P2, R10, R5, 0x1 ;  /* 0x000000050a059211 */ /* 0x001fca00078408ff */
[----:B-1----:R-:W-:-:S05]  /*16050*/  @!P1 IMAD.X R4, RZ, RZ, R4, P2 ;  /* 0x000000ffff049224 */ /* 0x002fca00010e0604 */
[----:B------:R-:W-:-:S04]  /*16060*/  @!P1 LOP3.LUT R5, R5, R4, RZ, 0x3c, !PT ;  /* 0x0000000405059212 */ /* 0x000fc800078e3cff */
[----:B------:R-:W-:-:S04]  /*16070*/  @!P1 LOP3.LUT R4, R5, R4, RZ, 0x3c, !PT ;  /* 0x0000000405049212 */ /* 0x000fc800078e3cff */
[----:B------:R-:W-:-:S05]  /*16080*/  @!P1 LOP3.LUT R5, R5, R4, RZ, 0x3c, !PT ;  /* 0x0000000405059212 */ /* 0x000fca00078e3cff */
[----:B--23--:R0:W-:Y:S02]  /*16090*/  @!P1 LDGSTS.E.BYPASS.LTC128B.128 [R6+0x21400], desc[UR6][R4.64], !P0 ;  /* 0x2140000004069fae */ /* 0x00c1e4000c101d46 */
.L_x_2218:
[----:B0-----:R-:W2:Y:S01]  /*160a0*/  LDL R4, [R1+0x4] ;  /* 0x0000040001047983 */ /* 0x001ea20000100800 */
        /* <DEDUP_REMOVED lines=14> */
[----:B-1----:R-:W1:Y:S01]  /*16190*/  LDC.64 R2, c[0x0][0x3d8] ;  /* 0x0000f600ff027b82 */ /* 0x002e620000000a00 */
[----:B------:R-:W-:Y:S01]  /*161a0*/  NOP ;  /* 0x0000000000007918 */ /* 0x000fe20000000000 */
[C---:B-1----:R-:W-:Y:S01]  /*161b0*/  IMAD R0, R2.reuse, UR43, RZ ;  /* 0x0000002b02007c24 */ /* 0x042fe2000f8e02ff */
[----:B------:R-:W-:Y:S01]  /*161c0*/  UIADD3 UR4, UR38, 0x26400, URZ ;  /* 0x0002640026047890 */ /* 0x000fe2000fffe03f */
[----:B0-----:R-:W-:Y:S01]  /*161d0*/  IMAD.WIDE.U32 R4, R2, UR36, RZ ;  /* 0x0000002402047c25 */ /* 0x001fe2000f8e00ff */
        /* <DEDUP_REMOVED lines=24> */
.L_x_2113:
[----:B------:R-:W2:Y:S01]  /*16360*/  LDL.LU.64 R8, [R1+0x28] ;  /* 0x0000280001087983 */ /* 0x000ea20000300a00 */
[----:B------:R-:W1:Y:S01]  /*16370*/  LDC R7, c[0x0][0x448] ;  /* 0x00011200ff077b82 */ /* 0x000e620000000800 */
[----:B------:R-:W-:Y:S02]  /*16380*/  ULDC.64 UR4, c[0x0][0x3e0] ;  /* 0x0000f80000047ab9 */ /* 0x000fe40000000a00 */
[----:B0-----:R-:W2:Y:S04]  /*16390*/  LDL.LU.64 R2, [R1+0x10] ;  /* 0x0000100001027983 */ /* 0x001ea80000300a00 */
[----:B------:R-:W3:Y:S01]  /*163a0*/  LDL.LU R6, [R1+0x8] ;  /* 0x0000080001067983 */ /* 0x000ee20000300800 */
[----:B------:R-:W0:Y:S01]  /*163b0*/  S2R R0, SR_CTAID.Z ;  /* 0x0000000000007919 */ /* 0x000e220000002700 */
[----:B------:R-:W4:Y:S01]  /*163c0*/  S2R R4, SR_CTAID.Z ;  /* 0x0000000000047919 */ /* 0x000f220000002700 */
[----:B-1----:R-:W-:-:S02]  /*163d0*/  ISETP.NE.AND P0, PT, R7, 0x1, PT ;  /* 0x000000010700780c */ /* 0x002fc40003f05270 */
[----:B0-----:R-:W-:-:S05]  /*163e0*/  SHF.R.S32.HI R0, RZ, 0x1f, R0 ;  /* 0x0000001fff007819 */ /* 0x001fca0000011400 */
[----:B------:R-:W-:-:S04]  /*163f0*/  IMAD R0, R0, UR4, RZ ;  /* 0x0000000400007c24 */ /* 0x000fc8000f8e02ff */
[----:B----4-:R-:W-:Y:S02]  /*16400*/  IMAD R5, R4, UR5, R0 ;  /* 0x0000000504057c24 */ /* 0x010fe4000f8e0200 */
[----:B------:R-:W0:Y:S01]  /*16410*/  @P0 LDC R0, c[0x0][0x450] ;  /* 0x00011400ff000b82 */ /* 0x000e220000000800 */
[----:B------:R-:W-:Y:S01]  /*16420*/  LOP3.LUT R17, R17, 0xfffffff7, RZ, 0xc0, !PT ;  /* 0xfffffff711117812 */ /* 0x000fe200078ec0ff */
[----:B--2---:R-:W-:-:S04]  /*16430*/  IMAD.MOV.U32 R2, RZ, RZ, R8 ;  /* 0x000000ffff027224 */ /* 0x004fc800078e0008 */
[----:B------:R-:W-:Y:S01]  /*16440*/  IMAD.WIDE.U32 R2, R4, UR4, R2 ;  /* 0x0000000404027c25 */ /* 0x000fe2000f8e0002 */
[----:B------:R-:W1:Y:S01]  /*16450*/  S2R R8, SR_TID.X ;  /* 0x0000000000087919 */ /* 0x000e620000002100 */
[----:B------:R-:W-:Y:S02]  /*16460*/  ULDC.64 UR4, c[0x0][0x3d0] ;  /* 0x0000f40000047ab9 */ /* 0x000fe40000000a00 */
[----:B------:R-:W-:Y:S02]  /*16470*/  IMAD.IADD R3, R3, 0x1, R5 ;  /* 0x0000000103037824 */ /* 0x000fe400078e0205 */
[----:B------:R-:W2:Y:S01]  /*16480*/  @P0 LDC R5, c[0x0][0x44c] ;  /* 0x00011300ff050b82 */ /* 0x000ea20000000800 */
[----:B---3--:R-:W-:Y:S02]  /*16490*/  IMAD.MOV.U32 R4, RZ, RZ, R6 ;  /* 0x000000ffff047224 */ /* 0x008fe400078e0006 */
[----:B--2---:R-:W-:-:S05]  /*164a0*/  @P0 IMAD.HI.U32 R5, R6, R5, RZ ;  /* 0x0000000506050227 */ /* 0x004fca00078e00ff */
[----:B0-----:R-:W-:-:S04]  /*164b0*/  @P0 SHF.R.U32.HI R4, RZ, R0, R5 ;  /* 0x00000000ff040219 */ /* 0x001fc80000011605 */
[--C-:B------:R-:W-:Y:S01]  /*164c0*/  SHF.R.S32.HI R5, RZ, 0x1f, R4.reuse ;  /* 0x0000001fff057819 */ /* 0x100fe20000011404 */
[----:B------:R-:W-:-:S04]  /*164d0*/  IMAD.MOV R0, RZ, RZ, -R4 ;  /* 0x000000ffff007224 */ /* 0x000fc800078e0a04 */
[----:B------:R-:W-:Y:S02]  /*164e0*/  IMAD R0, R7, R0, R6 ;  /* 0x0000000007007224 */ /* 0x000fe400078e0206 */
[----:B------:R-:W-:Y:S02]  /*164f0*/  IMAD R5, R5, UR4, RZ ;  /* 0x0000000405057c24 */ /* 0x000fe4000f8e02ff */
[----:B------:R-:W-:-:S04]  /*16500*/  IMAD.WIDE.U32 R2, R4, UR4, R2 ;  /* 0x0000000404027c25 */ /* 0x000fc8000f8e0002 */
[----:B------:R-:W-:Y:S01]  /*16510*/  IMAD R5, R4, UR5, R5 ;  /* 0x0000000504057c24 */ /* 0x000fe2000f8e0205 */
[----:B------:R-:W-:Y:S01]  /*16520*/  SHF.R.S32.HI R4, RZ, 0x1f, R0 ;  /* 0x0000001fff047819 */ /* 0x000fe20000011400 */
[----:B------:R-:W-:Y:S02]  /*16530*/  ULDC.64 UR4, c[0x0][0x3c8] ;  /* 0x0000f20000047ab9 */ /* 0x000fe40000000a00 */
[----:B------:R-:W-:Y:S02]  /*16540*/  IMAD.IADD R3, R3, 0x1, R5 ;  /* 0x0000000103037824 */ /* 0x000fe400078e0205 */
[----:B------:R-:W-:Y:S02]  /*16550*/  IMAD R4, R4, UR4, RZ ;  /* 0x0000000404047c24 */ /* 0x000fe4000f8e02ff */
[----:B------:R-:W-:-:S04]  /*16560*/  IMAD.WIDE.U32 R2, R0, UR4, R2 ;  /* 0x0000000400027c25 */ /* 0x000fc8000f8e0002 */
[----:B------:R-:W-:Y:S01]  /*16570*/  IMAD R5, R0, UR5, R4 ;  /* 0x0000000500057c24 */ /* 0x000fe2000f8e0204 */
[----:B------:R-:W-:Y:S01]  /*16580*/  ULDC.64 UR4, c[0x0][0x390] ;  /* 0x0000e40000047ab9 */ /* 0x000fe20000000a00 */
[----:B-1----:R-:W-:Y:S01]  /*16590*/  IMAD.SHL.U32 R10, R8, 0x8, RZ ;  /* 0x00000008080a7824 */ /* 0x002fe200078e00ff */
[----:B------:R-:W-:Y:S01]  /*165a0*/  LEA R0, P0, R2, UR4, 0x1 ;  /* 0x0000000402007c11 */ /* 0x000fe2000f8008ff */
[----:B------:R-:W-:Y:S01]  /*165b0*/  IMAD.IADD R3, R3, 0x1, R5 ;  /* 0x0000000103037824 */ /* 0x000fe200078e0205 */
[----:B------:R-:W-:Y:S02]  /*165c0*/  ULDC UR4, c[0x0][0x3b8] ;  /* 0x0000ee0000047ab9 */ /* 0x000fe40000000800 */
[----:B------:R-:W-:Y:S02]  /*165d0*/  LOP3.LUT R10, R10, 0x38, RZ, 0xc0, !PT ;  /* 0x000000380a0a7812 */ /* 0x000fe400078ec0ff */
        /* <DEDUP_REMOVED lines=134> */
.L_x_2228:
        /* <DEDUP_REMOVED lines=38> */
.L_x_2116:
[----:B------:R-:W-:Y:S05]  /*170a0*/  BSYNC B0 ;  /* 0x0000000000007941 */ /* 0x000fea0003800000 */
.L_x_2115:
        /* <DEDUP_REMOVED lines=9> */
.L_x_2229:
        /* <DEDUP_REMOVED lines=9> */
.L_x_2230:
        /* <DEDUP_REMOVED lines=8> */
.L_x_2122:
[----:B------:R-:W-:Y:S05]  /*17250*/  BSYNC B1 ;  /* 0x0000000000017941 */ /* 0x000fea0003800000 */
.L_x_2121:
        /* <DEDUP_REMOVED lines=11> */
.L_x_2123:
        /* <DEDUP_REMOVED lines=13> */
.L_x_2124:
        /* <DEDUP_REMOVED lines=13> */
.L_x_2125:
        /* <DEDUP_REMOVED lines=13> */
.L_x_2126:
        /* <DEDUP_REMOVED lines=13> */
.L_x_2127:
        /* <DEDUP_REMOVED lines=13> */
.L_x_2128:
        /* <DEDUP_REMOVED lines=13> */
.L_x_2129:
        /* <DEDUP_REMOVED lines=13> */
.L_x_2130:
        /* <DEDUP_REMOVED lines=8> */
.L_x_2119:
[----:B------:R-:W-:Y:S05]  /*17940*/  BSYNC B0 ;  /* 0x0000000000007941 */ /* 0x000fea0003800000 */
.L_x_2118:
[----:B0-----:R-:W3:Y:S01]  /*17950*/  LDL.LU R3, [R1+0x20] ;  /* 0x0000200001037983 */ /* 0x001ee20000300800 */
[----:B------:R-:W-:Y:S02]  /*17960*/  IMAD.MOV.U32 R9, RZ, RZ, RZ ;  /* 0x000000ffff097224 */ /* 0x000fe400078e00ff */
[----:B-1----:R-:W-:Y:S02]  /*17970*/  IMAD.MOV.U32 R6, RZ, RZ, 0x1 ;  /* 0x00000001ff067424 */ /* 0x002fe400078e00ff */
[----:B---3--:R-:W-:-:S05]  /*17980*/  VIADD R8, R3, 0xfffffffe ;  /* 0xfffffffe03087836 */ /* 0x008fca0000000000 */
        /* <DEDUP_REMOVED lines=19> */
[----:B0-----:R-:W-:-:S03]  /*17ac0*/  LOP3.LUT R10, R4, 0x1f, RZ, 0xc0, !PT ;  /* 0x0000001f040a7812 */ /* 0x001fc600078ec0ff */
[----:B------:R-:W-:-:S05]  /*17ad0*/  IMAD.IADD R2, R2, 0x1, R3 ;  /* 0x0000000102027824 */ /* 0x000fca00078e0203 */
[----:B------:R-:W-:Y:S01]  /*17ae0*/  LOP3.LUT R11, R2, 0x1, RZ, 0xc0, !PT ;  /* 0x00000001020b7812 */ /* 0x000fe200078ec0ff */
[----:B------:R-:W-:Y:S06]  /*17af0*/  @!P0 BRA `(.L_x_2131) ;  /* 0x0000001400e08947 */ /* 0x000fec0003800000 */
[----:B------:R-:W-:Y:S01]  /*17b00*/  BSSY B0, `(.L_x_2131) ;  /* 0x0000177000007945 */ /* 0x000fe20003800000 */
[----:B------:R-:W-:Y:S02]  /*17b10*/  IMAD.IADD R7, R2, 0x1, -R11 ;  /* 0x0000000102077824 */ /* 0x000fe400078e0a0b */
[----:B------:R-:W-:-:S07]  /*17b20*/  IMAD.MOV.U32 R0, RZ, RZ, 0x1 ;  /* 0x00000001ff007424 */ /* 0x000fce00078e00ff */
.L_x_2172:
        /* <DEDUP_REMOVED lines=28> */
.L_x_2134:
[----:B------:R-:W1:Y:S01]  /*17cf0*/  S2R R2, SR_TID.X ;  /* 0x0000000000027919 */ /* 0x000e620000002100 */
[----:B------:R-:W-:Y:S01]  /*17d00*/  BSSY B2, `(.L_x_2135) ;  /* 0x0000006000027945 */ /* 0x000fe20003800000 */
[----:B-1----:R-:W-:Y:S02]  /*17d10*/  LOP3.LUT R3, R2, 0x7f, RZ, 0xc0, !PT ;  /* 0x0000007f02037812 */ /* 0x002fe400078ec0ff */
[----:B------:R-:W-:Y:S02]  /*17d20*/  SHF.L.U32 R2, R0, 0x1f, RZ ;  /* 0x0000001f00027819 */ /* 0x000fe400000006ff */
[----:B------:R-:W-:Y:S02]  /*17d30*/  ISETP.NE.AND P2, PT, R3, RZ, PT ;  /* 0x000000ff0300720c */ /* 0x000fe40003f45270 */
[----:B------:R-:W1:Y:S02]  /*17d40*/  SYNCS.PHASECHK.TRANS64.TRYWAIT P0, [UR38+0x38848], R2 ;  /* 0x03884802ff0075a7 */ /* 0x000e640008000166 */
[----:B-1----:R-:W-:Y:S09]  /*17d50*/  @!P0 BRA `(.L_x_2136) ;  /* 0x0000003800348947 */ /* 0x002ff20003800000 */
.L_x_2231:
[----:B------:R-:W-:Y:S05]  /*17d60*/  BSYNC B2 ;  /* 0x0000000000027941 */ /* 0x000fea0003800000 */
.L_x_2135:
[----:B------:R-:W-:Y:S04]  /*17d70*/  BSSY B2, `(.L_x_2137) ;  /* 0x0000007000027945 */ /* 0x000fe80003800000 */
[----:B------:R-:W-:Y:S05]  /*17d80*/  @P2 BRA `(.L_x_2138) ;  /* 0x0000000000142947 */ /* 0x000fea0003800000 */
[----:B------:R-:W-:Y:S01]  /*17d90*/  ISETP.NE.AND P0, PT, R10, RZ, PT ;  /* 0x000000ff0a00720c */ /* 0x000fe20003f05270 */
[----:B-1----:R-:W-:-:S04]  /*17da0*/  IMAD.MOV.U32 R3, RZ, RZ, 0x2000 ;  /* 0x00002000ff037424 */ /* 0x002fc800078e00ff */
[----:B------:R3:W-:Y:S08]  /*17db0*/  SYNCS.ARRIVE.TRANS64 RZ, [UR38+0x38838], R3 ;  /* 0x03883803ffff79a7 */ /* 0x0007f00008000026 */
[----:B---3--:R-:W-:Y:S05]  /*17dc0*/  @!P0 BRA `(.L_x_2138) ;  /* 0x0000000000048947 */ /* 0x008fea0003800000 */
[----:B------:R-:W-:Y:S01]  /*17dd0*/  BPT.TRAP 0x1 ;  /* 0x000000040000795c */ /* 0x000fe20000300000 */
.L_x_2138:
[----:B------:R-:W-:Y:S05]  /*17de0*/  BSYNC B2 ;  /* 0x0000000000027941 */ /* 0x000fea0003800000 */
.L_x_2137:
        /* <DEDUP_REMOVED lines=11> */
.L_x_2139:
        /* <DEDUP_REMOVED lines=10> */
.L_x_2232:
[----:B------:R-:W-:Y:S05]  /*17f40*/  BSYNC B2 ;  /* 0x0000000000027941 */ /* 0x000fea0003800000 */
.L_x_2140:
        /* <DEDUP_REMOVED lines=9> */
.L_x_2143:
[----:B------:R-:W-:Y:S05]  /*17fe0*/  BSYNC B2 ;  /* 0x0000000000027941 */ /* 0x000fea0003800000 */
.L_x_2142:
        /* <DEDUP_REMOVED lines=9> */
.L_x_2144:
        /* <DEDUP_REMOVED lines=13> */
.L_x_2145:
        /* <DEDUP_REMOVED lines=13> */
.L_x_2146:
        /* <DEDUP_REMOVED lines=13> */
.L_x_2147:
        /* <DEDUP_REMOVED lines=13> */
.L_x_2148:
        /* <DEDUP_REMOVED lines=13> */
.L_x_2149:
        /* <DEDUP_REMOVED lines=13> */
.L_x_2150:
        /* <DEDUP_REMOVED lines=13> */
.L_x_2151:
        /* <DEDUP_REMOVED lines=8> */
.L_x_2133:
[----:B------:R-:W-:Y:S05]  /*186b0*/  BSYNC B1 ;  /* 0x0000000000017941 */ /* 0x000fea0003800000 */
.L_x_2132:
        /* <DEDUP_REMOVED lines=27> */
.L_x_2154:
[----:B------:R-:W1:Y:S01]  /*18870*/  S2R R2, SR_TID.X ;  /* 0x0000000000027919 */ /* 0x000e620000002100 */
[----:B------:R-:W-:Y:S01]  /*18880*/  BSSY B2, `(.L_x_2155) ;  /* 0x0000006000027945 */ /* 0x000fe20003800000 */
[----:B-1----:R-:W-:Y:S02]  /*18890*/  LOP3.LUT R3, R2, 0x7f, RZ, 0xc0, !PT ;  /* 0x0000007f02037812 */ /* 0x002fe400078ec0ff */
[----:B------:R-:W-:Y:S02]  /*188a0*/  SHF.L.U32 R2, R0, 0x1f, RZ ;  /* 0x0000001f00027819 */ /* 0x000fe400000006ff */
[----:B------:R-:W-:Y:S02]  /*188b0*/  ISETP.NE.AND P2, PT, R3, RZ, PT ;  /* 0x000000ff0300720c */ /* 0x000fe40003f45270 */
[----:B------:R-:W1:Y:S02]  /*188c0*/  SYNCS.PHASECHK.TRANS64.TRYWAIT P0, [UR38+0x38840], R2 ;  /* 0x03884002ff0075a7 */ /* 0x000e640008000166 */
[----:B-1----:R-:W-:Y:S09]  /*188d0*/  @!P0 BRA `(.L_x_2156) ;  /* 0x0000002c00848947 */ /* 0x002ff20003800000 */
.L_x_2233:
[----:B------:R-:W-:Y:S05]  /*188e0*/  BSYNC B2 ;  /* 0x0000000000027941 */ /* 0x000fea0003800000 */
.L_x_2155:
[----:B------:R-:W-:Y:S04]  /*188f0*/  BSSY B2, `(.L_x_2157) ;  /* 0x0000007000027945 */ /* 0x000fe80003800000 */
[----:B------:R-:W-:Y:S05]  /*18900*/  @P2 BRA `(.L_x_2158) ;  /* 0x0000000000142947 */ /* 0x000fea0003800000 */
[----:B------:R-:W-:Y:S01]  /*18910*/  ISETP.NE.AND P0, PT, R10, RZ, PT ;  /* 0x000000ff0a00720c */ /* 0x000fe20003f05270 */
[----:B-1----:R-:W-:-:S04]  /*18920*/  IMAD.MOV.U32 R3, RZ, RZ, 0x2000 ;  /* 0x00002000ff037424 */ /* 0x002fc800078e00ff */
[----:B------:R3:W-:Y:S08]  /*18930*/  SYNCS.ARRIVE.TRANS64 RZ, [UR38+0x38830], R3 ;  /* 0x03883003ffff79a7 */ /* 0x0007f00008000026 */
[----:B---3--:R-:W-:Y:S05]  /*18940*/  @!P0 BRA `(.L_x_2158) ;  /* 0x0000000000048947 */ /* 0x008fea0003800000 */
[----:B------:R-:W-:Y:S01]  /*18950*/  BPT.TRAP 0x1 ;  /* 0x000000040000795c */ /* 0x000fe20000300000 */
.L_x_2158:
[----:B------:R-:W-:Y:S05]  /*18960*/  BSYNC B2 ;  /* 0x0000000000027941 */ /* 0x000fea0003800000 */
.L_x_2157:
        /* <DEDUP_REMOVED lines=11> */
.L_x_2159:
        /* <DEDUP_REMOVED lines=11> */
.L_x_2234:
[----:B------:R-:W-:Y:S05]  /*18ad0*/  BSYNC B2 ;  /* 0x0000000000027941 */ /* 0x000fea0003800000 */
.L_x_2160:
        /* <DEDUP_REMOVED lines=9> */
.L_x_2163:
[----:B------:R-:W-:Y:S05]  /*18b70*/  BSYNC B2 ;  /* 0x0000000000027941 */ /* 0x000fea0003800000 */
.L_x_2162:
        /* <DEDUP_REMOVED lines=9> */
.L_x_2164:
        /* <DEDUP_REMOVED lines=13> */
.L_x_2165:
        /* <DEDUP_REMOVED lines=13> */
.L_x_2166:
        /* <DEDUP_REMOVED lines=13> */
.L_x_2167:
        /* <DEDUP_REMOVED lines=13> */
.L_x_2168:
        /* <DEDUP_REMOVED lines=13> */
.L_x_2169:
        /* <DEDUP_REMOVED lines=13> */
.L_x_2170:
        /* <DEDUP_REMOVED lines=13> */
.L_x_2171:
        /* <DEDUP_REMOVED lines=8> */
.L_x_2153:
[----:B------:R-:W-:Y:S05]  /*19240*/  BSYNC B1 ;  /* 0x0000000000017941 */ /* 0x000fea0003800000 */
.L_x_2152:
[----:B------:R-:W-:Y:S01]  /*19250*/  VIADD R8, R8, 0xfffffffe ;  /* 0xfffffffe08087836 */ /* 0x000fe20000000000 */
[----:B------:R-:W-:Y:S06]  /*19260*/  @P1 BRA `(.L_x_2172) ;  /* 0xffffffe800301947 */ /* 0x000fec000383ffff */
[----:B------:R-:W-:Y:S05]  /*19270*/  BSYNC B0 ;  /* 0x0000000000007941 */ /* 0x000fea0003800000 */
.L_x_2131:
        /* <DEDUP_REMOVED lines=26> */
.L_x_2175:
[----:B------:R-:W1:Y:S01]  /*19420*/  S2R R2, SR_TID.X ;  /* 0x0000000000027919 */ /* 0x000e620000002100 */
[----:B------:R-:W-:Y:S01]  /*19430*/  BSSY B1, `(.L_x_2176) ;  /* 0x0000006000017945 */ /* 0x000fe20003800000 */
[----:B-1----:R-:W-:Y:S02]  /*19440*/  LOP3.LUT R3, R2, 0x7f, RZ, 0xc0, !PT ;  /* 0x0000007f02037812 */ /* 0x002fe400078ec0ff */
[----:B------:R-:W-:Y:S02]  /*19450*/  SHF.L.U32 R2, R0, 0x1f, RZ ;  /* 0x0000001f00027819 */ /* 0x000fe400000006ff */
[----:B------:R-:W-:Y:S02]  /*19460*/  ISETP.NE.AND P1, PT, R3, RZ, PT ;  /* 0x000000ff0300720c */ /* 0x000fe40003f25270 */
[----:B------:R-:W1:Y:S02]  /*19470*/  SYNCS.PHASECHK.TRANS64.TRYWAIT P0, [UR38+0x38848], R2 ;  /* 0x03884802ff0075a7 */ /* 0x000e640008000166 */
[----:B-1----:R-:W-:Y:S09]  /*19480*/  @!P0 BRA `(.L_x_2177) ;  /* 0x0000002000c88947 */ /* 0x002ff20003800000 */
.L_x_2235:
[----:B------:R-:W-:Y:S05]  /*19490*/  BSYNC B1 ;  /* 0x0000000000017941 */ /* 0x000fea0003800000 */
.L_x_2176:
[----:B------:R-:W-:Y:S04]  /*194a0*/  BSSY B1, `(.L_x_2178) ;  /* 0x0000007000017945 */ /* 0x000fe80003800000 */
[----:B------:R-:W-:Y:S05]  /*194b0*/  @P1 BRA `(.L_x_2179) ;  /* 0x0000000000141947 */ /* 0x000fea0003800000 */
[----:B------:R-:W-:Y:S01]  /*194c0*/  ISETP.NE.AND P0, PT, R10, RZ, PT ;  /* 0x000000ff0a00720c */ /* 0x000fe20003f05270 */
[----:B-1----:R-:W-:-:S04]  /*194d0*/  IMAD.MOV.U32 R3, RZ, RZ, 0x2000 ;  /* 0x00002000ff037424 */ /* 0x002fc800078e00ff */
[----:B------:R3:W-:Y:S08]  /*194e0*/  SYNCS.ARRIVE.TRANS64 RZ, [UR38+0x38838], R3 ;  /* 0x03883803ffff79a7 */ /* 0x0007f00008000026 */
[----:B---3--:R-:W-:Y:S05]  /*194f0*/  @!P0 BRA `(.L_x_2179) ;  /* 0x0000000000048947 */ /* 0x008fea0003800000 */
[----:B------:R-:W-:Y:S01]  /*19500*/  BPT.TRAP 0x1 ;  /* 0x000000040000795c */ /* 0x000fe20000300000 */
.L_x_2179:
[----:B------:R-:W-:Y:S05]  /*19510*/  BSYNC B1 ;  /* 0x0000000000017941 */ /* 0x000fea0003800000 */
.L_x_2178:
        /* <DEDUP_REMOVED lines=11> */
.L_x_2180:
        /* <DEDUP_REMOVED lines=11> */
.L_x_2236:
[----:B------:R-:W-:Y:S05]  /*19680*/  BSYNC B1 ;  /* 0x0000000000017941 */ /* 0x000fea0003800000 */
.L_x_2181:
        /* <DEDUP_REMOVED lines=9> */
.L_x_2184:
[----:B------:R-:W-:Y:S05]  /*19720*/  BSYNC B1 ;  /* 0x0000000000017941 */ /* 0x000fea0003800000 */
.L_x_2183:
        /* <DEDUP_REMOVED lines=9> */
.L_x_2185:
        /* <DEDUP_REMOVED lines=13> */
.L_x_2186:
        /* <DEDUP_REMOVED lines=13> */
.L_x_2187:
        /* <DEDUP_REMOVED lines=13> */
.L_x_2188:
        /* <DEDUP_REMOVED lines=13> */
.L_x_2189:
        /* <DEDUP_REMOVED lines=13> */
.L_x_2190:
        /* <DEDUP_REMOVED lines=13> */
.L_x_2191:
        /* <DEDUP_REMOVED lines=13> */
.L_x_2192:
        /* <DEDUP_REMOVED lines=8> */
.L_x_2174:
[----:B------:R-:W-:Y:S05]  /*19df0*/  BSYNC B0 ;  /* 0x0000000000007941 */ /* 0x000fea0003800000 */
.L_x_2173:
[----:B------:R-:W-:Y:S01]  /*19e00*/  LOP3.LUT R0, R0, 0x1, RZ, 0x3c, !PT ;  /* 0x0000000100007812 */ /* 0x000fe200078e3cff */
[----:B------:R-:W-:Y:S02]  /*19e10*/  IMAD.MOV.U32 R6, RZ, RZ, RZ ;  /* 0x000000ffff067224 */ /* 0x000fe400078e00ff */
[----:B------:R-:W-:-:S07]  /*19e20*/  IMAD.MOV.U32 R9, RZ, RZ, RZ ;  /* 0x000000ffff097224 */ /* 0x000fce00078e00ff */
.L_x_2094:
[----:B------:R-:W1:Y:S01]  /*19e30*/  S2R R3, SR_CgaCtaId ;  /* 0x0000000000037919 */ /* 0x000e620000008800 */
[----:B------:R-:W-:Y:S02]  /*19e40*/  MOV R2, 0x400 ;  /* 0x0000040000027802 */ /* 0x000fe40000000f00 */
[----:B------:R-:W-:Y:S02]  /*19e50*/  SHF.L.U32 R9, R9, 0x1f, RZ ;  /* 0x0000001f09097819 */ /* 0x000fe400000006ff */
[----:B-1----:R-:W-:-:S04]  /*19e60*/  LEA R2, R3, R2, 0x18 ;  /* 0x0000000203027211 */ /* 0x002fc800078ec0ff */
[----:B------:R-:W1:Y:S02]  /*19e70*/  SYNCS.PHASECHK.TRANS64.TRYWAIT P0, [R2+URZ+0x38820], R9 ;  /* 0x03882009020075a7 */ /* 0x000e64000800017f */
[----:B-1----:R-:W-:Y:S05]  /*19e80*/  @!P0 BRA `(.L_x_2193) ;  /* 0x0000001800788947 */ /* 0x002fea0003800000 */
.L_x_2237:
[----:B------:R-:W-:-:S03]  /*19e90*/  UMOV UR4, 0xffffffff ;  /* 0xffffffff00047882 */ /* 0x000fc60000000000 */
[----:B------:R-:W-:Y:S05]  /*19ea0*/  BRA.DIV UR4, `(.L_x_2194) ;  /* 0x0000001a04847947 */ /* 0x000fea000b800000 */
[----:B------:R-:W3:Y:S02]  /*19eb0*/  S2R R3, SR_TID.X ;  /* 0x0000000000037919 */ /* 0x000ee40000002100 */
[----:B---3--:R-:W-:-:S04]  /*19ec0*/  SHF.R.U32.HI R3, RZ, 0x5, R3 ;  /* 0x00000005ff037819 */ /* 0x008fc80000011603 */
[----:B------:R-:W-:-:S05]  /*19ed0*/  LOP3.LUT R3, R3, 0x3, RZ, 0xc0, !PT ;  /* 0x0000000303037812 */ /* 0x000fca00078ec0ff */
[----:B--2---:R2:W3:Y:S02]  /*19ee0*/  SHFL.IDX PT, R14, R3, RZ, 0x1f ;  /* 0x00001fff030e7589 */ /* 0x0044e400000e0000 */
.L_x_2240:
[----:B---3--:R-:W-:-:S13]  /*19ef0*/  ISETP.NE.AND P0, PT, R14, RZ, PT ;  /* 0x000000ff0e00720c */ /* 0x008fda0003f05270 */
[----:B------:R-:W-:Y:S05]  /*19f00*/  @P0 BRA `(.L_x_1998) ;  /* 0x0000000000900947 */ /* 0x000fea0003800000 */
[----:B------:R-:W-:-:S03]  /*19f10*/  UMOV UR4, 0xffffffff ;  /* 0xffffffff00047882 */ /* 0x000fc60000000000 */
[----:B------:R-:W-:Y:S05]  /*19f20*/  BRA.DIV UR4, `(.L_x_2195) ;  /* 0x0000001a04987947 */ /* 0x000fea000b800000 */
[----:B------:R-:W-:-:S13]  /*19f30*/  ELECT P6, URZ, PT ;  /* 0x00000000003f782f */ /* 0x000fda00038c0000 */
.L_x_2243:
        /* <DEDUP_REMOVED lines=8> */
.L_x_2196:
        /* <DEDUP_REMOVED lines=12> */
.L_x_2244:
[----:B------:R-:W3:Y:S02]  /*1a080*/  SYNCS.PHASECHK.TRANS64.TRYWAIT P0, [R5+URZ], R0 ;  /* 0x00000000050075a7 */ /* 0x000ee4000800017f */
[----:B---3--:R-:W-:Y:S05]  /*1a090*/  @!P0 BRA `(.L_x_2198) ;  /* 0x0000001800708947 */ /* 0x008fea0003800000 */
.L_x_2245:
[----:B------:R-:W-:Y:S05]  /*1a0a0*/  @!P2 BRA `(.L_x_2199) ;  /* 0x000000000004a947 */ /* 0x000fea0003800000 */
[----:B------:R-:W-:Y:S01]  /*1a0b0*/  BPT.TRAP 0x1 ;  /* 0x000000040000795c */ /* 0x000fe20000300000 */
.L_x_2199:
[----:B-1----:R-:W-:-:S04]  /*1a0c0*/  VIADD R2, R2, 0x38860 ;  /* 0x0003886002027836 */ /* 0x002fc80000000000 */
[----:B---3--:R-:W-:-:S04]  /*1a0d0*/  IMAD R5, R6, 0x8, R2 ;  /* 0x0000000806057824 */ /* 0x008fc800078e0202 */
[----:B------:R-:W1:Y:S02]  /*1a0e0*/  SYNCS.PHASECHK.TRANS64.TRYWAIT P0, [R5+URZ], R4 ;  /* 0x00000004050075a7 */ /* 0x000e64000800017f */
[----:B-1----:R-:W-:Y:S05]  /*1a0f0*/  @!P0 BRA `(.L_x_2200) ;  /* 0x00000018006c8947 */ /* 0x002fea0003800000 */
.L_x_2246:
[----:B------:R-:W-:-:S07]  /*1a100*/  IMAD R3, R3, 0x8, R2 ;  /* 0x0000000803037824 */ /* 0x000fce00078e0202 */
.L_x_2201:
[----:B---3--:R3:W4:Y:S02]  /*1a110*/  SYNCS.PHASECHK.TRANS64.TRYWAIT P0, [R3+URZ], R0 ;  /* 0x00000000030075a7 */ /* 0x008724000800017f */
[----:B----4-:R-:W-:Y:S05]  /*1a120*/  @!P0 NANOSLEEP.SYNCS 0x989680 ;  /* 0x009896800000895d */ /* 0x010fea0003900000 */
[----:B------:R-:W4:Y:S02]  /*1a130*/  @!P0 SYNCS.PHASECHK.TRANS64 P0, [R3+URZ], R0 ;  /* 0x00000000030085a7 */ /* 0x000f24000800007f */
[----:B----4-:R-:W-:Y:S05]  /*1a140*/  @!P0 BRA `(.L_x_2201) ;  /* 0xfffffffc00f08947 */ /* 0x010fea000383ffff */
.L_x_1998:
[----:B------:R-:W-:Y:S05]  /*1a150*/  BSYNC B6 ;  /* 0x0000000000067941 */ /* 0x000fea0003800000 */
.L_x_1995:
[----:B------:R-:W-:Y:S05]  /*1a160*/  EXIT ;  /* 0x000000000000794d */ /* 0x000fea0003800000 */
.L_x_2018:
[----:B0-----:R0:W1:Y:S02]  /*1a170*/  SYNCS.PHASECHK.TRANS64.TRYWAIT P0, [R199+URZ+0x38800], R4 ;  /* 0x03880004c70075a7 */ /* 0x001064000800017f */
[----:B-1----:R-:W-:Y:S05]  /*1a180*/  @!P0 NANOSLEEP.SYNCS 0x989680 ;  /* 0x009896800000895d */ /* 0x002fea0003900000 */
[----:B------:R-:W1:Y:S02]  /*1a190*/  @!P0 SYNCS.PHASECHK.TRANS64 P0, [R199+URZ+0x38800], R4 ;  /* 0x03880004c70085a7 */ /* 0x000e64000800007f */
[----:B-1----:R-:W-:Y:S05]  /*1a1a0*/  @!P0 BRA `(.L_x_2018) ;  /* 0xfffffffc00f08947 */ /* 0x002fea000383ffff */
[----:B------:R-:W-:Y:S05]  /*1a1b0*/  BRA `(.L_x_2202) ;  /* 0xfffffe9800f87947 */ /* 0x000fea000383ffff */
.L_x_2022:
[----:B--2---:R2:W3:Y:S02]  /*1a1c0*/  SYNCS.PHASECHK.TRANS64.TRYWAIT P1, [R199+URZ+0x38830], R4 ;  /* 0x03883004c70075a7 */ /* 0x0044e4000802017f */
[----:B---3--:R-:W-:Y:S05]  /*1a1d0*/  @!P1 NANOSLEEP.SYNCS 0x989680 ;  /* 0x009896800000995d */ /* 0x008fea0003900000 */
[----:B------:R-:W3:Y:S02]  /*1a1e0*/  @!P1 SYNCS.PHASECHK.TRANS64 P1, [R199+URZ+0x38830], R4 ;  /* 0x03883004c70095a7 */ /* 0x000ee4000802007f */
[----:B---3--:R-:W-:Y:S05]  /*1a1f0*/  @!P1 BRA `(.L_x_2022) ;  /* 0xfffffffc00f09947 */ /* 0x008fea000383ffff */
[----:B------:R-:W-:Y:S05]  /*1a200*/  BRA `(.L_x_2021) ;  /* 0xfffffe9c00447947 */ /* 0x000fea000383ffff */
.L_x_2023:
[----:B---3--:R3:W4:Y:S02]  /*1a210*/  SYNCS.PHASECHK.TRANS64.TRYWAIT P1, [R199+URZ+0x38810], R4 ;  /* 0x03881004c70075a7 */ /* 0x008724000802017f */
[----:B----4-:R-:W-:Y:S05]  /*1a220*/  @!P1 NANOSLEEP.SYNCS 0x989680 ;  /* 0x009896800000995d */ /* 0x010fea0003900000 */
[----:B------:R-:W4:Y:S02]  /*1a230*/  @!P1 SYNCS.PHASECHK.TRANS64 P1, [R199+URZ+0x38810], R4 ;  /* 0x03881004c70095a7 */ /* 0x000f24000802007f */
[----:B----4-:R-:W-:Y:S05]  /*1a240*/  @!P1 BRA `(.L_x_2023) ;  /* 0xfffffffc00f09947 */ /* 0x010fea000383ffff */
[----:B------:R-:W-:Y:S05]  /*1a250*/  BRA `(.L_x_2203) ;  /* 0xfffffea000347947 */ /* 0x000fea000383ffff */
.L_x_2027:
[----:B------:R0:W0:Y:S02]  /*1a260*/  SYNCS.PHASECHK.TRANS64.TRYWAIT P1, [R199+URZ+0x38850], R4 ;  /* 0x03885004c70075a7 */ /* 0x000024000802017f */
[----:B0-----:R-:W-:Y:S05]  /*1a270*/  @!P1 NANOSLEEP.SYNCS 0x989680 ;  /* 0x009896800000995d */ /* 0x001fea0003900000 */
[----:B------:R-:W0:Y:S02]  /*1a280*/  @!P1 SYNCS.PHASECHK.TRANS64 P1, [R199+URZ+0x38850], R4 ;  /* 0x03885004c70095a7 */ /* 0x000e24000802007f */
[----:B0-----:R-:W-:Y:S05]  /*1a290*/  @!P1 BRA `(.L_x_2027) ;  /* 0xfffffffc00f09947 */ /* 0x001fea000383ffff */
[----:B------:R-:W-:Y:S05]  /*1a2a0*/  BRA `(.L_x_2026) ;  /* 0xfffffea000607947 */ /* 0x000fea000383ffff */
.L_x_2043:
[----:B-1----:R1:W2:Y:S02]  /*1a2b0*/  SYNCS.PHASECHK.TRANS64.TRYWAIT P2, [R204+URZ+0x38830], R203 ;  /* 0x038830cbcc0075a7 */ /* 0x0022a4000804017f */
[----:B--2---:R-:W-:Y:S05]  /*1a2c0*/  @!P2 NANOSLEEP.SYNCS 0x989680 ;  /* 0x009896800000a95d */ /* 0x004fea0003900000 */
[----:B------:R-:W2:Y:S02]  /*1a2d0*/  @!P2 SYNCS.PHASECHK.TRANS64 P2, [R204+URZ+0x38830], R203 ;  /* 0x038830cbcc00a5a7 */ /* 0x000ea4000804007f */
[----:B--2---:R-:W-:Y:S05]  /*1a2e0*/  @!P2 BRA `(.L_x_2043) ;  /* 0xfffffffc00f0a947 */ /* 0x004fea000383ffff */
[----:B------:R-:W-:Y:S05]  /*1a2f0*/  BRA `(.L_x_2042) ;  /* 0xfffffed400447947 */ /* 0x000fea000383ffff */
.L_x_2047:
[----:B---3--:R3:W4:Y:S02]  /*1a300*/  SYNCS.PHASECHK.TRANS64.TRYWAIT P2, [R204+URZ+0x38850], R203 ;  /* 0x038850cbcc0075a7 */ /* 0x008724000804017f */
[----:B----4-:R-:W-:Y:S05]  /*1a310*/  @!P2 NANOSLEEP.SYNCS 0x989680 ;  /* 0x009896800000a95d */ /* 0x010fea0003900000 */
[----:B------:R-:W4:Y:S02]  /*1a320*/  @!P2 SYNCS.PHASECHK.TRANS64 P2, [R204+URZ+0x38850], R203 ;  /* 0x038850cbcc00a5a7 */ /* 0x000f24000804007f */
[----:B----4-:R-:W-:Y:S05]  /*1a330*/  @!P2 BRA `(.L_x_2047) ;  /* 0xfffffffc00f0a947 */ /* 0x010fea000383ffff */
[----:B------:R-:W-:Y:S05]  /*1a340*/  BRA `(.L_x_2046) ;  /* 0xfffffed800107947 */ /* 0x000fea000383ffff */
.L_x_2064:
[----:B-1----:R1:W3:Y:S02]  /*1a350*/  SYNCS.PHASECHK.TRANS64.TRYWAIT P3, [R184+URZ+0x38830], R23 ;  /* 0x03883017b80075a7 */ /* 0x0022e4000806017f */
[----:B---3--:R-:W-:Y:S05]  /*1a360*/  @!P3 NANOSLEEP.SYNCS 0x989680 ;  /* 0x009896800000b95d */ /* 0x008fea0003900000 */
[----:B------:R-:W3:Y:S02]  /*1a370*/  @!P3 SYNCS.PHASECHK.TRANS64 P3, [R184+URZ+0x38830], R23 ;  /* 0x03883017b800b5a7 */ /* 0x000ee4000806007f */
[----:B---3--:R-:W-:Y:S05]  /*1a380*/  @!P3 BRA `(.L_x_2064) ;  /* 0xfffffffc00f0b947 */ /* 0x008fea000383ffff */
[----:B------:R-:W-:Y:S05]  /*1a390*/  BRA `(.L_x_2063) ;  /* 0xffffff0c00e87947 */ /* 0x000fea000383ffff */
.L_x_2068:
[----:B---3--:R3:W4:Y:S02]  /*1a3a0*/  SYNCS.PHASECHK.TRANS64.TRYWAIT P3, [R184+URZ+0x38850], R23 ;  /* 0x03885017b80075a7 */ /* 0x008724000806017f */
[----:B----4-:R-:W-:Y:S05]  /*1a3b0*/  @!P3 NANOSLEEP.SYNCS 0x989680 ;  /* 0x009896800000b95d */ /* 0x010fea0003900000 */
[----:B------:R-:W4:Y:S02]  /*1a3c0*/  @!P3 SYNCS.PHASECHK.TRANS64 P3, [R184+URZ+0x38850], R23 ;  /* 0x03885017b800b5a7 */ /* 0x000f24000806007f */
[----:B----4-:R-:W-:Y:S05]  /*1a3d0*/  @!P3 BRA `(.L_x_2068) ;  /* 0xfffffffc00f0b947 */ /* 0x010fea000383ffff */
[----:B------:R-:W-:Y:S05]  /*1a3e0*/  BRA `(.L_x_2067) ;  /* 0xffffff1000707947 */ /* 0x000fea000383ffff */
.L_x_2074:
[----:B-1----:R1:W2:Y:S02]  /*1a3f0*/  SYNCS.PHASECHK.TRANS64.TRYWAIT P2, [R202+URZ+0x38830], R189 ;  /* 0x038830bdca0075a7 */ /* 0x0022a4000804017f */
[----:B--2---:R-:W-:Y:S05]  /*1a400*/  @!P2 NANOSLEEP.SYNCS 0x989680 ;  /* 0x009896800000a95d */ /* 0x004fea0003900000 */
[----:B------:R-:W2:Y:S02]  /*1a410*/  @!P2 SYNCS.PHASECHK.TRANS64 P2, [R202+URZ+0x38830], R189 ;  /* 0x038830bdca00a5a7 */ /* 0x000ea4000804007f */
[----:B--2---:R-:W-:Y:S05]  /*1a420*/  @!P2 BRA `(.L_x_2074) ;  /* 0xfffffffc00f0a947 */ /* 0x004fea000383ffff */
[----:B------:R-:W-:Y:S05]  /*1a430*/  BRA `(.L_x_2073) ;  /* 0xffffff3800907947 */ /* 0x000fea000383ffff */
.L_x_2078:
[----:B---3--:R3:W4:Y:S02]  /*1a440*/  SYNCS.PHASECHK.TRANS64.TRYWAIT P2, [R202+URZ+0x38850], R189 ;  /* 0x038850bdca0075a7 */ /* 0x008724000804017f */
[----:B----4-:R-:W-:Y:S05]  /*1a450*/  @!P2 NANOSLEEP.SYNCS 0x989680 ;  /* 0x009896800000a95d */ /* 0x010fea0003900000 */
[----:B------:R-:W4:Y:S02]  /*1a460*/  @!P2 SYNCS.PHASECHK.TRANS64 P2, [R202+URZ+0x38850], R189 ;  /* 0x038850bdca00a5a7 */ /* 0x000f24000804007f */
[----:B----4-:R-:W-:Y:S05]  /*1a470*/  @!P2 BRA `(.L_x_2078) ;  /* 0xfffffffc00f0a947 */ /* 0x010fea000383ffff */
[----:B------:R-:W-:Y:S05]  /*1a480*/  BRA `(.L_x_2077) ;  /* 0xffffff3c001c7947 */ /* 0x000fea000383ffff */
.L_x_2105:
[----:B------:R-:W-:Y:S02]  /*1a490*/  IMAD.MOV.U32 R13, RZ, RZ, R6 ;  /* 0x000000ffff0d7224 */ /* 0x000fe400078e0006 */
[----:B------:R-:W-:Y:S02]  /*1a4a0*/  IMAD.MOV.U32 R12, RZ, RZ, RZ ;  /* 0x000000ffff0c7224 */ /* 0x000fe400078e00ff */
[----:B------:R-:W-:Y:S02]  /*1a4b0*/  IMAD.MOV.U32 R11, RZ, RZ, 0x1f ;  /* 0x0000001fff0b7424 */ /* 0x000fe400078e00ff */
[----:B------:R-:W-:-:S07]  /*1a4c0*/  IMAD.MOV.U32 R15, RZ, RZ, -0x1 ;  /* 0xffffffffff0f7424 */ /* 0x000fce00078e00ff */
[----:B------:R-:W-:Y:S05]  /*1a4d0*/  WARPSYNC.COLLECTIVE R15, `(.L_x_2204) ;  /* 0x000000000f087348 */ /* 0x000fea0003c00000 */
[----:B------:R0:W1:Y:S02]  /*1a4e0*/  SHFL.IDX P6, R14, R13, R12, R11 ;  /* 0x0000000c0d0e7389 */ /* 0x00006400000c000b */
[----:B01----:R-:W-:Y:S01]  /*1a4f0*/  ENDCOLLECTIVE ;  /* 0x000000000000791b */ /* 0x003fe20003800000 */
.L_x_2204:
[----:B------:R-:W-:Y:S05]  /*1a500*/  BRA `(.L_x_2205) ;  /* 0xffffffb000047947 */ /* 0x000fea000383ffff */
.L_x_2107:
[----:B------:R-:W-:Y:S01]  /*1a510*/  BSSY B0, `(.L_x_2206) ;  /* 0x0000006000007945 */ /* 0x000fe20003800000 */
[----:B------:R-:W-:-:S07]  /*1a520*/  IMAD.MOV.U32 R15, RZ, RZ, -0x1 ;  /* 0xffffffffff0f7424 */ /* 0x000fce00078e00ff */
[----:B0-----:R-:W-:Y:S05]  /*1a530*/  WARPSYNC.COLLECTIVE R15, `(.L_x_2207) ;  /* 0x000000000f0c7348 */ /* 0x001fea0003c00000 */
[----:B------:R-:W-:Y:S02]  /*1a540*/  ELECT P6, UR62, PT ;  /* 0x00000000003e782f */ /* 0x000fe400038c0000 */
[----:B------:R-:W-:Y:S01]  /*1a550*/  MOV R14, UR62 ;  /* 0x0000003e000e7c02 */ /* 0x000fe20008000f00 */
[----:B0-----:R-:W-:Y:S10]  /*1a560*/  ENDCOLLECTIVE ;  /* 0x000000000000791b */ /* 0x001ff40003800000 */
.L_x_2207:
[----:B------:R-:W-:Y:S05]  /*1a570*/  BSYNC B0 ;  /* 0x0000000000007941 */ /* 0x000fea0003800000 */
.L_x_2206:
[----:B------:R-:W-:Y:S05]  /*1a580*/  BRA `(.L_x_2208) ;  /* 0xffffffb000087947 */ /* 0x000fea000383ffff */
.L_x_2109:
[----:B-1----:R-:W-:-:S04]  /*1a590*/  IMAD.U32 R3, RZ, RZ, UR38 ;  /* 0x00000026ff037e24 */ /* 0x002fc8000f8e00ff */
[----:B------:R1:W2:Y:S03]  /*1a5a0*/  SYNCS.PHASECHK.TRANS64.TRYWAIT P0, [R3+URZ+0x38840], R0 ;  /* 0x03884000030075a7 */ /* 0x0002a6000800017f */
[----:B--2---:R-:W-:Y:S05]  /*1a5b0*/  @!P0 NANOSLEEP.SYNCS 0x989680 ;  /* 0x009896800000895d */ /* 0x004fea0003900000 */
[----:B------:R-:W2:Y:S02]  /*1a5c0*/  @!P0 SYNCS.PHASECHK.TRANS64 P0, [R3+URZ+0x38840], R0 ;  /* 0x03884000030085a7 */ /* 0x000ea4000800007f */
[----:B--2---:R-:W-:Y:S05]  /*1a5d0*/  @!P0 BRA `(.L_x_2109) ;  /* 0xfffffffc00ec8947 */ /* 0x004fea000383ffff */
[----:B------:R-:W-:Y:S05]  /*1a5e0*/  BRA `(.L_x_2209) ;  /* 0xffffffb0006c7947 */ /* 0x000fea000383ffff */
.L_x_2112:
[----:B------:R-:W-:Y:S02]  /*1a5f0*/  IMAD.MOV.U32 R13, RZ, RZ, R3 ;  /* 0x000000ffff0d7224 */ /* 0x000fe400078e0003 */
[----:B------:R-:W-:Y:S02]  /*1a600*/  IMAD.MOV.U32 R12, RZ, RZ, RZ ;  /* 0x000000ffff0c7224 */ /* 0x000fe400078e00ff */
[----:B------:R-:W-:Y:S02]  /*1a610*/  IMAD.MOV.U32 R11, RZ, RZ, 0x181f ;  /* 0x0000181fff0b7424 */ /* 0x000fe400078e00ff */
[----:B------:R-:W-:Y:S02]  /*1a620*/  IMAD.MOV.U32 R15, RZ, RZ, -0x1 ;  /* 0xffffffffff0f7424 */ /* 0x000fe400078e00ff */
[----:B------:R-:W-:-:S07]  /*1a630*/  VIADD R9, R5, UR46 ;  /* 0x0000002e05097c36 */ /* 0x000fce0008000000 */
[----:B------:R-:W-:Y:S05]  /*1a640*/  WARPSYNC.COLLECTIVE R15, `(.L_x_2210) ;  /* 0x000000000f087348 */ /* 0x000fea0003c00000 */
[----:B------:R0:W1:Y:S02]  /*1a650*/  SHFL.IDX P6, R14, R13, R12, R11 ;  /* 0x0000000c0d0e7389 */ /* 0x00006400000c000b */
[----:B01----:R-:W-:Y:S01]  /*1a660*/  ENDCOLLECTIVE ;  /* 0x000000000000791b */ /* 0x003fe20003800000 */
.L_x_2210:
[----:B------:R0:W-:Y:S01]  /*1a670*/  STL [R1+0x4], R9 ;  /* 0x0000040901007387 */ /* 0x0001e20000100800 */
[----:B------:R-:W-:Y:S02]  /*1a680*/  IMAD.MOV.U32 R13, RZ, RZ, R0 ;  /* 0x000000ffff0d7224 */ /* 0x000fe400078e0000 */
[----:B------:R-:W-:-:S07]  /*1a690*/  IMAD.MOV.U32 R4, RZ, RZ, R14 ;  /* 0x000000ffff047224 */ /* 0x000fce00078e000e */
[----:B0-----:R-:W-:Y:S05]  /*1a6a0*/  WARPSYNC.COLLECTIVE R15, `(.L_x_2211) ;  /* 0x000000000f087348 */ /* 0x001fea0003c00000 */
[----:B------:R1:W2:Y:S02]  /*1a6b0*/  SHFL.IDX P6, R14, R13, R12, R11 ;  /* 0x0000000c0d0e7389 */ /* 0x0002a400000c000b */
[----:B012---:R-:W-:Y:S01]  /*1a6c0*/  ENDCOLLECTIVE ;  /* 0x000000000000791b */ /* 0x007fe20003800000 */
.L_x_2211:
[----:B------:R-:W-:Y:S01]  /*1a6d0*/  ULDC UR4, c[0x0][0x288] ;  /* 0x0000a20000047ab9 */ /* 0x000fe20000000800 */
[----:B------:R-:W-:Y:S01]  /*1a6e0*/  ULDC.64 UR6, c[0x0][0x208] ;  /* 0x0000820000067ab9 */ /* 0x000fe20000000a00 */
[----:B------:R-:W-:Y:S02]  /*1a6f0*/  IMAD R2, R7, UR4, RZ ;  /* 0x0000000407027c24 */ /* 0x000fe4000f8e02ff */
[----:B------:R-:W-:-:S03]  /*1a700*/  VIADD R7, R9, 0x10 ;  /* 0x0000001009077836 */ /* 0x000fc60000000000 */
[----:B------:R-:W-:Y:S02]  /*1a710*/  ISETP.GE.AND P1, PT, R9, R2, PT ;  /* 0x000000020900720c */ /* 0x000fe40003f26270 */
[----:B------:R0:W-:Y:S01]  /*1a720*/  STL [R1+0x18], R7 ;  /* 0x0000180701007387 */ /* 0x0001e20000100800 */
[----:B------:R-:W-:Y:S02]  /*1a730*/  IMAD.MOV.U32 R13, RZ, RZ, R3 ;  /* 0x000000ffff0d7224 */ /* 0x000fe400078e0003 */
[----:B------:R-:W-:Y:S02]  /*1a740*/  IMAD.MOV.U32 R12, RZ, RZ, 0x1 ;  /* 0x00000001ff0c7424 */ /* 0x000fe400078e00ff */
[----:B------:R-:W-:-:S06]  /*1a750*/  IMAD.MOV.U32 R6, RZ, RZ, R14 ;  /* 0x000000ffff067224 */ /* 0x000fcc00078e000e */
[----:B------:R-:W-:Y:S02]  /*1a760*/  @!P1 LEA R5, P2, R10, R6, 0x1 ;  /* 0x000000060a059211 */ /* 0x000fe400078408ff */
[----:B------:R-:W-:-:S03]  /*1a770*/  @!P1 LEA R6, R8, UR38, 0x1 ;  /* 0x0000002608069c11 */ /* 0x000fc6000f8e08ff */
        /* <DEDUP_REMOVED lines=9> */
[----:B0-----:R-:W-:-:S12]  /*1a810*/  VIADD R7, R9, 0x20 ;  /* 0x0000002009077836 */ /* 0x001fd80000000000 */
[----:B-1----:R-:W-:Y:S05]  /*1a820*/  WARPSYNC.COLLECTIVE R15, `(.L_x_2212) ;  /* 0x000000000f087348 */ /* 0x002fea0003c00000 */
[----:B------:R0:W2:Y:S02]  /*1a830*/  SHFL.IDX P6, R14, R13, R12, R11 ;  /* 0x0000000c0d0e7389 */ /* 0x0000a400000c000b */
[----:B012---:R-:W-:Y:S01]  /*1a840*/  ENDCOLLECTIVE ;  /* 0x000000000000791b */ /* 0x007fe20003800000 */
.L_x_2212:
[----:B------:R0:W-:Y:S01]  /*1a850*/  STL [R1+0x1c], R7 ;  /* 0x00001c0701007387 */ /* 0x0001e20000100800 */
[----:B------:R-:W-:Y:S01]  /*1a860*/  @!P1 LEA R6, R8, UR38, 0x1 ;  /* 0x0000002608069c11 */ /* 0x000fe2000f8e08ff */
[----:B------:R-:W-:Y:S02]  /*1a870*/  IMAD.MOV.U32 R13, RZ, RZ, R0 ;  /* 0x000000ffff0d7224 */ /* 0x000fe400078e0000 */
[----:B------:R-:W-:-:S07]  /*1a880*/  IMAD.MOV.U32 R4, RZ, RZ, R14 ;  /* 0x000000ffff047224 */ /* 0x000fce00078e000e */
[----:B0-----:R-:W-:Y:S05]  /*1a890*/  WARPSYNC.COLLECTIVE R15, `(.L_x_2213) ;  /* 0x000000000f087348 */ /* 0x001fea0003c00000 */
[----:B------:R1:W2:Y:S02]  /*1a8a0*/  SHFL.IDX P6, R14, R13, R12, R11 ;  /* 0x0000000c0d0e7389 */ /* 0x0002a400000c000b */
[----:B012---:R-:W-:Y:S01]  /*1a8b0*/  ENDCOLLECTIVE ;  /* 0x000000000000791b */ /* 0x007fe20003800000 */
.L_x_2213:
[----:B------:R-:W-:Y:S01]  /*1a8c0*/  ULDC.64 UR4, c[0x0][0x208] ;  /* 0x0000820000047ab9 */ /* 0x000fe20000000a00 */
[----:B------:R-:W-:Y:S02]  /*1a8d0*/  IMAD.MOV.U32 R13, RZ, RZ, R3 ;  /* 0x000000ffff0d7224 */ /* 0x000fe400078e0003 */
[----:B------:R-:W-:Y:S02]  /*1a8e0*/  IMAD.MOV.U32 R12, RZ, RZ, 0x2 ;  /* 0x00000002ff0c7424 */ /* 0x000fe400078e00ff */
[----:B------:R-:W-:-:S05]  /*1a8f0*/  IMAD.MOV.U32 R5, RZ, RZ, R14 ;  /* 0x000000ffff057224 */ /* 0x000fca00078e000e */
        /* <DEDUP_REMOVED lines=13> */
.L_x_2214:
[----:B------:R-:W-:Y:S01]  /*1a9d0*/  @!P1 LEA R6, R8, UR38, 0x1 ;  /* 0x0000002608069c11 */ /* 0x000fe2000f8e08ff */
[----:B------:R-:W-:Y:S02]  /*1a9e0*/  IMAD.MOV.U32 R13, RZ, RZ, R0 ;  /* 0x000000ffff0d7224 */ /* 0x000fe400078e0000 */
[----:B------:R-:W-:-:S07]  /*1a9f0*/  IMAD.MOV.U32 R4, RZ, RZ, R14 ;  /* 0x000000ffff047224 */ /* 0x000fce00078e000e */
[----:B------:R-:W-:Y:S05]  /*1aa00*/  WARPSYNC.COLLECTIVE R15, `(.L_x_2215) ;  /* 0x000000000f087348 */ /* 0x000fea0003c00000 */
[----:B------:R0:W1:Y:S02]  /*1aa10*/  SHFL.IDX P6, R14, R13, R12, R11 ;  /* 0x0000000c0d0e7389 */ /* 0x00006400000c000b */
[----:B01----:R-:W-:Y:S01]  /*1aa20*/  ENDCOLLECTIVE ;  /* 0x000000000000791b */ /* 0x003fe20003800000 */
.L_x_2215:
        /* <DEDUP_REMOVED lines=16> */
.L_x_2216:
[----:B------:R-:W-:Y:S02]  /*1ab30*/  IMAD.MOV.U32 R13, RZ, RZ, R0 ;  /* 0x000000ffff0d7224 */ /* 0x000fe400078e0000 */
[----:B------:R-:W-:-:S07]  /*1ab40*/  IMAD.MOV.U32 R3, RZ, RZ, R14 ;  /* 0x000000ffff037224 */ /* 0x000fce00078e000e */
[----:B------:R-:W-:Y:S05]  /*1ab50*/  WARPSYNC.COLLECTIVE R15, `(.L_x_2217) ;  /* 0x000000000f087348 */ /* 0x000fea0003c00000 */
[----:B------:R0:W1:Y:S02]  /*1ab60*/  SHFL.IDX P6, R14, R13, R12, R11 ;  /* 0x0000000c0d0e7389 */ /* 0x00006400000c000b */
[----:B01----:R-:W-:Y:S01]  /*1ab70*/  ENDCOLLECTIVE ;  /* 0x000000000000791b */ /* 0x003fe20003800000 */
.L_x_2217:
[----:B------:R-:W-:Y:S01]  /*1ab80*/  IMAD.MOV.U32 R0, RZ, RZ, R14 ;  /* 0x000000ffff007224 */ /* 0x000fe200078e000e */
[----:B------:R-:W-:Y:S06]  /*1ab90*/  BRA `(.L_x_2218) ;  /* 0xffffffb400407947 */ /* 0x000fec000383ffff */
.L_x_2114:
        /* <DEDUP_REMOVED lines=8> */
.L_x_2220:
[----:B------:R-:W-:Y:S05]  /*1ac20*/  BSYNC B0 ;  /* 0x0000000000007941 */ /* 0x000fea0003800000 */
.L_x_2219:
        /* <DEDUP_REMOVED lines=17> */
.L_x_2221:
        /* <DEDUP_REMOVED lines=49> */
.L_x_2222:
[----:B------:R-:W-:Y:S02]  /*1b050*/  IMAD.MOV.U32 R13, RZ, RZ, R0 ;  /* 0x000000ffff0d7224 */ /* 0x000fe400078e0000 */
[----:B------:R-:W-:-:S07]  /*1b060*/  IMAD.MOV.U32 R8, RZ, RZ, R14 ;  /* 0x000000ffff087224 */ /* 0x000fce00078e000e */
[----:B------:R-:W-:Y:S05]  /*1b070*/  WARPSYNC.COLLECTIVE R15, `(.L_x_2223) ;  /* 0x000000000f087348 */ /* 0x000fea0003c00000 */
[----:B------:R0:W1:Y:S02]  /*1b080*/  SHFL.IDX P6, R14, R13, R12, R11 ;  /* 0x0000000c0d0e7389 */ /* 0x00006400000c000b */
[----:B01----:R-:W-:Y:S01]  /*1b090*/  ENDCOLLECTIVE ;  /* 0x000000000000791b */ /* 0x003fe20003800000 */
.L_x_2223:
        /* <DEDUP_REMOVED lines=31> */
.L_x_2224:
[----:B------:R-:W-:Y:S02]  /*1b290*/  IMAD.MOV.U32 R13, RZ, RZ, R0 ;  /* 0x000000ffff0d7224 */ /* 0x000fe400078e0000 */
[----:B------:R-:W-:-:S07]  /*1b2a0*/  IMAD.MOV.U32 R2, RZ, RZ, R14 ;  /* 0x000000ffff027224 */ /* 0x000fce00078e000e */
[----:B------:R-:W-:Y:S05]  /*1b2b0*/  WARPSYNC.COLLECTIVE R15, `(.L_x_2225) ;  /* 0x000000000f087348 */ /* 0x000fea0003c00000 */
[----:B------:R0:W1:Y:S02]  /*1b2c0*/  SHFL.IDX P6, R14, R13, R12, R11 ;  /* 0x0000000c0d0e7389 */ /* 0x00006400000c000b */
[----:B01----:R-:W-:Y:S01]  /*1b2d0*/  ENDCOLLECTIVE ;  /* 0x000000000000791b */ /* 0x003fe20003800000 */
.L_x_2225:
        /* <DEDUP_REMOVED lines=35> */
.L_x_2226:
[----:B------:R-:W-:Y:S02]  /*1b510*/  IMAD.MOV.U32 R13, RZ, RZ, R0 ;  /* 0x000000ffff0d7224 */ /* 0x000fe400078e0000 */
[----:B------:R-:W-:-:S07]  /*1b520*/  IMAD.MOV.U32 R6, RZ, RZ, R14 ;  /* 0x000000ffff067224 */ /* 0x000fce00078e000e */
[----:B------:R-:W-:Y:S05]  /*1b530*/  WARPSYNC.COLLECTIVE R15, `(.L_x_2227) ;  /* 0x000000000f087348 */ /* 0x000fea0003c00000 */
[----:B------:R0:W1:Y:S02]  /*1b540*/  SHFL.IDX P6, R14, R13, R12, R11 ;  /* 0x0000000c0d0e7389 */ /* 0x00006400000c000b */
[----:B01----:R-:W-:Y:S01]  /*1b550*/  ENDCOLLECTIVE ;  /* 0x000000000000791b */ /* 0x003fe20003800000 */
.L_x_2227:
[----:B------:R-:W-:Y:S05]  /*1b560*/  BRA `(.L_x_2228) ;  /* 0xffffffb800347947 */ /* 0x000fea000383ffff */
.L_x_2117:
[----:B0-----:R-:W-:-:S04]  /*1b570*/  IMAD.U32 R3, RZ, RZ, UR38 ;  /* 0x00000026ff037e24 */ /* 0x001fc8000f8e00ff */
[----:B------:R0:W3:Y:S03]  /*1b580*/  SYNCS.PHASECHK.TRANS64.TRYWAIT P0, [R3+URZ+0x38820], R2 ;  /* 0x03882002030075a7 */ /* 0x0000e6000800017f */
[----:B---3--:R-:W-:Y:S05]  /*1b590*/  @!P0 NANOSLEEP.SYNCS 0x989680 ;  /* 0x009896800000895d */ /* 0x008fea0003900000 */
[----:B------:R-:W3:Y:S02]  /*1b5a0*/  @!P0 SYNCS.PHASECHK.TRANS64 P0, [R3+URZ+0x38820], R2 ;  /* 0x03882002030085a7 */ /* 0x000ee4000800007f */
[----:B---3--:R-:W-:Y:S05]  /*1b5b0*/  @!P0 BRA `(.L_x_2117) ;  /* 0xfffffffc00ec8947 */ /* 0x008fea000383ffff */
[----:B------:R-:W-:Y:S05]  /*1b5c0*/  BRA `(.L_x_2229) ;  /* 0xffffffb800dc7947 */ /* 0x000fea000383ffff */
.L_x_2120:
[----:B0-----:R-:W-:-:S04]  /*1b5d0*/  IMAD.U32 R3, RZ, RZ, UR38 ;  /* 0x00000026ff037e24 */ /* 0x001fc8000f8e00ff */
[----:B------:R0:W3:Y:S03]  /*1b5e0*/  SYNCS.PHASECHK.TRANS64.TRYWAIT P0, [R3+URZ+0x38860], R2 ;  /* 0x03886002030075a7 */ /* 0x0000e6000800017f */
[----:B---3--:R-:W-:Y:S05]  /*1b5f0*/  @!P0 NANOSLEEP.SYNCS 0x989680 ;  /* 0x009896800000895d */ /* 0x008fea0003900000 */
[----:B------:R-:W3:Y:S02]  /*1b600*/  @!P0 SYNCS.PHASECHK.TRANS64 P0, [R3+URZ+0x38860], R2 ;  /* 0x03886002030085a7 */ /* 0x000ee4000800007f */
[----:B---3--:R-:W-:Y:S05]  /*1b610*/  @!P0 BRA `(.L_x_2120) ;  /* 0xfffffffc00ec8947 */ /* 0x008fea000383ffff */
[----:B------:R-:W-:Y:S05]  /*1b620*/  BRA `(.L_x_2230) ;  /* 0xffffffb800e87947 */ /* 0x000fea000383ffff */
.L_x_2136:
[----:B-1----:R-:W-:-:S04]  /*1b630*/  IMAD.U32 R3, RZ, RZ, UR38 ;  /* 0x00000026ff037e24 */ /* 0x002fc8000f8e00ff */
[----:B------:R1:W3:Y:S03]  /*1b640*/  SYNCS.PHASECHK.TRANS64.TRYWAIT P0, [R3+URZ+0x38848], R2 ;  /* 0x03884802030075a7 */ /* 0x0002e6000800017f */
[----:B---3--:R-:W-:Y:S05]  /*1b650*/  @!P0 NANOSLEEP.SYNCS 0x989680 ;  /* 0x009896800000895d */ /* 0x008fea0003900000 */
[----:B------:R-:W3:Y:S02]  /*1b660*/  @!P0 SYNCS.PHASECHK.TRANS64 P0, [R3+URZ+0x38848], R2 ;  /* 0x03884802030085a7 */ /* 0x000ee4000800007f */
[----:B---3--:R-:W-:Y:S05]  /*1b670*/  @!P0 BRA `(.L_x_2136) ;  /* 0xfffffffc00ec8947 */ /* 0x008fea000383ffff */
[----:B------:R-:W-:Y:S05]  /*1b680*/  BRA `(.L_x_2231) ;  /* 0xffffffc400b47947 */ /* 0x000fea000383ffff */
.L_x_2141:
[----:B01----:R-:W-:-:S04]  /*1b690*/  IMAD.U32 R3, RZ, RZ, UR38 ;  /* 0x00000026ff037e24 */ /* 0x003fc8000f8e00ff */
[----:B------:R0:W1:Y:S03]  /*1b6a0*/  SYNCS.PHASECHK.TRANS64.TRYWAIT P0, [R3+URZ+0x38868], R2 ;  /* 0x03886802030075a7 */ /* 0x000066000800017f */
[----:B-1----:R-:W-:Y:S05]  /*1b6b0*/  @!P0 NANOSLEEP.SYNCS 0x989680 ;  /* 0x009896800000895d */ /* 0x002fea0003900000 */
[----:B------:R-:W1:Y:S02]  /*1b6c0*/  @!P0 SYNCS.PHASECHK.TRANS64 P0, [R3+URZ+0x38868], R2 ;  /* 0x03886802030085a7 */ /* 0x000e64000800007f */
[----:B-1----:R-:W-:Y:S05]  /*1b6d0*/  @!P0 BRA `(.L_x_2141) ;  /* 0xfffffffc00ec8947 */ /* 0x002fea000383ffff */
[----:B------:R-:W-:Y:S05]  /*1b6e0*/  BRA `(.L_x_2232) ;  /* 0xffffffc800147947 */ /* 0x000fea000383ffff */
.L_x_2156:
[----:B-1----:R-:W-:-:S04]  /*1b6f0*/  IMAD.U32 R3, RZ, RZ, UR38 ;  /* 0x00000026ff037e24 */ /* 0x002fc8000f8e00ff */
[----:B------:R1:W3:Y:S03]  /*1b700*/  SYNCS.PHASECHK.TRANS64.TRYWAIT P0, [R3+URZ+0x38840], R2 ;  /* 0x03884002030075a7 */ /* 0x0002e6000800017f */
[----:B---3--:R-:W-:Y:S05]  /*1b710*/  @!P0 NANOSLEEP.SYNCS 0x989680 ;  /* 0x009896800000895d */ /* 0x008fea0003900000 */
[----:B------:R-:W3:Y:S02]  /*1b720*/  @!P0 SYNCS.PHASECHK.TRANS64 P0, [R3+URZ+0x38840], R2 ;  /* 0x03884002030085a7 */ /* 0x000ee4000800007f */
[----:B---3--:R-:W-:Y:S05]  /*1b730*/  @!P0 BRA `(.L_x_2156) ;  /* 0xfffffffc00ec8947 */ /* 0x008fea000383ffff */
[----:B------:R-:W-:Y:S05]  /*1b740*/  BRA `(.L_x_2233) ;  /* 0xffffffd000647947 */ /* 0x000fea000383ffff */
.L_x_2161:
[----:B01----:R-:W-:-:S04]  /*1b750*/  IMAD.U32 R3, RZ, RZ, UR38 ;  /* 0x00000026ff037e24 */ /* 0x003fc8000f8e00ff */
[----:B------:R0:W1:Y:S03]  /*1b760*/  SYNCS.PHASECHK.TRANS64.TRYWAIT P0, [R3+URZ+0x38860], R2 ;  /* 0x03886002030075a7 */ /* 0x000066000800017f */
[----:B-1----:R-:W-:Y:S05]  /*1b770*/  @!P0 NANOSLEEP.SYNCS 0x989680 ;  /* 0x009896800000895d */ /* 0x002fea0003900000 */
[----:B------:R-:W1:Y:S02]  /*1b780*/  @!P0 SYNCS.PHASECHK.TRANS64 P0, [R3+URZ+0x38860], R2 ;  /* 0x03886002030085a7 */ /* 0x000e64000800007f */
[----:B-1----:R-:W-:Y:S05]  /*1b790*/  @!P0 BRA `(.L_x_2161) ;  /* 0xfffffffc00ec8947 */ /* 0x002fea000383ffff */
[----:B------:R-:W-:Y:S05]  /*1b7a0*/  BRA `(.L_x_2234) ;  /* 0xffffffd000c87947 */ /* 0x000fea000383ffff */
.L_x_2177:
[----:B-1----:R-:W-:-:S04]  /*1b7b0*/  IMAD.U32 R3, RZ, RZ, UR38 ;  /* 0x00000026ff037e24 */ /* 0x002fc8000f8e00ff */
[----:B------:R1:W3:Y:S03]  /*1b7c0*/  SYNCS.PHASECHK.TRANS64.TRYWAIT P0, [R3+URZ+0x38848], R2 ;  /* 0x03884802030075a7 */ /* 0x0002e6000800017f */
[----:B---3--:R-:W-:Y:S05]  /*1b7d0*/  @!P0 NANOSLEEP.SYNCS 0x989680 ;  /* 0x009896800000895d */ /* 0x008fea0003900000 */
[----:B------:R-:W3:Y:S02]  /*1b7e0*/  @!P0 SYNCS.PHASECHK.TRANS64 P0, [R3+URZ+0x38848], R2 ;  /* 0x03884802030085a7 */ /* 0x000ee4000800007f */
[----:B---3--:R-:W-:Y:S05]  /*1b7f0*/  @!P0 BRA `(.L_x_2177) ;  /* 0xfffffffc00ec8947 */ /* 0x008fea000383ffff */
[----:B------:R-:W-:Y:S05]  /*1b800*/  BRA `(.L_x_2235) ;  /* 0xffffffdc00207947 */ /* 0x000fea000383ffff */
.L_x_2182:
[----:B-1----:R-:W-:-:S04]  /*1b810*/  IMAD.U32 R3, RZ, RZ, UR38 ;  /* 0x00000026ff037e24 */ /* 0x002fc8000f8e00ff */
[----:B------:R1:W3:Y:S03]  /*1b820*/  SYNCS.PHASECHK.TRANS64.TRYWAIT P0, [R3+URZ+0x38868], R2 ;  /* 0x03886802030075a7 */ /* 0x0002e6000800017f */
[----:B---3--:R-:W-:Y:S05]  /*1b830*/  @!P0 NANOSLEEP.SYNCS 0x989680 ;  /* 0x009896800000895d */ /* 0x008fea0003900000 */
[----:B------:R-:W3:Y:S02]  /*1b840*/  @!P0 SYNCS.PHASECHK.TRANS64 P0, [R3+URZ+0x38868], R2 ;  /* 0x03886802030085a7 */ /* 0x000ee4000800007f */
[----:B---3--:R-:W-:Y:S05]  /*1b850*/  @!P0 BRA `(.L_x_2182) ;  /* 0xfffffffc00ec8947 */ /* 0x008fea000383ffff */
[----:B------:R-:W-:Y:S05]  /*1b860*/  BRA `(.L_x_2236) ;  /* 0xffffffdc00847947 */ /* 0x000fea000383ffff */
.L_x_2193:
[----:B-1----:R1:W3:Y:S02]  /*1b870*/  SYNCS.PHASECHK.TRANS64.TRYWAIT P0, [R2+URZ+0x38820], R9 ;  /* 0x03882009020075a7 */ /* 0x0022e4000800017f */
[----:B---3--:R-:W-:Y:S05]  /*1b880*/  @!P0 NANOSLEEP.SYNCS 0x989680 ;  /* 0x009896800000895d */ /* 0x008fea0003900000 */
[----:B------:R-:W3:Y:S02]  /*1b890*/  @!P0 SYNCS.PHASECHK.TRANS64 P0, [R2+URZ+0x38820], R9 ;  /* 0x03882009020085a7 */ /* 0x000ee4000800007f */
[----:B---3--:R-:W-:Y:S05]  /*1b8a0*/  @!P0 BRA `(.L_x_2193) ;  /* 0xfffffffc00f08947 */ /* 0x008fea000383ffff */
[----:B------:R-:W-:Y:S05]  /*1b8b0*/  BRA `(.L_x_2237) ;  /* 0xffffffe400747947 */ /* 0x000fea000383ffff */
.L_x_2194:
        /* <DEDUP_REMOVED lines=11> */
.L_x_2239:
[----:B------:R-:W-:Y:S05]  /*1b970*/  BSYNC B0 ;  /* 0x0000000000007941 */ /* 0x000fea0003800000 */
.L_x_2238:
[----:B------:R-:W-:Y:S05]  /*1b980*/  BRA `(.L_x_2240) ;  /* 0xffffffe400587947 */ /* 0x000fea000383ffff */
.L_x_2195:
[----:B------:R-:W-:Y:S01]  /*1b990*/  BSSY B0, `(.L_x_2241) ;  /* 0x0000006000007945 */ /* 0x000fe20003800000 */
[----:B------:R-:W-:-:S07]  /*1b9a0*/  IMAD.MOV.U32 R15, RZ, RZ, -0x1 ;  /* 0xffffffffff0f7424 */ /* 0x000fce00078e00ff */
[----:B012---:R-:W-:Y:S05]  /*1b9b0*/  WARPSYNC.COLLECTIVE R15, `(.L_x_2242) ;  /* 0x000000000f0c7348 */ /* 0x007fea0003c00000 */
[----:B------:R-:W-:Y:S02]  /*1b9c0*/  ELECT P6, UR62, PT ;  /* 0x00000000003e782f */ /* 0x000fe400038c0000 */
[----:B------:R-:W-:Y:S01]  /*1b9d0*/  MOV R14, UR62 ;  /* 0x0000003e000e7c02 */ /* 0x000fe20008000f00 */
[----:B012---:R-:W-:Y:S10]  /*1b9e0*/  ENDCOLLECTIVE ;  /* 0x000000000000791b */ /* 0x007ff40003800000 */
.L_x_2242:
[----:B------:R-:W-:Y:S05]  /*1b9f0*/  BSYNC B0 ;  /* 0x0000000000007941 */ /* 0x000fea0003800000 */
.L_x_2241:
[----:B------:R-:W-:Y:S05]  /*1ba00*/  BRA `(.L_x_2243) ;  /* 0xffffffe4004c7947 */ /* 0x000fea000383ffff */
.L_x_2197:
[----:B--2---:R2:W3:Y:S02]  /*1ba10*/  SYNCS.PHASECHK.TRANS64.TRYWAIT P0, [R7+URZ], R4 ;  /* 0x00000004070075a7 */ /* 0x0044e4000800017f */
[----:B---3--:R-:W-:Y:S05]  /*1ba20*/  @!P0 NANOSLEEP.SYNCS 0x989680 ;  /* 0x009896800000895d */ /* 0x008fea0003900000 */
[----:B------:R-:W3:Y:S02]  /*1ba30*/  @!P0 SYNCS.PHASECHK.TRANS64 P0, [R7+URZ], R4 ;  /* 0x00000004070085a7 */ /* 0x000ee4000800007f */
[----:B---3--:R-:W-:Y:S05]  /*1ba40*/  @!P0 BRA `(.L_x_2197) ;  /* 0xfffffffc00f08947 */ /* 0x008fea000383ffff */
[----:B------:R-:W-:Y:S05]  /*1ba50*/  BRA `(.L_x_2244) ;  /* 0xffffffe400887947 */ /* 0x000fea000383ffff */
.L_x_2198:
[----:B---3--:R3:W4:Y:S02]  /*1ba60*/  SYNCS.PHASECHK.TRANS64.TRYWAIT P0, [R5+URZ], R0 ;  /* 0x00000000050075a7 */ /* 0x008724000800017f */
[----:B----4-:R-:W-:Y:S05]  /*1ba70*/  @!P0 NANOSLEEP.SYNCS 0x989680 ;  /* 0x009896800000895d */ /* 0x010fea0003900000 */
[----:B------:R-:W4:Y:S02]  /*1ba80*/  @!P0 SYNCS.PHASECHK.TRANS64 P0, [R5+URZ], R0 ;  /* 0x00000000050085a7 */ /* 0x000f24000800007f */
[----:B----4-:R-:W-:Y:S05]  /*1ba90*/  @!P0 BRA `(.L_x_2198) ;  /* 0xfffffffc00f08947 */ /* 0x010fea000383ffff */
[----:B------:R-:W-:Y:S05]  /*1baa0*/  BRA `(.L_x_2245) ;  /* 0xffffffe4007c7947 */ /* 0x000fea000383ffff */
.L_x_2200:
[----:B-1----:R1:W3:Y:S02]  /*1bab0*/  SYNCS.PHASECHK.TRANS64.TRYWAIT P0, [R5+URZ], R4 ;  /* 0x00000004050075a7 */ /* 0x0022e4000800017f */
[----:B---3--:R-:W-:Y:S05]  /*1bac0*/  @!P0 NANOSLEEP.SYNCS 0x989680 ;  /* 0x009896800000895d */ /* 0x008fea0003900000 */
[----:B------:R-:W3:Y:S02]  /*1bad0*/  @!P0 SYNCS.PHASECHK.TRANS64 P0, [R5+URZ], R4 ;  /* 0x00000004050085a7 */ /* 0x000ee4000800007f */
[----:B---3--:R-:W-:Y:S05]  /*1bae0*/  @!P0 BRA `(.L_x_2200) ;  /* 0xfffffffc00f08947 */ /* 0x008fea000383ffff */
[----:B------:R-:W-:Y:S05]  /*1baf0*/  BRA `(.L_x_2246) ;  /* 0xffffffe400807947 */ /* 0x000fea000383ffff */
.L_x_2247:
        /* <DEDUP_REMOVED lines=16> */
.L_x_5873:


//--------------------- .text._ZN7cutlass13device_kernelIN5flash11enable_sm90INS1_16FlashAttnFwdSm90INS1_25CollectiveMainloopFwdSm90ILi2EN4cute5tupleIJNS5_1CILi1EEES8_S8_EEENS6_IJNS7_ILi64EEESA_SA_EEELi512ENS_6half_tEfNS_4arch4Sm90ELb0ELb1ELb0ELb1ELb0ELb0ELb0ELb0ELb0ELb1ELb1ELb0EEENS1_21CollectiveEpilogueFwdINS6_IJSA_NS7_ILi512EEESA_EEES9_SC_SE_Li256ELb1ELb1ELb1ELb0EEENS1_36VarlenDynamicPersistentTileSchedulerILi64ELi64ELi256ELi128ELb1ELb1ELb1ELb1ELb0ELb1EEEEEEEEEvNT_6ParamsE --------------------------
	.section	.text._ZN7cutlass13device_kernelIN5flash11enable_sm90INS1_16FlashAttnFwdSm90INS1_25CollectiveMainloopFwdSm90ILi2EN4cute5tupleIJNS5_1CILi1EEES8_S8_EEENS6_IJNS7_ILi64EEESA_SA_EEELi512ENS_6half_tEfNS_4arch4Sm90ELb0ELb1ELb0ELb1ELb0ELb0ELb0ELb0ELb0ELb1ELb1ELb0EEENS1_21CollectiveEpilogueFwdINS6_IJSA_NS7_ILi512EEESA_EEES9_SC_SE_Li256ELb1ELb1ELb1ELb0EEENS1_36VarlenDynamicPersistentTileSchedulerILi64ELi64ELi256ELi128ELb1ELb1ELb1ELb1ELb0ELb1EEEEEEEEEvNT_6ParamsE,"ax",@progbits
	.align	128
.text._ZN7cutlass13device_kernelIN5flash11enable_sm90INS1_16FlashAttnFwdSm90INS1_25CollectiveMainloopFwdSm90ILi2EN4cute5tupleIJNS5_1CILi1EEES8_S8_EEENS6_IJNS7_ILi64EEESA_SA_EEELi512ENS_6half_tEfNS_4arch4Sm90ELb0ELb1ELb0ELb1ELb0ELb0ELb0ELb0ELb0ELb1ELb1ELb0EEENS1_21CollectiveEpilogueFwdINS6_IJSA_NS7_ILi512EEESA_EEES9_SC_SE_Li256ELb1ELb1ELb1ELb0EEENS1_36VarlenDynamicPersistentTileSchedulerILi64ELi64ELi256ELi128ELb1ELb1ELb1ELb1ELb0ELb1EEEEEEEEEvNT_6ParamsE:
        .type           _ZN7cutlass13device_kernelIN5flash11enable_sm90INS1_16FlashAttnFwdSm90INS1_25CollectiveMainloopFwdSm90ILi2EN4cute5tupleIJNS5_1CILi1EEES8_S8_EEENS6_IJNS7_ILi64EEESA_SA_EEELi512ENS_6half_tEfNS_4arch4Sm90ELb0ELb1ELb0ELb1ELb0ELb0ELb0ELb0ELb0ELb1ELb1ELb0EEENS1_21CollectiveEpilogueFwdINS6_IJSA_NS7_ILi512EEESA_EEES9_SC_SE_Li256ELb1ELb1ELb1ELb0EEENS1_36VarlenDynamicPersistentTileSchedulerILi64ELi64ELi256ELi128ELb1ELb1ELb1ELb1ELb0ELb1EEEEEEEEEvNT_6ParamsE,@function
        .size           _ZN7cutlass13device_kernelIN5flash11enable_sm90INS1_16FlashAttnFwdSm90INS1_25CollectiveMainloopFwdSm90ILi2EN4cute5tupleIJNS5_1CILi1EEES8_S8_EEENS6_IJNS7_ILi64EEESA_SA_EEELi512ENS_6half_tEfNS_4arch4Sm90ELb0ELb1ELb0ELb1ELb0ELb0ELb0ELb0ELb0ELb1ELb1ELb0EEENS1_21CollectiveEpilogueFwdINS6_IJSA_NS7_ILi512EEESA_EEES9_SC_SE_Li256ELb1ELb1ELb1ELb0EEENS1_36VarlenDynamicPersistentTileSchedulerILi64ELi64ELi256ELi128ELb1ELb1ELb1ELb1ELb0ELb1EEEEEEEEEvNT_6ParamsE,(.L_x_5874 - _ZN7cutlass13device_kernelIN5flash11enable_sm90INS1_16FlashAttnFwdSm90INS1_25CollectiveMainloopFwdSm90ILi2EN4cute5tupleIJNS5_1CILi1EEES8_S8_EEENS6_IJNS7_ILi64EEESA_SA_EEELi512ENS_6half_tEfNS_4arch4Sm90ELb0ELb1ELb0ELb1ELb0ELb0ELb0ELb0ELb0ELb1ELb1ELb0EEENS1_21CollectiveEpilogueFwdINS6_IJSA_NS7_ILi512EEESA_EEES9_SC_SE_Li256ELb1ELb1ELb1ELb0EEENS1_36VarlenDynamicPersistentTileSchedulerILi64ELi64ELi256ELi128ELb1ELb1ELb1ELb1ELb0ELb1EEEEEEEEEvNT_6ParamsE)
        .other          _ZN7cutlass13device_kernelIN5flash11enable_sm90INS1_16FlashAttnFwdSm90INS1_25CollectiveMainloopFwdSm90ILi2EN4cute5tupleIJNS5_1CILi1EEES8_S8_EEENS6_IJNS7_ILi64EEESA_SA_EEELi512ENS_6half_tEfNS_4arch4Sm90ELb0ELb1ELb0ELb1ELb0ELb0ELb0ELb0ELb0ELb1ELb1ELb0EEENS1_21CollectiveEpilogueFwdINS6_IJSA_NS7_ILi512EEESA_EEES9_SC_SE_Li256ELb1ELb1ELb1ELb0EEENS1_36VarlenDynamicPersistentTileSchedulerILi64ELi64ELi256ELi128ELb1ELb1ELb1ELb1ELb0ELb1EEEEEEEEEvNT_6ParamsE,@"STO_CUDA_ENTRY STV_DEFAULT"
_ZN7cutlass13device_kernelIN5flash11enable_sm90INS1_16FlashAttnFwdSm90INS1_25CollectiveMainloopFwdSm90ILi2EN4cute5tupleIJNS5_1CILi1EEES8_S8_EEENS6_IJNS7_ILi64EEESA_SA_EEELi512ENS_6half_tEfNS_4arch4Sm90ELb0ELb1ELb0ELb1ELb0ELb0ELb0ELb0ELb0ELb1ELb1ELb0EEENS1_21CollectiveEpilogueFwdINS6_IJSA_NS7_ILi512EEESA_EEES9_SC_SE_Li256ELb1ELb1ELb1ELb0EEENS1_36VarlenDynamicPersistentTileSchedulerILi64ELi64ELi256ELi128ELb1ELb1ELb1ELb1ELb0ELb1EEEEEEEEEvNT_6ParamsE:
        /* <DEDUP_REMOVED lines=18> */
.L_x_2249:
[----:B------:R-:W-:Y:S05]  /*0120*/  BSYNC B0 ;  /* 0x0000000000007941 */ /* 0x000fea0003800000 */
.L_x_2248:
        /* <DEDUP_REMOVED lines=37> */
.L_x_2250:
        /* <DEDUP_REMOVED lines=22> */
.L_x_2251:
        /* <DEDUP_REMOVED lines=18> */
.L_x_2252:
        /* <DEDUP_REMOVED lines=22> */
.L_x_2253:
        /* <DEDUP_REMOVED lines=22> */
.L_x_2254:
[----:B------:R-:W-:Y:S01]  /*08c0*/  PLOP3.LUT P0, PT, PT, PT, UP0, 0x80, 0x0 ;  /* 0x000000000000781c */ /* 0x000fe20003f0f008 */
[----:B------:R-:W-:Y:S01]  /*08d0*/  UMOV UR36, 0x1 ;  /* 0x0000000100247882 */ /* 0x000fe20000000000 */
[----:B------:R-:W-:Y:S01]  /*08e0*/  NOP ;  /* 0x0000000000007918 */ /* 0x000fe20000000000 */
[----:B------:R-:W-:Y:S01]  /*08f0*/  USEL UR36, UR36, 0x2, !UP0 ;  /* 0x0000000224247887 */ /* 0x000fe2000c000000 */
[----:B------:R-:W-:Y:S01]  /*0900*/  ULDC.64 UR40, c[0x0][0x208] ;  /* 0x0000820000287ab9 */ /* 0x000fe20000000a00 */
[----:B012-4-:R-:W-:Y:S08]  /*0910*/  BAR.SYNC.DEFER_BLOCKING 0x0 ;  /* 0x0000000000007b1d */ /* 0x017ff00000010000 */
[----:B------:R-:W-:Y:S05]  /*0920*/  @!P0 BRA `(.L_x_2255) ;  /* 0x0000011800d08947 */ /* 0x000fea0003800000 */
.L_x_2256:
        /* <DEDUP_REMOVED lines=25> */
[----:B------:R-:W-:Y:S01]  /*0ac0*/  R2UR UR5, R9 ;  /* 0x00000000090572ca */ /* 0x000fe200000e0000 */
[----:B------:R-:W-:Y:S01]  /*0ad0*/  UMOV UR37, URZ ;  /* 0x0000003f00257c82 */ /* 0x000fe20008000000 */
        /* <DEDUP_REMOVED lines=9> */
[----:B------:R-:W-:Y:S01]  /*0b70*/  IMAD.IADD R10, R6, 0x1, -R11 ;  /* 0x00000001060a7824 */ /* 0x000fe200078e0a0b */
[----:B------:R-:W-:Y:S02]  /*0b80*/  SHF.R.S32.HI R7, RZ, 0x1f, R2 ;  /* 0x0000001fff077819 */ /* 0x000fe40000011402 */
[----:B------:R-:W-:Y:S01]  /*0b90*/  LEA.HI R2, R0, R5, RZ, 0x1 ;  /* 0x0000000500027211 */ /* 0x000fe200078f08ff */
[----:B------:R-:W-:Y:S01]  /*0ba0*/  IMAD.IADD R0, R6, 0x1, -R3 ;  /* 0x0000000106007824 */ /* 0x000fe200078e0a03 */
[----:B------:R-:W-:Y:S02]  /*0bb0*/  LEA.HI R7, R7, R4, RZ, 0x2 ;  /* 0x0000000407077211 */ /* 0x000fe400078f10ff */
[----:B------:R-:W-:Y:S02]  /*0bc0*/  LOP3.LUT R2, R2, 0x1ffffffe, RZ, 0xc0, !PT ;  /* 0x1ffffffe02027812 */ /* 0x000fe400078ec0ff */
[----:B------:R-:W-:-:S02]  /*0bd0*/  SHF.R.S32.HI R3, RZ, 0x1f, R0 ;  /* 0x0000001fff037819 */ /* 0x000fc40000011400 */
[----:B------:R-:W-:Y:S01]  /*0be0*/  SHF.R.S32.HI R225, RZ, 0x7, R8 ;  /* 0x00000007ffe17819 */ /* 0x000fe20000011408 */
[----:B------:R-:W-:Y:S01]  /*0bf0*/  IMAD.IADD R2, R5, 0x1, -R2 ;  /* 0x0000000105027824 */ /* 0x000fe200078e0a02 */
[----:B------:R-:W-:Y:S02]  /*0c00*/  LEA.HI R5, R3, R0, RZ, 0x3 ;  /* 0x0000000003057211 */ /* 0x000fe400078f18ff */
[----:B------:R-:W-:Y:S01]  /*0c10*/  LOP3.LUT R7, R7, 0x3ffffc, RZ, 0xc0, !PT ;  /* 0x003ffffc07077812 */ /* 0x000fe200078ec0ff */
[----:B------:R-:W-:Y:S01]  /*0c20*/  IMAD R12, R225, 0x100, R0 ;  /* 0x00000100e10c7824 */ /* 0x000fe200078e0200 */
[----:B------:R-:W-:Y:S01]  /*0c30*/  LOP3.LUT R9, R8, 0xffffff80, RZ, 0xc0, !PT ;  /* 0xffffff8008097812 */ /* 0x000fe200078ec0ff */
[----:B------:R-:W-:Y:S01]  /*0c40*/  IMAD.SHL.U32 R2, R2, 0x8, RZ ;  /* 0x0000000802027824 */ /* 0x000fe200078e00ff */
[----:B------:R-:W-:Y:S01]  /*0c50*/  LOP3.LUT R187, R224, 0xfffffff8, RZ, 0xc0, !PT ;  /* 0xfffffff8e0bb7812 */ /* 0x000fe200078ec0ff */
[----:B------:R-:W-:Y:S01]  /*0c60*/  IMAD.IADD R7, R4, 0x1, -R7 ;  /* 0x0000000104077824 */ /* 0x000fe200078e0a07 */
[C---:B------:R-:W-:Y:S01]  /*0c70*/  LOP3.LUT R11, R5.reuse, 0xfffffff8, RZ, 0xc0, !PT ;  /* 0xfffffff8050b7812 */ /* 0x040fe200078ec0ff */
[----:B------:R-:W-:Y:S01]  /*0c80*/  IMAD.SHL.U32 R5, R5, 0x40, RZ ;  /* 0x0000004005057824 */ /* 0x000fe200078e00ff */
[----:B------:R-:W-:Y:S01]  /*0c90*/  LEA.HI R8, R8, R225, RZ, 0x1 ;  /* 0x000000e108087211 */ /* 0x000fe200078f08ff */
[C---:B------:R-:W-:Y:S01]  /*0ca0*/  IMAD.IADD R9, R6.reuse, 0x1, -R9 ;  /* 0x0000000106097824 */ /* 0x040fe200078e0a09 */
[----:B------:R-:W-:Y:S01]  /*0cb0*/  SHF.R.S32.HI R224, RZ, 0x3, R224 ;  /* 0x00000003ffe07819 */ /* 0x000fe200000114e0 */
[----:B------:R-:W-:Y:S01]  /*0cc0*/  IMAD.IADD R187, R6, 0x1, -R187 ;  /* 0x0000000106bb7824 */ /* 0x000fe200078e0abb */
[----:B------:R-:W-:Y:S01]  /*0cd0*/  LEA.HI R6, R10, R10, RZ, 0x1 ;  /* 0x0000000a0a067211 */ /* 0x000fe200078f08ff */
[----:B------:R-:W-:Y:S01]  /*0ce0*/  IMAD.IADD R11, R0, 0x1, -R11 ;  /* 0x00000001000b7824 */ /* 0x000fe200078e0a0b */
[----:B------:R-:W-:Y:S01]  /*0cf0*/  LOP3.LUT R8, R8, 0xfffffe, RZ, 0xc0, !PT ;  /* 0x00fffffe08087812 */ /* 0x000fe200078ec0ff */
[----:B------:R-:W-:Y:S01]  /*0d00*/  IMAD R15, R7, 0x10, R12 ;  /* 0x00000010070f7824 */ /* 0x000fe200078e020c */
[----:B------:R-:W-:Y:S01]  /*0d10*/  LOP3.LUT R7, R5, 0x7ffffe00, RZ, 0xc0, !PT ;  /* 0x7ffffe0005077812 */ /* 0x000fe200078ec0ff */
[----:B------:R-:W-:Y:S01]  /*0d20*/  IMAD.SHL.U32 R5, R11, 0x40, RZ ;  /* 0x000000400b057824 */ /* 0x000fe200078e00ff */
[----:B------:R-:W-:Y:S01]  /*0d30*/  LOP3.LUT R3, R6, 0x1ffffffe, RZ, 0xc0, !PT ;  /* 0x1ffffffe06037812 */ /* 0x000fe200078ec0ff */
[----:B------:R-:W-:Y:S01]  /*0d40*/  IMAD.IADD R8, R225, 0x1, -R8 ;  /* 0x00000001e1087824 */ /* 0x000fe200078e0a08 */
[----:B------:R-:W-:Y:S01]  /*0d50*/  SHF.R.S32.HI R6, RZ, 0x1f, R9 ;  /* 0x0000001fff067819 */ /* 0x000fe20000011409 */
[----:B------:R-:W-:Y:S01]  /*0d60*/  IMAD R7, R4, 0x400, R7 ;  /* 0x0000040004077824 */ /* 0x000fe200078e0207 */
[----:B------:R-:W-:Y:S01]  /*0d70*/  LOP3.LUT R5, R5, 0x1c0, RZ, 0xc0, !PT ;  /* 0x000001c005057812 */ /* 0x000fe200078ec0ff */
[----:B------:R-:W-:Y:S01]  /*0d80*/  IMAD.IADD R13, R10, 0x1, -R3 ;  /* 0x000000010a0d7824 */ /* 0x000fe200078e0a03 */
[----:B------:R-:W-:Y:S01]  /*0d90*/  LEA.HI R3, R6, R9, RZ, 0x2 ;  /* 0x0000000906037211 */ /* 0x000fe200078f10ff */
[--C-:B------:R-:W-:Y:S01]  /*0da0*/  IMAD.U32 R4, R15, 0x40, R2.reuse ;  /* 0x000000400f047824 */ /* 0x100fe200078e0002 */
[----:B------:R-:W-:Y:S01]  /*0db0*/  LOP3.LUT R2, R5, 0x8, R2, 0xf8, !PT ;  /* 0x0000000805027812 */ /* 0x000fe200078ef802 */
[----:B------:R-:W-:Y:S01]  /*0dc0*/  IMAD.SHL.U32 R185, R187, 0x8, RZ ;  /* 0x00000008bbb97824 */ /* 0x000fe200078e00ff */
[----:B------:R-:W-:-:S02]  /*0dd0*/  SHF.R.U32.HI R5, RZ, 0x3, R5 ;  /* 0x00000003ff057819 */ /* 0x000fc40000011605 */
[----:B------:R-:W-:Y:S01]  /*0de0*/  LOP3.LUT R10, R3, 0x7ffffffc, RZ, 0xc0, !PT ;  /* 0x7ffffffc030a7812 */ /* 0x000fe200078ec0ff */
[----:B------:R0:W-:Y:S01]  /*0df0*/  STL [R1+0x54], R4 ;  /* 0x0000540401007387 */ /* 0x0001e20000100800 */
[--C-:B------:R-:W-:Y:S01]  /*0e00*/  SHF.R.S32.HI R0, RZ, 0x2, R3.reuse ;  /* 0x00000002ff007819 */ /* 0x100fe20000011403 */
[----:B------:R-:W-:Y:S01]  /*0e10*/  VIADD R192, R185, 0x40 ;  /* 0x00000040b9c07836 */ /* 0x000fe20000000000 */
[----:B------:R-:W-:Y:S01]  /*0e20*/  LOP3.LUT R2, R2, R5, RZ, 0x3c, !PT ;  /* 0x0000000502027212 */ /* 0x000fe200078e3cff */
[----:B------:R-:W-:Y:S01]  /*0e30*/  IMAD.IADD R10, R9, 0x1, -R10 ;  /* 0x00000001090a7824 */ /* 0x000fe200078e0a0a */
[----:B------:R-:W-:Y:S02]  /*0e40*/  SHF.R.S32.HI R3, RZ, 0x1f, R3 ;  /* 0x0000001fff037819 */ /* 0x000fe40000011403 */
[----:B------:R-:W-:Y:S01]  /*0e50*/  R2P PR, R11, 0x6 ;  /* 0x000000060b007804 */ /* 0x000fe20000000000 */
[----:B------:R-:W-:Y:S01]  /*0e60*/  IMAD.IADD R7, R7, 0x1, R2 ;  /* 0x0000000107077824 */ /* 0x000fe200078e0202 */
[----:B------:R-:W-:Y:S01]  /*0e70*/  LEA.HI R3, R3, R0, RZ, 0x3 ;  /* 0x0000000003037211 */ /* 0x000fe200078f18ff */
[----:B0-----:R-:W-:Y:S01]  /*0e80*/  IMAD.SHL.U32 R4, R8, 0x100, RZ ;  /* 0x0000010008047824 */ /* 0x001fe200078e00ff */
[----:B------:R-:W-:Y:S01]  /*0e90*/  LEA.HI R6, R6, R9, RZ, 0x5 ;  /* 0x0000000906067211 */ /* 0x000fe200078f28ff */
[----:B------:R-:W-:Y:S01]  /*0ea0*/  IMAD.SHL.U32 R2, R10, 0x2, RZ ;  /* 0x000000020a027824 */ /* 0x000fe200078e00ff */
[----:B------:R-:W-:-:S02]  /*0eb0*/  LOP3.LUT R3, R3, 0xfffffff8, RZ, 0xc0, !PT ;  /* 0xfffffff803037812 */ /* 0x000fc400078ec0ff */
[----:B------:R-:W-:Y:S01]  /*0ec0*/  LEA R19, R7, UR46, 0x1 ;  /* 0x0000002e07137c11 */ /* 0x000fe2000f8e08ff */
[----:B------:R-:W-:Y:S01]  /*0ed0*/  IMAD.IADD R17, R2, 0x1, R4 ;  /* 0x0000000102117824 */ /* 0x000fe200078e0204 */
[----:B------:R-:W-:Y:S01]  /*0ee0*/  SHF.R.S32.HI R6, RZ, 0x5, R6 ;  /* 0x00000005ff067819 */ /* 0x000fe20000011406 */
[----:B------:R-:W-:Y:S01]  /*0ef0*/  IMAD.IADD R3, R0, 0x1, -R3 ;  /* 0x0000000100037824 */ /* 0x000fe200078e0a03 */
[----:B------:R0:W-:Y:S01]  /*0f00*/  STL [R1+0x50], R4 ;  /* 0x0000500401007387 */ /* 0x0001e20000100800 */
[C---:B------:R-:W-:Y:S01]  /*0f10*/  VIADD R223, R17.reuse, 0x8 ;  /* 0x0000000811df7836 */ /* 0x040fe20000000000 */
[----:B------:R-:W-:Y:S01]  /*0f20*/  SHF.R.S32.HI R0, RZ, 0x1f, R17 ;  /* 0x0000001fff007819 */ /* 0x000fe20000011411 */
[----:B------:R-:W-:Y:S01]  /*0f30*/  VIADD R222, R17, 0x10 ;  /* 0x0000001011de7836 */ /* 0x000fe20000000000 */
[----:B------:R-:W-:Y:S01]  /*0f40*/  SEL R23, R23, 0xffffffc0, !P2 ;  /* 0xffffffc017177807 */ /* 0x000fe20005000000 */
[C---:B------:R-:W-:Y:S01]  /*0f50*/  VIADD R221, R17.reuse, 0x18 ;  /* 0x0000001811dd7836 */ /* 0x040fe20000000000 */
[----:B------:R-:W-:Y:S01]  /*0f60*/  SHF.R.S32.HI R0, RZ, 0x1f, R223 ;  /* 0x0000001fff007819 */ /* 0x000fe200000114df */
[----:B------:R-:W-:-:S02]  /*0f70*/  VIADD R220, R17, 0x20 ;  /* 0x0000002011dc7836 */ /* 0x000fc40000000000 */
[C---:B------:R-:W-:Y:S01]  /*0f80*/  VIADD R219, R17.reuse, 0x28 ;  /* 0x0000002811db7836 */ /* 0x040fe20000000000 */
[----:B0-----:R-:W-:Y:S01]  /*0f90*/  SHF.R.S32.HI R4, RZ, 0x1f, R222 ;  /* 0x0000001fff047819 */ /* 0x001fe200000114de */
[C---:B------:R-:W-:Y:S01]  /*0fa0*/  VIADD R218, R17.reuse, 0x30 ;  /* 0x0000003011da7836 */ /* 0x040fe20000000000 */
[----:B------:R-:W-:Y:S01]  /*0fb0*/  SHF.R.S32.HI R0, RZ, 0x1f, R220 ;  /* 0x0000001fff007819 */ /* 0x000fe200000114dc */
[C---:B------:R-:W-:Y:S01]  /*0fc0*/  VIADD R217, R17.reuse, 0x38 ;  /* 0x0000003811d97836 */ /* 0x040fe20000000000 */
[----:B------:R-:W-:Y:S01]  /*0fd0*/  SHF.R.S32.HI R4, RZ, 0x1f, R219 ;  /* 0x0000001fff047819 */ /* 0x000fe200000114db */
[C---:B------:R-:W-:Y:S02]  /*0fe0*/  VIADD R216, R17.reuse, 0x40 ;  /* 0x0000004011d87836 */ /* 0x040fe40000000000 */
[C---:B------:R-:W-:Y:S01]  /*0ff0*/  VIADD R215, R17.reuse, 0x48 ;  /* 0x0000004811d77836 */ /* 0x040fe20000000000 */
[----:B------:R-:W-:Y:S01]  /*1000*/  SHF.R.S32.HI R0, RZ, 0x1f, R217 ;  /* 0x0000001fff007819 */ /* 0x000fe200000114d9 */
[----:B------:R-:W-:Y:S01]  /*1010*/  VIADD R214, R17, 0x50 ;  /* 0x0000005011d67836 */ /* 0x000fe20000000000 */
[----:B------:R-:W-:Y:S01]  /*1020*/  SHF.R.S32.HI R4, RZ, 0x1f, R216 ;  /* 0x0000001fff047819 */ /* 0x000fe200000114d8 */
[----:B------:R-:W-:-:S02]  /*1030*/  VIADD R184, R19, 0x26800 ;  /* 0x0002680013b87836 */ /* 0x000fc40000000000 */
[----:B------:R-:W-:Y:S01]  /*1040*/  IMAD R16, R6, 0x10, R3 ;  /* 0x0000001006107824 */ /* 0x000fe200078e0203 */
        /* <DEDUP_REMOVED lines=49> */
[----:B------:R-:W-:Y:S01]  /*1360*/  IMAD R186, R13, 0x8, R16 ;  /* 0x000000080dba7824 */ /* 0x000fe200078e0210 */
[----:B------:R-:W-:Y:S01]  /*1370*/  SHF.R.S32.HI R226, RZ, 0x1f, R193 ;  /* 0x0000001fffe27819 */ /* 0x000fe200000114c1 */
[----:B------:R-:W-:-:S07]  /*1380*/  IMAD.IADD R23, R23, 0x1, R22 ;  /* 0x0000000117177824 */ /* 0x000fce00078e0216 */
.L_x_2369:
[----:B------:R-:W-:Y:S02]  /*1390*/  ULDC.64 UR8, c[0x0][0xa28] ;  /* 0x00028a0000087ab9 */ /* 0x000fe40000000a00 */
[----:B------:R-:W-:-:S04]  /*13a0*/  UISETP.NE.U32.AND UP0, UPT, UR8, URZ, UPT ;  /* 0x0000003f0800728c */ /* 0x000fc8000bf05070 */
[----:B------:R-:W-:-:S03]  /*13b0*/  UISETP.NE.AND.EX UP0, UPT, UR9, URZ, UPT, UP0 ;  /* 0x0000003f0900728c */ /* 0x000fc6000bf05300 */
[----:B------:R-:W-:Y:S02]  /*13c0*/  ULDC.64 UR8, c[0x0][0xa18] ;  /* 0x0002860000087ab9 */ /* 0x000fe40000000a00 */
[----:B------:R-:W-:Y:S01]  /*13d0*/  UISETP.NE.U32.AND UP1, UPT, UR8, URZ, UPT ;  /* 0x0000003f0800728c */ /* 0x000fe2000bf25070 */
[----:B------:R-:W-:-:S03]  /*13e0*/  PLOP3.LUT P0, PT, PT, PT, UP0, 0x80, 0x0 ;  /* 0x000000000000781c */ /* 0x000fc60003f0f008 */
[----:B------:R-:W-:-:S03]  /*13f0*/  UISETP.NE.AND.EX UP1, UPT, UR9, URZ, UPT, UP1 ;  /* 0x0000003f0900728c */ /* 0x000fc6000bf25310 */
[----:B------:R-:W-:Y:S02]  /*1400*/  @UP0 ULDC.64 UR8, c[0x0][0xa28] ;  /* 0x00028a0000080ab9 */ /* 0x000fe40000000a00 */
[----:B------:R-:W-:Y:S01]  /*1410*/  @UP0 UIMAD.WIDE UR8, UR6, 0x4, UR8 ;  /* 0x00000004060808a5 */ /* 0x000fe2000f8e0208 */
[----:B------:R-:W-:-:S05]  /*1420*/  PLOP3.LUT P2, PT, PT, PT, UP1, 0x80, 0x0 ;  /* 0x000000000000781c */ /* 0x000fca0003f4f018 */
[----:B------:R-:W-:Y:S01]  /*1430*/  @UP1 ULDC.64 UR10, c[0x0][0xa18] ;  /* 0x00028600000a1ab9 */ /* 0x000fe20000000a00 */
[----:B0-23--:R-:W-:Y:S02]  /*1440*/  IMAD.U32 R4, RZ, RZ, UR8 ;  /* 0x00000008ff047e24 */ /* 0x00dfe4000f8e00ff */
[----:B----4-:R-:W-:Y:S01]  /*1450*/  IMAD.U32 R5, RZ, RZ, UR9 ;  /* 0x00000009ff057e24 */ /* 0x010fe2000f8e00ff */
[----:B------:R-:W-:Y:S02]  /*1460*/  @UP1 UIMAD.WIDE UR8, UR6, 0x4, UR10 ;  /* 0x00000004060818a5 */ /* 0x000fe4000f8e020a */
[----:B------:R-:W-:Y:S02]  /*1470*/  ULOP3.LUT UR4, UR7, 0xff000000, URZ, 0xc0, !UPT ;  /* 0xff00000007047892 */ /* 0x000fe4000f8ec03f */
[----:B------:R-:W2:Y:S01]  /*1480*/  @P0 LDG.E R4, desc[UR40][R4.64] ;  /* 0x0000002804040981 */ /* 0x000ea2000c1e1900 */
[----:B------:R-:W-:Y:S01]  /*1490*/  ULDC.64 UR10, c[0x0][0xa20] ;  /* 0x00028800000a7ab9 */ /* 0x000fe20000000a00 */
[----:B-1----:R-:W-:-:S02]  /*14a0*/  IMAD.U32 R6, RZ, RZ, UR8 ;  /* 0x00000008ff067e24 */ /* 0x002fc4000f8e00ff */
[----:B------:R-:W-:Y:S01]  /*14b0*/  IMAD.U32 R7, RZ, RZ, UR9 ;  /* 0x00000009ff077e24 */ /* 0x000fe2000f8e00ff */
[----:B------:R-:W-:-:S04]  /*14c0*/  ULDC.64 UR8, c[0x0][0x418] ;  /* 0x0001060000087ab9 */ /* 0x000fc80000000a00 */
[----:B------:R-:W3:Y:S01]  /*14d0*/  @P2 LDG.E R6, desc[UR40][R6.64] ;  /* 0x0000002806062981 */ /* 0x000ee2000c1e1900 */
[----:B------:R-:W-:Y:S01]  /*14e0*/  UISETP.NE.U32.AND UP0, UPT, UR8, URZ, UPT ;  /* 0x0000003f0800728c */ /* 0x000fe2000bf05070 */
[----:B------:R-:W-:Y:S01]  /*14f0*/  ISETP.NE.U32.AND P1, PT, RZ, UR10, PT ;  /* 0x0000000aff007c0c */ /* 0x000fe2000bf25070 */
[----:B------:R-:W-:Y:S02]  /*1500*/  ULOP3.LUT UR45, UR7, 0xff0000, URZ, 0xc0, !UPT ;  /* 0x00ff0000072d7892 */ /* 0x000fe4000f8ec03f */
[----:B------:R-:W-:Y:S01]  /*1510*/  UISETP.NE.AND.EX UP0, UPT, UR9, URZ, UPT, UP0 ;  /* 0x0000003f0900728c */ /* 0x000fe2000bf05300 */
[----:B------:R-:W-:Y:S01]  /*1520*/  ISETP.NE.AND.EX P1, PT, RZ, UR11, PT, P1 ;  /* 0x0000000bff007c0c */ /* 0x000fe2000bf25310 */
[----:B------:R-:W-:Y:S01]  /*1530*/  ULDC UR8, c[0x0][0x424] ;  /* 0x0001090000087ab9 */ /* 0x000fe20000000800 */
[----:B------:R-:W-:Y:S02]  /*1540*/  USHF.R.U32.HI UR4, URZ, 0x8, UR4 ;  /* 0x000000083f047899 */ /* 0x000fe40008011604 */
[----:B------:R-:W-:Y:S01]  /*1550*/  USEL UR8, UR8, 0x1, UP0 ;  /* 0x0000000108087887 */ /* 0x000fe20008000000 */
[----:B------:R-:W-:Y:S01]  /*1560*/  ULDC UR9, c[0x0][0x2f0] ;  /* 0x0000bc0000097ab9 */ /* 0x000fe20000000800 */
[----:B------:R-:W-:Y:S01]  /*1570*/  UMOV UR49, URZ ;  /* 0x0000003f00317c82 */ /* 0x000fe20008000000 */
[----:B------:R-:W-:Y:S01]  /*1580*/  ULEA.HI UR45, UR45, UR4, URZ, 0x10 ;  /* 0x000000042d2d7291 */ /* 0x000fe2000f8f803f */
[----:B------:R-:W-:Y:S01]  /*1590*/  ULDC UR51, c[0x0][0x288] ;  /* 0x0000a20000337ab9 */ /* 0x000fe20000000800 */
[----:B------:R-:W-:-:S02]  /*15a0*/  UIMAD UR4, UR8, UR9, URZ ;  /* 0x00000009080472a4 */ /* 0x000fc4000f8e023f */
[----:B------:R-:W-:Y:S01]  /*15b0*/  ULOP3.LUT UR44, UR7, 0xffff, URZ, 0xc0, !UPT ;  /* 0x0000ffff072c7892 */ /* 0x000fe2000f8ec03f */
[----:B--2---:R-:W-:Y:S02]  /*15c0*/  @P0 R2UR UR49, R4 ;  /* 0x00000000043102ca */ /* 0x004fe400000e0000 */
        /* <DEDUP_REMOVED lines=15> */
.L_x_2257:
[----:B------:R-:W-:Y:S01]  /*16c0*/  UMOV UR43, UR6 ;  /* 0x00000006002b7c82 */ /* 0x000fe20008000000 */
[----:B------:R-:W-:Y:S05]  /*16d0*/  @!P1 BRA `(.L_x_2258) ;  /* 0x00000000001c9947 */ /* 0x000fea0003800000 */
[----:B------:R-:W-:Y:S02]  /*16e0*/  ULDC.64 UR8, c[0x0][0xa20] ;  /* 0x0002880000087ab9 */ /* 0x000fe40000000a00 */
[----:B------:R-:W-:-:S06]  /*16f0*/  UIMAD.WIDE UR6, UR6, 0x4, UR8 ;  /* 0x00000004060678a5 */ /* 0x000fcc000f8e0208 */
[----:B------:R-:W-:Y:S02]  /*1700*/  IMAD.U32 R4, RZ, RZ, UR6 ;  /* 0x00000006ff047e24 */ /* 0x000fe4000f8e00ff */
[----:B------:R-:W-:-:S05]  /*1710*/  IMAD.U32 R5, RZ, RZ, UR7 ;  /* 0x00000007ff057e24 */ /* 0x000fca000f8e00ff */
[----:B------:R-:W2:Y:S02]  /*1720*/  LDG.E R4, desc[UR40][R4.64] ;  /* 0x0000002804047981 */ /* 0x000ea4000c1e1900 */
[----:B--2---:R-:W-:Y:S01]  /*1730*/  R2UR UR4, R4 ;  /* 0x00000000040472ca */ /* 0x004fe200000e0000 */
[----:B------:R-:W-:-:S14]  /*1740*/  BRA `(.L_x_2259) ;  /* 0x0000000000347947 */ /* 0x000fdc0003800000 */
.L_x_2258:
        /* <DEDUP_REMOVED lines=13> */
.L_x_2259:
[----:B------:R-:W-:Y:S02]  /*1820*/  UISETP.NE.AND UP0, UPT, UR47, 0x1, UPT ;  /* 0x000000012f00788c */ /* 0x000fe4000bf05270 */
[----:B------:R-:W-:Y:S02]  /*1830*/  UIADD3 UR49, UR4, -UR49, URZ ;  /* 0x8000003104317290 */ /* 0x000fe4000fffe03f */
[----:B------:R-:W-:Y:S02]  /*1840*/  USHF.L.U32 UR42, UR5, 0x6, URZ ;  /* 0x00000006052a7899 */ /* 0x000fe4000800063f */
[----:B------:R-:W-:Y:S01]  /*1850*/  UIADD3 UR4, UR49, 0x3f, URZ ;  /* 0x0000003f31047890 */ /* 0x000fe2000fffe03f */
[----:B------:R-:W-:-:S03]  /*1860*/  PLOP3.LUT P0, PT, PT, PT, UP0, 0x80, 0x0 ;  /* 0x000000000000781c */ /* 0x000fc60003f0f008 */
[----:B------:R-:W-:-:S04]  /*1870*/  USHF.R.S32.HI UR6, URZ, 0x1f, UR4 ;  /* 0x0000001f3f067899 */ /* 0x000fc80008011404 */
[----:B------:R-:W-:-:S04]  /*1880*/  ULEA.HI UR6, UR6, UR4, URZ, 0x6 ;  /* 0x0000000406067291 */ /* 0x000fc8000f8f303f */
[----:B------:R-:W-:Y:S02]  /*1890*/  USHF.R.S32.HI UR6, URZ, 0x6, UR6 ;  /* 0x000000063f067899 */ /* 0x000fe40008011406 */
[----:B------:R-:W-:Y:S10]  /*18a0*/  @!P0 BRA `(.L_x_2260) ;  /* 0x0000002400108947 */ /* 0x000ff40003800000 */
[----:B------:R-:W-:Y:S01]  /*18b0*/  ULDC UR4, c[0x0][0x448] ;  /* 0x0001120000047ab9 */ /* 0x000fe20000000800 */
[----:B------:R-:W-:Y:S02]  /*18c0*/  UIADD3 UR7, UR42, 0x3f, URZ ;  /* 0x0000003f2a077890 */ /* 0x000fe4000fffe03f */
[----:B------:R-:W-:Y:S02]  /*18d0*/  UISETP.NE.AND UP0, UPT, UR4, 0x1, UPT ;  /* 0x000000010400788c */ /* 0x000fe4000bf05270 */
[----:B------:R-:W-:Y:S01]  /*18e0*/  UIADD3 UR10, UR49, 0x1, -UR51 ;  /* 0x00000001310a7890 */ /* 0x000fe2000fffe833 */
[----:B------:R-:W-:Y:S02]  /*18f0*/  ULDC.64 UR4, c[0x0][0x9e0] ;  /* 0x0002780000047ab9 */ /* 0x000fe40000000a00 */
[----:B------:R-:W-:-:S06]  /*1900*/  UISETP.GE.AND UP1, UPT, UR5, 0x1, UPT ;  /* 0x000000010500788c */ /* 0x000fcc000bf26270 */
        /* <DEDUP_REMOVED lines=18> */
.L_x_2262:
[----:B------:R-:W-:-:S11]  /*1a30*/  UISETP.NE.AND UP1, UPT, UR5, 0x1, UPT ;  /* 0x000000010500788c */ /* 0x000fd6000bf25270 */
[----:B------:R-:W-:Y:S02]  /*1a40*/  @UP1 ULDC.64 UR10, c[0x0][0x9e8] ;  /* 0x00027a00000a1ab9 */ /* 0x000fe40000000a00 */
[----:B------:R-:W-:-:S04]  /*1a50*/  UIMAD.WIDE.U32 UR8, UR7, UR10, URZ ;  /* 0x0000000a070872a5 */ /* 0x000fc8000f8e003f */
[----:B------:R-:W-:-:S12]  /*1a60*/  @UP1 USHF.R.U32.HI UR7, URZ, UR11, UR9 ;  /* 0x0000000b3f071299 */ /* 0x000fd80008011609 */
.L_x_2263:
[----:B------:R-:W-:-:S04]  /*1a70*/  UIMAD UR7, UR7, UR5, UR5 ;  /* 0x00000005070772a4 */ /* 0x000fc8000f8e0205 */
[----:B------:R-:W-:-:S04]  /*1a80*/  UISETP.LT.AND UP1, UPT, UR4, UR7, UPT ;  /* 0x000000070400728c */ /* 0x000fc8000bf21270 */
[----:B------:R-:W-:-:S12]  /*1a90*/  USEL UR4, UR4, UR7, UP1 ;  /* 0x0000000704047287 */ /* 0x000fd80008800000 */
.L_x_2261:
[----:B------:R-:W-:Y:S01]  /*1aa0*/  UIADD3 UR4, UR4, 0x3f, URZ ;  /* 0x0000003f04047890 */ /* 0x000fe2000fffe03f */
[----:B------:R-:W-:Y:S01]  /*1ab0*/  @UP0 ULDC UR8, c[0x0][0x44c] ;  /* 0x0001130000080ab9 */ /* 0x000fe20000000800 */
[----:B------:R-:W-:Y:S02]  /*1ac0*/  @UP0 ULDC UR10, c[0x0][0x450] ;  /* 0x00011400000a0ab9 */ /* 0x000fe40000000800 */
[----:B------:R-:W-:Y:S02]  /*1ad0*/  USHF.R.S32.HI UR7, URZ, 0x1f, UR4 ;  /* 0x0000001f3f077899 */ /* 0x000fe40008011404 */
[----:B------:R-:W-:Y:S02]  /*1ae0*/  UIMAD.WIDE.U32 UR8, UR42, UR8, URZ ;  /* 0x000000082a0872a5 */ /* 0x000fe4000f8e003f */
[----:B------:R-:W-:-:S03]  /*1af0*/  ULEA.HI UR7, UR7, UR4, URZ, 0x6 ;  /* 0x0000000407077291 */ /* 0x000fc6000f8f303f */
[----:B------:R-:W-:Y:S01]  /*1b00*/  UMOV UR4, UR42 ;  /* 0x0000002a00047c82 */ /* 0x000fe20008000000 */
[----:B------:R-:W-:Y:S02]  /*1b10*/  @UP0 USHF.R.U32.HI UR4, URZ, UR10, UR9 ;  /* 0x0000000a3f040299 */ /* 0x000fe40008011609 */
[----:B------:R-:W-:Y:S02]  /*1b20*/  USHF.R.S32.HI UR7, URZ, 0x6, UR7 ;  /* 0x000000063f077899 */ /* 0x000fe40008011407 */
[----:B------:R-:W-:Y:S02]  /*1b30*/  UIADD3 UR49, UR4, UR49, -UR51 ;  /* 0x0000003104317290 */ /* 0x000fe4000fffe833 */
[----:B------:R-:W-:Y:S01]  /*1b40*/  UISETP.LT.AND UP0, UPT, UR6, UR7, UPT ;  /* 0x000000070600728c */ /* 0x000fe2000bf01270 */
[----:B------:R-:W-:-:S03]  /*1b50*/  ULDC UR4, c[0x0][0x9dc] ;  /* 0x0002770000047ab9 */ /* 0x000fc60000000800 */
        /* <DEDUP_REMOVED lines=13> */
.L_x_2265:
[----:B------:R-:W-:-:S11]  /*1c30*/  UISETP.NE.AND UP0, UPT, UR5, 0x1, UPT ;  /* 0x000000010500788c */ /* 0x000fd6000bf05270 */
[----:B------:R-:W-:Y:S02]  /*1c40*/  @UP0 ULDC.64 UR10, c[0x0][0x9e8] ;  /* 0x00027a00000a0ab9 */ /* 0x000fe40000000a00 */
[----:B------:R-:W-:-:S04]  /*1c50*/  UIMAD.WIDE.U32 UR6, UR49, UR10, URZ ;  /* 0x0000000a310672a5 */ /* 0x000fc8000f8e003f */
[----:B------:R-:W-:-:S12]  /*1c60*/  @UP0 USHF.R.U32.HI UR49, URZ, UR11, UR7 ;  /* 0x0000000b3f310299 */ /* 0x000fd80008011607 */
.L_x_2266:
[----:B------:R-:W-:-:S04]  /*1c70*/  UIMAD UR5, UR49, UR5, URZ ;  /* 0x00000005310572a4 */ /* 0x000fc8000f8e023f */
[----:B------:R-:W-:-:S04]  /*1c80*/  UISETP.LT.AND UP0, UPT, UR4, UR5, UPT ;  /* 0x000000050400728c */ /* 0x000fc8000bf01270 */
[----:B------:R-:W-:-:S12]  /*1c90*/  USEL UR4, UR4, UR5, !UP0 ;  /* 0x0000000504047287 */ /* 0x000fd8000c000000 */
.L_x_2264:
[----:B------:R-:W-:Y:S02]  /*1ca0*/  USHF.R.S32.HI UR5, URZ, 0x1f, UR4 ;  /* 0x0000001f3f057899 */ /* 0x000fe40008011404 */
[----:B------:R-:W-:Y:S02]  /*1cb0*/  ULOP3.LUT UR20, UR45, 0xff, URZ, 0xc0, !UPT ;  /* 0x000000ff2d147892 */ /* 0x000fe4000f8ec03f */
[----:B------:R-:W-:-:S03]  /*1cc0*/  ULEA.HI UR5, UR5, UR4, URZ, 0x6 ;  /* 0x0000000405057291 */ /* 0x000fc6000f8f303f */
[----:B------:R-:W-:Y:S01]  /*1cd0*/  UMOV UR4, URZ ;  /* 0x0000003f00047c82 */ /* 0x000fe20008000000 */
[----:B------:R-:W-:-:S04]  /*1ce0*/  USHF.R.S32.HI UR5, URZ, 0x6, UR5 ;  /* 0x000000063f057899 */ /* 0x000fc80008011405 */
[----:B------:R-:W-:-:S04]  /*1cf0*/  UISETP.LT.AND UP0, UPT, URZ, UR5, UPT ;  /* 0x000000053f00728c */ /* 0x000fc8000bf01270 */
[----:B------:R-:W-:-:S04]  /*1d00*/  USEL UR10, URZ, UR5, !UP0 ;  /* 0x000000053f0a7287 */ /* 0x000fc8000c000000 */
[----:B------:R-:W-:-:S06]  /*1d10*/  UISETP.GT.AND UP0, UPT, UR9, UR10, UPT ;  /* 0x0000000a0900728c */ /* 0x000fcc000bf04270 */
[----:B------:R-:W-:-:S13]  /*1d20*/  PLOP3.LUT P0, PT, PT, PT, UP0, 0x80, 0x0 ;  /* 0x000000000000781c */ /* 0x000fda0003f0f008 */
[----:B------:R-:W-:Y:S05]  /*1d30*/  @!P0 BRA `(.L_x_2267) ;  /* 0x0000000000948947 */ /* 0x000fea0003800000 */
[----:B------:R-:W-:-:S04]  /*1d40*/  USHF.R.U32.HI UR11, URZ, 0x10, UR45 ;  /* 0x000000103f0b7899 */ /* 0x000fc8000801162d */
[----:B------:R-:W-:-:S11]  /*1d50*/  UISETP.NE.AND UP0, UPT, UR11, URZ, UPT ;  /* 0x0000003f0b00728c */ /* 0x000fd6000bf05270 */
[----:B------:R-:W-:Y:S02]  /*1d60*/  @!UP0 ULDC UR11, c[0x0][0x9f0] ;  /* 0x00027c00000b8ab9 */ /* 0x000fe40000000800 */
        /* <DEDUP_REMOVED lines=9> */
[----:B------:R-:W-:-:S05]  /*1e00*/  IABS R5, R5 ;  /* 0x0000000500057213 */ /* 0x000fca0000000000 */
[----:B------:R-:W0:Y:S01]  /*1e10*/  I2F.RP R0, UR12 ;  /* 0x0000000c00007d06 */ /* 0x000e220008209400 */
[----:B------:R-:W-:-:S05]  /*1e20*/  IMAD.MOV.U32 R4, RZ, RZ, R5 ;  /* 0x000000ffff047224 */ /* 0x000fca00078e0005 */
[----:B------:R-:W-:Y:S02]  /*1e30*/  R2UR UR8, R4 ;  /* 0x00000000040872ca */ /* 0x000fe400000e0000 */
        /* <DEDUP_REMOVED lines=21> */
.L_x_2267:
[----:B------:R-:W-:Y:S01]  /*1f90*/  UIMAD UR20, UR20, UR4, UR10 ;  /* 0x00000004141472a4 */ /* 0x000fe2000f8e020a */
[----:B------:R-:W-:Y:S01]  /*1fa0*/  IMAD.U32 R0, RZ, RZ, UR9 ;  /* 0x00000009ff007e24 */ /* 0x000fe2000f8e00ff */
[----:B------:R-:W-:Y:S01]  /*1fb0*/  PLOP3.LUT P0, PT, PT, PT, PT, 0x80, 0x0 ;  /* 0x000000000000781c */ /* 0x000fe20003f0f070 */
[----:B------:R-:W-:Y:S01]  /*1fc0*/  IMAD.U32 R3, RZ, RZ, UR4 ;  /* 0x00000004ff037e24 */ /* 0x000fe2000f8e00ff */
[----:B------:R-:W-:Y:S01]  /*1fd0*/  CS2R R150, SRZ ;  /* 0x0000000000967805 */ /* 0x000fe2000001ff00 */
[----:B------:R-:W-:Y:S01]  /*1fe0*/  IMAD.MOV.U32 R12, RZ, RZ, RZ ;  /* 0x000000ffff0c7224 */ /* 0x000fe200078e00ff */
[----:B------:R-:W-:Y:S02]  /*1ff0*/  CS2R R148, SRZ ;  /* 0x0000000000947805 */ /* 0x000fe4000001ff00 */
[----:B------:R-:W-:Y:S02]  /*2000*/  CS2R R146, SRZ ;  /* 0x0000000000927805 */ /* 0x000fe4000001ff00 */
[----:B------:R-:W-:Y:S01]  /*2010*/  VIADDMNMX R0, R3, UR20, R0, PT ;  /* 0x0000001403007c46 */ /* 0x000fe2000b800100 */
[----:B------:R-:W-:Y:S01]  /*2020*/  IMAD.MOV.U32 R3, RZ, RZ, RZ ;  /* 0x000000ffff037224 */ /* 0x000fe200078e00ff */
[----:B------:R-:W-:-:S02]  /*2030*/  CS2R R144, SRZ ;  /* 0x0000000000907805 */ /* 0x000fc4000001ff00 */
[----:B------:R-:W-:Y:S02]  /*2040*/  CS2R R142, SRZ ;  /* 0x00000000008e7805 */ /* 0x000fe4000001ff00 */
[----:B------:R-:W-:Y:S02]  /*2050*/  R2UR UR22, R0 ;  /* 0x00000000001672ca */ /* 0x000fe400000e0000 */
        /* <DEDUP_REMOVED lines=12> */
[----:B------:R-:W-:Y:S01]  /*2120*/  UISETP.GT.AND UP0, UPT, UR22, UR20, UPT ;  /* 0x000000141600728c */ /* 0x000fe2000bf04270 */
[----:B------:R-:W-:Y:S02]  /*2130*/  CS2R R116, SRZ ;  /* 0x0000000000747805 */ /* 0x000fe4000001ff00 */
[----:B------:R-:W-:Y:S02]  /*2140*/  CS2R R114, SRZ ;  /* 0x0000000000727805 */ /* 0x000fe4000001ff00 */
[----:B------:R-:W-:Y:S02]  /*2150*/  CS2R R112, SRZ ;  /* 0x0000000000707805 */ /* 0x000fe4000001ff00 */
[----:B------:R-:W-:-:S02]  /*2160*/  CS2R R110, SRZ ;  /* 0x00000000006e7805 */ /* 0x000fc4000001ff00 */
[----:B------:R-:W-:Y:S02]  /*2170*/  CS2R R108, SRZ ;  /* 0x00000000006c7805 */ /* 0x000fe4000001ff00 */
[----:B------:R-:W-:Y:S02]  /*2180*/  PLOP3.LUT P1, PT, PT, PT, UP0, 0x80, 0x0 ;  /* 0x000000000000781c */ /* 0x000fe40003f2f008 */
        /* <DEDUP_REMOVED lines=44> */
[----:B------:R-:W-:Y:S02]  /*2450*/  ISETP.NE.AND P0, PT, RZ, UR47, PT ;  /* 0x0000002fff007c0c */ /* 0x000fe4000bf05270 */
[----:B0-----:R-:W-:Y:S01]  /*2460*/  R2UR UR4, R0 ;  /* 0x00000000000472ca */ /* 0x001fe200000e0000 */
[----:B------:R-:W-:-:S05]  /*2470*/  IMAD.MOV.U32 R0, RZ, RZ, 0x1 ;  /* 0x00000001ff007424 */ /* 0x000fca00078e00ff */
[----:B------:R-:W-:-:S04]  /*2480*/  SEL R0, R0, 0x2, !P0 ;  /* 0x0000000200007807 */ /* 0x000fc80004000000 */
[----:B------:R-:W-:-:S03]  /*2490*/  LOP3.LUT R0, R0, 0x1, RZ, 0xfc, !PT ;  /* 0x0000000100007812 */ /* 0x000fc600078efcff */
[----:B------:R-:W-:Y:S01]  /*24a0*/  ULEA.HI UR5, UR4, UR4, URZ, 0x1 ;  /* 0x0000000404057291 */ /* 0x000fe2000f8f083f */
[----:B------:R-:W-:-:S03]  /*24b0*/  ISETP.NE.AND P0, PT, R0, 0x3, PT ;  /* 0x000000030000780c */ /* 0x000fc60003f05270 */
        /* <DEDUP_REMOVED lines=9> */
.L_x_2269:
[----:B------:R-:W-:Y:S01]  /*2550*/  ULEA UR23, UR37, UR46, 0x3 ;  /* 0x0000002e25177291 */ /* 0x000fe2000f8e183f */
[----:B------:R-:W-:-:S05]  /*2560*/  IMAD.U32 R0, RZ, RZ, UR38 ;  /* 0x00000026ff007e24 */ /* 0x000fca000f8e00ff */
[----:B------:R-:W-:-:S04]  /*2570*/  SHF.L.U32 R0, R0, 0x1f, RZ ;  /* 0x0000001f00007819 */ /* 0x000fc800000006ff */
[----:B------:R-:W0:Y:S02]  /*2580*/  SYNCS.PHASECHK.TRANS64.TRYWAIT P1, [UR23+0x28c50], R0 ;  /* 0x028c5000ff0075a7 */ /* 0x000e240008020157 */
[----:B0-----:R-:W-:Y:S05]  /*2590*/  @!P1 BRA `(.L_x_2270) ;  /* 0x0000017c005c9947 */ /* 0x001fea0003800000 */
.L_x_2520:
        /* <DEDUP_REMOVED lines=9> */
[----:B------:R-:W-:-:S02]  /*2630*/  UIADD3 UR6, UR18, 0x80, URZ ;  /* 0x0000008012067890 */ /* 0x000fc4000fffe03f */
[----:B------:R-:W-:Y:S01]  /*2640*/  ULOP3.LUT UR16, UR4, 0x10000, URZ, 0xfc, !UPT ;  /* 0x0001000004107892 */ /* 0x000fe2000f8efc3f */
[----:B------:R-:W-:Y:S01]  /*2650*/  UMOV UR7, 0x40000040 ;  /* 0x4000004000077882 */ /* 0x000fe20000000000 */
[----:B------:R-:W-:Y:S02]  /*2660*/  UMOV UR5, 0x40000040 ;  /* 0x4000004000057882 */ /* 0x000fe40000000000 */
[----:B------:R-:W-:Y:S02]  /*2670*/  UIADD3 UR4, UR16, 0x2, URZ ;  /* 0x0000000210047890 */ /* 0x000fe4000fffe03f */
[----:B------:R-:W-:Y:S02]  /*2680*/  UIADD3 UR10, UR18, 0x100, URZ ;  /* 0x00000100120a7890 */ /* 0x000fe4000fffe03f */
[----:B------:R-:W-:Y:S01]  /*2690*/  UIADD3 UR8, UR16, 0x4, URZ ;  /* 0x0000000410087890 */ /* 0x000fe2000fffe03f */
[----:B------:R-:W-:Y:S01]  /*26a0*/  UMOV UR11, 0x40000040 ;  /* 0x40000040000b7882 */ /* 0x000fe20000000000 */
[----:B------:R-:W-:Y:S01]  /*26b0*/  WARPGROUP.ARRIVE ;  /* 0x00000000000079c5 */ /* 0x000fe20000000000 */
[----:B------:R-:W-:Y:S01]  /*26c0*/  UMOV UR9, 0x40000040 ;  /* 0x4000004000097882 */ /* 0x000fe20000000000 */
[----:B------:R-:W-:-:S02]  /*26d0*/  UIADD3 UR14, UR18, 0x180, URZ ;  /* 0x00000180120e7890 */ /* 0x000fc4000fffe03f */
[----:B------:R-:W-:Y:S02]  /*26e0*/  UIADD3 UR12, UR16, 0x6, URZ ;  /* 0x00000006100c7890 */ /* 0x000fe4000fffe03f */
[----:B------:R-:W-:Y:S01]  /*26f0*/  HGMMA.64x256x16.F32 R24, gdesc[UR16].tnspB, RZ, !UPT, gsb0 ;  /* 0x43e00000101879f0 */ /* 0x000fe2000c0008ff */
[----:B------:R-:W-:Y:S01]  /*2700*/  UMOV UR15, 0x40000040 ;  /* 0x40000040000f7882 */ /* 0x000fe20000000000 */
        /* <DEDUP_REMOVED lines=9> */
[----:B------:R-:W-:-:S06]  /*27a0*/  UISETP.GE.AND UP0, UPT, UR6, UR20, UPT ;  /* 0x000000140600728c */ /* 0x000fcc000bf06270 */
[----:B------:R-:W-:Y:S01]  /*27b0*/  PLOP3.LUT P1, PT, PT, PT, UP0, 0x80, 0x0 ;  /* 0x000000000000781c */ /* 0x000fe20003f2f008 */
        /* <DEDUP_REMOVED lines=12> */
.L_x_2276:
[----:B------:R-:W-:Y:S01]  /*2880*/  BAR.SYNC.DEFER_BLOCKING 0xe, 0x100 ;  /* 0x0384000000007b1d */ /* 0x000fe20000010000 */
[----:B------:R-:W-:Y:S01]  /*2890*/  IMAD.U32 R3, RZ, RZ, UR37 ;  /* 0x00000025ff037e24 */ /* 0x000fe2000f8e00ff */
[----:B------:R-:W-:-:S03]  /*28a0*/  UIADD3 UR37, UR37, 0x1, URZ ;  /* 0x0000000125257890 */ /* 0x000fc6000fffe03f */
[----:B01----:R-:W-:Y:S01]  /*28b0*/  IMAD R0, R3, 0x40, R16 ;  /* 0x0000004003007824 */ /* 0x003fe200078e0210 */
[----:B------:R-:W-:Y:S01]  /*28c0*/  UISETP.NE.AND UP0, UPT, UR37, 0x2, UPT ;  /* 0x000000022500788c */ /* 0x000fe2000bf05270 */
[----:B------:R-:W-:Y:S01]  /*28d0*/  UMOV UR6, UR22 ;  /* 0x0000001600067c82 */ /* 0x000fe20008000000 */
[----:B------:R-:W-:Y:S02]  /*28e0*/  UIADD3 UR22, UR22, -0x1, URZ ;  /* 0xffffffff16167890 */ /* 0x000fe4000fffe03f */
[----:B------:R-:W-:Y:S01]  /*28f0*/  LEA R0, R0, UR46, 0x2 ;  /* 0x0000002e00007c11 */ /* 0x000fe2000f8e10ff */
[----:B------:R-:W-:Y:S02]  /*2900*/  UISETP.GT.AND UP1, UPT, UR6, UR20, UPT ;  /* 0x000000140600728c */ /* 0x000fe4000bf24270 */
[----:B------:R-:W-:Y:S02]  /*2910*/  USEL UR6, URZ, 0x1, UP0 ;  /* 0x000000013f067887 */ /* 0x000fe40008000000 */
[----:B------:R-:W-:-:S02]  /*2920*/  USEL UR37, UR37, URZ, UP0 ;  /* 0x0000003f25257287 */ /* 0x000fc40008000000 */
        /* <DEDUP_REMOVED lines=133> */
.L_x_2272:
[----:B------:R-:W-:Y:S01]  /*3180*/  ULEA UR23, UR37, UR46, 0x3 ;  /* 0x0000002e25177291 */ /* 0x000fe2000f8e183f */
[----:B------:R-:W-:-:S05]  /*3190*/  IMAD.U32 R0, RZ, RZ, UR38 ;  /* 0x00000026ff007e24 */ /* 0x000fca000f8e00ff */
[----:B------:R-:W-:-:S04]  /*31a0*/  SHF.L.U32 R0, R0, 0x1f, RZ ;  /* 0x0000001f00007819 */ /* 0x000fc800000006ff */
[----:B------:R0:W1:Y:S01]  /*31b0*/  SYNCS.PHASECHK.TRANS64.TRYWAIT P1, [UR23+0x28c50], R0 ;  /* 0x028c5000ff0075a7 */ /* 0x0000620008020157 */
[----:B------:R-:W-:Y:S05]  /*31c0*/  @!P0 BRA `(.L_x_2273) ;  /* 0x0000000000048947 */ /* 0x000fea0003800000 */
[----:B------:R-:W-:Y:S01]  /*31d0*/  BPT.TRAP 0x1 ;  /* 0x000000040000795c */ /* 0x000fe20000300000 */
.L_x_2273:
[----:B-1----:R-:W-:Y:S05]  /*31e0*/  @P1 BRA `(.L_x_2274) ;  /* 0x0000000000081947 */ /* 0x002fea0003800000 */
[----:B------:R-:W1:Y:S02]  /*31f0*/  SYNCS.PHASECHK.TRANS64.TRYWAIT P1, [UR23+0x28c50], R0 ;  /* 0x028c5000ff0075a7 */ /* 0x000e640008020157 */
[----:B-1----:R-:W-:Y:S05]  /*3200*/  @!P1 BRA `(.L_x_2275) ;  /* 0x0000017000589947 */ /* 0x002fea0003800000 */
.L_x_2274:
[----:B------:R-:W-:Y:S01]  /*3210*/  ULEA UR18, UR37, UR21, 0xc ;  /* 0x0000001525127291 */ /* 0x000fe2000f8e603f */
[----:B------:R-:W-:Y:S01]  /*3220*/  WARPGROUP.ARRIVE ;  /* 0x00000000000079c5 */ /* 0x000fe20000000000 */
[----:B------:R-:W-:Y:S01]  /*3230*/  UMOV UR19, 0x40000040 ;  /* 0x4000004000137882 */ /* 0x000fe20000000000 */
[----:B------:R-:W-:Y:S01]  /*3240*/  UMOV UR7, 0x40000040 ;  /* 0x4000004000077882 */ /* 0x000fe20000000000 */
[----:B------:R-:W-:Y:S01]  /*3250*/  UIADD3 UR6, UR18, 0x80, URZ ;  /* 0x0000008012067890 */ /* 0x000fe2000fffe03f */
[----:B01----:R-:W-:Y:S01]  /*3260*/  IMAD.U32 R0, RZ, RZ, UR23 ;  /* 0x00000017ff007e24 */ /* 0x003fe2000f8e00ff */
[----:B------:R-:W-:Y:S01]  /*3270*/  UIADD3 UR10, UR18, 0x100, URZ ;  /* 0x00000100120a7890 */ /* 0x000fe2000fffe03f */
[----:B------:R-:W-:Y:S01]  /*3280*/  PLOP3.LUT P1, PT, PT, PT, UP1, 0x80, 0x0 ;  /* 0x000000000000781c */ /* 0x000fe20003f2f018 */
[----:B------:R-:W-:Y:S01]  /*3290*/  UMOV UR11, 0x40000040 ;  /* 0x40000040000b7882 */ /* 0x000fe20000000000 */
        /* <DEDUP_REMOVED lines=21> */
.L_x_2271:
[----:B------:R-:W-:Y:S01]  /*33f0*/  BAR.SYNC.DEFER_BLOCKING 0xe, 0x100 ;  /* 0x0384000000007b1d */ /* 0x000fe20000010000 */
[----:B------:R-:W-:Y:S01]  /*3400*/  IMAD.U32 R3, RZ, RZ, UR37 ;  /* 0x00000025ff037e24 */ /* 0x000fe2000f8e00ff */
[----:B------:R-:W-:Y:S01]  /*3410*/  UIADD3 UR37, UR37, 0x1, URZ ;  /* 0x0000000125257890 */ /* 0x000fe2000fffe03f */
[----:B------:R-:W-:Y:S01]  /*3420*/  PLOP3.LUT P0, PT, PT, PT, PT, 0x8, 0x0 ;  /* 0x000000000000781c */ /* 0x000fe20003f0e170 */
[----:B------:R-:W-:Y:S02]  /*3430*/  IMAD.MOV.U32 R12, RZ, RZ, RZ ;  /* 0x000000ffff0c7224 */ /* 0x000fe400078e00ff */
[----:B01----:R-:W-:Y:S01]  /*3440*/  IMAD R0, R3, 0x40, R16 ;  /* 0x0000004003007824 */ /* 0x003fe200078e0210 */
        /* <DEDUP_REMOVED lines=138> */
.L_x_2260:
        /* <DEDUP_REMOVED lines=24> */
.L_x_2278:
[----:B------:R-:W-:-:S11]  /*3e70*/  UISETP.NE.AND UP1, UPT, UR5, 0x1, UPT ;  /* 0x000000010500788c */ /* 0x000fd6000bf25270 */
[----:B------:R-:W-:Y:S02]  /*3e80*/  @UP1 ULDC.64 UR10, c[0x0][0x9e8] ;  /* 0x00027a00000a1ab9 */ /* 0x000fe40000000a00 */
[----:B------:R-:W-:-:S04]  /*3e90*/  UIMAD.WIDE.U32 UR8, UR7, UR10, URZ ;  /* 0x0000000a070872a5 */ /* 0x000fc8000f8e003f */
[----:B------:R-:W-:-:S12]  /*3ea0*/  @UP1 USHF.R.U32.HI UR7, URZ, UR11, UR9 ;  /* 0x0000000b3f071299 */ /* 0x000fd80008011609 */
.L_x_2279:
[----:B------:R-:W-:-:S04]  /*3eb0*/  UIMAD UR7, UR7, UR5, UR5 ;  /* 0x00000005070772a4 */ /* 0x000fc8000f8e0205 */
[----:B------:R-:W-:-:S04]  /*3ec0*/  UISETP.LT.AND UP1, UPT, UR4, UR7, UPT ;  /* 0x000000070400728c */ /* 0x000fc8000bf21270 */
[----:B------:R-:W-:-:S12]  /*3ed0*/  USEL UR4, UR4, UR7, UP1 ;  /* 0x0000000704047287 */ /* 0x000fd80008800000 */
.L_x_2277:
[----:B------:R-:W-:Y:S01]  /*3ee0*/  UIADD3 UR4, UR4, 0x3f, URZ ;  /* 0x0000003f04047890 */ /* 0x000fe2000fffe03f */
[----:B------:R-:W-:Y:S01]  /*3ef0*/  @UP0 ULDC UR8, c[0x0][0x44c] ;  /* 0x0001130000080ab9 */ /* 0x000fe20000000800 */
[----:B------:R-:W-:Y:S02]  /*3f00*/  @UP0 ULDC UR10, c[0x0][0x450] ;  /* 0x00011400000a0ab9 */ /* 0x000fe40000000800 */
[----:B------:R-:W-:Y:S02]  /*3f10*/  USHF.R.S32.HI UR7, URZ, 0x1f, UR4 ;  /* 0x0000001f3f077899 */ /* 0x000fe40008011404 */
[----:B------:R-:W-:Y:S02]  /*3f20*/  UIMAD.WIDE.U32 UR8, UR42, UR8, URZ ;  /* 0x000000082a0872a5 */ /* 0x000fe4000f8e003f */
[----:B------:R-:W-:-:S03]  /*3f30*/  ULEA.HI UR7, UR7, UR4, URZ, 0x6 ;  /* 0x0000000407077291 */ /* 0x000fc6000f8f303f */
[----:B------:R-:W-:Y:S01]  /*3f40*/  UMOV UR4, UR42 ;  /* 0x0000002a00047c82 */ /* 0x000fe20008000000 */
[----:B------:R-:W-:Y:S02]  /*3f50*/  USHF.R.S32.HI UR7, URZ, 0x6, UR7 ;  /* 0x000000063f077899 */ /* 0x000fe40008011407 */
[----:B------:R-:W-:Y:S02]  /*3f60*/  @UP0 USHF.R.U32.HI UR4, URZ, UR10, UR9 ;  /* 0x0000000a3f040299 */ /* 0x000fe40008011609 */
[----:B------:R-:W-:Y:S02]  /*3f70*/  UISETP.LT.AND UP0, UPT, UR6, UR7, UPT ;  /* 0x000000070600728c */ /* 0x000fe4000bf01270 */
[----:B------:R-:W-:Y:S01]  /*3f80*/  UIADD3 UR4, UR4, UR49, -UR51 ;  /* 0x0000003104047290 */ /* 0x000fe2000fffe833 */
        /* <DEDUP_REMOVED lines=14> */
.L_x_2281:
[----:B------:R-:W-:-:S11]  /*4070*/  UISETP.NE.AND UP0, UPT, UR5, 0x1, UPT ;  /* 0x000000010500788c */ /* 0x000fd6000bf05270 */
[----:B------:R-:W-:Y:S02]  /*4080*/  @UP0 ULDC.64 UR10, c[0x0][0x9e8] ;  /* 0x00027a00000a0ab9 */ /* 0x000fe40000000a00 */
[----:B------:R-:W-:-:S04]  /*4090*/  UIMAD.WIDE.U32 UR8, UR4, UR10, URZ ;  /* 0x0000000a040872a5 */ /* 0x000fc8000f8e003f */
[----:B------:R-:W-:-:S12]  /*40a0*/  @UP0 USHF.R.U32.HI UR4, URZ, UR11, UR9 ;  /* 0x0000000b3f040299 */ /* 0x000fd80008011609 */
.L_x_2282:
[----:B------:R-:W-:-:S04]  /*40b0*/  UIMAD UR4, UR4, UR5, URZ ;  /* 0x00000005040472a4 */ /* 0x000fc8000f8e023f */
[----:B------:R-:W-:-:S04]  /*40c0*/  UISETP.LT.AND UP0, UPT, UR7, UR4, UPT ;  /* 0x000000040700728c */ /* 0x000fc8000bf01270 */
[----:B------:R-:W-:-:S12]  /*40d0*/  USEL UR7, UR7, UR4, !UP0 ;  /* 0x0000000407077287 */ /* 0x000fd8000c000000 */
.L_x_2280:
[----:B------:R-:W-:Y:S02]  /*40e0*/  USHF.R.S32.HI UR4, URZ, 0x1f, UR7 ;  /* 0x0000001f3f047899 */ /* 0x000fe40008011407 */
[----:B------:R-:W-:Y:S02]  /*40f0*/  ULOP3.LUT UR10, UR45, 0xff, URZ, 0xc0, !UPT ;  /* 0x000000ff2d0a7892 */ /* 0x000fe4000f8ec03f */
[----:B------:R-:W-:-:S04]  /*4100*/  ULEA.HI UR4, UR4, UR7, URZ, 0x6 ;  /* 0x0000000704047291 */ /* 0x000fc8000f8f303f */
[----:B------:R-:W-:-:S04]  /*4110*/  USHF.R.S32.HI UR4, URZ, 0x6, UR4 ;  /* 0x000000063f047899 */ /* 0x000fc80008011404 */
[----:B------:R-:W-:-:S04]  /*4120*/  UISETP.LT.AND UP0, UPT, URZ, UR4, UPT ;  /* 0x000000043f00728c */ /* 0x000fc8000bf01270 */
[----:B------:R-:W-:-:S03]  /*4130*/  USEL UR48, URZ, UR4, !UP0 ;  /* 0x000000043f307287 */ /* 0x000fc6000c000000 */
[----:B------:R-:W-:Y:S01]  /*4140*/  UMOV UR4, URZ ;  /* 0x0000003f00047c82 */ /* 0x000fe20008000000 */
        /* <DEDUP_REMOVED lines=40> */
.L_x_2283:
        /* <DEDUP_REMOVED lines=12> */
[----:B------:R-:W-:Y:S02]  /*4490*/  ISETP.GT.AND P1, PT, R168, UR48, PT ;  /* 0x00000030a8007c0c */ /* 0x000fe4000bf24270 */
        /* <DEDUP_REMOVED lines=90> */
.L_x_2284:
[----:B------:R-:W-:Y:S01]  /*4a40*/  ULEA.HI UR4, UR39, UR39, URZ, 0x1 ;  /* 0x0000002727047291 */ /* 0x000fe2000f8f083f */
[----:B------:R-:W-:Y:S01]  /*4a50*/  IMAD.MOV.U32 R3, RZ, RZ, 0x1 ;  /* 0x00000001ff037424 */ /* 0x000fe200078e00ff */
[----:B------:R-:W-:Y:S02]  /*4a60*/  ISETP.NE.AND P0, PT, RZ, UR47, PT ;  /* 0x0000002fff007c0c */ /* 0x000fe4000bf05270 */
[----:B------:R-:W-:Y:S02]  /*4a70*/  ULOP3.LUT UR4, UR4, 0xfffffffe, URZ, 0xc0, !UPT ;  /* 0xfffffffe04047892 */ /* 0x000fe4000f8ec03f */
[----:B------:R-:W-:Y:S02]  /*4a80*/  SEL R3, R3, 0x2, !P0 ;  /* 0x0000000203037807 */ /* 0x000fe40004000000 */
[----:B------:R-:W-:Y:S02]  /*4a90*/  UIADD3 UR4, UR39, -UR4, URZ ;  /* 0x8000000427047290 */ /* 0x000fe4000fffe03f */
[----:B------:R-:W-:-:S04]  /*4aa0*/  LOP3.LUT R3, R3, 0x1, RZ, 0xfc, !PT ;  /* 0x0000000103037812 */ /* 0x000fc800078efcff */
[----:B------:R-:W-:Y:S01]  /*4ab0*/  IMAD.U32 R0, RZ, RZ, UR4 ;  /* 0x00000004ff007e24 */ /* 0x000fe2000f8e00ff */
[----:B------:R-:W-:-:S04]  /*4ac0*/  ISETP.NE.AND P0, PT, R3, 0x3, PT ;  /* 0x000000030300780c */ /* 0x000fc80003f05270 */
[----:B------:R-:W-:-:S04]  /*4ad0*/  SHF.L.U32 R0, R0, 0x1f, RZ ;  /* 0x0000001f00007819 */ /* 0x000fc800000006ff */
[----:B------:R-:W0:Y:S02]  /*4ae0*/  SYNCS.PHASECHK.TRANS64.TRYWAIT P1, [UR46+0x28c00], R0 ;  /* 0x028c0000ff0075a7 */ /* 0x000e24000802016e */
[----:B0-----:R-:W-:Y:S05]  /*4af0*/  @!P1 BRA `(.L_x_2285) ;  /* 0x0000015800349947 */ /* 0x001fea0003800000 */
.L_x_2521:
[----:B------:R-:W-:Y:S05]  /*4b00*/  @!P0 BRA `(.L_x_2286) ;  /* 0x0000000000048947 */ /* 0x000fea0003800000 */
[----:B------:R-:W-:Y:S01]  /*4b10*/  BPT.TRAP 0x1 ;  /* 0x000000040000795c */ /* 0x000fe20000300000 */
.L_x_2286:
[----:B------:R-:W-:Y:S02]  /*4b20*/  IMAD.U32 R7, RZ, RZ, UR37 ;  /* 0x00000025ff077e24 */ /* 0x000fe4000f8e00ff */
[----:B------:R-:W-:-:S03]  /*4b30*/  IMAD.U32 R8, RZ, RZ, UR38 ;  /* 0x00000026ff087e24 */ /* 0x000fc6000f8e00ff */
[----:B------:R-:W-:Y:S02]  /*4b40*/  LEA R7, R7, UR46, 0x3 ;  /* 0x0000002e07077c11 */ /* 0x000fe4000f8e18ff */
[----:B------:R-:W-:-:S04]  /*4b50*/  SHF.L.U32 R8, R8, 0x1f, RZ ;  /* 0x0000001f08087819 */ /* 0x000fc800000006ff */
[----:B------:R1:W2:Y:S01]  /*4b60*/  SYNCS.PHASECHK.TRANS64.TRYWAIT P1, [R7+URZ+0x28c30], R8 ;  /* 0x028c3008070075a7 */ /* 0x0002a2000802017f */
[----:B------:R-:W-:Y:S05]  /*4b70*/  @!P0 BRA `(.L_x_2287) ;  /* 0x0000000000048947 */ /* 0x000fea0003800000 */
[----:B------:R-:W-:Y:S01]  /*4b80*/  BPT.TRAP 0x1 ;  /* 0x000000040000795c */ /* 0x000fe20000300000 */
.L_x_2287:
[----:B--2---:R-:W-:Y:S05]  /*4b90*/  @P1 BRA `(.L_x_2288) ;  /* 0x0000000000081947 */ /* 0x004fea0003800000 */
[----:B------:R-:W2:Y:S02]  /*4ba0*/  SYNCS.PHASECHK.TRANS64.TRYWAIT P1, [R7+URZ+0x28c30], R8 ;  /* 0x028c3008070075a7 */ /* 0x000ea4000802017f */
[----:B--2---:R-:W-:Y:S05]  /*4bb0*/  @!P1 BRA `(.L_x_2289) ;  /* 0x00000158001c9947 */ /* 0x004fea0003800000 */
.L_x_2288:
        /* <DEDUP_REMOVED lines=15> */
[----:B------:R-:W-:Y:S01]  /*4cb0*/  VIADD R3, R186, UR42 ;  /* 0x0000002aba037c36 */ /* 0x000fe20008000000 */
[----:B------:R-:W-:Y:S01]  /*4cc0*/  UMOV UR7, 0x40000040 ;  /* 0x4000004000077882 */ /* 0x000fe20000000000 */
[----:B------:R-:W-:Y:S01]  /*4cd0*/  UMOV UR5, 0x40000040 ;  /* 0x4000004000057882 */ /* 0x000fe20000000000 */
[----:B------:R-:W-:Y:S01]  /*4ce0*/  ULOP3.LUT UR4, UR4, 0x3fff, URZ, 0xc0, !UPT ;  /* 0x00003fff04047892 */ /* 0x000fe2000f8ec03f */
[----:B------:R-:W-:Y:S01]  /*4cf0*/  IMAD.MOV.U32 R4, RZ, RZ, R3 ;  /* 0x000000ffff047224 */ /* 0x000fe200078e0003 */
[----:B------:R-:W-:Y:S01]  /*4d00*/  UMOV UR11, 0x40000040 ;  /* 0x40000040000b7882 */ /* 0x000fe20000000000 */
[----:B------:R-:W-:Y:S01]  /*4d10*/  UMOV UR9, 0x40000040 ;  /* 0x4000004000097882 */ /* 0x000fe20000000000 */
[----:B------:R-:W-:Y:S01]  /*4d20*/  ULEA UR18, UR37, UR18, 0x9 ;  /* 0x0000001225127291 */ /* 0x000fe2000f8e483f */
[----:B------:R-:W-:Y:S01]  /*4d30*/  LEA R11, R168, 0xffffffc0, 0x6 ;  /* 0xffffffc0a80b7811 */ /* 0x000fe200078e30ff */
[----:B------:R-:W-:-:S02]  /*4d40*/  ULOP3.LUT UR16, UR4, 0x10000, URZ, 0xfc, !UPT ;  /* 0x0001000004107892 */ /* 0x000fc4000f8efc3f */
[----:B------:R-:W-:Y:S01]  /*4d50*/  UIADD3 UR6, UR18, 0x2, URZ ;  /* 0x0000000212067890 */ /* 0x000fe2000fffe03f */
[----:B------:R-:W-:Y:S01]  /*4d60*/  IADD3 R10, -R2, UR49, -R11 ;  /* 0x00000031020a7c10 */ /* 0x000fe2000fffe90b */
[----:B------:R-:W-:Y:S02]  /*4d70*/  UIADD3 UR4, UR16, 0x2, URZ ;  /* 0x0000000210047890 */ /* 0x000fe4000fffe03f */
[----:B------:R-:W-:Y:S02]  /*4d80*/  UIADD3 UR10, UR18, 0x4, URZ ;  /* 0x00000004120a7890 */ /* 0x000fe4000fffe03f */
[----:B------:R-:W-:Y:S02]  /*4d90*/  UIADD3 UR8, UR16, 0x4, URZ ;  /* 0x0000000410087890 */ /* 0x000fe4000fffe03f */
[----:B------:R-:W-:Y:S01]  /*4da0*/  HGMMA.64x64x16.F32 R24, gdesc[UR16], RZ, !UPT, gsb0 ;  /* 0x00e00000101879f0 */ /* 0x000fe2000c0008ff */
[----:B------:R-:W-:Y:S02]  /*4db0*/  UIADD3 UR14, UR18, 0x6, URZ ;  /* 0x00000006120e7890 */ /* 0x000fe4000fffe03f */
[----:B------:R-:W-:Y:S01]  /*4dc0*/  UIADD3 UR12, UR16, 0x6, URZ ;  /* 0x00000006100c7890 */ /* 0x000fe2000fffe03f */
[----:B------:R-:W-:Y:S01]  /*4dd0*/  UMOV UR15, 0x40000040 ;  /* 0x40000040000f7882 */ /* 0x000fe20000000000 */
[----:B------:R-:W-:Y:S01]  /*4de0*/  UMOV UR13, 0x40000040 ;  /* 0x40000040000d7882 */ /* 0x000fe20000000000 */
[----:B------:R-:W-:-:S02]  /*4df0*/  WARPGROUP.DEPBAR.LE gsb0, 0x0 ;  /* 0x00008000000079c5 */ /* 0x000fc40000010000 */
[----:B------:R-:W-:-:S06]  /*4e00*/  WARPGROUP.ARRIVE ;  /* 0x00000000000079c5 */ /* 0x000fcc0000000000 */
[----:B------:R-:W-:Y:S01]  /*4e10*/  HGMMA.64x64x16.F32 R24, gdesc[UR4], R24, gsb0 ;  /* 0x00e00000041879f0 */ /* 0x000fe20008000818 */
[----:B------:R-:W-:Y:S02]  /*4e20*/  ULDC UR6, c[0x0][0x448] ;  /* 0x0001120000067ab9 */ /* 0x000fe40000000800 */
[----:B------:R-:W-:-:S06]  /*4e30*/  UISETP.NE.AND UP0, UPT, UR6, 0x1, UPT ;  /* 0x000000010600788c */ /* 0x000fcc000bf05270 */
[----:B------:R-:W-:Y:S02]  /*4e40*/  PLOP3.LUT P2, PT, PT, PT, UP0, 0x80, 0x0 ;  /* 0x000000000000781c */ /* 0x000fe40003f4f008 */
[----:B------:R-:W-:-:S03]  /*4e50*/  PLOP3.LUT P3, PT, PT, PT, UP0, 0x80, 0x0 ;  /* 0x000000000000781c */ /* 0x000fc60003f6f008 */
[----:B------:R-:W-:-:S08]  /*4e60*/  @UP0 ULDC UR6, c[0x0][0x44c] ;  /* 0x0001130000060ab9 */ /* 0x000fd00000000800 */
[----:B------:R-:W-:Y:S01]  /*4e70*/  @P2 IMAD.HI.U32 R5, R3, UR6, RZ ;  /* 0x0000000603052c27 */ /* 0x000fe2000f8e00ff */
[----:B------:R-:W-:-:S03]  /*4e80*/  @UP0 ULDC UR6, c[0x0][0x450] ;  /* 0x0001140000060ab9 */ /* 0x000fc60000000800 */
[----:B------:R-:W-:Y:S01]  /*4e90*/  @!P1 VIADD R3, R7, 0x28c40 ;  /* 0x00028c4007039836 */ /* 0x000fe20000000000 */
[----:B------:R-:W-:Y:S01]  /*4ea0*/  @P3 SHF.R.U32.HI R4, RZ, UR6, R5 ;  /* 0x00000006ff043c19 */ /* 0x000fe20008011605 */
[----:B------:R-:W-:-:S03]  /*4eb0*/  IMAD.MOV.U32 R5, RZ, RZ, -0x40 ;  /* 0xffffffc0ff057424 */ /* 0x000fc600078e00ff */
[----:B------:R-:W-:Y:S01]  /*4ec0*/  @!P1 PRMT R3, RZ, 0x654, R3 ;  /* 0x00000654ff039816 */ /* 0x000fe20000000003 */
[----:B------:R-:W0:Y:S01]  /*4ed0*/  SHFL.IDX PT, R9, R4, RZ, 0x1c1f ;  /* 0x001c1fff04097589 */ /* 0x000e2200000e0000 */
[----:B------:R-:W-:-:S04]  /*4ee0*/  IMAD R5, R168, R5, 0x41 ;  /* 0x00000041a8057424 */ /* 0x000fc800078e0205 */
[----:B------:R-:W-:Y:S01]  /*4ef0*/  VIADD R14, R5, 0xffffffff ;  /* 0xffffffff050e7836 */ /* 0x000fe20000000000 */
[----:B------:R-:W-:Y:S02]  /*4f00*/  WARPGROUP.DEPBAR.LE gsb0, 0x0 ;  /* 0x00008000000079c5 */ /* 0x000fe40000010000 */
[----:B------:R-:W-:-:S06]  /*4f10*/  WARPGROUP.ARRIVE ;  /* 0x00000000000079c5 */ /* 0x000fcc0000000000 */
[----:B------:R-:W-:Y:S01]  /*4f20*/  HGMMA.64x64x16.F32 R24, gdesc[UR8], R24, gsb0 ;  /* 0x00e00000081879f0 */ /* 0x000fe20008000818 */
[----:B------:R-:W-:Y:S02]  /*4f30*/  ULDC UR11, c[0x0][0x9dc] ;  /* 0x00027700000b7ab9 */ /* 0x000fe40000000800 */
[----:B------:R-:W-:Y:S01]  /*4f40*/  ULOP3.LUT UR6, URZ, UR11, URZ, 0x33, !UPT ;  /* 0x0000000b3f067292 */ /* 0x000fe2000f8e333f */
[----:B------:R-:W-:Y:S02]  /*4f50*/  WARPGROUP.DEPBAR.LE gsb0, 0x0 ;  /* 0x00008000000079c5 */ /* 0x000fe40000010000 */
[----:B------:R-:W-:-:S06]  /*4f60*/  WARPGROUP.ARRIVE ;  /* 0x00000000000079c5 */ /* 0x000fcc0000000000 */
[----:B------:R-:W-:Y:S01]  /*4f70*/  HGMMA.64x64x16.F32 R24, gdesc[UR12], R24, gsb0 ;  /* 0x00e000000c1879f0 */ /* 0x000fe20008000818 */
[----:B------:R-:W-:Y:S02]  /*4f80*/  ULDC.64 UR14, c[0x0][0x9e0] ;  /* 0x00027800000e7ab9 */ /* 0x000fe40000000a00 */
[----:B------:R-:W-:-:S06]  /*4f90*/  UISETP.GE.AND UP1, UPT, UR15, 0x1, UPT ;  /* 0x000000010f00788c */ /* 0x000fcc000bf26270 */
[----:B------:R-:W-:Y:S01]  /*4fa0*/  PLOP3.LUT P2, PT, PT, PT, UP1, 0x40, 0x0 ;  /* 0x000000000000781c */ /* 0x000fe20003f4e818 */
[----:B------:R-:W-:Y:S02]  /*4fb0*/  WARPGROUP.DEPBAR.LE gsb0, 0x0 ;  /* 0x00008000000079c5 */ /* 0x000fe40000010000 */
[----:B------:R3:W-:Y:S02]  /*4fc0*/  @!P1 SYNCS.ARRIVE.TRANS64.RED.A1T0 RZ, [R3+URZ], RZ ;  /* 0x000000ff03ff99a7 */ /* 0x0007e4000810043f */
[----:B---3--:R-:W-:-:S05]  /*4fd0*/  IADD3 R3, -R2, UR49, R5 ;  /* 0x0000003102037c10 */ /* 0x008fca000fffe105 */
[----:B------:R-:W-:-:S04]  /*4fe0*/  VIADD R3, R3, -UR51 ;  /* 0x8000003303037c36 */ /* 0x000fc80008000000 */
[C---:B------:R-:W-:Y:S02]  /*4ff0*/  VIADD R13, R3.reuse, UR14 ;  /* 0x0000000e030d7c36 */ /* 0x040fe40008000000 */
[----:B------:R-:W-:-:S03]  /*5000*/  VIADD R12, R3, UR6 ;  /* 0x00000006030c7c36 */ /* 0x000fc60008000000 */
[----:B0-----:R-:W-:Y:S01]  /*5010*/  VIADDMNMX R3, R9, R13, R10, PT ;  /* 0x0000000d09037246 */ /* 0x001fe2000380010a */
[----:B------:R-:W-:Y:S01]  /*5020*/  IMAD.IADD R5, R12, 0x1, R9 ;  /* 0x000000010c057824 */ /* 0x000fe200078e0209 */
[----:B------:R-:W-:Y:S06]  /*5030*/  @P2 BRA `(.L_x_2290) ;  /* 0x00000000005c2947 */ /* 0x000fec0003800000 */
[----:B------:R-:W-:Y:S01]  /*5040*/  IMAD.U32 R6, RZ, RZ, UR51 ;  /* 0x00000033ff067e24 */ /* 0x000fe2000f8e00ff */
[----:B------:R-:W-:Y:S04]  /*5050*/  BSSY B0, `(.L_x_2291) ;  /* 0x0000011000007945 */ /* 0x000fe80003800000 */
[----:B------:R-:W-:-:S04]  /*5060*/  IADD3 R6, -R6, UR49, R9 ;  /* 0x0000003106067c10 */ /* 0x000fc8000fffe109 */
        /* <DEDUP_REMOVED lines=10> */
.L_x_2292:
[----:B------:R-:W-:-:S06]  /*5110*/  UISETP.NE.AND UP2, UPT, UR15, 0x1, UPT ;  /* 0x000000010f00788c */ /* 0x000fcc000bf45270 */
[----:B------:R-:W-:-:S05]  /*5120*/  PLOP3.LUT P2, PT, PT, PT, UP2, 0x80, 0x0 ;  /* 0x000000000000781c */ /* 0x000fca0003f4f028 */
[----:B------:R-:W-:-:S08]  /*5130*/  @UP2 ULDC.64 UR6, c[0x0][0x9e8] ;  /* 0x00027a0000062ab9 */ /* 0x000fd00000000a00 */
[----:B------:R-:W-:-:S05]  /*5140*/  @P2 IMAD.HI.U32 R9, R6, UR6, RZ ;  /* 0x0000000606092c27 */ /* 0x000fca000f8e00ff */
[----:B------:R-:W-:-:S07]  /*5150*/  @P2 SHF.R.U32.HI R6, RZ, UR7, R9 ;  /* 0x00000007ff062c19 */ /* 0x000fce0008011609 */
.L_x_2293:
[----:B------:R-:W-:Y:S05]  /*5160*/  BSYNC B0 ;  /* 0x0000000000007941 */ /* 0x000fea0003800000 */
.L_x_2291:
[----:B------:R-:W-:-:S04]  /*5170*/  IMAD R9, R6, UR15, -R11 ;  /* 0x0000000f06097c24 */ /* 0x000fc8000f8e0a0b */
[----:B------:R-:W-:-:S05]  /*5180*/  IMAD.IADD R6, R9, 0x1, -R2 ;  /* 0x0000000109067824 */ /* 0x000fca00078e0a02 */
[----:B------:R-:W-:Y:S02]  /*5190*/  VIMNMX R5, R5, R6, !PT ;  /* 0x0000000605057248 */ /* 0x000fe40007fe0100 */
[----:B------:R-:W-:-:S07]  /*51a0*/  VIADDMNMX R3, R6, UR15, R3, PT ;  /* 0x0000000f06037c46 */ /* 0x000fce000b800103 */
.L_x_2290:
[C---:B------:R-:W-:Y:S02]  /*51b0*/  ISETP.GE.AND P2, PT, R14.reuse, 0x2, PT ;  /* 0x000000020e00780c */ /* 0x040fe40003f46270 */
[C---:B------:R-:W-:Y:S02]  /*51c0*/  ISETP.GE.AND P6, PT, R14.reuse, 0xa, PT ;  /* 0x0000000a0e00780c */ /* 0x040fe40003fc6270 */
[----:B------:R-:W-:Y:S02]  /*51d0*/  ISETP.GT.AND P4, PT, R5, 0x1, !P2 ;  /* 0x000000010500780c */ /* 0x000fe40005784270 */
[----:B------:R-:W-:Y:S02]  /*51e0*/  ISETP.GE.AND P3, PT, R14, 0x9, PT ;  /* 0x000000090e00780c */ /* 0x000fe40003f66270 */
[----:B------:R-:W-:Y:S02]  /*51f0*/  ISETP.LT.OR P4, PT, R3, 0x2, P4 ;  /* 0x000000020300780c */ /* 0x000fe40002781670 */
[----:B------:R-:W-:-:S02]  /*5200*/  P2R R20, PR, RZ, 0x40 ;  /* 0x00000040ff147803 */ /* 0x000fc40000000000 */
[----:B------:R-:W-:Y:S02]  /*5210*/  FSEL R25, R25, -INF , !P4 ;  /* 0xff80000019197808 */ /* 0x000fe40006000000 */
[C---:B------:R-:W-:Y:S02]  /*5220*/  ISETP.GT.AND P4, PT, R5.reuse, 0x9, !P6 ;  /* 0x000000090500780c */ /* 0x040fe40007784270 */
[----:B------:R-:W-:Y:S02]  /*5230*/  ISETP.GT.AND P5, PT, R5, 0x8, !P3 ;  /* 0x000000080500780c */ /* 0x000fe40005fa4270 */
[----:B------:R-:W-:Y:S02]  /*5240*/  ISETP.LT.OR P4, PT, R3, 0xa, P4 ;  /* 0x0000000a0300780c */ /* 0x000fe40002781670 */
[----:B------:R-:W-:Y:S02]  /*5250*/  ISETP.GE.AND P6, PT, R14, 0x11, PT ;  /* 0x000000110e00780c */ /* 0x000fe40003fc6270 */
[----:B------:R-:W-:-:S02]  /*5260*/  FSEL R29, R29, -INF , !P4 ;  /* 0xff8000001d1d7808 */ /* 0x000fc40006000000 */
[----:B------:R-:W-:Y:S02]  /*5270*/  ISETP.LT.OR P5, PT, R3, 0x9, P5 ;  /* 0x000000090300780c */ /* 0x000fe40002fa1670 */
[----:B------:R-:W-:Y:S02]  /*5280*/  ISETP.GT.AND P4, PT, R5, 0x10, !P6 ;  /* 0x000000100500780c */ /* 0x000fe40007784270 */
[----:B------:R-:W-:Y:S02]  /*5290*/  FSEL R21, R28, -INF , !P5 ;  /* 0xff8000001c157808 */ /* 0x000fe40006800000 */
[----:B------:R-:W-:Y:S02]  /*52a0*/  ISETP.LT.OR P4, PT, R3, 0x11, P4 ;  /* 0x000000110300780c */ /* 0x000fe40002781670 */
[----:B------:R-:W-:Y:S02]  /*52b0*/  ISETP.GE.AND P5, PT, R14, 0x12, PT ;  /* 0x000000120e00780c */ /* 0x000fe40003fa6270 */
[----:B------:R-:W-:-:S02]  /*52c0*/  FSEL R57, R32, -INF , !P4 ;  /* 0xff80000020397808 */ /* 0x000fc40006000000 */
[----:B------:R-:W-:Y:S02]  /*52d0*/  ISETP.GT.AND P4, PT, R5, 0x11, !P5 ;  /* 0x000000110500780c */ /* 0x000fe40006f84270 */
[----:B------:R-:W-:Y:S02]  /*52e0*/  P2R R32, PR, RZ, 0x20 ;  /* 0x00000020ff207803 */ /* 0x000fe40000000000 */
[----:B------:R-:W-:Y:S02]  /*52f0*/  ISETP.LT.OR P4, PT, R3, 0x12, P4 ;  /* 0x000000120300780c */ /* 0x000fe40002781670 */
[----:B------:R-:W-:Y:S02]  /*5300*/  ISETP.GE.AND P5, PT, R14, 0x19, PT ;  /* 0x000000190e00780c */ /* 0x000fe40003fa6270 */
[----:B------:R-:W-:Y:S02]  /*5310*/  FSEL R33, R33, -INF , !P4 ;  /* 0xff80000021217808 */ /* 0x000fe40006000000 */
[----:B------:R-:W-:-:S02]  /*5320*/  ISETP.GT.AND P4, PT, R5, 0x18, !P5 ;  /* 0x000000180500780c */ /* 0x000fc40006f84270 */
[----:B------:R-:W-:Y:S02]  /*5330*/  P2R R56, PR, RZ, 0x20 ;  /* 0x00000020ff387803 */ /* 0x000fe40000000000 */
[----:B------:R-:W-:Y:S02]  /*5340*/  ISETP.LT.OR P4, PT, R3, 0x19, P4 ;  /* 0x000000190300780c */ /* 0x000fe40002781670 */
[----:B------:R-:W-:Y:S02]  /*5350*/  ISETP.GE.AND P5, PT, R14, 0x1a, PT ;  /* 0x0000001a0e00780c */ /* 0x000fe40003fa6270 */
[----:B------:R-:W-:Y:S02]  /*5360*/  FSEL R59, R36, -INF , !P4 ;  /* 0xff800000243b7808 */ /* 0x000fe40006000000 */
[----:B------:R-:W-:Y:S02]  /*5370*/  ISETP.GT.AND P4, PT, R5, 0x19, !P5 ;  /* 0x000000190500780c */ /* 0x000fe40006f84270 */
[----:B------:R-:W-:-:S02]  /*5380*/  P2R R36, PR, RZ, 0x20 ;  /* 0x00000020ff247803 */ /* 0x000fc40000000000 */
[----:B------:R-:W-:Y:S02]  /*5390*/  ISETP.LT.OR P4, PT, R3, 0x1a, P4 ;  /* 0x0000001a0300780c */ /* 0x000fe40002781670 */
[----:B------:R-:W-:Y:S02]  /*53a0*/  ISETP.GE.AND P5, PT, R14, 0x21, PT ;  /* 0x000000210e00780c */ /* 0x000fe40003fa6270 */
[----:B------:R-:W-:Y:S02]  /*53b0*/  FSEL R37, R37, -INF , !P4 ;  /* 0xff80000025257808 */ /* 0x000fe40006000000 */
[----:B------:R-:W-:Y:S02]  /*53c0*/  ISETP.GT.AND P4, PT, R5, 0x20, !P5 ;  /* 0x000000200500780c */ /* 0x000fe40006f84270 */
[----:B------:R-:W-:Y:S02]  /*53d0*/  P2R R58, PR, RZ, 0x20 ;  /* 0x00000020ff3a7803 */ /* 0x000fe40000000000 */
[----:B------:R-:W-:-:S02]  /*53e0*/  ISETP.LT.OR P4, PT, R3, 0x21, P4 ;  /* 0x000000210300780c */ /* 0x000fc40002781670 */
[----:B------:R-:W-:Y:S02]  /*53f0*/  ISETP.GE.AND P5, PT, R14, 0x22, PT ;  /* 0x000000220e00780c */ /* 0x000fe40003fa6270 */
[----:B------:R-:W-:Y:S02]  /*5400*/  FSEL R61, R40, -INF , !P4 ;  /* 0xff800000283d7808 */ /* 0x000fe40006000000 */
[----:B------:R-:W-:Y:S02]  /*5410*/  ISETP.GT.AND P4, PT, R5, 0x21, !P5 ;  /* 0x000000210500780c */ /* 0x000fe40006f84270 */
[----:B------:R-:W-:Y:S02]  /*5420*/  P2R R40, PR, RZ, 0x20 ;  /* 0x00000020ff287803 */ /* 0x000fe40000000000 */
[----:B------:R-:W-:Y:S02]  /*5430*/  ISETP.LT.OR P4, PT, R3, 0x22, P4 ;  /* 0x000000220300780c */ /* 0x000fe40002781670 */
[----:B------:R-:W-:-:S02]  /*5440*/  ISETP.GE.AND P5, PT, R14, 0x29, PT ;  /* 0x000000290e00780c */ /* 0x000fc40003fa6270 */
[----:B------:R-:W-:Y:S02]  /*5450*/  FSEL R41, R41, -INF , !P4 ;  /* 0xff80000029297808 */ /* 0x000fe40006000000 */
[----:B------:R-:W-:Y:S02]  /*5460*/  ISETP.GT.AND P4, PT, R5, 0x28, !P5 ;  /* 0x000000280500780c */ /* 0x000fe40006f84270 */
[----:B------:R-:W-:Y:S02]  /*5470*/  P2R R60, PR, RZ, 0x20 ;  /* 0x00000020ff3c7803 */ /* 0x000fe40000000000 */
        /* <DEDUP_REMOVED lines=11> */
[----:B------:R-:W-:Y:S02]  /*5530*/  P2R R28, PR, RZ, 0x40 ;  /* 0x00000040ff1c7803 */ /* 0x000fe40000000000 */
[----:B------:R-:W-:Y:S02]  /*5540*/  FSEL R65, R48, -INF , !P4 ;  /* 0xff80000030417808 */ /* 0x000fe40006000000 */
[----:B------:R-:W-:-:S04]  /*5550*/  ISETP.GE.AND P4, PT, R14, 0x32, PT ;  /* 0x000000320e00780c */ /* 0x000fc80003f86270 */
[----:B------:R-:W-:-:S04]  /*5560*/  ISETP.GT.AND P5, PT, R5, 0x31, !P4 ;  /* 0x000000310500780c */ /* 0x000fc800067a4270 */
[----:B------:R-:W-:-:S04]  /*5570*/  ISETP.LT.OR P5, PT, R3, 0x32, P5 ;  /* 0x000000320300780c */ /* 0x000fc80002fa1670 */
[----:B------:R-:W-:Y:S02]  /*5580*/  FSEL R49, R49, -INF , !P5 ;  /* 0xff80000031317808 */ /* 0x000fe40006800000 */
[----:B------:R-:W-:-:S04]  /*5590*/  ISETP.GE.AND P5, PT, R14, 0x39, PT ;  /* 0x000000390e00780c */ /* 0x000fc80003fa6270 */
[----:B------:R-:W-:-:S04]  /*55a0*/  ISETP.GT.AND P6, PT, R5, 0x38, !P5 ;  /* 0x000000380500780c */ /* 0x000fc80006fc4270 */
[----:B------:R-:W-:-:S04]  /*55b0*/  ISETP.LT.OR P6, PT, R3, 0x39, P6 ;  /* 0x000000390300780c */ /* 0x000fc800037c1670 */
[----:B------:R-:W-:Y:S02]  /*55c0*/  FSEL R67, R52, -INF , !P6 ;  /* 0xff80000034437808 */ /* 0x000fe40007000000 */
[----:B------:R-:W-:-:S04]  /*55d0*/  ISETP.GE.AND P6, PT, R14, 0x1, PT ;  /* 0x000000010e00780c */ /* 0x000fc80003fc6270 */
[----:B------:R-:W-:Y:S02]  /*55e0*/  P2R R9, PR, RZ, 0x40 ;  /* 0x00000040ff097803 */ /* 0x000fe40000000000 */
[----:B------:R-:W-:-:S04]  /*55f0*/  ISETP.GT.AND P6, PT, R5, RZ, !P6 ;  /* 0x000000ff0500720c */ /* 0x000fc800077c4270 */
[----:B------:R-:W-:-:S04]  /*5600*/  ISETP.LT.OR P6, PT, R3, 0x1, P6 ;  /* 0x000000010300780c */ /* 0x000fc800037c1670 */
[----:B------:R-:W-:Y:S02]  /*5610*/  FSEL R15, R24, -INF , !P6 ;  /* 0xff800000180f7808 */ /* 0x000fe40007000000 */
[----:B------:R-:W-:-:S04]  /*5620*/  ISETP.GE.AND P6, PT, R14, 0x3a, PT ;  /* 0x0000003a0e00780c */ /* 0x000fc80003fc6270 */
[----:B------:R-:W-:Y:S02]  /*5630*/  P2R R14, PR, RZ, 0x40 ;  /* 0x00000040ff0e7803 */ /* 0x000fe40000000000 */
[----:B------:R-:W-:Y:S02]  /*5640*/  ISETP.GT.AND P6, PT, R5, 0x39, !P6 ;  /* 0x000000390500780c */ /* 0x000fe400077c4270 */
[----:B------:R-:W0:Y:S02]  /*5650*/  SHFL.IDX PT, R5, R4, 0x1, 0x1c1f ;  /* 0x003c1f0004057f89 */ /* 0x000e2400000e0000 */
[----:B------:R-:W-:-:S04]  /*5660*/  ISETP.LT.OR P6, PT, R3, 0x3a, P6 ;  /* 0x0000003a0300780c */ /* 0x000fc800037c1670 */
[----:B------:R-:W-:Y:S02]  /*5670*/  FSEL R53, R53, -INF , !P6 ;  /* 0xff80000035357808 */ /* 0x000fe40007000000 */
[----:B------:R-:W-:Y:S02]  /*5680*/  PLOP3.LUT P6, PT, PT, PT, UP1, 0x40, 0x0 ;  /* 0x000000000000781c */ /* 0x000fe40003fce818 */
[----:B0-----:R-:W-:Y:S01]  /*5690*/  VIADDMNMX R3, R5, R13, R10, PT ;  /* 0x0000000d05037246 */ /* 0x001fe2000380010a */
[----:B------:R-:W-:-:S10]  /*56a0*/  IMAD.IADD R6, R12, 0x1, R5 ;  /* 0x000000010c067824 */ /* 0x000fd400078e0205 */
[----:B------:R-:W-:Y:S05]  /*56b0*/  @P6 BRA `(.L_x_2294) ;  /* 0x0000000000646947 */ /* 0x000fea0003800000 */
        /* <DEDUP_REMOVED lines=9> */
[----:B------:R-:W-:Y:S01]  /*5750*/  @P6 IMAD.HI.U32 R5, R4, UR6, RZ ;  /* 0x0000000604056c27 */ /* 0x000fe2000f8e00ff */
[----:B------:R-:W-:-:S13]  /*5760*/  PLOP3.LUT P6, PT, PT, PT, UP2, 0x80, 0x0 ;  /* 0x000000000000781c */ /* 0x000fda0003fcf028 */
[----:B------:R-:W-:-:S04]  /*5770*/  @P6 SHF.R.U32.HI R4, RZ, UR7, R5 ;  /* 0x00000007ff046c19 */ /* 0x000fc80008011605 */
[----:B------:R-:W-:Y:S01]  /*5780*/  LOP3.LUT R4, RZ, R4, RZ, 0x33, !PT ;  /* 0x00000004ff047212 */ /* 0x000fe200078e33ff */
[----:B------:R-:W-:Y:S06]  /*5790*/  BRA `(.L_x_2297) ;  /* 0x0000000000187947 */ /* 0x000fec0003800000 */
.L_x_2296:
[----:B------:R-:W-:-:S06]  /*57a0*/  UISETP.NE.AND UP2, UPT, UR15, 0x1, UPT ;  /* 0x000000010f00788c */ /* 0x000fcc000bf45270 */
[----:B------:R-:W-:-:S05]  /*57b0*/  PLOP3.LUT P6, PT, PT, PT, UP2, 0x80, 0x0 ;  /* 0x000000000000781c */ /* 0x000fca0003fcf028 */
[----:B------:R-:W-:-:S08]  /*57c0*/  @UP2 ULDC.64 UR6, c[0x0][0x9e8] ;  /* 0x00027a0000062ab9 */ /* 0x000fd00000000a00 */
[----:B------:R-:W-:Y:S01]  /*57d0*/  @P6 IMAD.HI.U32 R5, R4, UR6, RZ ;  /* 0x0000000604056c27 */ /* 0x000fe2000f8e00ff */
[----:B------:R-:W-:-:S13]  /*57e0*/  PLOP3.LUT P6, PT, PT, PT, UP2, 0x80, 0x0 ;  /* 0x000000000000781c */ /* 0x000fda0003fcf028 */
[----:B------:R-:W-:-:S07]  /*57f0*/  @P6 SHF.R.U32.HI R4, RZ, UR7, R5 ;  /* 0x00000007ff046c19 */ /* 0x000fce0008011605 */
.L_x_2297:
[----:B------:R-:W-:Y:S05]  /*5800*/  BSYNC B0 ;  /* 0x0000000000007941 */ /* 0x000fea0003800000 */
.L_x_2295:
[----:B------:R-:W-:-:S04]  /*5810*/  IMAD R5, R4, UR15, -R11 ;  /* 0x0000000f04057c24 */ /* 0x000fc8000f8e0a0b */
[----:B------:R-:W-:-:S05]  /*5820*/  IMAD.IADD R5, R5, 0x1, -R2 ;  /* 0x0000000105057824 */ /* 0x000fca00078e0a02 */
[----:B------:R-:W-:Y:S02]  /*5830*/  VIMNMX R6, R6, R5, !PT ;  /* 0x0000000506067248 */ /* 0x000fe40007fe0100 */
[----:B------:R-:W-:-:S07]  /*5840*/  VIADDMNMX R3, R5, UR15, R3, PT ;  /* 0x0000000f05037c46 */ /* 0x000fce000b800103 */
.L_x_2294:
[----:B------:R-:W-:Y:S01]  /*5850*/  BAR.SYNC.DEFER_BLOCKING 0xf, 0x100 ;  /* 0x03c4000000007b1d */ /* 0x000fe20000010000 */
[----:B------:R-:W-:Y:S02]  /*5860*/  ISETP.GT.AND P2, PT, R6, 0x1, !P2 ;  /* 0x000000010600780c */ /* 0x000fe40005744270 */
[----:B------:R-:W-:Y:S02]  /*5870*/  FMNMX.FTZ R4, R15, R25, !PT ;  /* 0x000000190f047209 */ /* 0x000fe40007810000 */
[----:B------:R-:W-:Y:S01]  /*5880*/  ISETP.LT.OR P2, PT, R3, 0x2, P2 ;  /* 0x000000020300780c */ /* 0x000fe20001741670 */
[----:B------:R-:W-:Y:S01]  /*5890*/  ULDC UR10, c[0x0][0x988] ;  /* 0x00026200000a7ab9 */ /* 0x000fe20000000800 */
[----:B------:R-:W-:Y:S02]  /*58a0*/  FMNMX.FTZ R4, R21, R4, !PT ;  /* 0x0000000415047209 */ /* 0x000fe40007810000 */
[----:B------:R-:W-:Y:S02]  /*58b0*/  FSEL R27, R27, -INF , !P2 ;  /* 0xff8000001b1b7808 */ /* 0x000fe40005000000 */
[----:B------:R-:W-:-:S02]  /*58c0*/  ISETP.NE.AND P2, PT, R20, RZ, PT ;  /* 0x000000ff1400720c */ /* 0x000fc40003f45270 */
[----:B------:R-:W-:Y:S02]  /*58d0*/  FMNMX.FTZ R4, R29, R4, !PT ;  /* 0x000000041d047209 */ /* 0x000fe40007810000 */
[----:B------:R-:W-:Y:S02]  /*58e0*/  ISETP.GT.AND P2, PT, R6, 0x9, !P2 ;  /* 0x000000090600780c */ /* 0x000fe40005744270 */
[----:B------:R-:W-:Y:S02]  /*58f0*/  FMNMX.FTZ R4, R57, R4, !PT ;  /* 0x0000000439047209 */ /* 0x000fe40007810000 */
[----:B------:R-:W-:Y:S02]  /*5900*/  ISETP.LT.OR P2, PT, R3, 0xa, P2 ;  /* 0x0000000a0300780c */ /* 0x000fe40001741670 */
[----:B------:R-:W-:Y:S02]  /*5910*/  FMNMX.FTZ R4, R33, R4, !PT ;  /* 0x0000000421047209 */ /* 0x000fe40007810000 */
[----:B------:R-:W-:-:S02]  /*5920*/  FSEL R31, R31, -INF , !P2 ;  /* 0xff8000001f1f7808 */ /* 0x000fc40005000000 */
[----:B------:R-:W-:Y:S02]  /*5930*/  ISETP.NE.AND P2, PT, R28, RZ, PT ;  /* 0x000000ff1c00720c */ /* 0x000fe40003f45270 */
[----:B------:R-:W-:Y:S02]  /*5940*/  FMNMX.FTZ R4, R59, R4, !PT ;  /* 0x000000043b047209 */ /* 0x000fe40007810000 */
[----:B------:R-:W-:Y:S02]  /*5950*/  ISETP.GT.AND P2, PT, R6, 0x10, !P2 ;  /* 0x000000100600780c */ /* 0x000fe40005744270 */
[----:B------:R-:W-:Y:S02]  /*5960*/  FMNMX.FTZ R4, R37, R4, !PT ;  /* 0x0000000425047209 */ /* 0x000fe40007810000 */
[----:B------:R-:W-:Y:S02]  /*5970*/  ISETP.LT.OR P2, PT, R3, 0x11, P2 ;  /* 0x000000110300780c */ /* 0x000fe40001741670 */
[----:B------:R-:W-:-:S02]  /*5980*/  FMNMX.FTZ R4, R61, R4, !PT ;  /* 0x000000043d047209 */ /* 0x000fc40007810000 */
[----:B------:R-:W-:Y:S02]  /*5990*/  FSEL R34, R34, -INF , !P2 ;  /* 0xff80000022227808 */ /* 0x000fe40005000000 */
[----:B------:R-:W-:Y:S02]  /*59a0*/  ISETP.NE.AND P2, PT, R32, RZ, PT ;  /* 0x000000ff2000720c */ /* 0x000fe40003f45270 */
[----:B------:R-:W-:Y:S02]  /*59b0*/  FMNMX.FTZ R4, R41, R4, !PT ;  /* 0x0000000429047209 */ /* 0x000fe40007810000 */
[----:B------:R-:W-:Y:S02]  /*59c0*/  ISETP.GT.AND P2, PT, R6, 0x11, !P2 ;  /* 0x000000110600780c */ /* 0x000fe40005744270 */
[----:B------:R-:W-:Y:S02]  /*59d0*/  FMNMX.FTZ R4, R63, R4, !PT ;  /* 0x000000043f047209 */ /* 0x000fe40007810000 */
[----:B------:R-:W-:-:S02]  /*59e0*/  ISETP.LT.OR P2, PT, R3, 0x12, P2 ;  /* 0x000000120300780c */ /* 0x000fc40001741670 */
[----:B------:R-:W-:Y:S02]  /*59f0*/  FMNMX.FTZ R4, R45, R4, !PT ;  /* 0x000000042d047209 */ /* 0x000fe40007810000 */
[----:B------:R-:W-:Y:S02]  /*5a00*/  FSEL R35, R35, -INF , !P2 ;  /* 0xff80000023237808 */ /* 0x000fe40005000000 */
[----:B------:R-:W-:Y:S02]  /*5a10*/  ISETP.NE.AND P2, PT, R56, RZ, PT ;  /* 0x000000ff3800720c */ /* 0x000fe40003f45270 */
[----:B------:R-:W-:Y:S02]  /*5a20*/  FMNMX.FTZ R4, R65, R4, !PT ;  /* 0x0000000441047209 */ /* 0x000fe40007810000 */
[----:B------:R-:W-:Y:S02]  /*5a30*/  ISETP.GT.AND P2, PT, R6, 0x18, !P2 ;  /* 0x000000180600780c */ /* 0x000fe40005744270 */
[----:B------:R-:W-:-:S02]  /*5a40*/  FMNMX.FTZ R4, R49, R4, !PT ;  /* 0x0000000431047209 */ /* 0x000fc40007810000 */
[----:B------:R-:W-:Y:S02]  /*5a50*/  ISETP.LT.OR P2, PT, R3, 0x19, P2 ;  /* 0x000000190300780c */ /* 0x000fe40001741670 */
[----:B------:R-:W-:Y:S02]  /*5a60*/  ISETP.GT.AND P3, PT, R6, 0x8, !P3 ;  /* 0x000000080600780c */ /* 0x000fe40005f64270 */
[----:B------:R-:W-:Y:S02]  /*5a70*/  FSEL R38, R38, -INF , !P2 ;  /* 0xff80000026267808 */ /* 0x000fe40005000000 */
[----:B------:R-:W-:Y:S02]  /*5a80*/  ISETP.NE.AND P2, PT, R36, RZ, PT ;  /* 0x000000ff2400720c */ /* 0x000fe40003f45270 */
[----:B------:R-:W-:Y:S02]  /*5a90*/  FMNMX.FTZ R4, R67, R4, !PT ;  /* 0x0000000443047209 */ /* 0x000fe40007810000 */
[----:B------:R-:W-:-:S02]  /*5aa0*/  ISETP.GT.AND P2, PT, R6, 0x19, !P2 ;  /* 0x000000190600780c */ /* 0x000fc40005744270 */
[C---:B------:R-:W-:Y:S02]  /*5ab0*/  ISETP.LT.OR P3, PT, R3.reuse, 0x9, P3 ;  /* 0x000000090300780c */ /* 0x040fe40001f61670 */
[----:B------:R-:W-:Y:S02]  /*5ac0*/  ISETP.LT.OR P2, PT, R3, 0x1a, P2 ;  /* 0x0000001a0300780c */ /* 0x000fe40001741670 */
[----:B------:R-:W-:Y:S02]  /*5ad0*/  FMNMX.FTZ R10, R53, R4, !PT ;  /* 0x00000004350a7209 */ /* 0x000fe40007810000 */
[----:B------:R-:W-:Y:S02]  /*5ae0*/  FSEL R39, R39, -INF , !P2 ;  /* 0xff80000027277808 */ /* 0x000fe40005000000 */
[----:B------:R-:W-:Y:S01]  /*5af0*/  ISETP.NE.AND P2, PT, R58, RZ, PT ;  /* 0x000000ff3a00720c */ /* 0x000fe20003f45270 */
[----:B------:R-:W0:Y:S01]  /*5b00*/  SHFL.BFLY PT, R5, R10, 0x2, 0x1f ;  /* 0x0c401f000a057f89 */ /* 0x000e2200000e0000 */
[----:B------:R-:W-:-:S02]  /*5b10*/  FSEL R30, R30, -INF , !P3 ;  /* 0xff8000001e1e7808 */ /* 0x000fc40005800000 */
[----:B------:R-:W-:Y:S02]  /*5b20*/  ISETP.GT.AND P2, PT, R6, 0x20, !P2 ;  /* 0x000000200600780c */ /* 0x000fe40005744270 */
[----:B------:R-:W-:Y:S02]  /*5b30*/  ISETP.NE.AND P3, PT, R60, RZ, PT ;  /* 0x000000ff3c00720c */ /* 0x000fe40003f65270 */
[----:B------:R-:W-:Y:S02]  /*5b40*/  ISETP.LT.OR P2, PT, R3, 0x21, P2 ;  /* 0x000000210300780c */ /* 0x000fe40001741670 */
[----:B------:R-:W-:Y:S02]  /*5b50*/  ISETP.NE.AND P6, PT, R9, RZ, PT ;  /* 0x000000ff0900720c */ /* 0x000fe40003fc5270 */
[----:B------:R-:W-:Y:S02]  /*5b60*/  FSEL R42, R42, -INF , !P2 ;  /* 0xff8000002a2a7808 */ /* 0x000fe40005000000 */
[----:B------:R-:W-:-:S02]  /*5b70*/  ISETP.NE.AND P2, PT, R40, RZ, PT ;  /* 0x000000ff2800720c */ /* 0x000fc40003f45270 */
[C---:B------:R-:W-:Y:S02]  /*5b80*/  ISETP.GT.AND P4, PT, R6.reuse, 0x31, !P4 ;  /* 0x000000310600780c */ /* 0x040fe40006784270 */
[C---:B------:R-:W-:Y:S02]  /*5b90*/  ISETP.GT.AND P2, PT, R6.reuse, 0x21, !P2 ;  /* 0x000000210600780c */ /* 0x040fe40005744270 */
[----:B------:R-:W-:Y:S02]  /*5ba0*/  ISETP.GT.AND P5, PT, R6, 0x38, !P5 ;  /* 0x000000380600780c */ /* 0x000fe40006fa4270 */
[C---:B------:R-:W-:Y:S02]  /*5bb0*/  ISETP.LT.OR P2, PT, R3.reuse, 0x22, P2 ;  /* 0x000000220300780c */ /* 0x040fe40001741670 */
[----:B------:R-:W-:Y:S02]  /*5bc0*/  ISETP.LT.OR P4, PT, R3, 0x32, P4 ;  /* 0x000000320300780c */ /* 0x000fe40002781670 */
[----:B------:R-:W-:-:S02]  /*5bd0*/  FSEL R43, R43, -INF , !P2 ;  /* 0xff8000002b2b7808 */ /* 0x000fc40005000000 */
[----:B------:R-:W-:Y:S02]  /*5be0*/  ISETP.GT.AND P2, PT, R6, 0x28, !P3 ;  /* 0x000000280600780c */ /* 0x000fe40005f44270 */
[----:B0-----:R-:W-:Y:S02]  /*5bf0*/  FMNMX.FTZ R11, R10, R5, !PT ;  /* 0x000000050a0b7209 */ /* 0x001fe40007810000 */
[----:B------:R-:W-:Y:S02]  /*5c00*/  ISETP.LT.OR P2, PT, R3, 0x29, P2 ;  /* 0x000000290300780c */ /* 0x000fe40001741670 */
[----:B------:R-:W-:Y:S01]  /*5c10*/  ISETP.NE.AND P3, PT, R62, RZ, PT ;  /* 0x000000ff3e00720c */ /* 0x000fe20003f65270 */
[----:B------:R-:W0:Y:S01]  /*5c20*/  SHFL.BFLY PT, R12, R11, 0x1, 0x1f ;  /* 0x0c201f000b0c7f89 */ /* 0x000e2200000e0000 */
[----:B------:R-:W-:Y:S02]  /*5c30*/  FSEL R46, R46, -INF , !P2 ;  /* 0xff8000002e2e7808 */ /* 0x000fe40005000000 */
[----:B------:R-:W-:-:S02]  /*5c40*/  ISETP.GT.AND P2, PT, R6, RZ, !P6 ;  /* 0x000000ff0600720c */ /* 0x000fc40007744270 */
[----:B------:R-:W-:Y:S02]  /*5c50*/  ISETP.GT.AND P3, PT, R6, 0x30, !P3 ;  /* 0x000000300600780c */ /* 0x000fe40005f64270 */
[C---:B------:R-:W-:Y:S02]  /*5c60*/  ISETP.LT.OR P2, PT, R3.reuse, 0x1, P2 ;  /* 0x000000010300780c */ /* 0x040fe40001741670 */
[----:B------:R-:W-:Y:S02]  /*5c70*/  ISETP.LT.OR P3, PT, R3, 0x31, P3 ;  /* 0x000000310300780c */ /* 0x000fe40001f61670 */
[----:B------:R-:W-:Y:S02]  /*5c80*/  FSEL R26, R26, -INF , !P2 ;  /* 0xff8000001a1a7808 */ /* 0x000fe40005000000 */
[----:B------:R-:W-:Y:S02]  /*5c90*/  ISETP.NE.AND P2, PT, R44, RZ, PT ;  /* 0x000000ff2c00720c */ /* 0x000fe40003f45270 */
[----:B------:R-:W-:-:S02]  /*5ca0*/  FMNMX.FTZ R5, R26, R27, !PT ;  /* 0x0000001b1a057209 */ /* 0x000fc40007810000 */
[----:B------:R-:W-:Y:S02]  /*5cb0*/  ISETP.GT.AND P2, PT, R6, 0x29, !P2 ;  /* 0x000000290600780c */ /* 0x000fe40005744270 */
[----:B------:R-:W-:Y:S02]  /*5cc0*/  FMNMX.FTZ R4, R30, R5, !PT ;  /* 0x000000051e047209 */ /* 0x000fe40007810000 */
[----:B------:R-:W-:Y:S02]  /*5cd0*/  ISETP.LT.OR P2, PT, R3, 0x2a, P2 ;  /* 0x0000002a0300780c */ /* 0x000fe40001741670 */
[----:B------:R-:W-:Y:S02]  /*5ce0*/  FMNMX.FTZ R5, R31, R4, !PT ;  /* 0x000000041f057209 */ /* 0x000fe40007810000 */
[----:B------:R-:W-:Y:S02]  /*5cf0*/  FSEL R47, R47, -INF , !P2 ;  /* 0xff8000002f2f7808 */ /* 0x000fe40005000000 */
[----:B------:R-:W-:-:S02]  /*5d00*/  FMNMX.FTZ R4, R34, R5, !PT ;  /* 0x0000000522047209 */ /* 0x000fc40007810000 */
[----:B0-----:R-:W-:Y:S02]  /*5d10*/  FMNMX.FTZ R5, R11, R12, !PT ;  /* 0x0000000c0b057209 */ /* 0x001fe40007810000 */
[----:B------:R-:W-:Y:S02]  /*5d20*/  FMNMX.FTZ R9, R35, R4, !PT ;  /* 0x0000000423097209 */ /* 0x000fe40007810000 */
[C---:B------:R-:W-:Y:S01]  /*5d30*/  FSETP.NEU.FTZ.AND P2, PT, R5.reuse, -INF , PT ;  /* 0xff8000000500780b */ /* 0x040fe20003f5d000 */
[----:B------:R-:W-:Y:S01]  /*5d40*/  FMUL.FTZ R10, R5, UR10 ;  /* 0x0000000a050a7c20 */ /* 0x000fe20008410000 */
[----:B------:R-:W-:Y:S02]  /*5d50*/  FMNMX.FTZ R4, R38, R9, !PT ;  /* 0x0000000926047209 */ /* 0x000fe40007810000 */
[----:B------:R-:W-:Y:S02]  /*5d60*/  ISETP.NE.AND P6, PT, R14, RZ, PT ;  /* 0x000000ff0e00720c */ /* 0x000fe40003fc5270 */
[----:B------:R-:W-:-:S02]  /*5d70*/  FMNMX.FTZ R9, R39, R4, !PT ;  /* 0x0000000427097209 */ /* 0x000fc40007810000 */
[----:B------:R-:W-:Y:S02]  /*5d80*/  FSEL R50, R50, -INF , !P3 ;  /* 0xff80000032327808 */ /* 0x000fe40005800000 */
[----:B------:R-:W-:Y:S02]  /*5d90*/  FMNMX.FTZ R4, R42, R9, !PT ;  /* 0x000000092a047209 */ /* 0x000fe40007810000 */
[----:B------:R-:W-:Y:S02]  /*5da0*/  FSEL R10, R10, RZ, P2 ;  /* 0x000000ff0a0a7208 */ /* 0x000fe40001000000 */
[----:B------:R-:W-:Y:S02]  /*5db0*/  FMNMX.FTZ R9, R43, R4, !PT ;  /* 0x000000042b097209 */ /* 0x000fe40007810000 */
[----:B------:R-:W-:Y:S01]  /*5dc0*/  ISETP.GT.AND P2, PT, R6, 0x39, !P6 ;  /* 0x000000390600780c */ /* 0x000fe20007744270 */
[--C-:B------:R-:W-:Y:S01]  /*5dd0*/  FFMA.FTZ R6, R15, UR10, -R10.reuse ;  /* 0x0000000a0f067c23 */ /* 0x100fe2000801080a */
[----:B------:R-:W-:Y:S01]  /*5de0*/  FMNMX.FTZ R4, R46, R9, !PT ;  /* 0x000000092e047209 */ /* 0x000fe20007810000 */
[--C-:B------:R-:W-:Y:S01]  /*5df0*/  FFMA.FTZ R11, R25, UR10, -R10.reuse ;  /* 0x0000000a190b7c23 */ /* 0x100fe2000801080a */
[----:B------:R-:W-:Y:S01]  /*5e00*/  ISETP.LT.OR P5, PT, R3, 0x39, P5 ;  /* 0x000000390300780c */ /* 0x000fe20002fa1670 */
[----:B------:R0:W-:Y:S01]  /*5e10*/  MUFU.EX2 R152, R6 ;  /* 0x0000000600987308 */ /* 0x0001e20000000800 */
[----:B------:R-:W-:Y:S01]  /*5e20*/  FMNMX.FTZ R9, R47, R4, !PT ;  /* 0x000000042f097209 */ /* 0x000fe20007810000 */
[--C-:B------:R-:W-:Y:S01]  /*5e30*/  FFMA.FTZ R12, R57, UR10, -R10.reuse ;  /* 0x0000000a390c7c23 */ /* 0x100fe2000801080a */
[----:B------:R-:W-:Y:S01]  /*5e40*/  FSEL R51, R51, -INF , !P4 ;  /* 0xff80000033337808 */ /* 0x000fe20006000000 */
[--C-:B------:R-:W-:Y:S01]  /*5e50*/  FFMA.FTZ R13, R33, UR10, -R10.reuse ;  /* 0x0000000a210d7c23 */ /* 0x100fe2000801080a */
[----:B------:R-:W-:Y:S01]  /*5e60*/  FMNMX.FTZ R4, R50, R9, !PT ;  /* 0x0000000932047209 */ /* 0x000fe20007810000 */
[--C-:B------:R-:W-:Y:S01]  /*5e70*/  FFMA.FTZ R9, R29, UR10, -R10.reuse ;  /* 0x0000000a1d097c23 */ /* 0x100fe2000801080a */
[----:B------:R-:W-:Y:S01]  /*5e80*/  ISETP.LT.OR P2, PT, R3, 0x3a, P2 ;  /* 0x0000003a0300780c */ /* 0x000fe20001741670 */
[----:B------:R-:W3:Y:S01]  /*5e90*/  MUFU.EX2 R11, R11 ;  /* 0x0000000b000b7308 */ /* 0x000ee20000000800 */
[----:B------:R-:W-:Y:S01]  /*5ea0*/  FSEL R54, R54, -INF , !P5 ;  /* 0xff80000036367808 */ /* 0x000fe20006800000 */
[--C-:B0-----:R-:W-:Y:S01]  /*5eb0*/  FFMA.FTZ R6, R21, UR10, -R10.reuse ;  /* 0x0000000a15067c23 */ /* 0x101fe2000801080a */
[----:B------:R-:W-:Y:S01]  /*5ec0*/  FMNMX.FTZ R3, R51, R4, !PT ;  /* 0x0000000433037209 */ /* 0x000fe20007810000 */
[--C-:B------:R-:W-:Y:S01]  /*5ed0*/  FFMA.FTZ R14, R59, UR10, -R10.reuse ;  /* 0x0000000a3b0e7c23 */ /* 0x100fe2000801080a */
[----:B------:R-:W-:Y:S01]  /*5ee0*/  FSEL R55, R55, -INF , !P2 ;  /* 0xff80000037377808 */ /* 0x000fe20005000000 */
[--C-:B------:R-:W-:Y:S01]  /*5ef0*/  FFMA.FTZ R15, R37, UR10, -R10.reuse ;  /* 0x0000000a250f7c23 */ /* 0x100fe2000801080a */
[----:B------:R-:W-:Y:S01]  /*5f00*/  FMNMX.FTZ R4, R54, R3, !PT ;  /* 0x0000000336047209 */ /* 0x000fe20007810000 */
[----:B------:R-:W0:Y:S01]  /*5f10*/  MUFU.EX2 R154, R6 ;  /* 0x00000006009a7308 */ /* 0x000e220000000800 */
[--C-:B------:R-:W-:Y:S01]  /*5f20*/  FFMA.FTZ R20, R61, UR10, -R10.reuse ;  /* 0x0000000a3d147c23 */ /* 0x100fe2000801080a */
[--C-:B------:R-:W-:Y:S01]  /*5f30*/  FFMA.FTZ R24, R63, UR10, -R10.reuse ;  /* 0x0000000a3f187c23 */ /* 0x100fe2000801080a */
[----:B------:R-:W-:Y:S01]  /*5f40*/  FMNMX.FTZ R4, R55, R4, !PT ;  /* 0x0000000437047209 */ /* 0x000fe20007810000 */
[--C-:B------:R-:W-:Y:S01]  /*5f50*/  FFMA.FTZ R25, R45, UR10, -R10.reuse ;  /* 0x0000000a2d197c23 */ /* 0x100fe2000801080a */
[--C-:B------:R-:W-:Y:S01]  /*5f60*/  FFMA.FTZ R28, R65, UR10, -R10.reuse ;  /* 0x0000000a411c7c23 */ /* 0x100fe2000801080a */
[----:B------:R-:W-:-:S02]  /*5f70*/  FFMA.FTZ R29, R49, UR10, -R10 ;  /* 0x0000000a311d7c23 */ /* 0x000fc4000801080a */
[----:B------:R-:W4:Y:S01]  /*5f80*/  SHFL.BFLY PT, R3, R4, 0x2, 0x1f ;  /* 0x0c401f0004037f89 */ /* 0x000f2200000e0000 */
[----:B------:R-:W5:Y:S01]  /*5f90*/  MUFU.EX2 R9, R9 ;  /* 0x0000000900097308 */ /* 0x000f620000000800 */
[----:B---3--:R-:W-:Y:S01]  /*5fa0*/  FADD.FTZ R33, R152, R11 ;  /* 0x0000000b98217221 */ /* 0x008fe20000010000 */
[----:B------:R-:W-:-:S06]  /*5fb0*/  F2FP.F16.F32.PACK_AB R152, R11, R152 ;  /* 0x000000980b98723e */ /* 0x000fcc00000000ff */
[----:B------:R-:W3:Y:S01]  /*5fc0*/  MUFU.EX2 R12, R12 ;  /* 0x0000000c000c7308 */ /* 0x000ee20000000800 */
[----:B0-----:R-:W-:-:S07]  /*5fd0*/  FADD.FTZ R32, R154, R33 ;  /* 0x000000219a207221 */ /* 0x001fce0000010000 */
[----:B------:R-:W0:Y:S01]  /*5fe0*/  MUFU.EX2 R13, R13 ;  /* 0x0000000d000d7308 */ /* 0x000e220000000800 */
[C---:B-----5:R-:W-:Y:S01]  /*5ff0*/  FADD.FTZ R37, R9.reuse, R32 ;  /* 0x0000002009257221 */ /* 0x060fe20000010000 */
[----:B------:R-:W-:Y:S02]  /*6000*/  F2FP.F16.F32.PACK_AB R154, R9, R154 ;  /* 0x0000009a099a723e */ /* 0x000fe400000000ff */
[----:B----4-:R-:W-:Y:S01]  /*6010*/  FMNMX.FTZ R3, R4, R3, !PT ;  /* 0x0000000304037209 */ /* 0x010fe20007810000 */
[----:B------:R-:W-:-:S03]  /*6020*/  FFMA.FTZ R4, R41, UR10, -R10 ;  /* 0x0000000a29047c23 */ /* 0x000fc6000801080a */
[----:B------:R-:W4:Y:S01]  /*6030*/  MUFU.EX2 R14, R14 ;  /* 0x0000000e000e7308 */ /* 0x000f220000000800 */
[----:B---3--:R-:W-:Y:S01]  /*6040*/  FADD.FTZ R36, R12, R37 ;  /* 0x000000250c247221 */ /* 0x008fe20000010000 */
[----:B------:R-:W3:Y:S06]  /*6050*/  SHFL.BFLY PT, R6, R3, 0x1, 0x1f ;  /* 0x0c201f0003067f89 */ /* 0x000eec00000e0000 */
[----:B------:R5:W-:Y:S01]  /*6060*/  MUFU.EX2 R21, R4 ;  /* 0x0000000400157308 */ /* 0x000be20000000800 */
[C---:B0-----:R-:W-:Y:S01]  /*6070*/  FADD.FTZ R37, R13.reuse, R36 ;  /* 0x000000240d257221 */ /* 0x041fe20000010000 */
[----:B------:R-:W-:-:S06]  /*6080*/  F2FP.F16.F32.PACK_AB R156, R13, R12 ;  /* 0x0000000c0d9c723e */ /* 0x000fcc00000000ff */
[----:B------:R-:W0:Y:S01]  /*6090*/  MUFU.EX2 R15, R15 ;  /* 0x0000000f000f7308 */ /* 0x000e220000000800 */
[----:B----4-:R-:W-:-:S07]  /*60a0*/  FADD.FTZ R36, R14, R37 ;  /* 0x000000250e247221 */ /* 0x010fce0000010000 */
[----:B------:R-:W-:Y:S01]  /*60b0*/  MUFU.EX2 R20, R20 ;  /* 0x0000001400147308 */ /* 0x000fe20000000800 */
[----:B---3--:R-:W-:Y:S01]  /*60c0*/  FMNMX.FTZ R6, R3, R6, !PT ;  /* 0x0000000603067209 */ /* 0x008fe20007810000 */
[--C-:B------:R-:W-:Y:S01]  /*60d0*/  FFMA.FTZ R3, R67, UR10, -R10.reuse ;  /* 0x0000000a43037c23 */ /* 0x100fe2000801080a */
[----:B------:R-:W-:Y:S02]  /*60e0*/  FFMA.FTZ R10, R53, UR10, -R10 ;  /* 0x0000000a350a7c23 */ /* 0x000fe4000801080a */
[C---:B------:R-:W-:Y:S01]  /*60f0*/  FSETP.NEU.FTZ.AND P2, PT, R6.reuse, -INF , PT ;  /* 0xff8000000600780b */ /* 0x040fe20003f5d000 */
[----:B-----5:R-:W-:Y:S02]  /*6100*/  FMUL.FTZ R4, R6, UR10 ;  /* 0x0000000a06047c20 */ /* 0x020fe40008410000 */
[----:B------:R-:W-:Y:S01]  /*6110*/  MUFU.EX2 R24, R24 ;  /* 0x0000001800187308 */ /* 0x000fe20000000800 */
[----:B0-----:R-:W-:Y:S02]  /*6120*/  F2FP.F16.F32.PACK_AB R158, R15, R14 ;  /* 0x0000000e0f9e723e */ /* 0x001fe400000000ff */
[----:B------:R-:W-:-:S05]  /*6130*/  FSEL R4, R4, RZ, P2 ;  /* 0x000000ff04047208 */ /* 0x000fca0001000000 */
        /* <DEDUP_REMOVED lines=16> */
[----:B------:R-:W3:Y:S01]  /*6240*/  MUFU.EX2 R27, R27 ;  /* 0x0000001b001b7308 */ /* 0x000ee20000000800 */
[--C-:B------:R-:W-:Y:S01]  /*6250*/  FFMA.FTZ R54, R54, UR10, -R4.reuse ;  /* 0x0000000a36367c23 */ /* 0x100fe20008010804 */
[----:B------:R-:W-:Y:S01]  /*6260*/  FFMA.FTZ R4, R55, UR10, -R4 ;  /* 0x0000000a37047c23 */ /* 0x000fe20008010804 */
[----:B0-----:R-:W-:-:S02]  /*6270*/  F2FP.F16.F32.PACK_AB R162, R25, R24 ;  /* 0x0000001819a2723e */ /* 0x001fc400000000ff */
[----:B------:R-:W-:-:S03]  /*6280*/  F2FP.F16.F32.PACK_AB R160, R21, R20 ;  /* 0x0000001415a0723e */ /* 0x000fc600000000ff */
[----:B------:R-:W0:Y:S08]  /*6290*/  MUFU.EX2 R30, R30 ;  /* 0x0000001e001e7308 */ /* 0x000e300000000800 */
[----:B------:R-:W4:Y:S01]  /*62a0*/  MUFU.EX2 R31, R31 ;  /* 0x0000001f001f7308 */ /* 0x000f220000000800 */
[----:B---3--:R-:W-:Y:S01]  /*62b0*/  FADD.FTZ R33, R26, R27 ;  /* 0x0000001b1a217221 */ /* 0x008fe20000010000 */
[----:B------:R-:W-:-:S06]  /*62c0*/  F2FP.F16.F32.PACK_AB R153, R27, R26 ;  /* 0x0000001a1b99723e */ /* 0x000fcc00000000ff */
[----:B------:R-:W3:Y:S01]  /*62d0*/  MUFU.EX2 R34, R34 ;  /* 0x0000002200227308 */ /* 0x000ee20000000800 */
[----:B0-----:R-:W-:-:S07]  /*62e0*/  FADD.FTZ R32, R30, R33 ;  /* 0x000000211e207221 */ /* 0x001fce0000010000 */
[----:B------:R-:W0:Y:S01]  /*62f0*/  MUFU.EX2 R35, R35 ;  /* 0x0000002300237308 */ /* 0x000e220000000800 */
[C---:B----4-:R-:W-:Y:S01]  /*6300*/  FADD.FTZ R33, R31.reuse, R32 ;  /* 0x000000201f217221 */ /* 0x050fe20000010000 */
[----:B------:R-:W-:-:S05]  /*6310*/  F2FP.F16.F32.PACK_AB R155, R31, R30 ;  /* 0x0000001e1f9b723e */ /* 0x000fca00000000ff */
[----:B------:R4:W-:Y:S01]  /*6320*/  STSM.16.M88.4 [R19+0x26800], R152 ;  /* 0x0268009813007844 */ /* 0x0009e20000000200 */
[----:B------:R-:W5:Y:S01]  /*6330*/  MUFU.EX2 R38, R38 ;  /* 0x0000002600267308 */ /* 0x000f620000000800 */
[----:B---3--:R-:W-:Y:S01]  /*6340*/  FADD.FTZ R32, R34, R33 ;  /* 0x0000002122207221 */ /* 0x008fe20000010000 */
[----:B------:R-:W-:-:S06]  /*6350*/  FADD.FTZ R33, R15, R36 ;  /* 0x000000240f217221 */ /* 0x000fcc0000010000 */
[----:B------:R-:W3:Y:S01]  /*6360*/  MUFU.EX2 R39, R39 ;  /* 0x0000002700277308 */ /* 0x000ee20000000800 */
[C---:B0-----:R-:W-:Y:S01]  /*6370*/  FADD.FTZ R11, R35.reuse, R32 ;  /* 0x00000020230b7221 */ /* 0x041fe20000010000 */
[----:B------:R-:W-:Y:S01]  /*6380*/  FADD.FTZ R32, R20, R33 ;  /* 0x0000002114207221 */ /* 0x000fe20000010000 */
[----:B------:R-:W-:-:S03]  /*6390*/  F2FP.F16.F32.PACK_AB R157, R35, R34 ;  /* 0x00000022239d723e */ /* 0x000fc600000000ff */
[----:B------:R-:W-:Y:S02]  /*63a0*/  FADD.FTZ R13, R21, R32 ;  /* 0x00000020150d7221 */ /* 0x000fe40000010000 */
[----:B------:R-:W0:Y:S01]  /*63b0*/  MUFU.EX2 R42, R42 ;  /* 0x0000002a002a7308 */ /* 0x000e220000000800 */
[----:B-----5:R-:W-:-:S07]  /*63c0*/  FADD.FTZ R12, R38, R11 ;  /* 0x0000000b260c7221 */ /* 0x020fce0000010000 */
[----:B------:R-:W5:Y:S01]  /*63d0*/  MUFU.EX2 R43, R43 ;  /* 0x0000002b002b7308 */ /* 0x000f620000000800 */
[C---:B---3--:R-:W-:Y:S01]  /*63e0*/  FADD.FTZ R11, R39.reuse, R12 ;  /* 0x0000000c270b7221 */ /* 0x048fe20000010000 */
[----:B------:R-:W-:-:S05]  /*63f0*/  F2FP.F16.F32.PACK_AB R159, R39, R38 ;  /* 0x00000026279f723e */ /* 0x000fca00000000ff */
[----:B------:R4:W-:Y:S01]  /*6400*/  STSM.16.M88.4 [R22], R156 ;  /* 0x0000009c16007844 */ /* 0x0009e20000000200 */
[----:B------:R-:W3:Y:S01]  /*6410*/  MUFU.EX2 R46, R46 ;  /* 0x0000002e002e7308 */ /* 0x000ee20000000800 */
[----:B0-----:R-:W-:-:S07]  /*6420*/  FADD.FTZ R12, R42, R11 ;  /* 0x0000000b2a0c7221 */ /* 0x001fce0000010000 */
[----:B------:R-:W0:Y:S01]  /*6430*/  MUFU.EX2 R47, R47 ;  /* 0x0000002f002f7308 */ /* 0x000e220000000800 */
[C---:B-----5:R-:W-:Y:S01]  /*6440*/  FADD.FTZ R11, R43.reuse, R12 ;  /* 0x0000000c2b0b7221 */ /* 0x060fe20000010000 */
[----:B------:R-:W-:-:S06]  /*6450*/  F2FP.F16.F32.PACK_AB R161, R43, R42 ;  /* 0x0000002a2ba1723e */ /* 0x000fcc00000000ff */
[----:B------:R-:W-:Y:S01]  /*6460*/  MUFU.EX2 R28, R28 ;  /* 0x0000001c001c7308 */ /* 0x000fe20000000800 */
[----:B---3--:R-:W-:-:S07]  /*6470*/  FADD.FTZ R12, R46, R11 ;  /* 0x0000000b2e0c7221 */ /* 0x008fce0000010000 */
[----:B------:R-:W3:Y:S01]  /*6480*/  MUFU.EX2 R29, R29 ;  /* 0x0000001d001d7308 */ /* 0x000ee20000000800 */
[C---:B0-----:R-:W-:Y:S01]  /*6490*/  F2FP.F16.F32.PACK_AB R163, R47.reuse, R46 ;  /* 0x0000002e2fa3723e */ /* 0x041fe200000000ff */
[----:B------:R-:W-:-:S04]  /*64a0*/  FADD.FTZ R47, R47, R12 ;  /* 0x0000000c2f2f7221 */ /* 0x000fc80000010000 */
[----:B------:R4:W-:Y:S02]  /*64b0*/  STSM.16.M88.4 [R184], R160 ;  /* 0x000000a0b8007844 */ /* 0x0009e40000000200 */
[----:B------:R-:W-:Y:S08]  /*64c0*/  MUFU.EX2 R50, R50 ;  /* 0x0000003200327308 */ /* 0x000ff00000000800 */
[----:B------:R-:W0:Y:S01]  /*64d0*/  MUFU.EX2 R51, R51 ;  /* 0x0000003300337308 */ /* 0x000e220000000800 */
[----:B---3--:R-:W-:-:S07]  /*64e0*/  F2FP.F16.F32.PACK_AB R164, R29, R28 ;  /* 0x0000001c1da4723e */ /* 0x008fce00000000ff */
[----:B------:R-:W-:Y:S08]  /*64f0*/  MUFU.EX2 R3, R3 ;  /* 0x0000000300037308 */ /* 0x000ff00000000800 */
[----:B------:R-:W3:Y:S01]  /*6500*/  MUFU.EX2 R10, R10 ;  /* 0x0000000a000a7308 */ /* 0x000ee20000000800 */
[----:B0-----:R-:W-:Y:S01]  /*6510*/  F2FP.F16.F32.PACK_AB R165, R51, R50 ;  /* 0x0000003233a5723e */ /* 0x001fe200000000ff */
[----:B------:R-:W-:-:S04]  /*6520*/  FADD.FTZ R50, R50, R47 ;  /* 0x0000002f32327221 */ /* 0x000fc80000010000 */
[----:B------:R-:W-:Y:S02]  /*6530*/  FADD.FTZ R51, R51, R50 ;  /* 0x0000003233337221 */ /* 0x000fe40000010000 */
[----:B------:R-:W-:Y:S08]  /*6540*/  MUFU.EX2 R54, R54 ;  /* 0x0000003600367308 */ /* 0x000ff00000000800 */
[----:B------:R0:W5:Y:S01]  /*6550*/  MUFU.EX2 R9, R4 ;  /* 0x0000000400097308 */ /* 0x0001620000000800 */
[----:B---3--:R-:W-:Y:S01]  /*6560*/  F2FP.F16.F32.PACK_AB R166, R10, R3 ;  /* 0x000000030aa6723e */ /* 0x008fe200000000ff */
[----:B0-----:R-:W-:-:S04]  /*6570*/  FADD.FTZ R4, R24, R13 ;  /* 0x0000000d18047221 */ /* 0x001fc80000010000 */
[----:B------:R-:W-:-:S04]  /*6580*/  FADD.FTZ R25, R25, R4 ;  /* 0x0000000419197221 */ /* 0x000fc80000010000 */
[----:B------:R-:W-:Y:S01]  /*6590*/  FADD.FTZ R28, R28, R25 ;  /* 0x000000191c1c7221 */ /* 0x000fe20000010000 */
[----:B-----5:R-:W-:Y:S01]  /*65a0*/  F2FP.F16.F32.PACK_AB R167, R9, R54 ;  /* 0x0000003609a7723e */ /* 0x020fe200000000ff */
[----:B------:R-:W-:Y:S02]  /*65b0*/  FADD.FTZ R54, R54, R51 ;  /* 0x0000003336367221 */ /* 0x000fe40000010000 */
[----:B------:R-:W-:Y:S02]  /*65c0*/  FADD.FTZ R28, R29, R28 ;  /* 0x0000001c1d1c7221 */ /* 0x000fe40000010000 */
[----:B------:R4:W-:Y:S02]  /*65d0*/  STSM.16.M88.4 [R23], R164 ;  /* 0x000000a417007844 */ /* 0x0009e40000000200 */
[----:B------:R-:W-:-:S04]  /*65e0*/  FADD.FTZ R3, R3, R28 ;  /* 0x0000001c03037221 */ /* 0x000fc80000010000 */
[----:B------:R-:W-:Y:S01]  /*65f0*/  FADD.FTZ R4, R10, R3 ;  /* 0x000000030a047221 */ /* 0x000fe20000010000 */
[----:B------:R-:W-:Y:S01]  /*6600*/  FADD.FTZ R3, R9, R54 ;  /* 0x0000003609037221 */ /* 0x000fe20000010000 */
[----:B------:R-:W-:Y:S06]  /*6610*/  @!P0 BRA `(.L_x_2298) ;  /* 0x0000000000048947 */ /* 0x000fec0003800000 */
[----:B------:R-:W-:Y:S01]  /*6620*/  BPT.TRAP 0x1 ;  /* 0x000000040000795c */ /* 0x000fe20000300000 */
.L_x_2298:
[----:B------:R0:W3:Y:S01]  /*6630*/  SYNCS.PHASECHK.TRANS64.TRYWAIT P2, [R7+URZ+0x28c50], R8 ;  /* 0x028c5008070075a7 */ /* 0x0000e2000804017f */
[----:B------:R-:W-:Y:S05]  /*6640*/  @!P0 BRA `(.L_x_2299) ;  /* 0x0000000000048947 */ /* 0x000fea0003800000 */
[----:B------:R-:W-:Y:S01]  /*6650*/  BPT.TRAP 0x1 ;  /* 0x000000040000795c */ /* 0x000fe20000300000 */
.L_x_2299:
[----:B---3--:R-:W-:Y:S05]  /*6660*/  @P2 BRA `(.L_x_2300) ;  /* 0x0000000000082947 */ /* 0x008fea0003800000 */
[----:B------:R-:W3:Y:S02]  /*6670*/  SYNCS.PHASECHK.TRANS64.TRYWAIT P2, [R7+URZ+0x28c50], R8 ;  /* 0x028c5008070075a7 */ /* 0x000ee4000804017f */
[----:B---3--:R-:W-:Y:S05]  /*6680*/  @!P2 BRA `(.L_x_2301) ;  /* 0x0000013c007ca947 */ /* 0x008fea0003800000 */
.L_x_2300:
[----:B------:R-:W-:Y:S01]  /*6690*/  ULEA UR18, UR37, UR50, 0xc ;  /* 0x0000003225127291 */ /* 0x000fe2000f8e603f */
[----:B------:R-:W-:Y:S01]  /*66a0*/  WARPGROUP.ARRIVE ;  /* 0x00000000000079c5 */ /* 0x000fe20000000000 */
[----:B------:R-:W-:Y:S01]  /*66b0*/  UMOV UR7, 0x40000040 ;  /* 0x4000004000077882 */ /* 0x000fe20000000000 */
[----:B------:R-:W-:Y:S01]  /*66c0*/  R2UR UR20, R168 ;  /* 0x00000000a81472ca */ /* 0x000fe200000e0000 */
[----:B------:R-:W-:Y:S01]  /*66d0*/  @UP0 ULDC UR19, c[0x0][0x450] ;  /* 0x0001140000130ab9 */ /* 0x000fe20000000800 */
[----:B------:R-:W-:Y:S01]  /*66e0*/  PLOP3.LUT P2, PT, PT, PT, UP1, 0x40, 0x0 ;  /* 0x000000000000781c */ /* 0x000fe20003f4e818 */
[----:B0123--:R-:W-:Y:S01]  /*66f0*/  @!P1 VIADD R7, R7, 0x28c60 ;  /* 0x00028c6007079836 */ /* 0x00ffe20000000000 */
[----:B------:R-:W-:Y:S02]  /*6700*/  UMOV UR6, UR18 ;  /* 0x0000001200067c82 */ /* 0x000fe40008000000 */
[----:B------:R-:W-:Y:S01]  /*6710*/  HGMMA.64x256x16.F32 R24, R152, gdesc[UR4].tnspB, RZ, !UPT, gsb0 ;  /* 0x43e0000498187df0 */ /* 0x000fe2000c0008ff */
[----:B------:R-:W-:Y:S01]  /*6720*/  UIADD3 UR6, UR18, 0x80, URZ ;  /* 0x0000008012067890 */ /* 0x000fe2000fffe03f */
[----:B------:R-:W-:Y:S01]  /*6730*/  @!P1 PRMT R7, RZ, 0x654, R7 ;  /* 0x00000654ff079816 */ /* 0x000fe20000000007 */
[----:B------:R-:W-:-:S04]  /*6740*/  UMOV UR7, 0x40000040 ;  /* 0x4000004000077882 */ /* 0x000fc80000000000 */
[----:B------:R-:W-:Y:S01]  /*6750*/  UIADD3 UR20, UR20, -0x2, URZ ;  /* 0xfffffffe14147890 */ /* 0x000fe2000fffe03f */
[----:B------:R-:W-:Y:S02]  /*6760*/  WARPGROUP.DEPBAR.LE gsb0, 0x0 ;  /* 0x00008000000079c5 */ /* 0x000fe40000010000 */
[----:B------:R-:W-:-:S15]  /*6770*/  WARPGROUP.ARRIVE ;  /* 0x00000000000079c5 */ /* 0x000fde0000000000 */
[----:B------:R-:W-:-:S03]  /*6780*/  NOP ;  /* 0x0000000000007918 */ /* 0x000fc60000000000 */
        /* <DEDUP_REMOVED lines=8> */
[----:B------:R-:W-:Y:S02]  /*6810*/  UMOV UR7, 0x40000040 ;  /* 0x4000004000077882 */ /* 0x000fe40000000000 */
[----:B------:R-:W-:Y:S01]  /*6820*/  UMOV UR18, UR42 ;  /* 0x0000002a00127c82 */ /* 0x000fe20008000000 */
[----:B------:R-:W-:Y:S02]  /*6830*/  WARPGROUP.DEPBAR.LE gsb0, 0x0 ;  /* 0x00008000000079c5 */ /* 0x000fe40000010000 */
[----:B------:R-:W-:-:S15]  /*6840*/  WARPGROUP.ARRIVE ;  /* 0x00000000000079c5 */ /* 0x000fde0000000000 */
[----:B------:R-:W-:-:S06]  /*6850*/  NOP ;  /* 0x0000000000007918 */ /* 0x000fcc0000000000 */
[----:B------:R-:W-:Y:S01]  /*6860*/  HGMMA.64x256x16.F32 R24, R164, gdesc[UR4].tnspB, R24, gsb0 ;  /* 0x43e00004a4187df0 */ /* 0x000fe20008000818 */
[----:B------:R-:W-:Y:S02]  /*6870*/  @UP0 ULDC UR6, c[0x0][0x44c] ;  /* 0x0001130000060ab9 */ /* 0x000fe40000000800 */
[----:B------:R-:W-:-:S04]  /*6880*/  UIMAD.WIDE.U32 UR6, UR42, UR6, URZ ;  /* 0x000000062a0672a5 */ /* 0x000fc8000f8e003f */
[----:B------:R-:W-:-:S04]  /*6890*/  @UP0 USHF.R.U32.HI UR18, URZ, UR19, UR7 ;  /* 0x000000133f120299 */ /* 0x000fc80008011607 */
[----:B------:R-:W-:-:S04]  /*68a0*/  UIADD3 UR6, UR18, UR49, -UR51 ;  /* 0x0000003112067290 */ /* 0x000fc8000fffe833 */
[----:B------:R-:W-:Y:S01]  /*68b0*/  UIADD3 UR14, UR6, UR14, URZ ;  /* 0x0000000e060e7290 */ /* 0x000fe2000fffe03f */
        /* <DEDUP_REMOVED lines=21> */
.L_x_2303:
[----:B------:R-:W-:-:S11]  /*6a10*/  UISETP.NE.AND UP2, UPT, UR15, 0x1, UPT ;  /* 0x000000010f00788c */ /* 0x000fd6000bf45270 */
[----:B------:R-:W-:Y:S02]  /*6a20*/  @UP2 ULDC.64 UR22, c[0x0][0x9e8] ;  /* 0x00027a0000162ab9 */ /* 0x000fe40000000a00 */
[----:B------:R-:W-:-:S04]  /*6a30*/  UIMAD.WIDE.U32 UR6, UR18, UR22, URZ ;  /* 0x00000016120672a5 */ /* 0x000fc8000f8e003f */
[----:B------:R-:W-:-:S12]  /*6a40*/  @UP2 USHF.R.U32.HI UR18, URZ, UR23, UR7 ;  /* 0x000000173f122299 */ /* 0x000fd80008011607 */
.L_x_2304:
[----:B------:R-:W-:-:S04]  /*6a50*/  UIMAD UR15, UR18, UR15, UR15 ;  /* 0x0000000f120f72a4 */ /* 0x000fc8000f8e020f */
[----:B------:R-:W-:-:S04]  /*6a60*/  UISETP.LT.AND UP2, UPT, UR14, UR15, UPT ;  /* 0x0000000f0e00728c */ /* 0x000fc8000bf41270 */
[----:B------:R-:W-:-:S12]  /*6a70*/  USEL UR14, UR14, UR15, UP2 ;  /* 0x0000000f0e0e7287 */ /* 0x000fd80009000000 */
.L_x_2302:
[----:B------:R-:W-:Y:S01]  /*6a80*/  USHF.R.S32.HI UR6, URZ, 0x1f, UR14 ;  /* 0x0000001f3f067899 */ /* 0x000fe2000801140e */
[----:B------:R-:W-:Y:S01]  /*6a90*/  ULDC UR25, c[0x0][0x9e4] ;  /* 0x0002790000197ab9 */ /* 0x000fe20000000800 */
[----:B------:R-:W-:Y:S02]  /*6aa0*/  ULDC UR22, c[0x0][0x9dc] ;  /* 0x0002770000167ab9 */ /* 0x000fe40000000800 */
[----:B------:R-:W-:Y:S01]  /*6ab0*/  ULEA.HI UR6, UR6, UR14, URZ, 0x6 ;  /* 0x0000000e06067291 */ /* 0x000fe2000f8f303f */
[----:B------:R-:W-:Y:S01]  /*6ac0*/  ULDC UR23, c[0x0][0x988] ;  /* 0x0002620000177ab9 */ /* 0x000fe20000000800 */
[----:B------:R-:W-:Y:S02]  /*6ad0*/  ULDC UR26, c[0x0][0x9e0] ;  /* 0x00027800001a7ab9 */ /* 0x000fe40000000800 */
[----:B------:R-:W-:-:S04]  /*6ae0*/  USHF.R.S32.HI UR6, URZ, 0x6, UR6 ;  /* 0x000000063f067899 */ /* 0x000fc80008011406 */
[----:B------:R-:W-:-:S04]  /*6af0*/  UISETP.LT.AND UP2, UPT, UR48, UR6, UPT ;  /* 0x000000063000728c */ /* 0x000fc8000bf41270 */
[----:B------:R-:W-:-:S04]  /*6b00*/  USEL UR21, UR48, UR6, !UP2 ;  /* 0x0000000630157287 */ /* 0x000fc8000d000000 */
[----:B------:R-:W-:-:S06]  /*6b10*/  UISETP.GE.AND UP2, UPT, UR20, UR21, UPT ;  /* 0x000000151400728c */ /* 0x000fcc000bf46270 */
[----:B------:R-:W-:-:S13]  /*6b20*/  PLOP3.LUT P2, PT, PT, PT, UP2, 0x80, 0x0 ;  /* 0x000000000000781c */ /* 0x000fda0003f4f028 */
[----:B------:R-:W-:Y:S05]  /*6b30*/  @!P2 BRA `(.L_x_2305) ;  /* 0x000000240060a947 */ /* 0x000fea0003800000 */
.L_x_2322:
[----:B------:R-:W-:-:S04]  /*6b40*/  UIADD3 UR24, UR37, 0x1, URZ ;  /* 0x0000000125187890 */ /* 0x000fc8000fffe03f */
[----:B------:R-:W-:-:S04]  /*6b50*/  UISETP.NE.AND UP2, UPT, UR24, 0x2, UPT ;  /* 0x000000021800788c */ /* 0x000fc8000bf45270 */
[----:B------:R-:W-:Y:S02]  /*6b60*/  USEL UR6, URZ, 0x1, UP2 ;  /* 0x000000013f067887 */ /* 0x000fe40009000000 */
[----:B------:R-:W-:Y:S02]  /*6b70*/  USEL UR24, UR24, URZ, UP2 ;  /* 0x0000003f18187287 */ /* 0x000fe40009000000 */
[----:B------:R-:W-:Y:S01]  /*6b80*/  ULOP3.LUT UR38, UR38, UR6, URZ, 0x3c, !UPT ;  /* 0x0000000626267292 */ /* 0x000fe2000f8e3c3f */
[----:B-12---:R-:W-:Y:S11]  /*6b90*/  @!P0 BRA `(.L_x_2306) ;  /* 0x0000000000048947 */ /* 0x006ff60003800000 */
[----:B------:R-:W-:Y:S01]  /*6ba0*/  BPT.TRAP 0x1 ;  /* 0x000000040000795c */ /* 0x000fe20000300000 */
.L_x_2306:
[----:B------:R-:W-:Y:S01]  /*6bb0*/  ULEA UR27, UR24, UR46, 0x3 ;  /* 0x0000002e181b7291 */ /* 0x000fe2000f8e183f */
[----:B0-----:R-:W-:-:S05]  /*6bc0*/  IMAD.U32 R7, RZ, RZ, UR38 ;  /* 0x00000026ff077e24 */ /* 0x001fca000f8e00ff */
[----:B------:R-:W-:-:S04]  /*6bd0*/  SHF.L.U32 R7, R7, 0x1f, RZ ;  /* 0x0000001f07077819 */ /* 0x000fc800000006ff */
[----:B------:R0:W1:Y:S01]  /*6be0*/  SYNCS.PHASECHK.TRANS64.TRYWAIT P2, [UR27+0x28c30], R7 ;  /* 0x028c3007ff0075a7 */ /* 0x000062000804015b */
[----:B------:R-:W-:Y:S05]  /*6bf0*/  @!P0 BRA `(.L_x_2307) ;  /* 0x0000000000048947 */ /* 0x000fea0003800000 */
[----:B------:R-:W-:Y:S01]  /*6c00*/  BPT.TRAP 0x1 ;  /* 0x000000040000795c */ /* 0x000fe20000300000 */
.L_x_2307:
[----:B-1----:R-:W-:Y:S05]  /*6c10*/  @P2 BRA `(.L_x_2308) ;  /* 0x0000000000082947 */ /* 0x002fea0003800000 */
[----:B------:R-:W1:Y:S02]  /*6c20*/  SYNCS.PHASECHK.TRANS64.TRYWAIT P2, [UR27+0x28c30], R7 ;  /* 0x028c3007ff0075a7 */ /* 0x000e64000804015b */
[----:B-1----:R-:W-:Y:S05]  /*6c30*/  @!P2 BRA `(.L_x_2309) ;  /* 0x000001380024a947 */ /* 0x002fea0003800000 */
.L_x_2308:
[----:B------:R-:W-:Y:S01]  /*6c40*/  R2UR UR18, R0 ;  /* 0x00000000001272ca */ /* 0x000fe200000e0000 */
[----:B----4-:R-:W-:Y:S01]  /*6c50*/  WARPGROUP.ARRIVE ;  /* 0x00000000000079c5 */ /* 0x010fe20000000000 */
[----:B------:R-:W-:Y:S01]  /*6c60*/  UMOV UR19, 0x40000040 ;  /* 0x4000004000137882 */ /* 0x000fe20000000000 */
[----:B------:R-:W-:Y:S01]  /*6c70*/  UMOV UR7, 0x40000040 ;  /* 0x4000004000077882 */ /* 0x000fe20000000000 */
[----:B------:R-:W-:Y:S01]  /*6c80*/  UMOV UR11, 0x40000040 ;  /* 0x40000040000b7882 */ /* 0x000fe20000000000 */
[----:B------:R-:W-:Y:S01]  /*6c90*/  UMOV UR15, 0x40000040 ;  /* 0x40000040000f7882 */ /* 0x000fe20000000000 */
[----:B------:R-:W-:Y:S01]  /*6ca0*/  PLOP3.LUT P2, PT, PT, PT, UP0, 0x80, 0x0 ;  /* 0x000000000000781c */ /* 0x000fe20003f4f008 */
[----:B------:R-:W-:Y:S01]  /*6cb0*/  VIADD R15, R186, UR42 ;  /* 0x0000002aba0f7c36 */ /* 0x000fe20008000000 */
[----:B------:R-:W-:Y:S01]  /*6cc0*/  PLOP3.LUT P3, PT, PT, PT, UP0, 0x80, 0x0 ;  /* 0x000000000000781c */ /* 0x000fe20003f6f008 */
[----:B------:R-:W-:-:S04]  /*6cd0*/  IMAD.U32 R10, RZ, RZ, UR27 ;  /* 0x0000001bff0a7e24 */ /* 0x000fc8000f8e00ff */
[----:B------:R-:W-:Y:S01]  /*6ce0*/  ULEA UR18, UR24, UR18, 0x9 ;  /* 0x0000001218127291 */ /* 0x000fe2000f8e483f */
[----:B-1----:R-:W-:-:S03]  /*6cf0*/  @!P1 VIADD R8, R10, 0x28c40 ;  /* 0x00028c400a089836 */ /* 0x002fc60000000000 */
[----:B------:R-:W-:Y:S02]  /*6d00*/  UIADD3 UR6, UR18, 0x2, URZ ;  /* 0x0000000212067890 */ /* 0x000fe4000fffe03f */
[----:B------:R-:W-:Y:S01]  /*6d10*/  UIADD3 UR10, UR18, 0x4, URZ ;  /* 0x00000004120a7890 */ /* 0x000fe2000fffe03f */
[----:B------:R-:W-:Y:S01]  /*6d20*/  @!P1 PRMT R8, RZ, 0x654, R8 ;  /* 0x00000654ff089816 */ /* 0x000fe20000000008 */
[----:B------:R-:W-:Y:S02]  /*6d30*/  UIADD3 UR14, UR18, 0x6, URZ ;  /* 0x00000006120e7890 */ /* 0x000fe4000fffe03f */
[----:B------:R-:W-:Y:S03]  /*6d40*/  HGMMA.64x64x16.F32 R152, gdesc[UR16], RZ, !UPT, gsb0 ;  /* 0x00e00000109879f0 */ /* 0x000fe6000c0008ff */
[----:B------:R-:W-:Y:S02]  /*6d50*/  WARPGROUP.DEPBAR.LE gsb0, 0x0 ;  /* 0x00008000000079c5 */ /* 0x000fe40000010000 */
[----:B------:R-:W-:-:S06]  /*6d60*/  WARPGROUP.ARRIVE ;  /* 0x00000000000079c5 */ /* 0x000fcc0000000000 */
[----:B------:R-:W-:Y:S01]  /*6d70*/  HGMMA.64x64x16.F32 R152, gdesc[UR4], R152, gsb0 ;  /* 0x00e00000049879f0 */ /* 0x000fe20008000898 */
[----:B------:R-:W-:Y:S01]  /*6d80*/  @UP0 ULDC UR7, c[0x0][0x44c] ;  /* 0x0001130000070ab9 */ /* 0x000fe20000000800 */
[----:B------:R-:W-:Y:S01]  /*6d90*/  USHF.L.U32 UR6, UR20, 0x6, URZ ;  /* 0x0000000614067899 */ /* 0x000fe2000800063f */
[----:B------:R-:W-:Y:S01]  /*6da0*/  @P2 IMAD.HI.U32 R9, R15, UR7, RZ ;  /* 0x000000070f092c27 */ /* 0x000fe2000f8e00ff */
[----:B------:R-:W-:Y:S01]  /*6db0*/  @UP0 ULDC UR7, c[0x0][0x450] ;  /* 0x0001140000070ab9 */ /* 0x000fe20000000800 */
[----:B------:R-:W-:-:S03]  /*6dc0*/  PLOP3.LUT P2, PT, PT, PT, UP1, 0x40, 0x0 ;  /* 0x000000000000781c */ /* 0x000fc60003f4e818 */
[----:B------:R-:W-:Y:S01]  /*6dd0*/  @P3 SHF.R.U32.HI R15, RZ, UR7, R9 ;  /* 0x00000007ff0f3c19 */ /* 0x000fe20008011609 */
[----:B------:R-:W-:-:S04]  /*6de0*/  IMAD.U32 R13, RZ, RZ, UR6 ;  /* 0x00000006ff0d7e24 */ /* 0x000fc8000f8e00ff */
[----:B------:R-:W1:Y:S01]  /*6df0*/  SHFL.IDX PT, R20, R15, RZ, 0x1c1f ;  /* 0x001c1fff0f147589 */ /* 0x000e6200000e0000 */
[----:B------:R-:W-:Y:S01]  /*6e00*/  IADD3 R13, -R2, 0x1, -R13 ;  /* 0x00000001020d7810 */ /* 0x000fe20007ffe90d */
[----:B------:R-:W-:Y:S02]  /*6e10*/  WARPGROUP.DEPBAR.LE gsb0, 0x0 ;  /* 0x00008000000079c5 */ /* 0x000fe40000010000 */
[----:B------:R-:W-:-:S06]  /*6e20*/  WARPGROUP.ARRIVE ;  /* 0x00000000000079c5 */ /* 0x000fcc0000000000 */
[----:B------:R-:W-:Y:S01]  /*6e30*/  HGMMA.64x64x16.F32 R152, gdesc[UR8], R152, gsb0 ;  /* 0x00e00000089879f0 */ /* 0x000fe20008000898 */
[----:B------:R-:W-:Y:S02]  /*6e40*/  UMOV UR11, UR22 ;  /* 0x00000016000b7c82 */ /* 0x000fe40008000000 */
[----:B------:R-:W-:Y:S01]  /*6e50*/  ULOP3.LUT UR7, URZ, UR11, URZ, 0x33, !UPT ;  /* 0x0000000b3f077292 */ /* 0x000fe2000f8e333f */
[----:B------:R-:W-:Y:S02]  /*6e60*/  WARPGROUP.DEPBAR.LE gsb0, 0x0 ;  /* 0x00008000000079c5 */ /* 0x000fe40000010000 */
[----:B------:R-:W-:-:S06]  /*6e70*/  WARPGROUP.ARRIVE ;  /* 0x00000000000079c5 */ /* 0x000fcc0000000000 */
[----:B------:R-:W-:Y:S03]  /*6e80*/  HGMMA.64x64x16.F32 R152, gdesc[UR12], R152, gsb0 ;  /* 0x00e000000c9879f0 */ /* 0x000fe60008000898 */
[----:B------:R-:W-:Y:S02]  /*6e90*/  WARPGROUP.DEPBAR.LE gsb0, 0x0 ;  /* 0x00008000000079c5 */ /* 0x000fe40000010000 */
[----:B------:R2:W-:Y:S02]  /*6ea0*/  @!P1 SYNCS.ARRIVE.TRANS64.RED.A1T0 RZ, [R8+URZ], RZ ;  /* 0x000000ff08ff99a7 */ /* 0x0005e4000810043f */
[----:B--2---:R-:W-:-:S05]  /*6eb0*/  IMAD.U32 R8, RZ, RZ, UR51 ;  /* 0x00000033ff087e24 */ /* 0x004fca000f8e00ff */
[----:B------:R-:W-:-:S05]  /*6ec0*/  IADD3 R13, -R8, UR49, R13 ;  /* 0x00000031080d7c10 */ /* 0x000fca000fffe10d */
[C---:B------:R-:W-:Y:S02]  /*6ed0*/  VIADD R14, R13.reuse, UR26 ;  /* 0x0000001a0d0e7c36 */ /* 0x040fe40008000000 */
[----:B------:R-:W-:Y:S02]  /*6ee0*/  VIADD R13, R13, UR7 ;  /* 0x000000070d0d7c36 */ /* 0x000fe40008000000 */
[C---:B-1----:R-:W-:Y:S02]  /*6ef0*/  IMAD.IADD R12, R20.reuse, 0x1, R14 ;  /* 0x00000001140c7824 */ /* 0x042fe400078e020e */
[----:B------:R-:W-:Y:S01]  /*6f00*/  IMAD.IADD R11, R20, 0x1, R13 ;  /* 0x00000001140b7824 */ /* 0x000fe200078e020d */
[----:B------:R-:W-:Y:S06]  /*6f10*/  @P2 BRA `(.L_x_2310) ;  /* 0x00000000005c2947 */ /* 0x000fec0003800000 */
[----:B------:R-:W-:Y:S01]  /*6f20*/  IMAD.U32 R8, RZ, RZ, UR51 ;  /* 0x00000033ff087e24 */ /* 0x000fe2000f8e00ff */
[----:B------:R-:W-:Y:S04]  /*6f30*/  BSSY B0, `(.L_x_2311) ;  /* 0x0000011000007945 */ /* 0x000fe80003800000 */
[----:B------:R-:W-:-:S04]  /*6f40*/  IADD3 R20, -R8, UR49, R20 ;  /* 0x0000003108147c10 */ /* 0x000fc8000fffe114 */
        /* <DEDUP_REMOVED lines=10> */
.L_x_2312:
[----:B------:R-:W-:-:S05]  /*6ff0*/  IMAD.U32 R21, RZ, RZ, UR25 ;  /* 0x00000019ff157e24 */ /* 0x000fca000f8e00ff */
[----:B------:R-:W-:-:S13]  /*7000*/  ISETP.NE.AND P2, PT, R21, 0x1, PT ;  /* 0x000000011500780c */ /* 0x000fda0003f45270 */
[----:B------:R-:W1:Y:S02]  /*7010*/  @P2 LDC.64 R8, c[0x0][0x9e8] ;  /* 0x00027a00ff082b82 */ /* 0x000e640000000a00 */
[----:B-1----:R-:W-:-:S05]  /*7020*/  @P2 IMAD.HI.U32 R8, R20, R8, RZ ;  /* 0x0000000814082227 */ /* 0x002fca00078e00ff */
[----:B------:R-:W-:-:S07]  /*7030*/  @P2 SHF.R.U32.HI R20, RZ, R9, R8 ;  /* 0x00000009ff142219 */ /* 0x000fce0000011608 */
.L_x_2313:
[----:B------:R-:W-:Y:S05]  /*7040*/  BSYNC B0 ;  /* 0x0000000000007941 */ /* 0x000fea0003800000 */
.L_x_2311:
[----:B------:R-:W-:-:S04]  /*7050*/  IMAD R20, R20, R21, -UR6 ;  /* 0x8000000614147e24 */ /* 0x000fc8000f8e0215 */
[----:B------:R-:W-:-:S05]  /*7060*/  IMAD.IADD R20, R20, 0x1, -R2 ;  /* 0x0000000114147824 */ /* 0x000fca00078e0a02 */
[----:B------:R-:W-:Y:S02]  /*7070*/  VIMNMX R11, R11, R20, !PT ;  /* 0x000000140b0b7248 */ /* 0x000fe40007fe0100 */
[----:B------:R-:W-:-:S07]  /*7080*/  VIADDMNMX R12, R20, R21, R12, PT ;  /* 0x00000015140c7246 */ /* 0x000fce000380010c */
.L_x_2310:
[----:B------:R-:W-:Y:S01]  /*7090*/  UISETP.GT.AND UP2, UPT, UR20, -0x1, UPT ;  /* 0xffffffff1400788c */ /* 0x000fe2000bf44270 */
[----:B------:R-:W1:Y:S05]  /*70a0*/  SHFL.IDX PT, R8, R15, 0x1, 0x1c1f ;  /* 0x003c1f000f087f89 */ /* 0x000e6a00000e0000 */
[----:B------:R-:W-:-:S04]  /*70b0*/  PLOP3.LUT P2, PT, PT, PT, UP2, 0x80, 0x0 ;  /* 0x000000000000781c */ /* 0x000fc80003f4f028 */
[C---:B------:R-:W-:Y:S02]  /*70c0*/  ISETP.GT.AND P5, PT, R11.reuse, RZ, P2 ;  /* 0x000000ff0b00720c */ /* 0x040fe400017a4270 */
[C---:B------:R-:W-:Y:S02]  /*70d0*/  ISETP.GT.AND P4, PT, R11.reuse, 0x1, P2 ;  /* 0x000000010b00780c */ /* 0x040fe40001784270 */
[----:B------:R-:W-:Y:S02]  /*70e0*/  ISETP.LT.OR P5, PT, R12, 0x1, P5 ;  /* 0x000000010c00780c */ /* 0x000fe40002fa1670 */
[C---:B------:R-:W-:Y:S02]  /*70f0*/  ISETP.GT.AND P6, PT, R11.reuse, 0x8, P2 ;  /* 0x000000080b00780c */ /* 0x040fe400017c4270 */
[----:B------:R-:W-:Y:S02]  /*7100*/  FSEL R152, R152, -INF , !P5 ;  /* 0xff80000098987808 */ /* 0x000fe40006800000 */
[----:B------:R-:W-:-:S02]  /*7110*/  ISETP.GT.AND P5, PT, R11, 0x10, P2 ;  /* 0x000000100b00780c */ /* 0x000fc400017a4270 */
[----:B------:R-:W-:Y:S02]  /*7120*/  ISETP.GT.AND P3, PT, R11, 0x9, P2 ;  /* 0x000000090b00780c */ /* 0x000fe40001764270 */
[----:B------:R-:W-:Y:S01]  /*7130*/  ISETP.LT.OR P5, PT, R12, 0x11, P5 ;  /* 0x000000110c00780c */ /* 0x000fe20002fa1670 */
[--C-:B-1----:R-:W-:Y:S01]  /*7140*/  IMAD.IADD R14, R14, 0x1, R8.reuse ;  /* 0x000000010e0e7824 */ /* 0x102fe200078e0208 */
[----:B------:R-:W-:Y:S01]  /*7150*/  ISETP.LT.OR P4, PT, R12, 0x2, P4 ;  /* 0x000000020c00780c */ /* 0x000fe20002781670 */
[----:B------:R-:W-:Y:S01]  /*7160*/  IMAD.IADD R13, R13, 0x1, R8 ;  /* 0x000000010d0d7824 */ /* 0x000fe200078e0208 */
        /* <DEDUP_REMOVED lines=37> */
[----:B------:R-:W-:Y:S02]  /*73c0*/  FSEL R177, R177, -INF , !P4 ;  /* 0xff800000b1b17808 */ /* 0x000fe40006000000 */
[----:B------:R-:W-:-:S02]  /*73d0*/  FSEL R180, R180, -INF , !P6 ;  /* 0xff800000b4b47808 */ /* 0x000fc40007000000 */
[----:B------:R-:W-:Y:S01]  /*73e0*/  FSEL R181, R181, -INF , !P3 ;  /* 0xff800000b5b57808 */ /* 0x000fe20005800000 */
        /* <DEDUP_REMOVED lines=14> */
.L_x_2316:
[----:B------:R-:W-:-:S05]  /*74d0*/  IMAD.U32 R12, RZ, RZ, UR25 ;  /* 0x00000019ff0c7e24 */ /* 0x000fca000f8e00ff */
[----:B------:R-:W-:-:S13]  /*74e0*/  ISETP.NE.AND P3, PT, R12, 0x1, PT ;  /* 0x000000010c00780c */ /* 0x000fda0003f65270 */
[----:B------:R-:W1:Y:S02]  /*74f0*/  @P3 LDC.64 R8, c[0x0][0x9e8] ;  /* 0x00027a00ff083b82 */ /* 0x000e640000000a00 */
[----:B-1----:R-:W-:-:S05]  /*7500*/  @P3 IMAD.HI.U32 R8, R11, R8, RZ ;  /* 0x000000080b083227 */ /* 0x002fca00078e00ff */
[----:B------:R-:W-:-:S07]  /*7510*/  @P3 SHF.R.U32.HI R11, RZ, R9, R8 ;  /* 0x00000009ff0b3219 */ /* 0x000fce0000011608 */
.L_x_2317:
[----:B------:R-:W-:Y:S05]  /*7520*/  BSYNC B0 ;  /* 0x0000000000007941 */ /* 0x000fea0003800000 */
.L_x_2315:
[----:B------:R-:W-:-:S04]  /*7530*/  IMAD R11, R11, R12, -UR6 ;  /* 0x800000060b0b7e24 */ /* 0x000fc8000f8e020c */
[----:B------:R-:W-:-:S05]  /*7540*/  IMAD.IADD R11, R11, 0x1, -R2 ;  /* 0x000000010b0b7824 */ /* 0x000fca00078e0a02 */
[----:B------:R-:W-:Y:S02]  /*7550*/  VIMNMX R13, R13, R11, !PT ;  /* 0x0000000b0d0d7248 */ /* 0x000fe40007fe0100 */
[----:B------:R-:W-:-:S07]  /*7560*/  VIADDMNMX R14, R11, R12, R14, PT ;  /* 0x0000000c0b0e7246 */ /* 0x000fce000380010e */
.L_x_2314:
[----:B------:R-:W-:Y:S01]  /*7570*/  FMNMX.FTZ R8, R152, R5, !PT ;  /* 0x0000000598087209 */ /* 0x000fe20007810000 */
[----:B------:R-:W-:Y:S01]  /*7580*/  UMOV UR10, UR23 ;  /* 0x00000017000a7c82 */ /* 0x000fe20008000000 */
[----:B------:R-:W-:Y:S02]  /*7590*/  LOP3.LUT R18, R18, 0xffffdfff, RZ, 0xc0, !PT ;  /* 0xffffdfff12127812 */ /* 0x000fe400078ec0ff */
[----:B------:R-:W-:Y:S02]  /*75a0*/  FMNMX.FTZ R8, R153, R8, !PT ;  /* 0x0000000899087209 */ /* 0x000fe40007810000 */
[----:B------:R-:W-:Y:S02]  /*75b0*/  @P0 LOP3.LUT R18, R18, 0x2000, RZ, 0xfc, !PT ;  /* 0x0000200012120812 */ /* 0x000fe400078efcff */
[----:B------:R-:W-:Y:S02]  /*75c0*/  FMNMX.FTZ R8, R156, R8, !PT ;  /* 0x000000089c087209 */ /* 0x000fe40007810000 */
[----:B------:R-:W-:-:S02]  /*75d0*/  ISETP.GT.AND P0, PT, R13, 0x31, P2 ;  /* 0x000000310d00780c */ /* 0x000fc40001704270 */
[----:B------:R-:W-:Y:S02]  /*75e0*/  FMNMX.FTZ R8, R157, R8, !PT ;  /* 0x000000089d087209 */ /* 0x000fe40007810000 */
[----:B------:R-:W-:Y:S02]  /*75f0*/  LOP3.LUT R18, R18, 0xffffefff, RZ, 0xc0, !PT ;  /* 0xffffefff12127812 */ /* 0x000fe400078ec0ff */
[----:B------:R-:W-:Y:S02]  /*7600*/  FMNMX.FTZ R8, R160, R8, !PT ;  /* 0x00000008a0087209 */ /* 0x000fe40007810000 */
[----:B------:R-:W-:Y:S02]  /*7610*/  @P1 LOP3.LUT R18, R18, 0x1000, RZ, 0xfc, !PT ;  /* 0x0000100012121812 */ /* 0x000fe400078efcff */
[----:B------:R-:W-:Y:S02]  /*7620*/  FMNMX.FTZ R8, R161, R8, !PT ;  /* 0x00000008a1087209 */ /* 0x000fe40007810000 */
[----:B------:R-:W-:-:S02]  /*7630*/  LOP3.LUT R18, R18, 0xfffffffd, RZ, 0xc0, !PT ;  /* 0xfffffffd12127812 */ /* 0x000fc400078ec0ff */
[----:B------:R-:W-:Y:S02]  /*7640*/  FMNMX.FTZ R8, R164, R8, !PT ;  /* 0x00000008a4087209 */ /* 0x000fe40007810000 */
[----:B------:R-:W-:Y:S02]  /*7650*/  ISETP.GT.AND P3, PT, R13, 0x1, P2 ;  /* 0x000000010d00780c */ /* 0x000fe40001764270 */
[----:B------:R-:W-:Y:S02]  /*7660*/  FMNMX.FTZ R8, R165, R8, !PT ;  /* 0x00000008a5087209 */ /* 0x000fe40007810000 */
[C---:B------:R-:W-:Y:S02]  /*7670*/  ISETP.GT.AND P4, PT, R13.reuse, 0x8, P2 ;  /* 0x000000080d00780c */ /* 0x040fe40001784270 */
[----:B------:R-:W-:Y:S02]  /*7680*/  FMNMX.FTZ R8, R168, R8, !PT ;  /* 0x00000008a8087209 */ /* 0x000fe40007810000 */
[----:B------:R-:W-:-:S02]  /*7690*/  ISETP.GT.AND P5, PT, R13, 0x9, P2 ;  /* 0x000000090d00780c */ /* 0x000fc400017a4270 */
[----:B------:R-:W-:Y:S02]  /*76a0*/  FMNMX.FTZ R8, R169, R8, !PT ;  /* 0x00000008a9087209 */ /* 0x000fe40007810000 */
[----:B------:R-:W-:Y:S02]  /*76b0*/  @P0 LOP3.LUT R18, R18, 0x2, RZ, 0xfc, !PT ;  /* 0x0000000212120812 */ /* 0x000fe400078efcff */
[----:B------:R-:W-:Y:S02]  /*76c0*/  FMNMX.FTZ R8, R172, R8, !PT ;  /* 0x00000008ac087209 */ /* 0x000fe40007810000 */
[C---:B------:R-:W-:Y:S02]  /*76d0*/  ISETP.LT.OR P3, PT, R14.reuse, 0x2, P3 ;  /* 0x000000020e00780c */ /* 0x040fe40001f61670 */
[----:B------:R-:W-:Y:S02]  /*76e0*/  FMNMX.FTZ R8, R173, R8, !PT ;  /* 0x00000008ad087209 */ /* 0x000fe40007810000 */
[----:B------:R-:W-:-:S02]  /*76f0*/  ISETP.LT.OR P4, PT, R14, 0x9, P4 ;  /* 0x000000090e00780c */ /* 0x000fc40002781670 */
[----:B------:R-:W-:Y:S02]  /*7700*/  FMNMX.FTZ R8, R176, R8, !PT ;  /* 0x00000008b0087209 */ /* 0x000fe40007810000 */
[----:B------:R-:W-:Y:S02]  /*7710*/  ISETP.LT.OR P5, PT, R14, 0xa, P5 ;  /* 0x0000000a0e00780c */ /* 0x000fe40002fa1670 */
[----:B------:R-:W-:Y:S02]  /*7720*/  FMNMX.FTZ R8, R177, R8, !PT ;  /* 0x00000008b1087209 */ /* 0x000fe40007810000 */
[----:B------:R-:W-:Y:S02]  /*7730*/  ISETP.GT.AND P0, PT, R13, 0x38, P2 ;  /* 0x000000380d00780c */ /* 0x000fe40001704270 */
[----:B------:R-:W-:Y:S02]  /*7740*/  FMNMX.FTZ R8, R180, R8, !PT ;  /* 0x00000008b4087209 */ /* 0x000fe40007810000 */
[----:B------:R-:W-:-:S02]  /*7750*/  FSEL R155, R155, -INF , !P3 ;  /* 0xff8000009b9b7808 */ /* 0x000fc40005800000 */
[----:B------:R-:W-:Y:S02]  /*7760*/  FSEL R158, R158, -INF , !P4 ;  /* 0xff8000009e9e7808 */ /* 0x000fe40006000000 */
[----:B------:R-:W-:Y:S02]  /*7770*/  FSEL R159, R159, -INF , !P5 ;  /* 0xff8000009f9f7808 */ /* 0x000fe40006800000 */
[C---:B------:R-:W-:Y:S02]  /*7780*/  ISETP.GT.AND P6, PT, R13.reuse, 0x10, P2 ;  /* 0x000000100d00780c */ /* 0x040fe400017c4270 */
[C---:B------:R-:W-:Y:S02]  /*7790*/  ISETP.GT.AND P3, PT, R13.reuse, 0x11, P2 ;  /* 0x000000110d00780c */ /* 0x040fe40001764270 */
[C---:B------:R-:W-:Y:S02]  /*77a0*/  ISETP.GT.AND P4, PT, R13.reuse, 0x18, P2 ;  /* 0x000000180d00780c */ /* 0x040fe40001784270 */
[----:B------:R-:W-:-:S02]  /*77b0*/  ISETP.GT.AND P5, PT, R13, 0x19, P2 ;  /* 0x000000190d00780c */ /* 0x000fc400017a4270 */
[----:B------:R-:W-:Y:S02]  /*77c0*/  FMNMX.FTZ R8, R181, R8, !PT ;  /* 0x00000008b5087209 */ /* 0x000fe40007810000 */
[C---:B------:R-:W-:Y:S02]  /*77d0*/  ISETP.LT.OR P6, PT, R14.reuse, 0x11, P6 ;  /* 0x000000110e00780c */ /* 0x040fe400037c1670 */
[C---:B------:R-:W-:Y:S01]  /*77e0*/  ISETP.LT.OR P3, PT, R14.reuse, 0x12, P3 ;  /* 0x000000120e00780c */ /* 0x040fe20001f61670 */
[----:B------:R-:W1:Y:S01]  /*77f0*/  SHFL.BFLY PT, R9, R8, 0x2, 0x1f ;  /* 0x0c401f0008097f89 */ /* 0x000e6200000e0000 */
[C---:B------:R-:W-:Y:S02]  /*7800*/  ISETP.LT.OR P4, PT, R14.reuse, 0x19, P4 ;  /* 0x000000190e00780c */ /* 0x040fe40002781670 */
[----:B------:R-:W-:Y:S02]  /*7810*/  ISETP.LT.OR P5, PT, R14, 0x1a, P5 ;  /* 0x0000001a0e00780c */ /* 0x000fe40002fa1670 */
[----:B------:R-:W-:-:S02]  /*7820*/  LOP3.LUT R18, R18, 0xfffffff7, RZ, 0xc0, !PT ;  /* 0xfffffff712127812 */ /* 0x000fc400078ec0ff */
[----:B------:R-:W-:Y:S02]  /*7830*/  FSEL R162, R162, -INF , !P6 ;  /* 0xff800000a2a27808 */ /* 0x000fe40007000000 */
[----:B------:R-:W-:Y:S02]  /*7840*/  FSEL R163, R163, -INF , !P3 ;  /* 0xff800000a3a37808 */ /* 0x000fe40005800000 */
[----:B------:R-:W-:Y:S02]  /*7850*/  FSEL R166, R166, -INF , !P4 ;  /* 0xff800000a6a67808 */ /* 0x000fe40006000000 */
[----:B------:R-:W-:Y:S02]  /*7860*/  FSEL R167, R167, -INF , !P5 ;  /* 0xff800000a7a77808 */ /* 0x000fe40006800000 */
[----:B------:R-:W-:Y:S02]  /*7870*/  @P0 LOP3.LUT R18, R18, 0x8, RZ, 0xfc, !PT ;  /* 0x0000000812120812 */ /* 0x000fe400078efcff */
[----:B------:R-:W-:-:S02]  /*7880*/  ISETP.GT.AND P1, PT, R13, 0x20, P2 ;  /* 0x000000200d00780c */ /* 0x000fc40001724270 */
[C---:B------:R-:W-:Y:S02]  /*7890*/  ISETP.GT.AND P3, PT, R13.reuse, 0x21, P2 ;  /* 0x000000210d00780c */ /* 0x040fe40001764270 */
[C---:B------:R-:W-:Y:S02]  /*78a0*/  ISETP.GT.AND P4, PT, R13.reuse, 0x28, P2 ;  /* 0x000000280d00780c */ /* 0x040fe40001784270 */
[C---:B------:R-:W-:Y:S02]  /*78b0*/  ISETP.GT.AND P5, PT, R13.reuse, 0x29, P2 ;  /* 0x000000290d00780c */ /* 0x040fe400017a4270 */
[C---:B------:R-:W-:Y:S02]  /*78c0*/  ISETP.GT.AND P6, PT, R13.reuse, 0x30, P2 ;  /* 0x000000300d00780c */ /* 0x040fe400017c4270 */
[C---:B------:R-:W-:Y:S02]  /*78d0*/  ISETP.GT.AND P0, PT, R13.reuse, RZ, P2 ;  /* 0x000000ff0d00720c */ /* 0x040fe40001704270 */
[----:B------:R-:W-:-:S02]  /*78e0*/  ISETP.GT.AND P2, PT, R13, 0x39, P2 ;  /* 0x000000390d00780c */ /* 0x000fc40001744270 */
[----:B------:R-:W-:Y:S02]  /*78f0*/  LOP3.LUT R18, R18, 0xffffffdf, RZ, 0xc0, !PT ;  /* 0xffffffdf12127812 */ /* 0x000fe400078ec0ff */
[----:B------:R-:W-:Y:S02]  /*7900*/  ISETP.LT.OR P1, PT, R14, 0x21, P1 ;  /* 0x000000210e00780c */ /* 0x000fe40000f21670 */
[----:B-1----:R-:W-:Y:S02]  /*7910*/  FMNMX.FTZ R8, R8, R9, !PT ;  /* 0x0000000908087209 */ /* 0x002fe40007810000 */
[C---:B------:R-:W-:Y:S02]  /*7920*/  ISETP.LT.OR P0, PT, R14.reuse, 0x1, P0 ;  /* 0x000000010e00780c */ /* 0x040fe40000701670 */
[----:B------:R-:W-:Y:S01]  /*7930*/  ISETP.LT.OR P6, PT, R14, 0x31, P6 ;  /* 0x000000310e00780c */ /* 0x000fe200037c1670 */
[----:B------:R-:W1:Y:S01]  /*7940*/  SHFL.BFLY PT, R9, R8, 0x1, 0x1f ;  /* 0x0c201f0008097f89 */ /* 0x000e6200000e0000 */
[----:B------:R-:W-:-:S02]  /*7950*/  FSEL R154, R154, -INF , !P0 ;  /* 0xff8000009a9a7808 */ /* 0x000fc40004000000 */
[----:B------:R-:W-:-:S04]  /*7960*/  @P2 LOP3.LUT R18, R18, 0x20, RZ, 0xfc, !PT ;  /* 0x0000002012122812 */ /* 0x000fc800078efcff */
[C---:B------:R-:W-:Y:S02]  /*7970*/  LOP3.LUT P2, RZ, R18.reuse, 0x8, RZ, 0xc0, !PT ;  /* 0x0000000812ff7812 */ /* 0x040fe4000784c0ff */
[----:B------:R-:W-:Y:S02]  /*7980*/  LOP3.LUT R18, R18, 0xfffffeff, RZ, 0xc0, !PT ;  /* 0xfffffeff12127812 */ /* 0x000fe400078ec0ff */
[----:B------:R-:W-:Y:S02]  /*7990*/  ISETP.LT.OR P2, PT, R14, 0x39, P2 ;  /* 0x000000390e00780c */ /* 0x000fe40001741670 */
[----:B------:R-:W-:Y:S02]  /*79a0*/  @P1 LOP3.LUT R18, R18, 0x100, RZ, 0xfc, !PT ;  /* 0x0000010012121812 */ /* 0x000fe400078efcff */
[----:B------:R-:W-:Y:S02]  /*79b0*/  ISETP.LT.OR P1, PT, R14, 0x22, P3 ;  /* 0x000000220e00780c */ /* 0x000fe40001f21670 */
[----:B------:R-:W-:-:S02]  /*79c0*/  LOP3.LUT P3, RZ, R18, 0x2, RZ, 0xc0, !PT ;  /* 0x0000000212ff7812 */ /* 0x000fc4000786c0ff */
[----:B------:R-:W-:Y:S02]  /*79d0*/  LOP3.LUT R18, R18, 0xffffffbf, RZ, 0xc0, !PT ;  /* 0xffffffbf12127812 */ /* 0x000fe400078ec0ff */
[----:B------:R-:W-:Y:S02]  /*79e0*/  ISETP.LT.OR P3, PT, R14, 0x32, P3 ;  /* 0x000000320e00780c */ /* 0x000fe40001f61670 */
[----:B------:R-:W-:Y:S02]  /*79f0*/  FSEL R182, R182, -INF , !P2 ;  /* 0xff800000b6b67808 */ /* 0x000fe40005000000 */
[----:B-1----:R-:W-:Y:S02]  /*7a00*/  FMNMX.FTZ R8, R8, R9, !PT ;  /* 0x0000000908087209 */ /* 0x002fe40007810000 */
[----:B------:R-:W-:Y:S02]  /*7a10*/  FSEL R179, R179, -INF , !P3 ;  /* 0xff800000b3b37808 */ /* 0x000fe40005800000 */
[----:B------:R-:W-:-:S02]  /*7a20*/  @P1 LOP3.LUT R18, R18, 0x40, RZ, 0xfc, !PT ;  /* 0x0000004012121812 */ /* 0x000fc400078efcff */
[----:B------:R-:W-:Y:S02]  /*7a30*/  ISETP.LT.OR P1, PT, R14, 0x29, P4 ;  /* 0x000000290e00780c */ /* 0x000fe40002721670 */
[C---:B------:R-:W-:Y:S02]  /*7a40*/  LOP3.LUT P4, RZ, R18.reuse, 0x20, RZ, 0xc0, !PT ;  /* 0x0000002012ff7812 */ /* 0x040fe4000788c0ff */
[----:B------:R-:W-:Y:S02]  /*7a50*/  LOP3.LUT R18, R18, 0xffffffef, RZ, 0xc0, !PT ;  /* 0xffffffef12127812 */ /* 0x000fe400078ec0ff */
[----:B------:R-:W-:Y:S02]  /*7a60*/  ISETP.LT.OR P4, PT, R14, 0x3a, P4 ;  /* 0x0000003a0e00780c */ /* 0x000fe40002781670 */
[----:B------:R-:W-:Y:S02]  /*7a70*/  ISETP.NE.AND P2, PT, R17, RZ, PT ;  /* 0x000000ff1100720c */ /* 0x000fe40003f45270 */
[----:B------:R-:W-:-:S03]  /*7a80*/  FSEL R183, R183, -INF , !P4 ;  /* 0xff800000b7b77808 */ /* 0x000fc60006000000 */
[----:B------:R-:W-:Y:S02]  /*7a90*/  @P1 LOP3.LUT R18, R18, 0x10, RZ, 0xfc, !PT ;  /* 0x0000001012121812 */ /* 0x000fe400078efcff */
[----:B------:R-:W-:Y:S02]  /*7aa0*/  ISETP.LT.OR P1, PT, R14, 0x2a, P5 ;  /* 0x0000002a0e00780c */ /* 0x000fe40002f21670 */
[----:B------:R-:W-:Y:S02]  /*7ab0*/  FSETP.NEU.FTZ.AND P5, PT, R8, -INF , PT ;  /* 0xff8000000800780b */ /* 0x000fe40003fbd000 */
[----:B------:R-:W-:Y:S02]  /*7ac0*/  LOP3.LUT R18, R18, 0xffffbfff, RZ, 0xc0, !PT ;  /* 0xffffbfff12127812 */ /* 0x000fe400078ec0ff */
[----:B------:R-:W-:-:S05]  /*7ad0*/  FSEL R9, R8, RZ, P5 ;  /* 0x000000ff08097208 */ /* 0x000fca0002800000 */
[----:B------:R-:W-:Y:S01]  /*7ae0*/  FADD.FTZ R5, -R9, R5 ;  /* 0x0000000509057221 */ /* 0x000fe20000010100 */
[----:B------:R-:W-:Y:S01]  /*7af0*/  FMUL.FTZ R9, R8, UR10 ;  /* 0x0000000a08097c20 */ /* 0x000fe20008410000 */
[----:B------:R-:W-:Y:S02]  /*7b00*/  @P1 LOP3.LUT R18, R18, 0x4000, RZ, 0xfc, !PT ;  /* 0x0000400012121812 */ /* 0x000fe400078efcff */
[----:B------:R-:W-:Y:S02]  /*7b10*/  FMUL.FTZ R5, R5, UR10 ;  /* 0x0000000a05057c20 */ /* 0x000fe40008410000 */
[----:B------:R-:W-:Y:S02]  /*7b20*/  FSEL R9, R9, RZ, P5 ;  /* 0x000000ff09097208 */ /* 0x000fe40002800000 */
[----:B------:R-:W-:-:S03]  /*7b30*/  LOP3.LUT R18, R18, 0xffff7fff, RZ, 0xc0, !PT ;  /* 0xffff7fff12127812 */ /* 0x000fc600078ec0ff */
        /* <DEDUP_REMOVED lines=16> */
[----:B------:R-:W-:Y:S01]  /*7c40*/  FMNMX.FTZ R9, R154, R6, !PT ;  /* 0x000000069a097209 */ /* 0x000fe20007810000 */
[----:B------:R-:W-:Y:S01]  /*7c50*/  MUFU.EX2 R152, R152 ;  /* 0x0000009800987308 */ /* 0x000fe20000000800 */
[----:B------:R-:W-:-:S02]  /*7c60*/  @P6 LOP3.LUT R18, R18, 0x8000, RZ, 0xfc, !PT ;  /* 0x0000800012126812 */ /* 0x000fc400078efcff */
[----:B------:R-:W-:Y:S02]  /*7c70*/  FMNMX.FTZ R9, R155, R9, !PT ;  /* 0x000000099b097209 */ /* 0x000fe40007810000 */
[----:B------:R-:W-:Y:S02]  /*7c80*/  LOP3.LUT P6, RZ, R18, 0x100, RZ, 0xc0, !PT ;  /* 0x0000010012ff7812 */ /* 0x000fe400078cc0ff */
[----:B------:R-:W-:Y:S01]  /*7c90*/  FMNMX.FTZ R9, R158, R9, !PT ;  /* 0x000000099e097209 */ /* 0x000fe20007810000 */
[----:B------:R-:W-:Y:S01]  /*7ca0*/  MUFU.EX2 R153, R153 ;  /* 0x0000009900997308 */ /* 0x000fe20000000800 */
[----:B------:R-:W-:Y:S02]  /*7cb0*/  LOP3.LUT P1, RZ, R18, 0x40, RZ, 0xc0, !PT ;  /* 0x0000004012ff7812 */ /* 0x000fe4000782c0ff */
[----:B------:R-:W-:Y:S02]  /*7cc0*/  FMNMX.FTZ R9, R159, R9, !PT ;  /* 0x000000099f097209 */ /* 0x000fe40007810000 */
[----:B------:R-:W-:-:S02]  /*7cd0*/  FSEL R170, R170, -INF , !P6 ;  /* 0xff800000aaaa7808 */ /* 0x000fc40007000000 */
[----:B------:R-:W-:Y:S01]  /*7ce0*/  FMNMX.FTZ R9, R162, R9, !PT ;  /* 0x00000009a2097209 */ /* 0x000fe20007810000 */
[----:B------:R-:W-:Y:S01]  /*7cf0*/  MUFU.EX2 R156, R156 ;  /* 0x0000009c009c7308 */ /* 0x000fe20000000800 */
[----:B------:R-:W-:Y:S02]  /*7d00*/  LOP3.LUT P5, RZ, R18, 0x10, RZ, 0xc0, !PT ;  /* 0x0000001012ff7812 */ /* 0x000fe400078ac0ff */
[----:B------:R-:W-:Y:S02]  /*7d10*/  FMNMX.FTZ R9, R163, R9, !PT ;  /* 0x00000009a3097209 */ /* 0x000fe40007810000 */
[----:B------:R-:W-:Y:S02]  /*7d20*/  FSEL R171, R171, -INF , !P1 ;  /* 0xff800000abab7808 */ /* 0x000fe40004800000 */
[----:B------:R-:W-:Y:S01]  /*7d30*/  FMNMX.FTZ R9, R166, R9, !PT ;  /* 0x00000009a6097209 */ /* 0x000fe20007810000 */
[----:B------:R-:W1:Y:S01]  /*7d40*/  MUFU.EX2 R157, R157 ;  /* 0x0000009d009d7308 */ /* 0x000e620000000800 */
[----:B------:R-:W-:-:S02]  /*7d50*/  LOP3.LUT P1, RZ, R18, 0x4000, RZ, 0xc0, !PT ;  /* 0x0000400012ff7812 */ /* 0x000fc4000782c0ff */
[----:B------:R-:W-:Y:S02]  /*7d60*/  FMNMX.FTZ R9, R167, R9, !PT ;  /* 0x00000009a7097209 */ /* 0x000fe40007810000 */
[----:B------:R-:W-:Y:S02]  /*7d70*/  FSEL R174, R174, -INF , !P5 ;  /* 0xff800000aeae7808 */ /* 0x000fe40006800000 */
[----:B------:R-:W-:Y:S01]  /*7d80*/  FMNMX.FTZ R9, R170, R9, !PT ;  /* 0x00000009aa097209 */ /* 0x000fe20007810000 */
[----:B------:R-:W-:Y:S01]  /*7d90*/  MUFU.EX2 R160, R160 ;  /* 0x000000a000a07308 */ /* 0x000fe20000000800 */
[----:B------:R-:W-:Y:S02]  /*7da0*/  LOP3.LUT P6, RZ, R18, 0x8000, RZ, 0xc0, !PT ;  /* 0x0000800012ff7812 */ /* 0x000fe400078cc0ff */
[----:B------:R-:W-:Y:S02]  /*7db0*/  FMNMX.FTZ R9, R171, R9, !PT ;  /* 0x00000009ab097209 */ /* 0x000fe40007810000 */
[----:B------:R-:W-:-:S02]  /*7dc0*/  FSEL R175, R175, -INF , !P1 ;  /* 0xff800000afaf7808 */ /* 0x000fc40004800000 */
[----:B------:R-:W-:Y:S01]  /*7dd0*/  FMNMX.FTZ R9, R174, R9, !PT ;  /* 0x00000009ae097209 */ /* 0x000fe20007810000 */
[----:B------:R-:W-:Y:S01]  /*7de0*/  MUFU.EX2 R161, R161 ;  /* 0x000000a100a17308 */ /* 0x000fe20000000800 */
[----:B------:R-:W-:Y:S02]  /*7df0*/  FSEL R178, R178, -INF , !P6 ;  /* 0xff800000b2b27808 */ /* 0x000fe40007000000 */
[----:B------:R-:W-:Y:S02]  /*7e00*/  FMNMX.FTZ R9, R175, R9, !PT ;  /* 0x00000009af097209 */ /* 0x000fe40007810000 */
[----:B------:R-:W-:Y:S02]  /*7e10*/  LOP3.LUT P0, RZ, R18, 0x2000, RZ, 0xc0, !PT ;  /* 0x0000200012ff7812 */ /* 0x000fe4000780c0ff */
[----:B------:R-:W-:Y:S01]  /*7e20*/  FMNMX.FTZ R9, R178, R9, !PT ;  /* 0x00000009b2097209 */ /* 0x000fe20007810000 */
[----:B------:R-:W-:Y:S01]  /*7e30*/  MUFU.EX2 R164, R164 ;  /* 0x000000a400a47308 */ /* 0x000fe20000000800 */
[----:B------:R-:W-:-:S02]  /*7e40*/  LOP3.LUT P1, RZ, R18, 0x1000, RZ, 0xc0, !PT ;  /* 0x0000100012ff7812 */ /* 0x000fc4000782c0ff */
[----:B------:R-:W-:-:S04]  /*7e50*/  FMNMX.FTZ R9, R179, R9, !PT ;  /* 0x00000009b3097209 */ /* 0x000fc80007810000 */
[----:B------:R-:W-:Y:S01]  /*7e60*/  FMNMX.FTZ R9, R182, R9, !PT ;  /* 0x00000009b6097209 */ /* 0x000fe20007810000 */
[----:B------:R-:W-:Y:S03]  /*7e70*/  MUFU.EX2 R165, R165 ;  /* 0x000000a500a57308 */ /* 0x000fe60000000800 */
[----:B------:R-:W-:-:S05]  /*7e80*/  FMNMX.FTZ R9, R183, R9, !PT ;  /* 0x00000009b7097209 */ /* 0x000fca0007810000 */
[----:B------:R-:W2:Y:S01]  /*7e90*/  SHFL.BFLY PT, R11, R9, 0x2, 0x1f ;  /* 0x0c401f00090b7f89 */ /* 0x000ea200000e0000 */
[----:B------:R-:W-:Y:S08]  /*7ea0*/  MUFU.EX2 R168, R168 ;  /* 0x000000a800a87308 */ /* 0x000ff00000000800 */
[----:B------:R-:W-:Y:S08]  /*7eb0*/  MUFU.EX2 R169, R169 ;  /* 0x000000a900a97308 */ /* 0x000ff00000000800 */
[----:B------:R-:W-:Y:S01]  /*7ec0*/  MUFU.EX2 R173, R173 ;  /* 0x000000ad00ad7308 */ /* 0x000fe20000000800 */
[----:B--2---:R-:W-:-:S07]  /*7ed0*/  FMNMX.FTZ R9, R9, R11, !PT ;  /* 0x0000000b09097209 */ /* 0x004fce0007810000 */
[----:B------:R-:W-:Y:S01]  /*7ee0*/  MUFU.EX2 R176, R176 ;  /* 0x000000b000b07308 */ /* 0x000fe20000000800 */
[----:B------:R-:W2:Y:S07]  /*7ef0*/  SHFL.BFLY PT, R11, R9, 0x1, 0x1f ;  /* 0x0c201f00090b7f89 */ /* 0x000eae00000e0000 */
[----:B------:R-:W-:Y:S08]  /*7f00*/  MUFU.EX2 R177, R177 ;  /* 0x000000b100b17308 */ /* 0x000ff00000000800 */
[----:B------:R-:W-:Y:S01]  /*7f10*/  MUFU.EX2 R181, R181 ;  /* 0x000000b500b57308 */ /* 0x000fe20000000800 */
[----:B--2---:R-:W-:-:S04]  /*7f20*/  FMNMX.FTZ R9, R9, R11, !PT ;  /* 0x0000000b09097209 */ /* 0x004fc80007810000 */
[C---:B------:R-:W-:Y:S01]  /*7f30*/  FSETP.NEU.FTZ.AND P3, PT, R9.reuse, -INF , PT ;  /* 0xff8000000900780b */ /* 0x040fe20003f7d000 */
[----:B------:R-:W-:-:S03]  /*7f40*/  FMUL.FTZ R15, R9, UR10 ;  /* 0x0000000a090f7c20 */ /* 0x000fc60008410000 */
[----:B------:R-:W-:Y:S02]  /*7f50*/  FSEL R11, R9, RZ, P3 ;  /* 0x000000ff090b7208 */ /* 0x000fe40001800000 */
[----:B------:R-:W-:-:S03]  /*7f60*/  FSEL R15, R15, RZ, P3 ;  /* 0x000000ff0f0f7208 */ /* 0x000fc60001800000 */
[----:B------:R-:W-:Y:S02]  /*7f70*/  FADD.FTZ R11, -R11, R6 ;  /* 0x000000060b0b7221 */ /* 0x000fe40000010100 */
[----:B------:R2:W3:Y:S01]  /*7f80*/  MUFU.EX2 R6, R5 ;  /* 0x0000000500067308 */ /* 0x0004e20000000800 */
[--C-:B------:R-:W-:Y:S01]  /*7f90*/  FFMA.FTZ R12, R154, UR10, -R15.reuse ;  /* 0x0000000a9a0c7c23 */ /* 0x100fe2000801080f */
[--C-:B------:R-:W-:Y:S01]  /*7fa0*/  FFMA.FTZ R155, R155, UR10, -R15.reuse ;  /* 0x0000000a9b9b7c23 */ /* 0x100fe2000801080f */
[--C-:B------:R-:W-:Y:S01]  /*7fb0*/  FFMA.FTZ R159, R159, UR10, -R15.reuse ;  /* 0x0000000a9f9f7c23 */ /* 0x100fe2000801080f */
[--C-:B------:R-:W-:Y:S01]  /*7fc0*/  FFMA.FTZ R13, R162, UR10, -R15.reuse ;  /* 0x0000000aa20d7c23 */ /* 0x100fe2000801080f */
[--C-:B------:R-:W-:Y:S01]  /*7fd0*/  FFMA.FTZ R163, R163, UR10, -R15.reuse ;  /* 0x0000000aa3a37c23 */ /* 0x100fe2000801080f */
[----:B------:R-:W-:Y:S01]  /*7fe0*/  FFMA.FTZ R14, R166, UR10, -R15 ;  /* 0x0000000aa60e7c23 */ /* 0x000fe2000801080f */
[----:B-1----:R-:W-:Y:S01]  /*7ff0*/  F2FP.F16.F32.PACK_AB R154, R157, R156 ;  /* 0x0000009c9d9a723e */ /* 0x002fe200000000ff */
[----:B------:R-:W-:Y:S01]  /*8000*/  MUFU.EX2 R12, R12 ;  /* 0x0000000c000c7308 */ /* 0x000fe20000000800 */
[----:B--2---:R-:W-:Y:S01]  /*8010*/  FMUL.FTZ R5, R11, UR10 ;  /* 0x0000000a0b057c20 */ /* 0x004fe20008410000 */
[----:B------:R-:W-:-:S02]  /*8020*/  IMAD.U32 R11, RZ, RZ, UR37 ;  /* 0x00000025ff0b7e24 */ /* 0x000fc4000f8e00ff */
[--C-:B------:R-:W-:Y:S01]  /*8030*/  FFMA.FTZ R167, R167, UR10, -R15.reuse ;  /* 0x0000000aa7a77c23 */ /* 0x100fe2000801080f */
[--C-:B------:R-:W-:Y:S01]  /*8040*/  FFMA.FTZ R170, R170, UR10, -R15.reuse ;  /* 0x0000000aaaaa7c23 */ /* 0x100fe2000801080f */
[--C-:B------:R-:W-:Y:S01]  /*8050*/  FFMA.FTZ R171, R171, UR10, -R15.reuse ;  /* 0x0000000aabab7c23 */ /* 0x100fe2000801080f */
[----:B------:R-:W-:Y:S02]  /*8060*/  @!P2 IMAD R11, R11, 0x40, R16 ;  /* 0x000000400b0ba824 */ /* 0x000fe400078e0210 */
[--C-:B------:R-:W-:Y:S01]  /*8070*/  FFMA.FTZ R174, R174, UR10, -R15.reuse ;  /* 0x0000000aaeae7c23 */ /* 0x100fe2000801080f */
[----:B------:R-:W1:Y:S01]  /*8080*/  MUFU.EX2 R5, R5 ;  /* 0x0000000500057308 */ /* 0x000e620000000800 */
[----:B---3--:R-:W-:Y:S01]  /*8090*/  FFMA.FTZ R4, R6, R4, R152 ;  /* 0x0000000406047223 */ /* 0x008fe20000010098 */
[----:B------:R-:W-:Y:S01]  /*80a0*/  F2FP.F16.F32.PACK_AB R152, R153, R152 ;  /* 0x000000989998723e */ /* 0x000fe200000000ff */
[--C-:B------:R-:W-:Y:S01]  /*80b0*/  FFMA.FTZ R175, R175, UR10, -R15.reuse ;  /* 0x0000000aafaf7c23 */ /* 0x100fe2000801080f */
[----:B------:R-:W-:Y:S01]  /*80c0*/  @!P2 LEA R11, R11, UR46, 0x2 ;  /* 0x0000002e0b0bac11 */ /* 0x000fe2000f8e10ff */
[----:B------:R-:W-:Y:S01]  /*80d0*/  FADD.FTZ R4, R153, R4 ;  /* 0x0000000499047221 */ /* 0x000fe20000010000 */
[--C-:B------:R-:W-:Y:S01]  /*80e0*/  FFMA.FTZ R178, R178, UR10, -R15.reuse ;  /* 0x0000000ab2b27c23 */ /* 0x100fe2000801080f */
[--C-:B------:R-:W-:Y:S01]  /*80f0*/  FFMA.FTZ R179, R179, UR10, -R15.reuse ;  /* 0x0000000ab3b37c23 */ /* 0x100fe2000801080f */
[----:B------:R-:W2:Y:S01]  /*8100*/  MUFU.EX2 R153, R155 ;  /* 0x0000009b00997308 */ /* 0x000ea20000000800 */
[----:B------:R-:W-:Y:S01]  /*8110*/  @!P2 STS [R11+0x28800], R6 ;  /* 0x028800060b00a388 */ /* 0x000fe20000000800 */
[----:B------:R-:W-:Y:S01]  /*8120*/  FADD.FTZ R4, R156, R4 ;  /* 0x000000049c047221 */ /* 0x000fe20000010000 */
[----:B------:R-:W-:Y:S01]  /*8130*/  F2FP.F16.F32.PACK_AB R156, R161, R160 ;  /* 0x000000a0a19c723e */ /* 0x000fe200000000ff */
[----:B------:R-:W-:Y:S01]  /*8140*/  FFMA.FTZ R182, R182, UR10, -R15 ;  /* 0x0000000ab6b67c23 */ /* 0x000fe2000801080f */
[-C--:B------:R-:W-:Y:S01]  /*8150*/  FMUL.FTZ R24, R24, R6.reuse ;  /* 0x0000000618187220 */ /* 0x080fe20000410000 */
[----:B------:R-:W-:Y:S01]  /*8160*/  FADD.FTZ R4, R157, R4 ;  /* 0x000000049d047221 */ /* 0x000fe20000010000 */
[-C--:B------:R-:W-:Y:S01]  /*8170*/  FMUL.FTZ R25, R25, R6.reuse ;  /* 0x0000000619197220 */ /* 0x080fe20000410000 */
[----:B------:R-:W-:Y:S01]  /*8180*/  MUFU.EX2 R155, R159 ;  /* 0x0000009f009b7308 */ /* 0x000fe20000000800 */
[----:B-1----:R1:W-:Y:S01]  /*8190*/  @!P2 STS [R11+0x28820], R5 ;  /* 0x028820050b00a388 */ /* 0x0023e20000000800 */
[----:B------:R-:W-:Y:S01]  /*81a0*/  FFMA.FTZ R3, R5, R3, R12 ;  /* 0x0000000305037223 */ /* 0x000fe2000001000c */
[----:B------:R-:W-:Y:S01]  /*81b0*/  FADD.FTZ R4, R160, R4 ;  /* 0x00000004a0047221 */ /* 0x000fe20000010000 */
[-C--:B------:R-:W-:Y:S01]  /*81c0*/  FMUL.FTZ R28, R28, R6.reuse ;  /* 0x000000061c1c7220 */ /* 0x080fe20000410000 */
[-C--:B------:R-:W-:Y:S01]  /*81d0*/  FMUL.FTZ R29, R29, R6.reuse ;  /* 0x000000061d1d7220 */ /* 0x080fe20000410000 */
[-C--:B------:R-:W-:Y:S01]  /*81e0*/  FMUL.FTZ R32, R32, R6.reuse ;  /* 0x0000000620207220 */ /* 0x080fe20000410000 */
[----:B------:R-:W-:Y:S01]  /*81f0*/  FADD.FTZ R4, R161, R4 ;  /* 0x00000004a1047221 */ /* 0x000fe20000010000 */
[----:B------:R-:W-:Y:S01]  /*8200*/  MUFU.EX2 R13, R13 ;  /* 0x0000000d000d7308 */ /* 0x000fe20000000800 */
[----:B--2---:R-:W-:Y:S01]  /*8210*/  FADD.FTZ R3, R153, R3 ;  /* 0x0000000399037221 */ /* 0x004fe20000010000 */
[----:B------:R-:W-:Y:S01]  /*8220*/  FMUL.FTZ R33, R33, R6 ;  /* 0x0000000621217220 */ /* 0x000fe20000410000 */
[--C-:B-1----:R-:W-:Y:S01]  /*8230*/  FFMA.FTZ R11, R158, UR10, -R15.reuse ;  /* 0x0000000a9e0b7c23 */ /* 0x102fe2000801080f */
[----:B------:R-:W-:Y:S01]  /*8240*/  FADD.FTZ R4, R164, R4 ;  /* 0x00000004a4047221 */ /* 0x000fe20000010000 */
[----:B------:R-:W-:Y:S01]  /*8250*/  F2FP.F16.F32.PACK_AB R158, R165, R164 ;  /* 0x000000a4a59e723e */ /* 0x000fe200000000ff */
[----:B------:R-:W-:Y:S01]  /*8260*/  FFMA.FTZ R15, R183, UR10, -R15 ;  /* 0x0000000ab70f7c23 */ /* 0x000fe2000801080f */
        /* <DEDUP_REMOVED lines=9> */
[----:B------:R-:W1:Y:S01]  /*8300*/  MUFU.EX2 R11, R11 ;  /* 0x0000000b000b7308 */ /* 0x000e620000000800 */
[----:B------:R-:W-:Y:S01]  /*8310*/  FADD.FTZ R4, R169, R4 ;  /* 0x00000004a9047221 */ /* 0x000fe20000010000 */
[-C--:B------:R-:W-:Y:S01]  /*8320*/  FMUL.FTZ R48, R48, R6.reuse ;  /* 0x0000000630307220 */ /* 0x080fe20000410000 */
        /* <DEDUP_REMOVED lines=26> */
[----:B------:R-:W-:Y:S01]  /*84d0*/  FADD.FTZ R3, R157, R3 ;  /* 0x000000039d037221 */ /* 0x000fe20000010000 */
[-C--:B------:R-:W-:Y:S01]  /*84e0*/  FMUL.FTZ R89, R89, R6.reuse ;  /* 0x0000000659597220 */ /* 0x080fe20000410000 */
[-C--:B------:R-:W-:Y:S01]  /*84f0*/  FMUL.FTZ R92, R92, R6.reuse ;  /* 0x000000065c5c7220 */ /* 0x080fe20000410000 */
[----:B------:R-:W4:Y:S01]  /*8500*/  MUFU.EX2 R171, R171 ;  /* 0x000000ab00ab7308 */ /* 0x000f220000000800 */
[----:B--2---:R-:W-:Y:S01]  /*8510*/  FADD.FTZ R3, R14, R3 ;  /* 0x000000030e037221 */ /* 0x004fe20000010000 */
[-C--:B------:R-:W-:Y:S01]  /*8520*/  FMUL.FTZ R93, R93, R6.reuse ;  /* 0x000000065d5d7220 */ /* 0x080fe20000410000 */
[-C--:B------:R-:W-:Y:S01]  /*8530*/  FMUL.FTZ R96, R96, R6.reuse ;  /* 0x0000000660607220 */ /* 0x080fe20000410000 */
[-C--:B------:R-:W-:Y:S01]  /*8540*/  FMUL.FTZ R97, R97, R6.reuse ;  /* 0x0000000661617220 */ /* 0x080fe20000410000 */
[----:B---3--:R-:W-:Y:S01]  /*8550*/  FADD.FTZ R3, R159, R3 ;  /* 0x000000039f037221 */ /* 0x008fe20000010000 */
        /* <DEDUP_REMOVED lines=11> */
[----:B----4-:R-:W-:Y:S01]  /*8610*/  FADD.FTZ R3, R171, R3 ;  /* 0x00000003ab037221 */ /* 0x010fe20000010000 */
        /* <DEDUP_REMOVED lines=13> */
[-C--:B------:R-:W-:Y:S01]  /*86f0*/  FMUL.FTZ R136, R136, R6.reuse ;  /* 0x0000000688887220 */ /* 0x080fe20000410000 */
[----:B------:R-:W2:Y:S01]  /*8700*/  MUFU.EX2 R165, R178 ;  /* 0x000000b200a57308 */ /* 0x000ea20000000800 */
[----:B-1----:R-:W-:Y:S01]  /*8710*/  FADD.FTZ R3, R163, R3 ;  /* 0x00000003a3037221 */ /* 0x002fe20000010000 */
[----:B------:R-:W-:Y:S01]  /*8720*/  FADD.FTZ R4, R176, R4 ;  /* 0x00000004b0047221 */ /* 0x000fe20000010000 */
        /* <DEDUP_REMOVED lines=8> */
[----:B------:R-:W-:Y:S01]  /*87b0*/  FMUL.FTZ R149, R149, R6 ;  /* 0x0000000695957220 */ /* 0x000fe20000410000 */
[----:B------:R-:W-:Y:S01]  /*87c0*/  FADD.FTZ R4, R177, R4 ;  /* 0x00000004b1047221 */ /* 0x000fe20000010000 */
[----:B------:R-:W-:Y:S01]  /*87d0*/  F2FP.F16.F32.PACK_AB R153, R153, R12 ;  /* 0x0000000c9999723e */ /* 0x000fe200000000ff */
[----:B------:R-:W-:Y:S01]  /*87e0*/  FMUL.FTZ R26, R26, R5 ;  /* 0x000000051a1a7220 */ /* 0x000fe20000410000 */
[----:B------:R-:W-:Y:S01]  /*87f0*/  F2FP.F16.F32.PACK_AB R155, R155, R11 ;  /* 0x0000000b9b9b723e */ /* 0x000fe200000000ff */
[----:B------:R-:W-:Y:S01]  /*8800*/  BAR.SYNC.DEFER_BLOCKING 0xf, 0x100 ;  /* 0x03c4000000007b1d */ /* 0x000fe20000010000 */
[----:B--2---:R-:W-:Y:S01]  /*8810*/  FADD.FTZ R3, R165, R3 ;  /* 0x00000003a5037221 */ /* 0x004fe20000010000 */
[----:B------:R-:W-:Y:S01]  /*8820*/  F2FP.F16.F32.PACK_AB R157, R157, R13 ;  /* 0x0000000d9d9d723e */ /* 0x000fe200000000ff */
[-C--:B------:R-:W-:Y:S01]  /*8830*/  FMUL.FTZ R27, R27, R5.reuse ;  /* 0x000000051b1b7220 */ /* 0x080fe20000410000 */
[----:B------:R-:W-:Y:S01]  /*8840*/  F2FP.F16.F32.PACK_AB R159, R159, R14 ;  /* 0x0000000e9f9f723e */ /* 0x000fe200000000ff */
[-C--:B------:R-:W-:Y:S01]  /*8850*/  FMUL.FTZ R30, R30, R5.reuse ;  /* 0x000000051e1e7220 */ /* 0x080fe20000410000 */
[----:B------:R-:W2:Y:S01]  /*8860*/  MUFU.EX2 R166, R180 ;  /* 0x000000b400a67308 */ /* 0x000ea20000000800 */
[----:B------:R-:W-:Y:S01]  /*8870*/  F2FP.F16.F32.PACK_AB R160, R169, R168 ;  /* 0x000000a8a9a0723e */ /* 0x000fe200000000ff */
[-C--:B------:R-:W-:Y:S01]  /*8880*/  FMUL.FTZ R31, R31, R5.reuse ;  /* 0x000000051f1f7220 */ /* 0x080fe20000410000 */
[----:B-1----:R-:W-:Y:S01]  /*8890*/  FADD.FTZ R6, R179, R3 ;  /* 0x00000003b3067221 */ /* 0x002fe20000010000 */
[----:B------:R-:W-:Y:S01]  /*88a0*/  F2FP.F16.F32.PACK_AB R162, R173, R162 ;  /* 0x000000a2ada2723e */ /* 0x000fe200000000ff */
[----:B------:R-:W-:Y:S01]  /*88b0*/  FMUL.FTZ R34, R34, R5 ;  /* 0x0000000522227220 */ /* 0x000fe20000410000 */
[----:B------:R-:W-:Y:S01]  /*88c0*/  F2FP.F16.F32.PACK_AB R161, R171, R161 ;  /* 0x000000a1aba1723e */ /* 0x000fe200000000ff */
[----:B------:R-:W-:Y:S01]  /*88d0*/  FMUL.FTZ R35, R35, R5 ;  /* 0x0000000523237220 */ /* 0x000fe20000410000 */
[----:B------:R-:W1:Y:S01]  /*88e0*/  MUFU.EX2 R167, R182 ;  /* 0x000000b600a77308 */ /* 0x000e620000000800 */
[----:B------:R-:W-:Y:S01]  /*88f0*/  F2FP.F16.F32.PACK_AB R163, R175, R163 ;  /* 0x000000a3afa3723e */ /* 0x000fe200000000ff */
[-C--:B------:R-:W-:Y:S01]  /*8900*/  FMUL.FTZ R38, R38, R5.reuse ;  /* 0x0000000526267220 */ /* 0x080fe20000410000 */
[----:B------:R-:W-:Y:S01]  /*8910*/  F2FP.F16.F32.PACK_AB R164, R177, R176 ;  /* 0x000000b0b1a4723e */ /* 0x000fe200000000ff */
[----:B------:R-:W-:Y:S01]  /*8920*/  FMUL.FTZ R39, R39, R5 ;  /* 0x0000000527277220 */ /* 0x000fe20000410000 */
[----:B------:R-:W-:Y:S01]  /*8930*/  F2FP.F16.F32.PACK_AB R165, R179, R165 ;  /* 0x000000a5b3a5723e */ /* 0x000fe200000000ff */
[-C--:B------:R-:W-:Y:S01]  /*8940*/  FMUL.FTZ R42, R42, R5.reuse ;  /* 0x000000052a2a7220 */ /* 0x080fe20000410000 */
[-C--:B------:R-:W-:Y:S01]  /*8950*/  FMUL.FTZ R43, R43, R5.reuse ;  /* 0x000000052b2b7220 */ /* 0x080fe20000410000 */
[----:B------:R-:W3:Y:S01]  /*8960*/  MUFU.EX2 R15, R15 ;  /* 0x0000000f000f7308 */ /* 0x000ee20000000800 */
[----:B--2---:R-:W-:Y:S01]  /*8970*/  FADD.FTZ R4, R166, R4 ;  /* 0x00000004a6047221 */ /* 0x004fe20000010000 */
[C---:B------:R-:W-:Y:S01]  /*8980*/  F2FP.F16.F32.PACK_AB R166, R181.reuse, R166 ;  /* 0x000000a6b5a6723e */ /* 0x040fe200000000ff */
[----:B------:R2:W-:Y:S01]  /*8990*/  STSM.16.M88.4 [R19+0x26800], R152 ;  /* 0x0268009813007844 */ /* 0x0005e20000000200 */
[-C--:B------:R-:W-:Y:S01]  /*89a0*/  FMUL.FTZ R46, R46, R5.reuse ;  /* 0x000000052e2e7220 */ /* 0x080fe20000410000 */
[----:B------:R-:W-:Y:S01]  /*89b0*/  FADD.FTZ R4, R181, R4 ;  /* 0x00000004b5047221 */ /* 0x000fe20000010000 */
[-C--:B------:R-:W-:Y:S01]  /*89c0*/  FMUL.FTZ R47, R47, R5.reuse ;  /* 0x000000052f2f7220 */ /* 0x080fe20000410000 */
[----:B------:R2:W-:Y:S01]  /*89d0*/  STSM.16.M88.4 [R22], R156 ;  /* 0x0000009c16007844 */ /* 0x0005e20000000200 */
[-C--:B------:R-:W-:Y:S01]  /*89e0*/  FMUL.FTZ R50, R50, R5.reuse ;  /* 0x0000000532327220 */ /* 0x080fe20000410000 */
[----:B-1----:R-:W-:Y:S01]  /*89f0*/  FADD.FTZ R6, R167, R6 ;  /* 0x00000006a7067221 */ /* 0x002fe20000010000 */
[-C--:B------:R-:W-:Y:S01]  /*8a00*/  FMUL.FTZ R51, R51, R5.reuse ;  /* 0x0000000533337220 */ /* 0x080fe20000410000 */
[----:B------:R2:W-:Y:S01]  /*8a10*/  STSM.16.M88.4 [R184], R160 ;  /* 0x000000a0b8007844 */ /* 0x0005e20000000200 */
[-C--:B------:R-:W-:Y:S01]  /*8a20*/  FMUL.FTZ R54, R54, R5.reuse ;  /* 0x0000000536367220 */ /* 0x080fe20000410000 */
[-C--:B------:R-:W-:Y:S01]  /*8a30*/  FMUL.FTZ R55, R55, R5.reuse ;  /* 0x0000000537377220 */ /* 0x080fe20000410000 */
[-C--:B------:R-:W-:Y:S01]  /*8a40*/  FMUL.FTZ R58, R58, R5.reuse ;  /* 0x000000053a3a7220 */ /* 0x080fe20000410000 */
[-C--:B------:R-:W-:Y:S01]  /*8a50*/  FMUL.FTZ R59, R59, R5.reuse ;  /* 0x000000053b3b7220 */ /* 0x080fe20000410000 */
[----:B------:R-:W-:Y:S01]  /*8a60*/  FMUL.FTZ R62, R62, R5 ;  /* 0x000000053e3e7220 */ /* 0x000fe20000410000 */
[C---:B---3--:R-:W-:Y:S01]  /*8a70*/  F2FP.F16.F32.PACK_AB R167, R15.reuse, R167 ;  /* 0x000000a70fa7723e */ /* 0x048fe200000000ff */
        /* <DEDUP_REMOVED lines=47> */
[----:B--2---:R-:W-:Y:S06]  /*8d70*/  @!P0 BRA `(.L_x_2318) ;  /* 0x0000000000048947 */ /* 0x004fec0003800000 */
[----:B------:R-:W-:Y:S01]  /*8d80*/  BPT.TRAP 0x1 ;  /* 0x000000040000795c */ /* 0x000fe20000300000 */
.L_x_2318:
[----:B------:R1:W2:Y:S01]  /*8d90*/  SYNCS.PHASECHK.TRANS64.TRYWAIT P2, [UR27+0x28c50], R7 ;  /* 0x028c5007ff0075a7 */ /* 0x0002a2000804015b */
[----:B------:R-:W-:Y:S05]  /*8da0*/  @!P0 BRA `(.L_x_2319) ;  /* 0x0000000000048947 */ /* 0x000fea0003800000 */
[----:B------:R-:W-:Y:S01]  /*8db0*/  BPT.TRAP 0x1 ;  /* 0x000000040000795c */ /* 0x000fe20000300000 */
.L_x_2319:
[----:B--2---:R-:W-:Y:S05]  /*8dc0*/  @P2 BRA `(.L_x_2320) ;  /* 0x0000000000082947 */ /* 0x004fea0003800000 */
[----:B------:R-:W2:Y:S02]  /*8dd0*/  SYNCS.PHASECHK.TRANS64.TRYWAIT P2, [UR27+0x28c50], R7 ;  /* 0x028c5007ff0075a7 */ /* 0x000ea4000804015b */
[----:B--2---:R-:W-:Y:S05]  /*8de0*/  @!P2 BRA `(.L_x_2321) ;  /* 0x0000011400d0a947 */ /* 0x004fea0003800000 */
.L_x_2320:
        /* <DEDUP_REMOVED lines=42> */
[----:B------:R-:W-:Y:S01]  /*9090*/  IMAD.MOV.U32 R6, RZ, RZ, R9 ;  /* 0x000000ffff067224 */ /* 0x000fe200078e0009 */
[----:B------:R-:W-:Y:S01]  /*90a0*/  UMOV UR37, UR24 ;  /* 0x0000001800257c82 */ /* 0x000fe20008000000 */
[----:B------:R-:W-:-:S07]  /*90b0*/  IMAD.MOV.U32 R5, RZ, RZ, R8 ;  /* 0x000000ffff057224 */ /* 0x000fce00078e0008 */
.L_x_2305:
[----:B------:R-:W-:Y:S01]  /*90c0*/  ULDC UR6, c[0x0][0x448] ;  /* 0x0001120000067ab9 */ /* 0x000fe20000000800 */
[----:B------:R-:W-:Y:S01]  /*90d0*/  ULDC UR18, c[0x0][0x9e4] ;  /* 0x0002790000127ab9 */ /* 0x000fe20000000800 */
[----:B------:R-:W-:Y:S02]  /*90e0*/  UISETP.NE.AND UP0, UPT, UR6, 0x1, UPT ;  /* 0x000000010600788c */ /* 0x000fe4000bf05270 */
[----:B------:R-:W-:Y:S02]  /*90f0*/  UISETP.GE.AND UP1, UPT, UR18, 0x1, UPT ;  /* 0x000000011200788c */ /* 0x000fe4000bf26270 */
[----:B------:R-:W-:Y:S02]  /*9100*/  UIADD3 UR14, UR42, 0x3f, URZ ;  /* 0x0000003f2a0e7890 */ /* 0x000fe4000fffe03f */
[----:B------:R-:W-:Y:S02]  /*9110*/  UIADD3 UR15, UR49, 0x1, -UR51 ;  /* 0x00000001310f7890 */ /* 0x000fe4000fffe833 */
[----:B------:R-:W-:-:S03]  /*9120*/  PLOP3.LUT P5, PT, PT, PT, UP1, 0x80, 0x0 ;  /* 0x000000000000781c */ /* 0x000fc60003faf018 */
[----:B------:R-:W-:Y:S01]  /*9130*/  @UP0 ULDC UR6, c[0x0][0x44c] ;  /* 0x0001130000060ab9 */ /* 0x000fe20000000800 */
[----:B------:R-:W-:Y:S01]  /*9140*/  @UP0 ULDC UR19, c[0x0][0x450] ;  /* 0x0001140000130ab9 */ /* 0x000fe20000000800 */
[----:B------:R-:W-:-:S04]  /*9150*/  UIMAD.WIDE.U32 UR6, UR14, UR6, URZ ;  /* 0x000000060e0672a5 */ /* 0x000fc8000f8e003f */
[----:B------:R-:W-:-:S04]  /*9160*/  @UP0 USHF.R.U32.HI UR14, URZ, UR19, UR7 ;  /* 0x000000133f0e0299 */ /* 0x000fc80008011607 */
        /* <DEDUP_REMOVED lines=13> */
.L_x_2324:
[----:B------:R-:W-:-:S11]  /*9240*/  UISETP.NE.AND UP1, UPT, UR18, 0x1, UPT ;  /* 0x000000011200788c */ /* 0x000fd6000bf25270 */
[----:B------:R-:W-:Y:S02]  /*9250*/  @UP1 ULDC.64 UR22, c[0x0][0x9e8] ;  /* 0x00027a0000161ab9 */ /* 0x000fe40000000a00 */
[----:B------:R-:W-:-:S04]  /*9260*/  UIMAD.WIDE.U32 UR6, UR14, UR22, URZ ;  /* 0x000000160e0672a5 */ /* 0x000fc8000f8e003f */
[----:B------:R-:W-:-:S12]  /*9270*/  @UP1 USHF.R.U32.HI UR14, URZ, UR23, UR7 ;  /* 0x000000173f0e1299 */ /* 0x000fd80008011607 */
.L_x_2325:
[----:B------:R-:W-:-:S04]  /*9280*/  UIMAD UR14, UR14, UR18, URZ ;  /* 0x000000120e0e72a4 */ /* 0x000fc8000f8e023f */
[----:B------:R-:W-:-:S04]  /*9290*/  UISETP.LT.AND UP1, UPT, UR11, UR14, UPT ;  /* 0x0000000e0b00728c */ /* 0x000fc8000bf21270 */
[----:B------:R-:W-:-:S12]  /*92a0*/  USEL UR11, UR11, UR14, !UP1 ;  /* 0x0000000e0b0b7287 */ /* 0x000fd8000c800000 */
.L_x_2323:
        /* <DEDUP_REMOVED lines=11> */
[----:B------:R-:W-:Y:S01]  /*9360*/  IMAD.MOV.U32 R9, RZ, RZ, R5 ;  /* 0x000000ffff097224 */ /* 0x000fe200078e0005 */
[----:B------:R-:W-:Y:S01]  /*9370*/  UMOV UR23, UR37 ;  /* 0x0000002500177c82 */ /* 0x000fe20008000000 */
[----:B------:R-:W-:-:S05]  /*9380*/  ULDC UR20, c[0x0][0x988] ;  /* 0x0002620000147ab9 */ /* 0x000fca0000000800 */
.L_x_2335:
        /* <DEDUP_REMOVED lines=8> */
[----:B---3--:R-:W-:Y:S10]  /*9410*/  @!P0 BRA `(.L_x_2327) ;  /* 0x0000000000048947 */ /* 0x008ff40003800000 */
[----:B------:R-:W-:Y:S01]  /*9420*/  BPT.TRAP 0x1 ;  /* 0x000000040000795c */ /* 0x000fe20000300000 */
.L_x_2327:
[----:B------:R-:W-:Y:S01]  /*9430*/  ULEA UR24, UR37, UR46, 0x3 ;  /* 0x0000002e25187291 */ /* 0x000fe2000f8e183f */
[----:B01----:R-:W-:-:S05]  /*9440*/  IMAD.U32 R7, RZ, RZ, UR38 ;  /* 0x00000026ff077e24 */ /* 0x003fca000f8e00ff */
[----:B------:R-:W-:-:S04]  /*9450*/  SHF.L.U32 R7, R7, 0x1f, RZ ;  /* 0x0000001f07077819 */ /* 0x000fc800000006ff */
[----:B------:R0:W1:Y:S01]  /*9460*/  SYNCS.PHASECHK.TRANS64.TRYWAIT P2, [UR24+0x28c30], R7 ;  /* 0x028c3007ff0075a7 */ /* 0x0000620008040158 */
[----:B------:R-:W-:Y:S05]  /*9470*/  @!P0 BRA `(.L_x_2328) ;  /* 0x0000000000048947 */ /* 0x000fea0003800000 */
[----:B------:R-:W-:Y:S01]  /*9480*/  BPT.TRAP 0x1 ;  /* 0x000000040000795c */ /* 0x000fe20000300000 */
.L_x_2328:
[----:B-1----:R-:W-:Y:S05]  /*9490*/  @P2 BRA `(.L_x_2329) ;  /* 0x0000000000082947 */ /* 0x002fea0003800000 */
[----:B------:R-:W1:Y:S02]  /*94a0*/  SYNCS.PHASECHK.TRANS64.TRYWAIT P2, [UR24+0x28c30], R7 ;  /* 0x028c3007ff0075a7 */ /* 0x000e640008040158 */
[----:B-1----:R-:W-:Y:S05]  /*94b0*/  @!P2 BRA `(.L_x_2330) ;  /* 0x000001100030a947 */ /* 0x002fea0003800000 */
.L_x_2329:
[----:B------:R-:W-:Y:S01]  /*94c0*/  R2UR UR18, R0 ;  /* 0x00000000001272ca */ /* 0x000fe200000e0000 */
[----:B----4-:R-:W-:Y:S01]  /*94d0*/  WARPGROUP.ARRIVE ;  /* 0x00000000000079c5 */ /* 0x010fe20000000000 */
[----:B------:R-:W-:Y:S01]  /*94e0*/  UMOV UR19, 0x40000040 ;  /* 0x4000004000137882 */ /* 0x000fe20000000000 */
[----:B------:R-:W-:Y:S01]  /*94f0*/  UMOV UR7, 0x40000040 ;  /* 0x4000004000077882 */ /* 0x000fe20000000000 */
[----:B------:R-:W-:Y:S01]  /*9500*/  UMOV UR11, 0x40000040 ;  /* 0x40000040000b7882 */ /* 0x000fe20000000000 */
[----:B------:R-:W-:Y:S01]  /*9510*/  UMOV UR15, 0x40000040 ;  /* 0x40000040000f7882 */ /* 0x000fe20000000000 */
[----:B------:R-:W-:-:S07]  /*9520*/  ISETP.NE.AND P2, PT, R17, RZ, PT ;  /* 0x000000ff1100720c */ /* 0x000fce0003f45270 */
[----:B------:R-:W-:-:S04]  /*9530*/  ULEA UR18, UR37, UR18, 0x9 ;  /* 0x0000001225127291 */ /* 0x000fc8000f8e483f */
[----:B------:R-:W-:Y:S02]  /*9540*/  UIADD3 UR6, UR18, 0x2, URZ ;  /* 0x0000000212067890 */ /* 0x000fe4000fffe03f */
[----:B------:R-:W-:Y:S02]  /*9550*/  UIADD3 UR10, UR18, 0x4, URZ ;  /* 0x00000004120a7890 */ /* 0x000fe4000fffe03f */
[----:B------:R-:W-:Y:S02]  /*9560*/  UIADD3 UR14, UR18, 0x6, URZ ;  /* 0x00000006120e7890 */ /* 0x000fe4000fffe03f */
[----:B------:R-:W-:Y:S03]  /*9570*/  HGMMA.64x64x16.F32 R152, gdesc[UR16], RZ, !UPT, gsb0 ;  /* 0x00e00000109879f0 */ /* 0x000fe6000c0008ff */
[----:B------:R-:W-:Y:S02]  /*9580*/  WARPGROUP.DEPBAR.LE gsb0, 0x0 ;  /* 0x00008000000079c5 */ /* 0x000fe40000010000 */
[----:B------:R-:W-:-:S06]  /*9590*/  WARPGROUP.ARRIVE ;  /* 0x00000000000079c5 */ /* 0x000fcc0000000000 */
[----:B------:R-:W-:Y:S03]  /*95a0*/  HGMMA.64x64x16.F32 R152, gdesc[UR4], R152, gsb0 ;  /* 0x00e00000049879f0 */ /* 0x000fe60008000898 */
[----:B------:R-:W-:Y:S02]  /*95b0*/  WARPGROUP.DEPBAR.LE gsb0, 0x0 ;  /* 0x00008000000079c5 */ /* 0x000fe40000010000 */
[----:B------:R-:W-:-:S06]  /*95c0*/  WARPGROUP.ARRIVE ;  /* 0x00000000000079c5 */ /* 0x000fcc0000000000 */
[----:B------:R-:W-:Y:S01]  /*95d0*/  HGMMA.64x64x16.F32 R152, gdesc[UR8], R152, gsb0 ;  /* 0x00e00000089879f0 */ /* 0x000fe20008000898 */
[----:B------:R-:W-:Y:S02]  /*95e0*/  UMOV UR10, UR20 ;  /* 0x00000014000a7c82 */ /* 0x000fe40008000000 */
        /* <DEDUP_REMOVED lines=20> */
[----:B-1----:R-:W1:Y:S02]  /*9730*/  SHFL.BFLY PT, R6, R5, 0x2, 0x1f ;  /* 0x0c401f0005067f89 */ /* 0x002e6400000e0000 */
[----:B-1----:R-:W-:-:S05]  /*9740*/  FMNMX.FTZ R5, R5, R6, !PT ;  /* 0x0000000605057209 */ /* 0x002fca0007810000 */
[----:B------:R-:W1:Y:S02]  /*9750*/  SHFL.BFLY PT, R6, R5, 0x1, 0x1f ;  /* 0x0c201f0005067f89 */ /* 0x000e6400000e0000 */
[----:B-1----:R-:W-:-:S05]  /*9760*/  FMNMX.FTZ R5, R5, R6, !PT ;  /* 0x0000000605057209 */ /* 0x002fca0007810000 */
        /* <DEDUP_REMOVED lines=19> */
[----:B------:R-:W-:Y:S01]  /*98a0*/  FMUL.FTZ R9, R9, UR10 ;  /* 0x0000000a09097c20 */ /* 0x000fe20008410000 */
[----:B------:R-:W-:Y:S02]  /*98b0*/  MUFU.EX2 R152, R152 ;  /* 0x0000009800987308 */ /* 0x000fe40000000800 */
[----:B------:R-:W-:-:S04]  /*98c0*/  FMNMX.FTZ R6, R155, R6, !PT ;  /* 0x000000069b067209 */ /* 0x000fc80007810000 */
[----:B------:R-:W-:Y:S02]  /*98d0*/  FMNMX.FTZ R6, R158, R6, !PT ;  /* 0x000000069e067209 */ /* 0x000fe40007810000 */
[----:B------:R-:W1:Y:S02]  /*98e0*/  MUFU.EX2 R9, R9 ;  /* 0x0000000900097308 */ /* 0x000e640000000800 */
[----:B------:R-:W-:-:S04]  /*98f0*/  FMNMX.FTZ R6, R159, R6, !PT ;  /* 0x000000069f067209 */ /* 0x000fc80007810000 */
[----:B------:R-:W-:Y:S02]  /*9900*/  FMNMX.FTZ R6, R162, R6, !PT ;  /* 0x00000006a2067209 */ /* 0x000fe40007810000 */
[----:B------:R-:W3:Y:S02]  /*9910*/  MUFU.EX2 R153, R153 ;  /* 0x0000009900997308 */ /* 0x000ee40000000800 */
[----:B------:R-:W-:-:S04]  /*9920*/  FMNMX.FTZ R6, R163, R6, !PT ;  /* 0x00000006a3067209 */ /* 0x000fc80007810000 */
[----:B------:R-:W-:Y:S02]  /*9930*/  FMNMX.FTZ R6, R166, R6, !PT ;  /* 0x00000006a6067209 */ /* 0x000fe40007810000 */
[----:B------:R-:W4:Y:S01]  /*9940*/  MUFU.EX2 R156, R156 ;  /* 0x0000009c009c7308 */ /* 0x000f220000000800 */
[----:B-1----:R-:W-:Y:S01]  /*9950*/  FFMA.FTZ R4, R9, R4, R152 ;  /* 0x0000000409047223 */ /* 0x002fe20000010098 */
[----:B------:R-:W-:Y:S01]  /*9960*/  FMNMX.FTZ R6, R167, R6, !PT ;  /* 0x00000006a7067209 */ /* 0x000fe20007810000 */
[-C--:B------:R-:W-:Y:S01]  /*9970*/  FMUL.FTZ R24, R24, R9.reuse ;  /* 0x0000000918187220 */ /* 0x080fe20000410000 */
[-C--:B------:R-:W-:Y:S01]  /*9980*/  FMUL.FTZ R25, R25, R9.reuse ;  /* 0x0000000919197220 */ /* 0x080fe20000410000 */
[-C--:B------:R-:W-:Y:S01]  /*9990*/  FMUL.FTZ R28, R28, R9.reuse ;  /* 0x000000091c1c7220 */ /* 0x080fe20000410000 */
[----:B------:R-:W-:Y:S01]  /*99a0*/  FMNMX.FTZ R6, R170, R6, !PT ;  /* 0x00000006aa067209 */ /* 0x000fe20007810000 */
[-C--:B------:R-:W-:Y:S01]  /*99b0*/  FMUL.FTZ R29, R29, R9.reuse ;  /* 0x000000091d1d7220 */ /* 0x080fe20000410000 */
[----:B------:R-:W1:Y:S01]  /*99c0*/  MUFU.EX2 R157, R157 ;  /* 0x0000009d009d7308 */ /* 0x000e620000000800 */
[----:B---3--:R-:W-:Y:S01]  /*99d0*/  FADD.FTZ R4, R153, R4 ;  /* 0x0000000499047221 */ /* 0x008fe20000010000 */
[----:B------:R-:W-:Y:S01]  /*99e0*/  FMNMX.FTZ R6, R171, R6, !PT ;  /* 0x00000006ab067209 */ /* 0x000fe20007810000 */
[-C--:B------:R-:W-:Y:S01]  /*99f0*/  FMUL.FTZ R32, R32, R9.reuse ;  /* 0x0000000920207220 */ /* 0x080fe20000410000 */
[----:B------:R-:W-:Y:S01]  /*9a00*/  F2FP.F16.F32.PACK_AB R188, R153, R152 ;  /* 0x0000009899bc723e */ /* 0x000fe200000000ff */
[-C--:B------:R-:W-:Y:S01]  /*9a10*/  FMUL.FTZ R33, R33, R9.reuse ;  /* 0x0000000921217220 */ /* 0x080fe20000410000 */
[----:B------:R-:W-:Y:S01]  /*9a20*/  FMNMX.FTZ R6, R174, R6, !PT ;  /* 0x00000006ae067209 */ /* 0x000fe20007810000 */
[-C--:B------:R-:W-:Y:S01]  /*9a30*/  FMUL.FTZ R36, R36, R9.reuse ;  /* 0x0000000924247220 */ /* 0x080fe20000410000 */
[----:B------:R-:W3:Y:S01]  /*9a40*/  MUFU.EX2 R152, R160 ;  /* 0x000000a000987308 */ /* 0x000ee20000000800 */
[----:B----4-:R-:W-:Y:S01]  /*9a50*/  FADD.FTZ R4, R156, R4 ;  /* 0x000000049c047221 */ /* 0x010fe20000010000 */
[----:B------:R-:W-:Y:S01]  /*9a60*/  FMNMX.FTZ R6, R175, R6, !PT ;  /* 0x00000006af067209 */ /* 0x000fe20007810000 */
[-C--:B------:R-:W-:Y:S01]  /*9a70*/  FMUL.FTZ R37, R37, R9.reuse ;  /* 0x0000000925257220 */ /* 0x080fe20000410000 */
[-C--:B------:R-:W-:Y:S01]  /*9a80*/  FMUL.FTZ R40, R40, R9.reuse ;  /* 0x0000000928287220 */ /* 0x080fe20000410000 */
[-C--:B------:R-:W-:Y:S01]  /*9a90*/  FMUL.FTZ R41, R41, R9.reuse ;  /* 0x0000000929297220 */ /* 0x080fe20000410000 */
[----:B------:R-:W-:Y:S01]  /*9aa0*/  FMNMX.FTZ R6, R178, R6, !PT ;  /* 0x00000006b2067209 */ /* 0x000fe20007810000 */
[-C--:B------:R-:W-:Y:S01]  /*9ab0*/  FMUL.FTZ R44, R44, R9.reuse ;  /* 0x000000092c2c7220 */ /* 0x080fe20000410000 */
[----:B------:R-:W4:Y:S01]  /*9ac0*/  MUFU.EX2 R161, R161 ;  /* 0x000000a100a17308 */ /* 0x000f220000000800 */
[----:B-1----:R-:W-:Y:S01]  /*9ad0*/  FADD.FTZ R4, R157, R4 ;  /* 0x000000049d047221 */ /* 0x002fe20000010000 */
[----:B------:R-:W-:Y:S01]  /*9ae0*/  FMNMX.FTZ R6, R179, R6, !PT ;  /* 0x00000006b3067209 */ /* 0x000fe20007810000 */
[-C--:B------:R-:W-:Y:S01]  /*9af0*/  FMUL.FTZ R45, R45, R9.reuse ;  /* 0x000000092d2d7220 */ /* 0x080fe20000410000 */
[----:B------:R-:W-:Y:S01]  /*9b00*/  F2FP.F16.F32.PACK_AB R190, R157, R156 ;  /* 0x0000009c9dbe723e */ /* 0x000fe200000000ff */
[-C--:B------:R-:W-:Y:S01]  /*9b10*/  FMUL.FTZ R48, R48, R9.reuse ;  /* 0x0000000930307220 */ /* 0x080fe20000410000 */
[----:B------:R-:W-:Y:S01]  /*9b20*/  FMNMX.FTZ R6, R182, R6, !PT ;  /* 0x00000006b6067209 */ /* 0x000fe20007810000 */
[-C--:B------:R-:W-:Y:S01]  /*9b30*/  FMUL.FTZ R49, R49, R9.reuse ;  /* 0x0000000931317220 */ /* 0x080fe20000410000 */
[----:B------:R-:W1:Y:S01]  /*9b40*/  MUFU.EX2 R164, R164 ;  /* 0x000000a400a47308 */ /* 0x000e620000000800 */
[----:B---3--:R-:W-:Y:S01]  /*9b50*/  FADD.FTZ R4, R152, R4 ;  /* 0x0000000498047221 */ /* 0x008fe20000010000 */
[----:B------:R-:W-:Y:S01]  /*9b60*/  FMNMX.FTZ R6, R183, R6, !PT ;  /* 0x00000006b7067209 */ /* 0x000fe20007810000 */
[-C--:B------:R-:W-:Y:S01]  /*9b70*/  FMUL.FTZ R52, R52, R9.reuse ;  /* 0x0000000934347220 */ /* 0x080fe20000410000 */
[-C--:B------:R-:W-:Y:S01]  /*9b80*/  FMUL.FTZ R53, R53, R9.reuse ;  /* 0x0000000935357220 */ /* 0x080fe20000410000 */
[-C--:B------:R-:W-:Y:S01]  /*9b90*/  FMUL.FTZ R56, R56, R9.reuse ;  /* 0x0000000938387220 */ /* 0x080fe20000410000 */
[-C--:B------:R-:W-:Y:S01]  /*9ba0*/  FMUL.FTZ R57, R57, R9.reuse ;  /* 0x0000000939397220 */ /* 0x080fe20000410000 */
[----:B--2---:R-:W2:Y:S01]  /*9bb0*/  SHFL.BFLY PT, R10, R6, 0x2, 0x1f ;  /* 0x0c401f00060a7f89 */ /* 0x004ea200000e0000 */
[----:B------:R-:W3:Y:S01]  /*9bc0*/  MUFU.EX2 R165, R165 ;  /* 0x000000a500a57308 */ /* 0x000ee20000000800 */
[C---:B----4-:R-:W-:Y:S01]  /*9bd0*/  FADD.FTZ R4, R161.reuse, R4 ;  /* 0x00000004a1047221 */ /* 0x050fe20000010000 */
[----:B------:R-:W-:Y:S01]  /*9be0*/  F2FP.F16.F32.PACK_AB R152, R161, R152 ;  /* 0x00000098a198723e */ /* 0x000fe200000000ff */
[-C--:B------:R-:W-:Y:S01]  /*9bf0*/  FMUL.FTZ R60, R60, R9.reuse ;  /* 0x000000093c3c7220 */ /* 0x080fe20000410000 */
[-C--:B------:R-:W-:Y:S01]  /*9c00*/  FMUL.FTZ R61, R61, R9.reuse ;  /* 0x000000093d3d7220 */ /* 0x080fe20000410000 */
[-C--:B------:R-:W-:Y:S01]  /*9c10*/  FMUL.FTZ R64, R64, R9.reuse ;  /* 0x0000000940407220 */ /* 0x080fe20000410000 */
[-C--:B------:R-:W-:Y:S01]  /*9c20*/  FMUL.FTZ R65, R65, R9.reuse ;  /* 0x0000000941417220 */ /* 0x080fe20000410000 */
[-C--:B------:R-:W-:Y:S01]  /*9c30*/  FMUL.FTZ R68, R68, R9.reuse ;  /* 0x0000000944447220 */ /* 0x080fe20000410000 */
[----:B------:R-:W4:Y:S01]  /*9c40*/  MUFU.EX2 R156, R168 ;  /* 0x000000a8009c7308 */ /* 0x000f220000000800 */
        /* <DEDUP_REMOVED lines=14> */
[----:B--2---:R-:W-:Y:S01]  /*9d30*/  FMNMX.FTZ R6, R6, R10, !PT ;  /* 0x0000000a06067209 */ /* 0x004fe20007810000 */
[----:B------:R-:W2:Y:S01]  /*9d40*/  MUFU.EX2 R172, R172 ;  /* 0x000000ac00ac7308 */ /* 0x000ea20000000800 */
[----:B----4-:R-:W-:Y:S01]  /*9d50*/  FADD.FTZ R4, R156, R4 ;  /* 0x000000049c047221 */ /* 0x010fe20000010000 */
[-C--:B------:R-:W-:Y:S01]  /*9d60*/  FMUL.FTZ R92, R92, R9.reuse ;  /* 0x000000095c5c7220 */ /* 0x080fe20000410000 */
[-C--:B------:R-:W-:Y:S01]  /*9d70*/  FMUL.FTZ R93, R93, R9.reuse ;  /* 0x000000095d5d7220 */ /* 0x080fe20000410000 */
[----:B------:R-:W3:Y:S01]  /*9d80*/  SHFL.BFLY PT, R10, R6, 0x1, 0x1f ;  /* 0x0c201f00060a7f89 */ /* 0x000ee200000e0000 */
[-C--:B------:R-:W-:Y:S01]  /*9d90*/  FMUL.FTZ R96, R96, R9.reuse ;  /* 0x0000000960607220 */ /* 0x080fe20000410000 */
[-C--:B------:R-:W-:Y:S01]  /*9da0*/  FMUL.FTZ R97, R97, R9.reuse ;  /* 0x0000000961617220 */ /* 0x080fe20000410000 */
[-C--:B------:R-:W-:Y:S01]  /*9db0*/  FMUL.FTZ R100, R100, R9.reuse ;  /* 0x0000000964647220 */ /* 0x080fe20000410000 */
[----:B------:R-:W4:Y:S01]  /*9dc0*/  MUFU.EX2 R173, R173 ;  /* 0x000000ad00ad7308 */ /* 0x000f220000000800 */
[C---:B-1----:R-:W-:Y:S01]  /*9dd0*/  FADD.FTZ R4, R169.reuse, R4 ;  /* 0x00000004a9047221 */ /* 0x042fe20000010000 */
[----:B------:R-:W-:Y:S01]  /*9de0*/  F2FP.F16.F32.PACK_AB R156, R169, R156 ;  /* 0x0000009ca99c723e */ /* 0x000fe200000000ff */
[-C--:B------:R-:W-:Y:S01]  /*9df0*/  FMUL.FTZ R101, R101, R9.reuse ;  /* 0x0000000965657220 */ /* 0x080fe20000410000 */
        /* <DEDUP_REMOVED lines=16> */
[----:B---3--:R-:W-:Y:S01]  /*9f00*/  FMNMX.FTZ R6, R6, R10, !PT ;  /* 0x0000000a06067209 */ /* 0x008fe20007810000 */
[-C--:B------:R-:W-:Y:S01]  /*9f10*/  FMUL.FTZ R128, R128, R9.reuse ;  /* 0x0000000980807220 */ /* 0x080fe20000410000 */
[-C--:B------:R-:W-:Y:S01]  /*9f20*/  FMUL.FTZ R129, R129, R9.reuse ;  /* 0x0000000981817220 */ /* 0x080fe20000410000 */
[-C--:B------:R-:W-:Y:S01]  /*9f30*/  FMUL.FTZ R132, R132, R9.reuse ;  /* 0x0000000984847220 */ /* 0x080fe20000410000 */
[----:B------:R-:W3:Y:S01]  /*9f40*/  MUFU.EX2 R180, R180 ;  /* 0x000000b400b47308 */ /* 0x000ee20000000800 */
[C---:B------:R-:W-:Y:S01]  /*9f50*/  FADD.FTZ R8, -R6.reuse, R8 ;  /* 0x0000000806087221 */ /* 0x040fe20000010100 */
[----:B------:R-:W-:Y:S01]  /*9f60*/  FMUL.FTZ R10, R6, UR10 ;  /* 0x0000000a060a7c20 */ /* 0x000fe20008410000 */
[----:B-1----:R-:W-:Y:S01]  /*9f70*/  FADD.FTZ R4, R160, R4 ;  /* 0x00000004a0047221 */ /* 0x002fe20000010000 */
[-C--:B------:R-:W-:Y:S01]  /*9f80*/  FMUL.FTZ R133, R133, R9.reuse ;  /* 0x0000000985857220 */ /* 0x080fe20000410000 */
        /* <DEDUP_REMOVED lines=13> */
[----:B------:R-:W4:Y:S01]  /*a060*/  MUFU.EX2 R8, R8 ;  /* 0x0000000800087308 */ /* 0x000f220000000800 */
[--C-:B------:R-:W-:Y:S01]  /*a070*/  FFMA.FTZ R175, R175, UR10, -R10.reuse ;  /* 0x0000000aafaf7c23 */ /* 0x100fe2000801080a */
[--C-:B------:R-:W-:Y:S01]  /*a080*/  FFMA.FTZ R178, R178, UR10, -R10.reuse ;  /* 0x0000000ab2b27c23 */ /* 0x100fe2000801080a */
[--C-:B------:R-:W-:Y:S01]  /*a090*/  FFMA.FTZ R179, R179, UR10, -R10.reuse ;  /* 0x0000000ab3b37c23 */ /* 0x100fe2000801080a */
[--C-:B------:R-:W-:Y:S01]  /*a0a0*/  FFMA.FTZ R182, R182, UR10, -R10.reuse ;  /* 0x0000000ab6b67c23 */ /* 0x100fe2000801080a */
[----:B------:R-:W-:Y:S01]  /*a0b0*/  FFMA.FTZ R183, R183, UR10, -R10 ;  /* 0x0000000ab7b77c23 */ /* 0x000fe2000801080a */
[----:B------:R-:W-:Y:S01]  /*a0c0*/  IMAD.U32 R10, RZ, RZ, UR24 ;  /* 0x00000018ff0a7e24 */ /* 0x000fe2000f8e00ff */
[----:B-1----:R-:W-:Y:S01]  /*a0d0*/  F2FP.F16.F32.PACK_AB R154, R165, R164 ;  /* 0x000000a4a59a723e */ /* 0x002fe200000000ff */
[----:B------:R-:W1:Y:S01]  /*a0e0*/  MUFU.EX2 R155, R155 ;  /* 0x0000009b009b7308 */ /* 0x000e620000000800 */
[C---:B--2---:R-:W-:Y:S01]  /*a0f0*/  FADD.FTZ R4, R177.reuse, R4 ;  /* 0x00000004b1047221 */ /* 0x044fe20000010000 */
[----:B------:R-:W-:Y:S01]  /*a100*/  @!P1 VIADD R11, R10, 0x28c40 ;  /* 0x00028c400a0b9836 */ /* 0x000fe20000000000 */
[----:B------:R-:W-:Y:S01]  /*a110*/  F2FP.F16.F32.PACK_AB R160, R177, R160 ;  /* 0x000000a0b1a0723e */ /* 0x000fe200000000ff */
[-C--:B------:R-:W-:Y:S01]  /*a120*/  FMUL.FTZ R136, R136, R9.reuse ;  /* 0x0000000988887220 */ /* 0x080fe20000410000 */
[----:B---3--:R-:W-:Y:S01]  /*a130*/  FADD.FTZ R4, R180, R4 ;  /* 0x00000004b4047221 */ /* 0x008fe20000010000 */
[----:B------:R-:W-:Y:S01]  /*a140*/  FMUL.FTZ R137, R137, R9 ;  /* 0x0000000989897220 */ /* 0x000fe20000410000 */
[----:B------:R-:W-:Y:S01]  /*a150*/  @!P1 PRMT R11, RZ, 0x654, R11 ;  /* 0x00000654ff0b9816 */ /* 0x000fe2000000000b */
[----:B------:R2:W3:Y:S01]  /*a160*/  MUFU.EX2 R191, R158 ;  /* 0x0000009e00bf7308 */ /* 0x0004e20000000800 */
[----:B----4-:R-:W-:Y:S01]  /*a170*/  FFMA.FTZ R3, R8, R3, R189 ;  /* 0x0000000308037223 */ /* 0x010fe200000100bd */
[-C--:B------:R-:W-:Y:S01]  /*a180*/  FMUL.FTZ R140, R140, R9.reuse ;  /* 0x000000098c8c7220 */ /* 0x080fe20000410000 */
[----:B------:R4:W-:Y:S01]  /*a190*/  @!P1 SYNCS.ARRIVE.TRANS64.RED.A1T0 RZ, [R11+URZ], RZ ;  /* 0x000000ff0bff99a7 */ /* 0x0009e2000810043f */
[-C--:B------:R-:W-:Y:S01]  /*a1a0*/  FMUL.FTZ R141, R141, R9.reuse ;  /* 0x000000098d8d7220 */ /* 0x080fe20000410000 */
[-C--:B------:R-:W-:Y:S01]  /*a1b0*/  FMUL.FTZ R144, R144, R9.reuse ;  /* 0x0000000990907220 */ /* 0x080fe20000410000 */
[-C--:B------:R-:W-:Y:S01]  /*a1c0*/  FMUL.FTZ R145, R145, R9.reuse ;  /* 0x0000000991917220 */ /* 0x080fe20000410000 */
[----:B------:R-:W-:Y:S01]  /*a1d0*/  FMUL.FTZ R148, R148, R9 ;  /* 0x0000000994947220 */ /* 0x000fe20000410000 */
[----:B------:R-:W5:Y:S01]  /*a1e0*/  MUFU.EX2 R159, R159 ;  /* 0x0000009f009f7308 */ /* 0x000f620000000800 */
[C---:B-1----:R-:W-:Y:S01]  /*a1f0*/  FADD.FTZ R3, R155.reuse, R3 ;  /* 0x000000039b037221 */ /* 0x042fe20000010000 */
[----:B------:R-:W-:Y:S01]  /*a200*/  F2FP.F16.F32.PACK_AB R189, R155, R189 ;  /* 0x000000bd9bbd723e */ /* 0x000fe200000000ff */
[----:B----4-:R-:W-:Y:S01]  /*a210*/  IMAD.U32 R11, RZ, RZ, UR23 ;  /* 0x00000017ff0b7e24 */ /* 0x010fe2000f8e00ff */
[----:B--2---:R-:W-:Y:S01]  /*a220*/  F2FP.F16.F32.PACK_AB R158, R173, R172 ;  /* 0x000000acad9e723e */ /* 0x004fe200000000ff */
[----:B------:R-:W-:Y:S01]  /*a230*/  FMUL.FTZ R149, R149, R9 ;  /* 0x0000000995957220 */ /* 0x000fe20000410000 */
[-C--:B------:R-:W-:Y:S01]  /*a240*/  FMUL.FTZ R26, R26, R8.reuse ;  /* 0x000000081a1a7220 */ /* 0x080fe20000410000 */
[----:B------:R-:W-:Y:S01]  /*a250*/  @!P2 IMAD R11, R11, 0x40, R16 ;  /* 0x000000400b0ba824 */ /* 0x000fe200078e0210 */
[----:B------:R-:W1:Y:S01]  /*a260*/  MUFU.EX2 R153, R162 ;  /* 0x000000a200997308 */ /* 0x000e620000000800 */
[----:B---3--:R-:W-:Y:S01]  /*a270*/  FADD.FTZ R3, R191, R3 ;  /* 0x00000003bf037221 */ /* 0x008fe20000010000 */
[-C--:B------:R-:W-:Y:S01]  /*a280*/  FMUL.FTZ R27, R27, R8.reuse ;  /* 0x000000081b1b7220 */ /* 0x080fe20000410000 */
[-C--:B------:R-:W-:Y:S01]  /*a290*/  FMUL.FTZ R30, R30, R8.reuse ;  /* 0x000000081e1e7220 */ /* 0x080fe20000410000 */
[----:B------:R-:W-:Y:S01]  /*a2a0*/  @!P2 LEA R11, R11, UR46, 0x2 ;  /* 0x0000002e0b0bac11 */ /* 0x000fe2000f8e10ff */
[-C--:B------:R-:W-:Y:S01]  /*a2b0*/  FMUL.FTZ R31, R31, R8.reuse ;  /* 0x000000081f1f7220 */ /* 0x080fe20000410000 */
[-C--:B------:R-:W-:Y:S01]  /*a2c0*/  FMUL.FTZ R34, R34, R8.reuse ;  /* 0x0000000822227220 */ /* 0x080fe20000410000 */
[-C--:B------:R-:W-:Y:S01]  /*a2d0*/  FMUL.FTZ R35, R35, R8.reuse ;  /* 0x0000000823237220 */ /* 0x080fe20000410000 */
[----:B------:R-:W2:Y:S01]  /*a2e0*/  MUFU.EX2 R163, R163 ;  /* 0x000000a300a37308 */ /* 0x000ea20000000800 */
[C---:B-----5:R-:W-:Y:S01]  /*a2f0*/  FADD.FTZ R3, R159.reuse, R3 ;  /* 0x000000039f037221 */ /* 0x060fe20000010000 */
[----:B------:R3:W-:Y:S01]  /*a300*/  @!P2 STS [R11+0x28800], R9 ;  /* 0x028800090b00a388 */ /* 0x0007e20000000800 */
[----:B------:R-:W-:Y:S01]  /*a310*/  F2FP.F16.F32.PACK_AB R191, R159, R191 ;  /* 0x000000bf9fbf723e */ /* 0x000fe200000000ff */
[-C--:B------:R-:W-:Y:S01]  /*a320*/  FMUL.FTZ R38, R38, R8.reuse ;  /* 0x0000000826267220 */ /* 0x080fe20000410000 */
[-C--:B------:R-:W-:Y:S01]  /*a330*/  FMUL.FTZ R39, R39, R8.reuse ;  /* 0x0000000827277220 */ /* 0x080fe20000410000 */
[----:B------:R3:W-:Y:S01]  /*a340*/  @!P2 STS [R11+0x28820], R8 ;  /* 0x028820080b00a388 */ /* 0x0007e20000000800 */
[-C--:B------:R-:W-:Y:S01]  /*a350*/  FMUL.FTZ R42, R42, R8.reuse ;  /* 0x000000082a2a7220 */ /* 0x080fe20000410000 */
[----:B------:R-:W4:Y:S01]  /*a360*/  MUFU.EX2 R166, R166 ;  /* 0x000000a600a67308 */ /* 0x000f220000000800 */
[----:B-1----:R-:W-:Y:S01]  /*a370*/  FADD.FTZ R3, R153, R3 ;  /* 0x0000000399037221 */ /* 0x002fe20000010000 */
[----:B------:R-:W-:Y:S01]  /*a380*/  BAR.SYNC.DEFER_BLOCKING 0xf, 0x100 ;  /* 0x03c4000000007b1d */ /* 0x000fe20000010000 */
        /* <DEDUP_REMOVED lines=20> */
[----:B------:R-:W-:Y:S01]  /*a4d0*/  FMUL.FTZ R74, R74, R8 ;  /* 0x000000084a4a7220 */ /* 0x000fe20000410000 */
[----:B------:R-:W4:Y:S01]  /*a4e0*/  MUFU.EX2 R171, R171 ;  /* 0x000000ab00ab7308 */ /* 0x000f220000000800 */
[C---:B-1----:R-:W-:Y:S01]  /*a4f0*/  FADD.FTZ R3, R167.reuse, R3 ;  /* 0x00000003a7037221 */ /* 0x042fe20000010000 */
[----:B------:R-:W-:Y:S01]  /*a500*/  F2FP.F16.F32.PACK_AB R155, R167, R166 ;  /* 0x000000a6a79b723e */ /* 0x000fe200000000ff */
[----:B------:R3:W-:Y:S01]  /*a510*/  STSM.16.M88.4 [R19+0x26800], R188 ;  /* 0x026800bc13007844 */ /* 0x0007e20000000200 */
[-C--:B------:R-:W-:Y:S01]  /*a520*/  FMUL.FTZ R75, R75, R8.reuse ;  /* 0x000000084b4b7220 */ /* 0x080fe20000410000 */
[-C--:B------:R-:W-:Y:S01]  /*a530*/  FMUL.FTZ R78, R78, R8.reuse ;  /* 0x000000084e4e7220 */ /* 0x080fe20000410000 */
[-C--:B------:R-:W-:Y:S01]  /*a540*/  FMUL.FTZ R79, R79, R8.reuse ;  /* 0x000000084f4f7220 */ /* 0x080fe20000410000 */
[----:B------:R3:W-:Y:S01]  /*a550*/  STSM.16.M88.4 [R22], R152 ;  /* 0x0000009816007844 */ /* 0x0007e20000000200 */
        /* <DEDUP_REMOVED lines=23> */
[----:B------:R-:W-:Y:S01]  /*a6d0*/  FMUL.FTZ R114, R114, R8 ;  /* 0x0000000872727220 */ /* 0x000fe20000410000 */
[----:B------:R-:W1:Y:S01]  /*a6e0*/  MUFU.EX2 R179, R179 ;  /* 0x000000b300b37308 */ /* 0x000e620000000800 */
[C---:B--2---:R-:W-:Y:S01]  /*a6f0*/  FADD.FTZ R3, R175.reuse, R3 ;  /* 0x00000003af037221 */ /* 0x044fe20000010000 */
[----:B------:R-:W-:Y:S01]  /*a700*/  F2FP.F16.F32.PACK_AB R159, R175, R174 ;  /* 0x000000aeaf9f723e */ /* 0x000fe200000000ff */
[-C--:B------:R-:W-:Y:S01]  /*a710*/  FMUL.FTZ R115, R115, R8.reuse ;  /* 0x0000000873737220 */ /* 0x080fe20000410000 */
[-C--:B------:R-:W-:Y:S01]  /*a720*/  FMUL.FTZ R118, R118, R8.reuse ;  /* 0x0000000876767220 */ /* 0x080fe20000410000 */
[-C--:B------:R-:W-:Y:S01]  /*a730*/  FMUL.FTZ R119, R119, R8.reuse ;  /* 0x0000000877777220 */ /* 0x080fe20000410000 */
[-C--:B------:R-:W-:Y:S01]  /*a740*/  FMUL.FTZ R122, R122, R8.reuse ;  /* 0x000000087a7a7220 */ /* 0x080fe20000410000 */
[----:B------:R3:W-:Y:S01]  /*a750*/  STSM.16.M88.4 [R184], R156 ;  /* 0x0000009cb8007844 */ /* 0x0007e20000000200 */
        /* <DEDUP_REMOVED lines=21> */
[----:B------:R-:W-:Y:S01]  /*a8b0*/  FMUL.FTZ R151, R151, R8 ;  /* 0x0000000897977220 */ /* 0x000fe20000410000 */
[C---:B----4-:R-:W-:Y:S01]  /*a8c0*/  FADD.FTZ R3, R163.reuse, R12 ;  /* 0x0000000ca3037221 */ /* 0x050fe20000010000 */
[----:B------:R-:W-:-:S02]  /*a8d0*/  F2FP.F16.F32.PACK_AB R163, R163, R182 ;  /* 0x000000b6a3a3723e */ /* 0x000fc400000000ff */
[C---:B-1----:R-:W-:Y:S01]  /*a8e0*/  F2FP.F16.F32.PACK_AB R162, R181.reuse, R180 ;  /* 0x000000b4b5a2723e */ /* 0x042fe200000000ff */
[----:B------:R-:W-:-:S04]  /*a8f0*/  FADD.FTZ R4, R181, R4 ;  /* 0x00000004b5047221 */ /* 0x000fc80000010000 */
[----:B------:R3:W-:Y:S01]  /*a900*/  STSM.16.M88.4 [R23], R160 ;  /* 0x000000a017007844 */ /* 0x0007e20000000200 */
[----:B------:R-:W-:Y:S05]  /*a910*/  @!P0 BRA `(.L_x_2331) ;  /* 0x0000000000048947 */ /* 0x000fea0003800000 */
[----:B------:R-:W-:Y:S01]  /*a920*/  BPT.TRAP 0x1 ;  /* 0x000000040000795c */ /* 0x000fe20000300000 */
.L_x_2331:
[----:B------:R1:W2:Y:S01]  /*a930*/  SYNCS.PHASECHK.TRANS64.TRYWAIT P2, [UR24+0x28c50], R7 ;  /* 0x028c5007ff0075a7 */ /* 0x0002a20008040158 */
[----:B------:R-:W-:Y:S05]  /*a940*/  @!P0 BRA `(.L_x_2332) ;  /* 0x0000000000048947 */ /* 0x000fea0003800000 */
[----:B------:R-:W-:Y:S01]  /*a950*/  BPT.TRAP 0x1 ;  /* 0x000000040000795c */ /* 0x000fe20000300000 */
.L_x_2332:
[----:B--2---:R-:W-:Y:S05]  /*a960*/  @P2 BRA `(.L_x_2333) ;  /* 0x0000000000082947 */ /* 0x004fea0003800000 */
[----:B------:R-:W2:Y:S02]  /*a970*/  SYNCS.PHASECHK.TRANS64.TRYWAIT P2, [UR24+0x28c50], R7 ;  /* 0x028c5007ff0075a7 */ /* 0x000ea40008040158 */
[----:B--2---:R-:W-:Y:S05]  /*a980*/  @!P2 BRA `(.L_x_2334) ;  /* 0x000000fc0014a947 */ /* 0x004fea0003800000 */
.L_x_2333:
[----:B------:R-:W-:Y:S01]  /*a990*/  ULEA UR11, UR37, UR50, 0xc ;  /* 0x00000032250b7291 */ /* 0x000fe2000f8e603f */
[----:B------:R-:W-:Y:S01]  /*a9a0*/  WARPGROUP.ARRIVE ;  /* 0x00000000000079c5 */ /* 0x000fe20000000000 */
[----:B------:R-:W-:Y:S01]  /*a9b0*/  UMOV UR7, 0x40000040 ;  /* 0x4000004000077882 */ /* 0x000fe20000000000 */
[----:B------:R-:W-:Y:S01]  /*a9c0*/  PLOP3.LUT P2, PT, PT, PT, UP1, 0x80, 0x0 ;  /* 0x000000000000781c */ /* 0x000fe20003f4f018 */
[----:B--2---:R-:W-:Y:S01]  /*a9d0*/  @!P1 VIADD R10, R10, 0x28c60 ;  /* 0x00028c600a0a9836 */ /* 0x004fe20000000000 */
[----:B------:R-:W-:Y:S01]  /*a9e0*/  UMOV UR23, UR37 ;  /* 0x0000002500177c82 */ /* 0x000fe20008000000 */
[----:B---3--:R-:W-:Y:S01]  /*a9f0*/  IMAD.MOV.U32 R8, RZ, RZ, R6 ;  /* 0x000000ffff087224 */ /* 0x008fe200078e0006 */
        /* <DEDUP_REMOVED lines=33> */
[----:B------:R-:W-:-:S05]  /*ac10*/  UMOV UR20, UR22 ;  /* 0x0000001600147c82 */ /* 0x000fca0008000000 */
.L_x_2326:
[----:B------:R-:W-:-:S06]  /*ac20*/  UISETP.GE.AND UP1, UPT, UR20, UR48, UPT ;  /* 0x000000301400728c */ /* 0x000fcc000bf26270 */
[----:B------:R-:W-:-:S13]  /*ac30*/  PLOP3.LUT P2, PT, PT, PT, UP1, 0x80, 0x0 ;  /* 0x000000000000781c */ /* 0x000fda0003f4f018 */
[----:B------:R-:W-:Y:S05]  /*ac40*/  @!P2 BRA `(.L_x_2336) ;  /* 0x0000002000e8a947 */ /* 0x000fea0003800000 */
[----:B--23--:R-:W-:Y:S01]  /*ac50*/  IMAD.MOV.U32 R10, RZ, RZ, R6 ;  /* 0x000000ffff0a7224 */ /* 0x00cfe200078e0006 */
[----:B------:R-:W-:Y:S01]  /*ac60*/  UMOV UR22, UR37 ;  /* 0x0000002500167c82 */ /* 0x000fe20008000000 */
[----:B------:R-:W-:Y:S01]  /*ac70*/  IMAD.MOV.U32 R11, RZ, RZ, R5 ;  /* 0x000000ffff0b7224 */ /* 0x000fe200078e0005 */
[----:B------:R-:W-:Y:S01]  /*ac80*/  ULDC UR23, c[0x0][0x9e4] ;  /* 0x0002790000177ab9 */ /* 0x000fe20000000800 */
[----:B------:R-:W-:Y:S01]  /*ac90*/  ULDC UR24, c[0x0][0x9dc] ;  /* 0x0002770000187ab9 */ /* 0x000fe20000000800 */
[----:B------:R-:W-:Y:S01]  /*aca0*/  ULDC UR21, c[0x0][0x988] ;  /* 0x0002620000157ab9 */ /* 0x000fe20000000800 */
[----:B------:R-:W-:-:S05]  /*acb0*/  ULDC UR25, c[0x0][0x9e0] ;  /* 0x0002780000197ab9 */ /* 0x000fca0000000800 */
.L_x_2353:
[----:B------:R-:W-:-:S04]  /*acc0*/  UIADD3 UR37, UR22, 0x1, URZ ;  /* 0x0000000116257890 */ /* 0x000fc8000fffe03f */
[----:B------:R-:W-:-:S04]  /*acd0*/  UISETP.NE.AND UP1, UPT, UR37, 0x2, UPT ;  /* 0x000000022500788c */ /* 0x000fc8000bf25270 */
[----:B------:R-:W-:Y:S02]  /*ace0*/  USEL UR6, URZ, 0x1, UP1 ;  /* 0x000000013f067887 */ /* 0x000fe40008800000 */
[----:B------:R-:W-:Y:S02]  /*acf0*/  USEL UR37, UR37, URZ, UP1 ;  /* 0x0000003f25257287 */ /* 0x000fe40008800000 */
[----:B------:R-:W-:Y:S01]  /*ad00*/  ULOP3.LUT UR38, UR38, UR6, URZ, 0x3c, !UPT ;  /* 0x0000000626267292 */ /* 0x000fe2000f8e3c3f */
[----:B0123--:R-:W-:Y:S11]  /*ad10*/  @!P0 BRA `(.L_x_2337) ;  /* 0x0000000000048947 */ /* 0x00fff60003800000 */
[----:B------:R-:W-:Y:S01]  /*ad20*/  BPT.TRAP 0x1 ;  /* 0x000000040000795c */ /* 0x000fe20000300000 */
.L_x_2337:
[----:B------:R-:W-:Y:S01]  /*ad30*/  ULEA UR26, UR37, UR46, 0x3 ;  /* 0x0000002e251a7291 */ /* 0x000fe2000f8e183f */
[----:B------:R-:W-:-:S05]  /*ad40*/  IMAD.U32 R8, RZ, RZ, UR38 ;  /* 0x00000026ff087e24 */ /* 0x000fca000f8e00ff */
[----:B------:R-:W-:-:S04]  /*ad50*/  SHF.L.U32 R8, R8, 0x1f, RZ ;  /* 0x0000001f08087819 */ /* 0x000fc800000006ff */
[----:B------:R2:W3:Y:S01]  /*ad60*/  SYNCS.PHASECHK.TRANS64.TRYWAIT P2, [UR26+0x28c30], R8 ;  /* 0x028c3008ff0075a7 */ /* 0x0004e2000804015a */
[----:B------:R-:W-:Y:S05]  /*ad70*/  @!P0 BRA `(.L_x_2338) ;  /* 0x0000000000048947 */ /* 0x000fea0003800000 */
[----:B------:R-:W-:Y:S01]  /*ad80*/  BPT.TRAP 0x1 ;  /* 0x000000040000795c */ /* 0x000fe20000300000 */
.L_x_2338:
[----:B---3--:R-:W-:Y:S05]  /*ad90*/  @P2 BRA `(.L_x_2339) ;  /* 0x0000000000082947 */ /* 0x008fea0003800000 */
[----:B------:R-:W3:Y:S02]  /*ada0*/  SYNCS.PHASECHK.TRANS64.TRYWAIT P2, [UR26+0x28c30], R8 ;  /* 0x028c3008ff0075a7 */ /* 0x000ee4000804015a */
[----:B---3--:R-:W-:Y:S05]  /*adb0*/  @!P2 BRA `(.L_x_2340) ;  /* 0x000000f8001ca947 */ /* 0x008fea0003800000 */
.L_x_2339:
[----:B------:R-:W-:Y:S01]  /*adc0*/  R2UR UR18, R0 ;  /* 0x00000000001272ca */ /* 0x000fe200000e0000 */
[----:B----4-:R-:W-:Y:S01]  /*add0*/  WARPGROUP.ARRIVE ;  /* 0x00000000000079c5 */ /* 0x010fe20000000000 */
[----:B------:R-:W-:Y:S01]  /*ade0*/  UMOV UR19, 0x40000040 ;  /* 0x4000004000137882 */ /* 0x000fe20000000000 */
[----:B------:R-:W-:Y:S01]  /*adf0*/  UMOV UR7, 0x40000040 ;  /* 0x4000004000077882 */ /* 0x000fe20000000000 */
[----:B------:R-:W-:Y:S01]  /*ae00*/  UMOV UR11, 0x40000040 ;  /* 0x40000040000b7882 */ /* 0x000fe20000000000 */
[----:B------:R-:W-:Y:S01]  /*ae10*/  UMOV UR15, 0x40000040 ;  /* 0x40000040000f7882 */ /* 0x000fe20000000000 */
[----:B------:R-:W-:Y:S01]  /*ae20*/  PLOP3.LUT P2, PT, PT, PT, UP0, 0x80, 0x0 ;  /* 0x000000000000781c */ /* 0x000fe20003f4f008 */
[----:B------:R-:W-:Y:S02]  /*ae30*/  VIADD R15, R186, UR42 ;  /* 0x0000002aba0f7c36 */ /* 0x000fe40008000000 */
[----:B------:R-:W-:-:S04]  /*ae40*/  IMAD.U32 R9, RZ, RZ, UR26 ;  /* 0x0000001aff097e24 */ /* 0x000fc8000f8e00ff */
[----:B------:R-:W-:Y:S01]  /*ae50*/  ULEA UR18, UR37, UR18, 0x9 ;  /* 0x0000001225127291 */ /* 0x000fe2000f8e483f */
[----:B---3--:R-:W-:-:S03]  /*ae60*/  @!P1 VIADD R5, R9, 0x28c40 ;  /* 0x00028c4009059836 */ /* 0x008fc60000000000 */
        /* <DEDUP_REMOVED lines=11> */
[----:B------:R-:W-:-:S04]  /*af20*/  @UP0 ULDC UR7, c[0x0][0x450] ;  /* 0x0001140000070ab9 */ /* 0x000fc80000000800 */
[----:B------:R-:W-:Y:S01]  /*af30*/  @P2 SHF.R.U32.HI R15, RZ, UR7, R6 ;  /* 0x00000007ff0f2c19 */ /* 0x000fe20008011606 */
[----:B------:R-:W-:Y:S01]  /*af40*/  IMAD.U32 R13, RZ, RZ, UR6 ;  /* 0x00000006ff0d7e24 */ /* 0x000fe2000f8e00ff */
[----:B------:R-:W-:-:S03]  /*af50*/  ULOP3.LUT UR7, URZ, UR24, URZ, 0x33, !UPT ;  /* 0x000000183f077292 */ /* 0x000fc6000f8e333f */
[----:B------:R-:W3:Y:S01]  /*af60*/  SHFL.IDX PT, R20, R15, RZ, 0x1c1f ;  /* 0x001c1fff0f147589 */ /* 0x000ee200000e0000 */
[----:B------:R-:W-:Y:S01]  /*af70*/  IADD3 R13, -R2, 0x1, -R13 ;  /* 0x00000001020d7810 */ /* 0x000fe20007ffe90d */
        /* <DEDUP_REMOVED lines=8> */
[----:B----4-:R-:W-:-:S05]  /*b000*/  IMAD.U32 R5, RZ, RZ, UR51 ;  /* 0x00000033ff057e24 */ /* 0x010fca000f8e00ff */
[----:B------:R-:W-:-:S05]  /*b010*/  IADD3 R13, -R5, UR49, R13 ;  /* 0x00000031050d7c10 */ /* 0x000fca000fffe10d */
[C---:B------:R-:W-:Y:S02]  /*b020*/  VIADD R14, R13.reuse, UR25 ;  /* 0x000000190d0e7c36 */ /* 0x040fe40008000000 */
[----:B------:R-:W-:Y:S02]  /*b030*/  VIADD R13, R13, UR7 ;  /* 0x000000070d0d7c36 */ /* 0x000fe40008000000 */
[--C-:B---3--:R-:W-:Y:S02]  /*b040*/  IMAD.IADD R12, R14, 0x1, R20.reuse ;  /* 0x000000010e0c7824 */ /* 0x108fe400078e0214 */
[----:B------:R-:W-:Y:S01]  /*b050*/  IMAD.IADD R5, R13, 0x1, R20 ;  /* 0x000000010d057824 */ /* 0x000fe200078e0214 */
[----:B------:R-:W-:Y:S06]  /*b060*/  @!P5 BRA `(.L_x_2341) ;  /* 0x00000000005cd947 */ /* 0x000fec0003800000 */
        /* <DEDUP_REMOVED lines=8> */
[----:B01----:R-:W0:Y:S02]  /*b0f0*/  @P2 LDC.64 R6, c[0x0][0x9e8] ;  /* 0x00027a00ff062b82 */ /* 0x003e240000000a00 */
[----:B0-----:R-:W-:-:S05]  /*b100*/  @P2 IMAD.HI.U32 R6, R20, R6, RZ ;  /* 0x0000000614062227 */ /* 0x001fca00078e00ff */
[----:B------:R-:W-:-:S04]  /*b110*/  @P2 SHF.R.U32.HI R20, RZ, R7, R6 ;  /* 0x00000007ff142219 */ /* 0x000fc80000011606 */
[----:B------:R-:W-:Y:S01]  /*b120*/  LOP3.LUT R20, RZ, R20, RZ, 0x33, !PT ;  /* 0x00000014ff147212 */ /* 0x000fe200078e33ff */
[----:B------:R-:W-:Y:S06]  /*b130*/  BRA `(.L_x_2344) ;  /* 0x0000000000147947 */ /* 0x000fec0003800000 */
.L_x_2343:
[----:B------:R-:W-:-:S05]  /*b140*/  IMAD.U32 R21, RZ, RZ, UR23 ;  /* 0x00000017ff157e24 */ /* 0x000fca000f8e00ff */
[----:B------:R-:W-:-:S13]  /*b150*/  ISETP.NE.AND P2, PT, R21, 0x1, PT ;  /* 0x000000011500780c */ /* 0x000fda0003f45270 */
[----:B01----:R-:W0:Y:S02]  /*b160*/  @P2 LDC.64 R6, c[0x0][0x9e8] ;  /* 0x00027a00ff062b82 */ /* 0x003e240000000a00 */
[----:B0-----:R-:W-:-:S05]  /*b170*/  @P2 IMAD.HI.U32 R6, R20, R6, RZ ;  /* 0x0000000614062227 */ /* 0x001fca00078e00ff */
[----:B------:R-:W-:-:S07]  /*b180*/  @P2 SHF.R.U32.HI R20, RZ, R7, R6 ;  /* 0x00000007ff142219 */ /* 0x000fce0000011606 */
.L_x_2344:
[----:B------:R-:W-:Y:S05]  /*b190*/  BSYNC B0 ;  /* 0x0000000000007941 */ /* 0x000fea0003800000 */
.L_x_2342:
[----:B------:R-:W-:-:S04]  /*b1a0*/  IMAD R20, R20, R21, -UR6 ;  /* 0x8000000614147e24 */ /* 0x000fc8000f8e0215 */
[----:B------:R-:W-:-:S05]  /*b1b0*/  IMAD.IADD R20, R20, 0x1, -R2 ;  /* 0x0000000114147824 */ /* 0x000fca00078e0a02 */
[----:B------:R-:W-:Y:S02]  /*b1c0*/  VIMNMX R5, R5, R20, !PT ;  /* 0x0000001405057248 */ /* 0x000fe40007fe0100 */
[----:B------:R-:W-:-:S07]  /*b1d0*/  VIADDMNMX R12, R20, R21, R12, PT ;  /* 0x00000015140c7246 */ /* 0x000fce000380010c */
.L_x_2341:
[----:B------:R-:W-:Y:S01]  /*b1e0*/  UISETP.GT.AND UP1, UPT, UR20, -0x1, UPT ;  /* 0xffffffff1400788c */ /* 0x000fe2000bf24270 */
[----:B------:R-:W3:Y:S05]  /*b1f0*/  SHFL.IDX PT, R15, R15, 0x1, 0x1c1f ;  /* 0x003c1f000f0f7f89 */ /* 0x000eea00000e0000 */
[----:B------:R-:W-:-:S04]  /*b200*/  PLOP3.LUT P2, PT, PT, PT, UP1, 0x80, 0x0 ;  /* 0x000000000000781c */ /* 0x000fc80003f4f018 */
[C---:B------:R-:W-:Y:S02]  /*b210*/  ISETP.GT.AND P3, PT, R5.reuse, RZ, P2 ;  /* 0x000000ff0500720c */ /* 0x040fe40001764270 */
[C---:B------:R-:W-:Y:S02]  /*b220*/  ISETP.GT.AND P6, PT, R5.reuse, 0x1, P2 ;  /* 0x000000010500780c */ /* 0x040fe400017c4270 */
[----:B------:R-:W-:Y:S02]  /*b230*/  ISETP.LT.OR P4, PT, R12, 0x1, P3 ;  /* 0x000000010c00780c */ /* 0x000fe40001f81670 */
[C---:B------:R-:W-:Y:S02]  /*b240*/  ISETP.GT.AND P3, PT, R5.reuse, 0x8, P2 ;  /* 0x000000080500780c */ /* 0x040fe40001764270 */
[----:B------:R-:W-:Y:S02]  /*b250*/  FSEL R152, R152, -INF , !P4 ;  /* 0xff80000098987808 */ /* 0x000fe40006000000 */
[----:B------:R-:W-:-:S02]  /*b260*/  ISETP.GT.AND P4, PT, R5, 0x9, P2 ;  /* 0x000000090500780c */ /* 0x000fc40001784270 */
[C---:B------:R-:W-:Y:S02]  /*b270*/  ISETP.LT.OR P6, PT, R12.reuse, 0x2, P6 ;  /* 0x000000020c00780c */ /* 0x040fe400037c1670 */
[----:B------:R-:W-:Y:S01]  /*b280*/  ISETP.LT.OR P3, PT, R12, 0x9, P3 ;  /* 0x000000090c00780c */ /* 0x000fe20001f61670 */
[--C-:B---3--:R-:W-:Y:S01]  /*b290*/  IMAD.IADD R14, R14, 0x1, R15.reuse ;  /* 0x000000010e0e7824 */ /* 0x108fe200078e020f */
[----:B------:R-:W-:Y:S01]  /*b2a0*/  ISETP.LT.OR P4, PT, R12, 0xa, P4 ;  /* 0x0000000a0c00780c */ /* 0x000fe20002781670 */
[----:B------:R-:W-:Y:S01]  /*b2b0*/  IMAD.IADD R13, R13, 0x1, R15 ;  /* 0x000000010d0d7824 */ /* 0x000fe200078e020f */
        /* <DEDUP_REMOVED lines=38> */
[----:B------:R-:W-:Y:S01]  /*b520*/  FSEL R181, R181, -INF , !P4 ;  /* 0xff800000b5b57808 */ /* 0x000fe20006000000 */
        /* <DEDUP_REMOVED lines=14> */
.L_x_2347:
[----:B------:R-:W-:-:S05]  /*b610*/  IMAD.U32 R5, RZ, RZ, UR23 ;  /* 0x00000017ff057e24 */ /* 0x000fca000f8e00ff */
[----:B------:R-:W-:-:S13]  /*b620*/  ISETP.NE.AND P3, PT, R5, 0x1, PT ;  /* 0x000000010500780c */ /* 0x000fda0003f65270 */
[----:B01----:R-:W0:Y:S02]  /*b630*/  @P3 LDC.64 R6, c[0x0][0x9e8] ;  /* 0x00027a00ff063b82 */ /* 0x003e240000000a00 */
[----:B0-----:R-:W-:-:S05]  /*b640*/  @P3 IMAD.HI.U32 R6, R15, R6, RZ ;  /* 0x000000060f063227 */ /* 0x001fca00078e00ff */
[----:B------:R-:W-:-:S07]  /*b650*/  @P3 SHF.R.U32.HI R15, RZ, R7, R6 ;  /* 0x00000007ff0f3219 */ /* 0x000fce0000011606 */
.L_x_2348:
[----:B------:R-:W-:Y:S05]  /*b660*/  BSYNC B0 ;  /* 0x0000000000007941 */ /* 0x000fea0003800000 */
.L_x_2346:
[----:B------:R-:W-:-:S04]  /*b670*/  IMAD R15, R15, R5, -UR6 ;  /* 0x800000060f0f7e24 */ /* 0x000fc8000f8e0205 */
[----:B------:R-:W-:-:S05]  /*b680*/  IMAD.IADD R15, R15, 0x1, -R2 ;  /* 0x000000010f0f7824 */ /* 0x000fca00078e0a02 */
[----:B------:R-:W-:Y:S02]  /*b690*/  VIMNMX R13, R13, R15, !PT ;  /* 0x0000000f0d0d7248 */ /* 0x000fe40007fe0100 */
[----:B------:R-:W-:-:S07]  /*b6a0*/  VIADDMNMX R14, R15, R5, R14, PT ;  /* 0x000000050f0e7246 */ /* 0x000fce000380010e */
.L_x_2345:
        /* <DEDUP_REMOVED lines=20> */
[C---:B------:R-:W-:Y:S02]  /*b7f0*/  ISETP.GT.AND P6, PT, R13.reuse, RZ, P2 ;  /* 0x000000ff0d00720c */ /* 0x040fe400017c4270 */
[----:B------:R-:W-:Y:S02]  /*b800*/  FMNMX.FTZ R5, R172, R5, !PT ;  /* 0x00000005ac057209 */ /* 0x000fe40007810000 */
[----:B------:R-:W-:Y:S02]  /*b810*/  ISETP.GT.AND P4, PT, R13, 0x1, P2 ;  /* 0x000000010d00780c */ /* 0x000fe40001784270 */
[----:B------:R-:W-:Y:S02]  /*b820*/  FMNMX.FTZ R5, R173, R5, !PT ;  /* 0x00000005ad057209 */ /* 0x000fe40007810000 */
[----:B------:R-:W-:-:S02]  /*b830*/  ISETP.LT.OR P6, PT, R14, 0x1, P6 ;  /* 0x000000010e00780c */ /* 0x000fc400037c1670 */
[----:B------:R-:W-:Y:S02]  /*b840*/  FMNMX.FTZ R5, R176, R5, !PT ;  /* 0x00000005b0057209 */ /* 0x000fe40007810000 */
[----:B------:R-:W-:Y:S02]  /*b850*/  ISETP.LT.OR P4, PT, R14, 0x2, P4 ;  /* 0x000000020e00780c */ /* 0x000fe40002781670 */
[----:B------:R-:W-:Y:S02]  /*b860*/  FMNMX.FTZ R5, R177, R5, !PT ;  /* 0x00000005b1057209 */ /* 0x000fe40007810000 */
[----:B------:R-:W-:Y:S02]  /*b870*/  FSEL R154, R154, -INF , !P6 ;  /* 0xff8000009a9a7808 */ /* 0x000fe40007000000 */
[----:B------:R-:W-:Y:S02]  /*b880*/  FMNMX.FTZ R5, R180, R5, !PT ;  /* 0x00000005b4057209 */ /* 0x000fe40007810000 */
[----:B------:R-:W-:-:S02]  /*b890*/  FSEL R155, R155, -INF , !P4 ;  /* 0xff8000009b9b7808 */ /* 0x000fc40006000000 */
[----:B------:R-:W-:Y:S02]  /*b8a0*/  FMNMX.FTZ R5, R181, R5, !PT ;  /* 0x00000005b5057209 */ /* 0x000fe40007810000 */
[C---:B------:R-:W-:Y:S02]  /*b8b0*/  ISETP.GT.AND P4, PT, R13.reuse, 0x10, P2 ;  /* 0x000000100d00780c */ /* 0x040fe40001784270 */
[----:B------:R-:W-:Y:S01]  /*b8c0*/  ISETP.GT.AND P6, PT, R13, 0x38, P2 ;  /* 0x000000380d00780c */ /* 0x000fe200017c4270 */
[----:B------:R-:W3:Y:S01]  /*b8d0*/  SHFL.BFLY PT, R6, R5, 0x2, 0x1f ;  /* 0x0c401f0005067f89 */ /* 0x000ee200000e0000 */
[C---:B------:R-:W-:Y:S02]  /*b8e0*/  ISETP.LT.OR P4, PT, R14.reuse, 0x11, P4 ;  /* 0x000000110e00780c */ /* 0x040fe40002781670 */
[----:B------:R-:W-:Y:S02]  /*b8f0*/  ISETP.LT.OR P6, PT, R14, 0x39, P6 ;  /* 0x000000390e00780c */ /* 0x000fe400037c1670 */
[----:B------:R-:W-:-:S02]  /*b900*/  FSEL R162, R162, -INF , !P4 ;  /* 0xff800000a2a27808 */ /* 0x000fc40006000000 */
[----:B------:R-:W-:Y:S02]  /*b910*/  ISETP.GT.AND P4, PT, R13, 0x19, P2 ;  /* 0x000000190d00780c */ /* 0x000fe40001784270 */
[----:B------:R-:W-:Y:S02]  /*b920*/  FSEL R182, R182, -INF , !P6 ;  /* 0xff800000b6b67808 */ /* 0x000fe40007000000 */
[----:B------:R-:W-:-:S04]  /*b930*/  ISETP.LT.OR P4, PT, R14, 0x1a, P4 ;  /* 0x0000001a0e00780c */ /* 0x000fc80002781670 */
[----:B------:R-:W-:Y:S02]  /*b940*/  FSEL R167, R167, -INF , !P4 ;  /* 0xff800000a7a77808 */ /* 0x000fe40006000000 */
[----:B------:R-:W-:-:S04]  /*b950*/  ISETP.GT.AND P4, PT, R13, 0x28, P2 ;  /* 0x000000280d00780c */ /* 0x000fc80001784270 */
[----:B------:R-:W-:Y:S02]  /*b960*/  ISETP.LT.OR P4, PT, R14, 0x29, P4 ;  /* 0x000000290e00780c */ /* 0x000fe40002781670 */
[----:B---3--:R-:W-:Y:S02]  /*b970*/  FMNMX.FTZ R5, R5, R6, !PT ;  /* 0x0000000605057209 */ /* 0x008fe40007810000 */
[----:B------:R-:W-:Y:S02]  /*b980*/  FSEL R174, R174, -INF , !P4 ;  /* 0xff800000aeae7808 */ /* 0x000fe40006000000 */
[----:B------:R-:W-:Y:S01]  /*b990*/  ISETP.GT.AND P4, PT, R13, 0x30, P2 ;  /* 0x000000300d00780c */ /* 0x000fe20001784270 */
[----:B------:R-:W3:Y:S03]  /*b9a0*/  SHFL.BFLY PT, R6, R5, 0x1, 0x1f ;  /* 0x0c201f0005067f89 */ /* 0x000ee600000e0000 */
[----:B------:R-:W-:-:S04]  /*b9b0*/  ISETP.LT.OR P4, PT, R14, 0x31, P4 ;  /* 0x000000310e00780c */ /* 0x000fc80002781670 */
[----:B------:R-:W-:Y:S02]  /*b9c0*/  FSEL R178, R178, -INF , !P4 ;  /* 0xff800000b2b27808 */ /* 0x000fe40006000000 */
[----:B---3--:R-:W-:-:S04]  /*b9d0*/  FMNMX.FTZ R5, R5, R6, !PT ;  /* 0x0000000605057209 */ /* 0x008fc80007810000 */
[C---:B------:R-:W-:Y:S01]  /*b9e0*/  FSETP.NEU.FTZ.AND P3, PT, R5.reuse, -INF , PT ;  /* 0xff8000000500780b */ /* 0x040fe20003f7d000 */
[----:B------:R-:W-:-:S03]  /*b9f0*/  FMUL.FTZ R6, R5, UR10 ;  /* 0x0000000a05067c20 */ /* 0x000fc60008410000 */
[----:B01----:R-:W-:Y:S02]  /*ba00*/  FSEL R7, R5, RZ, P3 ;  /* 0x000000ff05077208 */ /* 0x003fe40001800000 */
[----:B------:R-:W-:Y:S02]  /*ba10*/  FSEL R6, R6, RZ, P3 ;  /* 0x000000ff06067208 */ /* 0x000fe40001800000 */
[----:B------:R-:W-:Y:S01]  /*ba20*/  ISETP.GT.AND P3, PT, R13, 0x8, P2 ;  /* 0x000000080d00780c */ /* 0x000fe20001764270 */
[----:B------:R-:W-:Y:S02]  /*ba30*/  FADD.FTZ R7, -R7, R11 ;  /* 0x0000000b07077221 */ /* 0x000fe40000010100 */
        /* <DEDUP_REMOVED lines=16> */
[----:B------:R-:W-:Y:S01]  /*bb40*/  ISETP.LT.OR P3, PT, R14, 0x9, P3 ;  /* 0x000000090e00780c */ /* 0x000fe20001f61670 */
[----:B------:R-:W-:Y:S01]  /*bb50*/  FMUL.FTZ R7, R7, UR10 ;  /* 0x0000000a07077c20 */ /* 0x000fe20008410000 */
[----:B------:R-:W-:Y:S01]  /*bb60*/  FMNMX.FTZ R6, R154, R10, !PT ;  /* 0x0000000a9a067209 */ /* 0x000fe20007810000 */
[----:B------:R-:W-:Y:S01]  /*bb70*/  MUFU.EX2 R152, R152 ;  /* 0x0000009800987308 */ /* 0x000fe20000000800 */
[----:B------:R-:W-:-:S02]  /*bb80*/  FSEL R158, R158, -INF , !P3 ;  /* 0xff8000009e9e7808 */ /* 0x000fc40005800000 */
[----:B------:R-:W-:Y:S02]  /*bb90*/  FMNMX.FTZ R6, R155, R6, !PT ;  /* 0x000000069b067209 */ /* 0x000fe40007810000 */
[----:B------:R-:W-:Y:S02]  /*bba0*/  ISETP.GT.AND P3, PT, R13, 0x11, P2 ;  /* 0x000000110d00780c */ /* 0x000fe40001764270 */
[----:B------:R-:W-:Y:S01]  /*bbb0*/  FMNMX.FTZ R6, R158, R6, !PT ;  /* 0x000000069e067209 */ /* 0x000fe20007810000 */
[----:B------:R-:W0:Y:S01]  /*bbc0*/  MUFU.EX2 R7, R7 ;  /* 0x0000000700077308 */ /* 0x000e220000000800 */
[----:B------:R-:W-:Y:S02]  /*bbd0*/  ISETP.LT.OR P3, PT, R14, 0x12, P3 ;  /* 0x000000120e00780c */ /* 0x000fe40001f61670 */
[----:B------:R-:W-:Y:S02]  /*bbe0*/  FMNMX.FTZ R6, R159, R6, !PT ;  /* 0x000000069f067209 */ /* 0x000fe40007810000 */
[----:B------:R-:W-:-:S02]  /*bbf0*/  FSEL R163, R163, -INF , !P3 ;  /* 0xff800000a3a37808 */ /* 0x000fc40005800000 */
[----:B------:R-:W-:Y:S01]  /*bc00*/  FMNMX.FTZ R6, R162, R6, !PT ;  /* 0x00000006a2067209 */ /* 0x000fe20007810000 */
[----:B------:R-:W1:Y:S01]  /*bc10*/  MUFU.EX2 R153, R153 ;  /* 0x0000009900997308 */ /* 0x000e620000000800 */
[----:B------:R-:W-:Y:S02]  /*bc20*/  ISETP.GT.AND P3, PT, R13, 0x20, P2 ;  /* 0x000000200d00780c */ /* 0x000fe40001764270 */
[----:B------:R-:W-:Y:S02]  /*bc30*/  FMNMX.FTZ R6, R163, R6, !PT ;  /* 0x00000006a3067209 */ /* 0x000fe40007810000 */
[----:B------:R-:W-:Y:S02]  /*bc40*/  ISETP.LT.OR P3, PT, R14, 0x21, P3 ;  /* 0x000000210e00780c */ /* 0x000fe40001f61670 */
[----:B------:R-:W-:Y:S01]  /*bc50*/  FMNMX.FTZ R6, R166, R6, !PT ;  /* 0x00000006a6067209 */ /* 0x000fe20007810000 */
[----:B------:R-:W3:Y:S01]  /*bc60*/  MUFU.EX2 R156, R156 ;  /* 0x0000009c009c7308 */ /* 0x000ee20000000800 */
[----:B------:R-:W-:Y:S01]  /*bc70*/  FSEL R170, R170, -INF , !P3 ;  /* 0xff800000aaaa7808 */ /* 0x000fe20005800000 */
[----:B0-----:R-:W-:Y:S01]  /*bc80*/  FFMA.FTZ R4, R7, R4, R152 ;  /* 0x0000000407047223 */ /* 0x001fe20000010098 */
[----:B------:R-:W-:Y:S01]  /*bc90*/  FMNMX.FTZ R6, R167, R6, !PT ;  /* 0x00000006a7067209 */ /* 0x000fe20007810000 */
[-C--:B------:R-:W-:Y:S01]  /*bca0*/  FMUL.FTZ R24, R24, R7.reuse ;  /* 0x0000000718187220 */ /* 0x080fe20000410000 */
[----:B------:R-:W-:Y:S01]  /*bcb0*/  ISETP.GT.AND P3, PT, R13, 0x29, P2 ;  /* 0x000000290d00780c */ /* 0x000fe20001764270 */
[-C--:B------:R-:W-:Y:S01]  /*bcc0*/  FMUL.FTZ R25, R25, R7.reuse ;  /* 0x0000000719197220 */ /* 0x080fe20000410000 */
[----:B------:R-:W-:Y:S01]  /*bcd0*/  FMNMX.FTZ R6, R170, R6, !PT ;  /* 0x00000006aa067209 */ /* 0x000fe20007810000 */
[----:B------:R-:W0:Y:S01]  /*bce0*/  MUFU.EX2 R157, R157 ;  /* 0x0000009d009d7308 */ /* 0x000e220000000800 */
[----:B------:R-:W-:Y:S01]  /*bcf0*/  ISETP.LT.OR P3, PT, R14, 0x2a, P3 ;  /* 0x0000002a0e00780c */ /* 0x000fe20001f61670 */
[----:B-1----:R-:W-:Y:S01]  /*bd00*/  FADD.FTZ R4, R153, R4 ;  /* 0x0000000499047221 */ /* 0x002fe20000010000 */
[----:B------:R-:W-:Y:S01]  /*bd10*/  FMNMX.FTZ R6, R171, R6, !PT ;  /* 0x00000006ab067209 */ /* 0x000fe20007810000 */
[-C--:B------:R-:W-:Y:S01]  /*bd20*/  FMUL.FTZ R28, R28, R7.reuse ;  /* 0x000000071c1c7220 */ /* 0x080fe20000410000 */
[----:B------:R-:W-:Y:S01]  /*bd30*/  FSEL R175, R175, -INF , !P3 ;  /* 0xff800000afaf7808 */ /* 0x000fe20005800000 */
[-C--:B------:R-:W-:Y:S01]  /*bd40*/  FMUL.FTZ R29, R29, R7.reuse ;  /* 0x000000071d1d7220 */ /* 0x080fe20000410000 */
[----:B------:R-:W-:Y:S01]  /*bd50*/  ISETP.GT.AND P3, PT, R13, 0x31, P2 ;  /* 0x000000310d00780c */ /* 0x000fe20001764270 */
[----:B------:R-:W1:Y:S01]  /*bd60*/  MUFU.EX2 R160, R160 ;  /* 0x000000a000a07308 */ /* 0x000e620000000800 */
[----:B------:R-:W-:Y:S01]  /*bd70*/  FMNMX.FTZ R6, R174, R6, !PT ;  /* 0x00000006ae067209 */ /* 0x000fe20007810000 */
[----:B---3--:R-:W-:Y:S01]  /*bd80*/  FADD.FTZ R4, R156, R4 ;  /* 0x000000049c047221 */ /* 0x008fe20000010000 */
[----:B------:R-:W-:Y:S01]  /*bd90*/  ISETP.LT.OR P3, PT, R14, 0x32, P3 ;  /* 0x000000320e00780c */ /* 0x000fe20001f61670 */
[-C--:B------:R-:W-:Y:S01]  /*bda0*/  FMUL.FTZ R32, R32, R7.reuse ;  /* 0x0000000720207220 */ /* 0x080fe20000410000 */
[----:B------:R-:W-:Y:S01]  /*bdb0*/  FMNMX.FTZ R6, R175, R6, !PT ;  /* 0x00000006af067209 */ /* 0x000fe20007810000 */
[-C--:B------:R-:W-:Y:S01]  /*bdc0*/  FMUL.FTZ R33, R33, R7.reuse ;  /* 0x0000000721217220 */ /* 0x080fe20000410000 */
[----:B------:R-:W-:Y:S01]  /*bdd0*/  ISETP.GT.AND P2, PT, R13, 0x39, P2 ;  /* 0x000000390d00780c */ /* 0x000fe20001744270 */
[----:B------:R-:W3:Y:S01]  /*bde0*/  MUFU.EX2 R161, R161 ;  /* 0x000000a100a17308 */ /* 0x000ee20000000800 */
[----:B------:R-:W-:Y:S01]  /*bdf0*/  FSEL R179, R179, -INF , !P3 ;  /* 0xff800000b3b37808 */ /* 0x000fe20005800000 */
[----:B0-----:R-:W-:Y:S01]  /*be00*/  FADD.FTZ R4, R157, R4 ;  /* 0x000000049d047221 */ /* 0x001fe20000010000 */
[----:B------:R-:W-:Y:S01]  /*be10*/  FMNMX.FTZ R6, R178, R6, !PT ;  /* 0x00000006b2067209 */ /* 0x000fe20007810000 */
[-C--:B------:R-:W-:Y:S01]  /*be20*/  FMUL.FTZ R36, R36, R7.reuse ;  /* 0x0000000724247220 */ /* 0x080fe20000410000 */
[----:B------:R-:W-:Y:S01]  /*be30*/  ISETP.LT.OR P2, PT, R14, 0x3a, P2 ;  /* 0x0000003a0e00780c */ /* 0x000fe20001741670 */
[-C--:B------:R-:W-:Y:S01]  /*be40*/  FMUL.FTZ R37, R37, R7.reuse ;  /* 0x0000000725257220 */ /* 0x080fe20000410000 */
[----:B------:R-:W-:Y:S01]  /*be50*/  FMNMX.FTZ R6, R179, R6, !PT ;  /* 0x00000006b3067209 */ /* 0x000fe20007810000 */
[----:B------:R-:W0:Y:S01]  /*be60*/  MUFU.EX2 R164, R164 ;  /* 0x000000a400a47308 */ /* 0x000e220000000800 */
[----:B------:R-:W-:Y:S01]  /*be70*/  FSEL R183, R183, -INF , !P2 ;  /* 0xff800000b7b77808 */ /* 0x000fe20005000000 */
[----:B-1----:R-:W-:Y:S01]  /*be80*/  FADD.FTZ R4, R160, R4 ;  /* 0x00000004a0047221 */ /* 0x002fe20000010000 */
[----:B------:R-:W-:Y:S01]  /*be90*/  FMNMX.FTZ R6, R182, R6, !PT ;  /* 0x00000006b6067209 */ /* 0x000fe20007810000 */
[-C--:B------:R-:W-:Y:S01]  /*bea0*/  FMUL.FTZ R40, R40, R7.reuse ;  /* 0x0000000728287220 */ /* 0x080fe20000410000 */
[----:B------:R-:W-:Y:S01]  /*beb0*/  ISETP.NE.AND P3, PT, R17, RZ, PT ;  /* 0x000000ff1100720c */ /* 0x000fe20003f65270 */
[-C--:B------:R-:W-:Y:S01]  /*bec0*/  FMUL.FTZ R41, R41, R7.reuse ;  /* 0x0000000729297220 */ /* 0x080fe20000410000 */
[----:B------:R-:W-:Y:S01]  /*bed0*/  FMNMX.FTZ R6, R183, R6, !PT ;  /* 0x00000006b7067209 */ /* 0x000fe20007810000 */
[----:B------:R-:W1:Y:S01]  /*bee0*/  MUFU.EX2 R165, R165 ;  /* 0x000000a500a57308 */ /* 0x000e620000000800 */
[----:B------:R-:W-:Y:S01]  /*bef0*/  F2FP.F16.F32.PACK_AB R152, R153, R152 ;  /* 0x000000989998723e */ /* 0x000fe200000000ff */
[----:B---3--:R-:W-:Y:S01]  /*bf00*/  FADD.FTZ R4, R161, R4 ;  /* 0x00000004a1047221 */ /* 0x008fe20000010000 */
[-C--:B------:R-:W-:Y:S01]  /*bf10*/  FMUL.FTZ R44, R44, R7.reuse ;  /* 0x000000072c2c7220 */ /* 0x080fe20000410000 */
[----:B------:R-:W3:Y:S01]  /*bf20*/  SHFL.BFLY PT, R11, R6, 0x2, 0x1f ;  /* 0x0c401f00060b7f89 */ /* 0x000ee200000e0000 */
[-C--:B------:R-:W-:Y:S01]  /*bf30*/  FMUL.FTZ R45, R45, R7.reuse ;  /* 0x000000072d2d7220 */ /* 0x080fe20000410000 */
[-C--:B------:R-:W-:Y:S01]  /*bf40*/  FMUL.FTZ R48, R48, R7.reuse ;  /* 0x0000000730307220 */ /* 0x080fe20000410000 */
[-C--:B------:R-:W-:Y:S01]  /*bf50*/  FMUL.FTZ R49, R49, R7.reuse ;  /* 0x0000000731317220 */ /* 0x080fe20000410000 */
[----:B------:R-:W4:Y:S01]  /*bf60*/  MUFU.EX2 R168, R168 ;  /* 0x000000a800a87308 */ /* 0x000f220000000800 */
        /* <DEDUP_REMOVED lines=18> */
[----:B------:R-:W-:Y:S01]  /*c090*/  FMUL.FTZ R77, R77, R7 ;  /* 0x000000074d4d7220 */ /* 0x000fe20000410000 */
[----:B---3--:R-:W-:Y:S01]  /*c0a0*/  FMNMX.FTZ R6, R6, R11, !PT ;  /* 0x0000000b06067209 */ /* 0x008fe20007810000 */
[-C--:B------:R-:W-:Y:S01]  /*c0b0*/  FMUL.FTZ R80, R80, R7.reuse ;  /* 0x0000000750507220 */ /* 0x080fe20000410000 */
[-C--:B------:R-:W-:Y:S01]  /*c0c0*/  FMUL.FTZ R81, R81, R7.reuse ;  /* 0x0000000751517220 */ /* 0x080fe20000410000 */
[-C--:B------:R-:W-:Y:S01]  /*c0d0*/  FMUL.FTZ R84, R84, R7.reuse ;  /* 0x0000000754547220 */ /* 0x080fe20000410000 */
[----:B------:R-:W3:Y:S01]  /*c0e0*/  MUFU.EX2 R173, R173 ;  /* 0x000000ad00ad7308 */ /* 0x000ee20000000800 */
[----:B------:R-:W4:Y:S01]  /*c0f0*/  SHFL.BFLY PT, R11, R6, 0x1, 0x1f ;  /* 0x0c201f00060b7f89 */ /* 0x000f2200000e0000 */
[----:B0-----:R-:W-:Y:S01]  /*c100*/  FADD.FTZ R4, R169, R4 ;  /* 0x00000004a9047221 */ /* 0x001fe20000010000 */
        /* <DEDUP_REMOVED lines=20> */
[----:B------:R-:W-:Y:S01]  /*c250*/  FMUL.FTZ R117, R117, R7 ;  /* 0x0000000775757220 */ /* 0x000fe20000410000 */
[----:B------:R-:W-:Y:S01]  /*c260*/  MUFU.EX2 R181, R181 ;  /* 0x000000b500b57308 */ /* 0x000fe20000000800 */
[----:B----4-:R-:W-:Y:S01]  /*c270*/  FMNMX.FTZ R6, R6, R11, !PT ;  /* 0x0000000b06067209 */ /* 0x010fe20007810000 */
[----:B0-----:R-:W-:Y:S01]  /*c280*/  FADD.FTZ R4, R176, R4 ;  /* 0x00000004b0047221 */ /* 0x001fe20000010000 */
[-C--:B------:R-:W-:Y:S01]  /*c290*/  FMUL.FTZ R120, R120, R7.reuse ;  /* 0x0000000778787220 */ /* 0x080fe20000410000 */
[-C--:B------:R-:W-:Y:S01]  /*c2a0*/  FMUL.FTZ R121, R121, R7.reuse ;  /* 0x0000000779797220 */ /* 0x080fe20000410000 */
[C---:B------:R-:W-:Y:S01]  /*c2b0*/  FSETP.NEU.FTZ.AND P2, PT, R6.reuse, -INF , PT ;  /* 0xff8000000600780b */ /* 0x040fe20003f5d000 */
[----:B------:R-:W-:Y:S01]  /*c2c0*/  FMUL.FTZ R15, R6, UR10 ;  /* 0x0000000a060f7c20 */ /* 0x000fe20008410000 */
[-C--:B------:R-:W-:Y:S01]  /*c2d0*/  FMUL.FTZ R124, R124, R7.reuse ;  /* 0x000000077c7c7220 */ /* 0x080fe20000410000 */
[-C--:B------:R-:W-:Y:S01]  /*c2e0*/  FMUL.FTZ R125, R125, R7.reuse ;  /* 0x000000077d7d7220 */ /* 0x080fe20000410000 */
[----:B------:R-:W-:Y:S01]  /*c2f0*/  FSEL R11, R6, RZ, P2 ;  /* 0x000000ff060b7208 */ /* 0x000fe20001000000 */
[----:B-1----:R-:W-:Y:S01]  /*c300*/  FADD.FTZ R4, R177, R4 ;  /* 0x00000004b1047221 */ /* 0x002fe20000010000 */
[----:B------:R-:W-:Y:S01]  /*c310*/  FSEL R15, R15, RZ, P2 ;  /* 0x000000ff0f0f7208 */ /* 0x000fe20001000000 */
[-C--:B------:R-:W-:Y:S01]  /*c320*/  FMUL.FTZ R128, R128, R7.reuse ;  /* 0x0000000780807220 */ /* 0x080fe20000410000 */
[-C--:B------:R-:W-:Y:S01]  /*c330*/  FMUL.FTZ R129, R129, R7.reuse ;  /* 0x0000000781817220 */ /* 0x080fe20000410000 */
[----:B------:R-:W-:Y:S01]  /*c340*/  FADD.FTZ R11, -R11, R10 ;  /* 0x0000000a0b0b7221 */ /* 0x000fe20000010100 */
[----:B------:R-:W-:Y:S01]  /*c350*/  FMUL.FTZ R132, R132, R7 ;  /* 0x0000000784847220 */ /* 0x000fe20000410000 */
[--C-:B------:R-:W-:Y:S01]  /*c360*/  FFMA.FTZ R12, R154, UR10, -R15.reuse ;  /* 0x0000000a9a0c7c23 */ /* 0x100fe2000801080f */
[----:B------:R-:W-:Y:S01]  /*c370*/  FFMA.FTZ R155, R155, UR10, -R15 ;  /* 0x0000000a9b9b7c23 */ /* 0x000fe2000801080f */
[----:B------:R-:W-:Y:S01]  /*c380*/  FMUL.FTZ R10, R11, UR10 ;  /* 0x0000000a0b0a7c20 */ /* 0x000fe20008410000 */
[----:B------:R-:W-:-:S02]  /*c390*/  IMAD.U32 R11, RZ, RZ, UR22 ;  /* 0x00000016ff0b7e24 */ /* 0x000fc4000f8e00ff */
[--C-:B------:R-:W-:Y:S01]  /*c3a0*/  FFMA.FTZ R159, R159, UR10, -R15.reuse ;  /* 0x0000000a9f9f7c23 */ /* 0x100fe2000801080f */
[----:B------:R-:W-:Y:S01]  /*c3b0*/  MUFU.EX2 R153, R155 ;  /* 0x0000009b00997308 */ /* 0x000fe20000000800 */
[--C-:B------:R-:W-:Y:S01]  /*c3c0*/  FFMA.FTZ R13, R162, UR10, -R15.reuse ;  /* 0x0000000aa20d7c23 */ /* 0x100fe2000801080f */
[----:B------:R-:W-:Y:S02]  /*c3d0*/  @!P3 IMAD R11, R11, 0x40, R16 ;  /* 0x000000400b0bb824 */ /* 0x000fe400078e0210 */
[--C-:B------:R-:W-:Y:S01]  /*c3e0*/  FFMA.FTZ R163, R163, UR10, -R15.reuse ;  /* 0x0000000aa3a37c23 */ /* 0x100fe2000801080f */
[--C-:B------:R-:W-:Y:S01]  /*c3f0*/  FFMA.FTZ R14, R166, UR10, -R15.reuse ;  /* 0x0000000aa60e7c23 */ /* 0x100fe2000801080f */
[----:B------:R-:W-:Y:S01]  /*c400*/  F2FP.F16.F32.PACK_AB R154, R157, R156 ;  /* 0x0000009c9d9a723e */ /* 0x000fe200000000ff */
[--C-:B------:R-:W-:Y:S01]  /*c410*/  FFMA.FTZ R167, R167, UR10, -R15.reuse ;  /* 0x0000000aa7a77c23 */ /* 0x100fe2000801080f */
[----:B------:R-:W-:Y:S01]  /*c420*/  @!P3 LEA R11, R11, UR46, 0x2 ;  /* 0x0000002e0b0bbc11 */ /* 0x000fe2000f8e10ff */
[----:B------:R-:W0:Y:S01]  /*c430*/  MUFU.EX2 R10, R10 ;  /* 0x0000000a000a7308 */ /* 0x000e220000000800 */
[--C-:B------:R-:W-:Y:S01]  /*c440*/  FFMA.FTZ R170, R170, UR10, -R15.reuse ;  /* 0x0000000aaaaa7c23 */ /* 0x100fe2000801080f */
[--C-:B------:R-:W-:Y:S01]  /*c450*/  FFMA.FTZ R171, R171, UR10, -R15.reuse ;  /* 0x0000000aabab7c23 */ /* 0x100fe2000801080f */
[----:B------:R-:W-:Y:S01]  /*c460*/  F2FP.F16.F32.PACK_AB R156, R161, R160 ;  /* 0x000000a0a19c723e */ /* 0x000fe200000000ff */
[----:B------:R-:W-:Y:S01]  /*c470*/  @!P3 STS [R11+0x28800], R7 ;  /* 0x028800070b00b388 */ /* 0x000fe20000000800 */
[--C-:B------:R-:W-:Y:S01]  /*c480*/  FFMA.FTZ R174, R174, UR10, -R15.reuse ;  /* 0x0000000aaeae7c23 */ /* 0x100fe2000801080f */
[--C-:B------:R-:W-:Y:S01]  /*c490*/  FFMA.FTZ R175, R175, UR10, -R15.reuse ;  /* 0x0000000aafaf7c23 */ /* 0x100fe2000801080f */
[--C-:B------:R-:W-:Y:S01]  /*c4a0*/  FFMA.FTZ R178, R178, UR10, -R15.reuse ;  /* 0x0000000ab2b27c23 */ /* 0x100fe2000801080f */
[----:B------:R-:W1:Y:S01]  /*c4b0*/  MUFU.EX2 R12, R12 ;  /* 0x0000000c000c7308 */ /* 0x000e620000000800 */
[--C-:B------:R-:W-:Y:S01]  /*c4c0*/  FFMA.FTZ R179, R179, UR10, -R15.reuse ;  /* 0x0000000ab3b37c23 */ /* 0x100fe2000801080f */
[--C-:B------:R-:W-:Y:S01]  /*c4d0*/  FFMA.FTZ R182, R182, UR10, -R15.reuse ;  /* 0x0000000ab6b67c23 */ /* 0x100fe2000801080f */
[----:B------:R-:W-:Y:S01]  /*c4e0*/  F2FP.F16.F32.PACK_AB R160, R169, R168 ;  /* 0x000000a8a9a0723e */ /* 0x000fe200000000ff */
[-C--:B------:R-:W-:Y:S01]  /*c4f0*/  FMUL.FTZ R133, R133, R7.reuse ;  /* 0x0000000785857220 */ /* 0x080fe20000410000 */
[----:B------:R-:W-:Y:S01]  /*c500*/  F2FP.F16.F32.PACK_AB R162, R173, R172 ;  /* 0x000000acada2723e */ /* 0x000fe200000000ff */
[-C--:B------:R-:W-:Y:S01]  /*c510*/  FMUL.FTZ R136, R136, R7.reuse ;  /* 0x0000000788887220 */ /* 0x080fe20000410000 */
[-C--:B------:R-:W-:Y:S01]  /*c520*/  FMUL.FTZ R137, R137, R7.reuse ;  /* 0x0000000789897220 */ /* 0x080fe20000410000 */
[----:B------:R-:W-:Y:S01]  /*c530*/  MUFU.EX2 R155, R159 ;  /* 0x0000009f009b7308 */ /* 0x000fe20000000800 */
[----:B0-----:R0:W-:Y:S01]  /*c540*/  @!P3 STS [R11+0x28820], R10 ;  /* 0x0288200a0b00b388 */ /* 0x0011e20000000800 */
[-C--:B------:R-:W-:Y:S01]  /*c550*/  FMUL.FTZ R140, R140, R7.reuse ;  /* 0x000000078c8c7220 */ /* 0x080fe20000410000 */
[-C--:B------:R-:W-:Y:S01]  /*c560*/  FMUL.FTZ R141, R141, R7.reuse ;  /* 0x000000078d8d7220 */ /* 0x080fe20000410000 */
[-C--:B------:R-:W-:Y:S01]  /*c570*/  FMUL.FTZ R144, R144, R7.reuse ;  /* 0x0000000790907220 */ /* 0x080fe20000410000 */
[-C--:B------:R-:W-:Y:S01]  /*c580*/  FMUL.FTZ R145, R145, R7.reuse ;  /* 0x0000000791917220 */ /* 0x080fe20000410000 */
[-C--:B------:R-:W-:Y:S01]  /*c590*/  FMUL.FTZ R148, R148, R7.reuse ;  /* 0x0000000794947220 */ /* 0x080fe20000410000 */
[----:B------:R-:W-:Y:S01]  /*c5a0*/  FMUL.FTZ R149, R149, R7 ;  /* 0x0000000795957220 */ /* 0x000fe20000410000 */
[----:B------:R-:W-:Y:S01]  /*c5b0*/  MUFU.EX2 R13, R13 ;  /* 0x0000000d000d7308 */ /* 0x000fe20000000800 */
[----:B-1----:R-:W-:Y:S01]  /*c5c0*/  FFMA.FTZ R3, R10, R3, R12 ;  /* 0x000000030a037223 */ /* 0x002fe2000001000c */
[----:B------:R-:W-:Y:S01]  /*c5d0*/  FMUL.FTZ R26, R26, R10 ;  /* 0x0000000a1a1a7220 */ /* 0x000fe20000410000 */
[----:B0-----:R-:W-:Y:S01]  /*c5e0*/  FFMA.FTZ R11, R158, UR10, -R15 ;  /* 0x0000000a9e0b7c23 */ /* 0x001fe2000801080f */
[----:B------:R-:W-:Y:S01]  /*c5f0*/  F2FP.F16.F32.PACK_AB R158, R165, R164 ;  /* 0x000000a4a59e723e */ /* 0x000fe200000000ff */
[----:B------:R-:W-:Y:S01]  /*c600*/  FADD.FTZ R3, R153, R3 ;  /* 0x0000000399037221 */ /* 0x000fe20000010000 */
[----:B------:R-:W-:Y:S01]  /*c610*/  FFMA.FTZ R15, R183, UR10, -R15 ;  /* 0x0000000ab70f7c23 */ /* 0x000fe2000801080f */
[----:B------:R-:W-:Y:S01]  /*c620*/  F2FP.F16.F32.PACK_AB R153, R153, R12 ;  /* 0x0000000c9999723e */ /* 0x000fe200000000ff */
[----:B------:R-:W-:Y:S01]  /*c630*/  MUFU.EX2 R157, R163 ;  /* 0x000000a3009d7308 */ /* 0x000fe20000000800 */
[----:B------:R-:W-:Y:S01]  /*c640*/  F2FP.F16.F32.PACK_AB R164, R177, R176 ;  /* 0x000000b0b1a4723e */ /* 0x000fe200000000ff */
        /* <DEDUP_REMOVED lines=27> */
[C---:B------:R-:W-:Y:S01]  /*c800*/  FADD.FTZ R3, R155.reuse, R3 ;  /* 0x000000039b037221 */ /* 0x040fe20000010000 */
[----:B------:R-:W-:Y:S01]  /*c810*/  F2FP.F16.F32.PACK_AB R155, R155, R11 ;  /* 0x0000000b9b9b723e */ /* 0x000fe200000000ff */
[----:B------:R-:W-:Y:S01]  /*c820*/  BAR.SYNC.DEFER_BLOCKING 0xf, 0x100 ;  /* 0x03c4000000007b1d */ /* 0x000fe20000010000 */
[-C--:B------:R-:W-:Y:S01]  /*c830*/  FMUL.FTZ R74, R74, R10.reuse ;  /* 0x0000000a4a4a7220 */ /* 0x080fe20000410000 */
[----:B------:R-:W-:Y:S01]  /*c840*/  FADD.FTZ R3, R13, R3 ;  /* 0x000000030d037221 */ /* 0x000fe20000010000 */
[-C--:B------:R-:W-:Y:S01]  /*c850*/  FMUL.FTZ R75, R75, R10.reuse ;  /* 0x0000000a4b4b7220 */ /* 0x080fe20000410000 */
[-C--:B------:R-:W-:Y:S01]  /*c860*/  FMUL.FTZ R78, R78, R10.reuse ;  /* 0x0000000a4e4e7220 */ /* 0x080fe20000410000 */
[-C--:B------:R-:W-:Y:S01]  /*c870*/  FMUL.FTZ R79, R79, R10.reuse ;  /* 0x0000000a4f4f7220 */ /* 0x080fe20000410000 */
[----:B------:R-:W0:Y:S01]  /*c880*/  MUFU.EX2 R161, R170 ;  /* 0x000000aa00a17308 */ /* 0x000e220000000800 */
[C---:B------:R-:W-:Y:S01]  /*c890*/  FADD.FTZ R3, R157.reuse, R3 ;  /* 0x000000039d037221 */ /* 0x040fe20000010000 */
[----:B------:R-:W-:Y:S01]  /*c8a0*/  F2FP.F16.F32.PACK_AB R157, R157, R13 ;  /* 0x0000000d9d9d723e */ /* 0x000fe200000000ff */
[-C--:B------:R-:W-:Y:S01]  /*c8b0*/  FMUL.FTZ R82, R82, R10.reuse ;  /* 0x0000000a52527220 */ /* 0x080fe20000410000 */
[-C--:B------:R-:W-:Y:S01]  /*c8c0*/  FMUL.FTZ R83, R83, R10.reuse ;  /* 0x0000000a53537220 */ /* 0x080fe20000410000 */
[----:B-1----:R-:W-:Y:S01]  /*c8d0*/  FADD.FTZ R3, R14, R3 ;  /* 0x000000030e037221 */ /* 0x002fe20000010000 */
[-C--:B------:R-:W-:Y:S01]  /*c8e0*/  FMUL.FTZ R86, R86, R10.reuse ;  /* 0x0000000a56567220 */ /* 0x080fe20000410000 */
[----:B------:R-:W-:Y:S01]  /*c8f0*/  FMUL.FTZ R87, R87, R10 ;  /* 0x0000000a57577220 */ /* 0x000fe20000410000 */
        /* <DEDUP_REMOVED lines=10> */
[----:B------:R0:W-:Y:S01]  /*c9a0*/  STSM.16.M88.4 [R19+0x26800], R152 ;  /* 0x0268009813007844 */ /* 0x0001e20000000200 */
[-C--:B------:R-:W-:Y:S01]  /*c9b0*/  FMUL.FTZ R99, R99, R10.reuse ;  /* 0x0000000a63637220 */ /* 0x080fe20000410000 */
[-C--:B------:R-:W-:Y:S01]  /*c9c0*/  FMUL.FTZ R102, R102, R10.reuse ;  /* 0x0000000a66667220 */ /* 0x080fe20000410000 */
[-C--:B------:R-:W-:Y:S01]  /*c9d0*/  FMUL.FTZ R103, R103, R10.reuse ;  /* 0x0000000a67677220 */ /* 0x080fe20000410000 */
[----:B------:R0:W-:Y:S01]  /*c9e0*/  STSM.16.M88.4 [R22], R156 ;  /* 0x0000009c16007844 */ /* 0x0001e20000000200 */
        /* <DEDUP_REMOVED lines=37> */
[----:B------:R-:W-:-:S04]  /*cc40*/  FMUL.FTZ R151, R151, R10 ;  /* 0x0000000a97977220 */ /* 0x000fc80000410000 */
[----:B------:R-:W3:Y:S01]  /*cc50*/  MUFU.EX2 R15, R15 ;  /* 0x0000000f000f7308 */ /* 0x000ee20000000800 */
[----:B----4-:R-:W-:Y:S01]  /*cc60*/  FADD.FTZ R4, R166, R4 ;  /* 0x00000004a6047221 */ /* 0x010fe20000010000 */
[----:B------:R-:W-:-:S03]  /*cc70*/  F2FP.F16.F32.PACK_AB R166, R181, R166 ;  /* 0x000000a6b5a6723e */ /* 0x000fc600000000ff */
[----:B------:R-:W-:Y:S01]  /*cc80*/  FADD.FTZ R4, R181, R4 ;  /* 0x00000004b5047221 */ /* 0x000fe20000010000 */
[----:B-1----:R-:W-:Y:S01]  /*cc90*/  FADD.FTZ R12, R167, R12 ;  /* 0x0000000ca70c7221 */ /* 0x002fe20000010000 */
[----:B---3--:R-:W-:-:S03]  /*cca0*/  F2FP.F16.F32.PACK_AB R167, R15, R167 ;  /* 0x000000a70fa7723e */ /* 0x008fc600000000ff */
[----:B------:R-:W-:Y:S02]  /*ccb0*/  FADD.FTZ R3, R15, R12 ;  /* 0x0000000c0f037221 */ /* 0x000fe40000010000 */
[----:B------:R0:W-:Y:S01]  /*ccc0*/  STSM.16.M88.4 [R23], R164 ;  /* 0x000000a417007844 */ /* 0x0001e20000000200 */
[----:B------:R-:W-:Y:S05]  /*ccd0*/  @!P0 BRA `(.L_x_2349) ;  /* 0x0000000000048947 */ /* 0x000fea0003800000 */
[----:B------:R-:W-:Y:S01]  /*cce0*/  BPT.TRAP 0x1 ;  /* 0x000000040000795c */ /* 0x000fe20000300000 */
.L_x_2349:
[----:B------:R1:W3:Y:S01]  /*ccf0*/  SYNCS.PHASECHK.TRANS64.TRYWAIT P2, [UR26+0x28c50], R8 ;  /* 0x028c5008ff0075a7 */ /* 0x0002e2000804015a */
[----:B------:R-:W-:Y:S05]  /*cd00*/  @!P0 BRA `(.L_x_2350) ;  /* 0x0000000000048947 */ /* 0x000fea0003800000 */
[----:B------:R-:W-:Y:S01]  /*cd10*/  BPT.TRAP 0x1 ;  /* 0x000000040000795c */ /* 0x000fe20000300000 */
.L_x_2350:
[----:B---3--:R-:W-:Y:S05]  /*cd20*/  @P2 BRA `(.L_x_2351) ;  /* 0x0000000000082947 */ /* 0x008fea0003800000 */
[----:B------:R-:W3:Y:S02]  /*cd30*/  SYNCS.PHASECHK.TRANS64.TRYWAIT P2, [UR26+0x28c50], R8 ;  /* 0x028c5008ff0075a7 */ /* 0x000ee4000804015a */
[----:B---3--:R-:W-:Y:S05]  /*cd40*/  @!P2 BRA `(.L_x_2352) ;  /* 0x000000d80050a947 */ /* 0x008fea0003800000 */
.L_x_2351:
[----:B------:R-:W-:Y:S01]  /*cd50*/  ULEA UR11, UR37, UR50, 0xc ;  /* 0x00000032250b7291 */ /* 0x000fe2000f8e603f */
[----:B------:R-:W-:Y:S01]  /*cd60*/  WARPGROUP.ARRIVE ;  /* 0x00000000000079c5 */ /* 0x000fe20000000000 */
[----:B------:R-:W-:Y:S01]  /*cd70*/  UMOV UR7, 0x40000040 ;  /* 0x4000004000077882 */ /* 0x000fe20000000000 */
[----:B------:R-:W-:Y:S01]  /*cd80*/  UISETP.GT.AND UP1, UPT, UR20, UR48, UPT ;  /* 0x000000301400728c */ /* 0x000fe2000bf24270 */
[----:B---3--:R-:W-:Y:S01]  /*cd90*/  @!P1 VIADD R9, R9, 0x28c60 ;  /* 0x00028c6009099836 */ /* 0x008fe20000000000 */
        /* <DEDUP_REMOVED lines=37> */
.L_x_2336:
[----:B01----:R-:W0:Y:S01]  /*cff0*/  SHFL.BFLY PT, R7, R4, 0x2, 0x1f ;  /* 0x0c401f0004077f89 */ /* 0x003e2200000e0000 */
[----:B------:R-:W-:Y:S08]  /*d000*/  BAR.ARV 0x8, 0x100 ;  /* 0x0204000000007b1d */ /* 0x000ff00000002000 */
[----:B------:R-:W-:Y:S01]  /*d010*/  BAR.SYNC.DEFER_BLOCKING 0xf, 0x100 ;  /* 0x03c4000000007b1d */ /* 0x000fe20000010000 */
[----:B------:R-:W-:Y:S01]  /*d020*/  ISETP.NE.AND P0, PT, R17, RZ, PT ;  /* 0x000000ff1100720c */ /* 0x000fe20003f05270 */
[----:B------:R-:W-:Y:S01]  /*d030*/  IMAD.U32 R11, RZ, RZ, UR37 ;  /* 0x00000025ff0b7e24 */ /* 0x000fe2000f8e00ff */
[----:B------:R-:W-:Y:S01]  /*d040*/  UIADD3 UR37, UR37, 0x1, URZ ;  /* 0x0000000125257890 */ /* 0x000fe2000fffe03f */
[----:B------:R-:W-:Y:S01]  /*d050*/  IMAD.MOV.U32 R12, RZ, RZ, -0x800000 ;  /* 0xff800000ff0c7424 */ /* 0x000fe200078e00ff */
[----:B------:R-:W-:-:S02]  /*d060*/  UIADD3 UR39, UR39, 0x1, URZ ;  /* 0x0000000127277890 */ /* 0x000fc4000fffe03f */
[----:B------:R-:W-:Y:S01]  /*d070*/  UISETP.NE.AND UP0, UPT, UR37, 0x2, UPT ;  /* 0x000000022500788c */ /* 0x000fe2000bf05270 */
[----:B------:R-:W2:Y:S03]  /*d080*/  SHFL.BFLY PT, R0, R3, 0x2, 0x1f ;  /* 0x0c401f0003007f89 */ /* 0x000ea600000e0000 */
[----:B------:R-:W-:Y:S01]  /*d090*/  USEL UR4, URZ, 0x1, UP0 ;  /* 0x000000013f047887 */ /* 0x000fe20008000000 */
[----:B0-----:R-:W-:Y:S01]  /*d0a0*/  FADD.FTZ R7, R7, R4 ;  /* 0x0000000407077221 */ /* 0x001fe20000010000 */
[----:B------:R-:W-:Y:S01]  /*d0b0*/  USEL UR37, UR37, URZ, UP0 ;  /* 0x0000003f25257287 */ /* 0x000fe20008000000 */
[----:B------:R-:W-:Y:S01]  /*d0c0*/  @!P0 IMAD R4, R11, 0x40, R16 ;  /* 0x000000400b048824 */ /* 0x000fe200078e0210 */
[----:B------:R-:W-:Y:S01]  /*d0d0*/  ULOP3.LUT UR38, UR38, UR4, URZ, 0x3c, !UPT ;  /* 0x0000000426267292 */ /* 0x000fe2000f8e3c3f */
[----:B--2---:R-:W-:Y:S01]  /*d0e0*/  FADD.FTZ R8, R0, R3 ;  /* 0x0000000300087221 */ /* 0x004fe20000010000 */
[----:B------:R-:W-:Y:S01]  /*d0f0*/  IMAD.MOV.U32 R3, RZ, RZ, RZ ;  /* 0x000000ffff037224 */ /* 0x000fe200078e00ff */
[----:B------:R-:W0:Y:S04]  /*d100*/  SHFL.BFLY PT, R0, R7, 0x1, 0x1f ;  /* 0x0c201f0007007f89 */ /* 0x000e2800000e0000 */
[----:B---3--:R-:W1:Y:S01]  /*d110*/  SHFL.BFLY PT, R9, R8, 0x1, 0x1f ;  /* 0x0c201f0008097f89 */ /* 0x008e6200000e0000 */
[----:B0-----:R-:W-:Y:S01]  /*d120*/  FADD.FTZ R10, R7, R0 ;  /* 0x00000000070a7221 */ /* 0x001fe20000010000 */
[----:B------:R-:W-:-:S02]  /*d130*/  IMAD.MOV.U32 R0, RZ, RZ, RZ ;  /* 0x000000ffff007224 */ /* 0x000fc400078e00ff */
[----:B-1----:R-:W-:Y:S02]  /*d140*/  FADD.FTZ R9, R8, R9 ;  /* 0x0000000908097221 */ /* 0x002fe40000010000 */
[----:B------:R-:W-:Y:S02]  /*d150*/  FSETP.NE.FTZ.AND P1, PT, R10, RZ, PT ;  /* 0x000000ff0a00720b */ /* 0x000fe40003f35000 */
[----:B------:R-:W-:Y:S02]  /*d160*/  @!P0 LEA R8, R4, UR46, 0x2 ;  /* 0x0000002e04088c11 */ /* 0x000fe4000f8e10ff */
[----:B------:R-:W-:-:S09]  /*d170*/  FSETP.NE.FTZ.AND P2, PT, R9, RZ, PT ;  /* 0x000000ff0900720b */ /* 0x000fd20003f55000 */
[----:B------:R-:W0:Y:S08]  /*d180*/  @P1 MUFU.RCP R3, R10 ;  /* 0x0000000a00031308 */ /* 0x000e300000001000 */
[----:B------:R-:W1:Y:S08]  /*d190*/  @P2 MUFU.RCP R0, R9 ;  /* 0x0000000900002308 */ /* 0x000e700000001000 */
[----:B------:R-:W2:Y:S01]  /*d1a0*/  @P1 MUFU.LG2 R7, R10 ;  /* 0x0000000a00071308 */ /* 0x000ea20000000c00 */
[----:B0-----:R-:W-:Y:S01]  /*d1b0*/  @!P0 STS [R8+0x28800], R3 ;  /* 0x0288000308008388 */ /* 0x001fe20000000800 */
[-C--:B------:R-:W-:Y:S01]  /*d1c0*/  FMUL.FTZ R24, R24, R3.reuse ;  /* 0x0000000318187220 */ /* 0x080fe20000410000 */
[-C--:B------:R-:W-:Y:S01]  /*d1d0*/  FMUL.FTZ R25, R25, R3.reuse ;  /* 0x0000000319197220 */ /* 0x080fe20000410000 */
[-C--:B------:R-:W-:Y:S01]  /*d1e0*/  FMUL.FTZ R28, R28, R3.reuse ;  /* 0x000000031c1c7220 */ /* 0x080fe20000410000 */
[-C--:B------:R-:W-:Y:S01]  /*d1f0*/  FMUL.FTZ R29, R29, R3.reuse ;  /* 0x000000031d1d7220 */ /* 0x080fe20000410000 */
[-C--:B------:R-:W-:Y:S01]  /*d200*/  FMUL.FTZ R32, R32, R3.reuse ;  /* 0x0000000320207220 */ /* 0x080fe20000410000 */
[-C--:B------:R-:W-:Y:S01]  /*d210*/  FMUL.FTZ R33, R33, R3.reuse ;  /* 0x0000000321217220 */ /* 0x080fe20000410000 */
[----:B------:R0:W3:Y:S01]  /*d220*/  @P2 MUFU.LG2 R4, R9 ;  /* 0x0000000900042308 */ /* 0x0000e20000000c00 */
[----:B-1----:R1:W-:Y:S01]  /*d230*/  @!P0 STS [R8+0x28820], R0 ;  /* 0x0288200008008388 */ /* 0x0023e20000000800 */
        /* <DEDUP_REMOVED lines=8> */
[----:B--2---:R-:W-:Y:S01]  /*d2c0*/  @P1 FMUL.FTZ R7, R7, 0.69314718246459960938 ;  /* 0x3f31721807071820 */ /* 0x004fe20000410000 */
[----:B-1----:R-:W-:Y:S02]  /*d2d0*/  IMAD.U32 R8, RZ, RZ, UR10 ;  /* 0x0000000aff087e24 */ /* 0x002fe4000f8e00ff */
[-C--:B------:R-:W-:Y:S01]  /*d2e0*/  FMUL.FTZ R49, R49, R3.reuse ;  /* 0x0000000331317220 */ /* 0x080fe20000410000 */
[----:B------:R-:W-:Y:S01]  /*d2f0*/  @P1 FMUL.FTZ R9, R9, 0.69314718246459960938 ;  /* 0x3f31721809091820 */ /* 0x000fe20000410000 */
[-C--:B------:R-:W-:Y:S01]  /*d300*/  FMUL.FTZ R52, R52, R3.reuse ;  /* 0x0000000334347220 */ /* 0x080fe20000410000 */
[----:B------:R-:W-:Y:S01]  /*d310*/  @P2 FMUL.FTZ R8, R8, 0.69314718246459960938 ;  /* 0x3f31721808082820 */ /* 0x000fe20000410000 */
[-C--:B------:R-:W-:Y:S01]  /*d320*/  FMUL.FTZ R53, R53, R3.reuse ;  /* 0x0000000335357220 */ /* 0x080fe20000410000 */
[----:B---3--:R-:W-:Y:S01]  /*d330*/  @P2 FMUL.FTZ R4, R4, 0.69314718246459960938 ;  /* 0x3f31721804042820 */ /* 0x008fe20000410000 */
        /* <DEDUP_REMOVED lines=117> */
.L_x_2268:
[----:B------:R-:W0:Y:S08]  /*da90*/  S2UR UR4, SR_CgaCtaId ;  /* 0x00000000000479c3 */ /* 0x000e300000008800 */
[----:B------:R-:W-:Y:S01]  /*daa0*/  BAR.SYNC.DEFER_BLOCKING 0x5, 0x180 ;  /* 0x0146000000007b1d */ /* 0x000fe20000010000 */
[----:B------:R-:W-:-:S05]  /*dab0*/  USHF.R.U32.HI UR9, URZ, 0x10, UR45 ;  /* 0x000000103f097899 */ /* 0x000fca000801162d */
        /* <DEDUP_REMOVED lines=12> */
[----:B------:R-:W-:Y:S01]  /*db80*/  ULDC.64 UR14, c[0x0][0xc00] ;  /* 0x00030000000e7ab9 */ /* 0x000fe20000000a00 */
[----:B------:R-:W-:Y:S01]  /*db90*/  F2FP.F16.F32.PACK_AB R5, R27, R26 ;  /* 0x0000001a1b05723e */ /* 0x000fe200000000ff */
[----:B------:R-:W-:Y:S01]  /*dba0*/  ULDC.64 UR12, c[0x0][0xc00] ;  /* 0x00030000000c7ab9 */ /* 0x000fe20000000a00 */
[----:B------:R-:W-:Y:S01]  /*dbb0*/  F2FP.F16.F32.PACK_AB R8, R33, R32 ;  /* 0x000000202108723e */ /* 0x000fe200000000ff */
[----:B------:R-:W-:Y:S01]  /*dbc0*/  UIMAD.WIDE UR12, UR43, 0x4, UR12 ;  /* 0x000000042b0c78a5 */ /* 0x000fe2000f8e020c */
[----:B------:R-:W-:Y:S02]  /*dbd0*/  F2FP.F16.F32.PACK_AB R10, R37, R36 ;  /* 0x00000024250a723e */ /* 0x000fe400000000ff */
[----:B------:R-:W-:Y:S01]  /*dbe0*/  F2FP.F16.F32.PACK_AB R11, R39, R38 ;  /* 0x00000026270b723e */ /* 0x000fe200000000ff */
[----:B------:R-:W-:Y:S01]  /*dbf0*/  UMOV UR10, UR46 ;  /* 0x0000002e000a7c82 */ /* 0x000fe20008000000 */
[----:B0-----:R-:W-:Y:S01]  /*dc00*/  UMOV UR11, UR4 ;  /* 0x00000004000b7c82 */ /* 0x001fe20008000000 */
[----:B------:R-:W-:Y:S01]  /*dc10*/  ULDC UR4, c[0x0][0xad4] ;  /* 0x0002b50000047ab9 */ /* 0x000fe20000000800 */
[----:B------:R-:W-:-:S02]  /*dc20*/  IMAD.U32 R14, RZ, RZ, UR10 ;  /* 0x0000000aff0e7e24 */ /* 0x000fc4000f8e00ff */
[----:B------:R-:W-:Y:S01]  /*dc30*/  IMAD.U32 R15, RZ, RZ, UR11 ;  /* 0x0000000bff0f7e24 */ /* 0x000fe2000f8e00ff */
[----:B------:R-:W-:Y:S02]  /*dc40*/  ULDC.64 UR10, c[0x0][0xc08] ;  /* 0x00030200000a7ab9 */ /* 0x000fe40000000a00 */
[----:B------:R-:W-:-:S04]  /*dc50*/  UISETP.NE.U32.AND UP0, UPT, UR10, URZ, UPT ;  /* 0x0000003f0a00728c */ /* 0x000fc8000bf05070 */
[----:B------:R-:W-:-:S11]  /*dc60*/  UISETP.NE.AND.EX UP0, UPT, UR11, URZ, UPT, UP0 ;  /* 0x0000003f0b00728c */ /* 0x000fd6000bf05300 */
[----:B------:R-:W-:Y:S02]  /*dc70*/  @UP0 ULDC.64 UR10, c[0x0][0xc08] ;  /* 0x00030200000a0ab9 */ /* 0x000fe40000000a00 */
[----:B------:R-:W-:Y:S01]  /*dc80*/  @UP0 UIMAD.WIDE UR10, UR43, 0x4, UR10 ;  /* 0x000000042b0a08a5 */ /* 0x000fe2000f8e020a */
[----:B------:R-:W-:Y:S01]  /*dc90*/  BAR.SYNC.DEFER_BLOCKING 0x1, 0x100 ;  /* 0x0044000000007b1d */ /* 0x000fe20000010000 */
        /* <DEDUP_REMOVED lines=12> */
[--C-:B0-----:R-:W-:Y:S01]  /*dd60*/  IMAD.X R5, RZ, RZ, R21.reuse, P0 ;  /* 0x000000ffff057224 */ /* 0x101fe200000e0615 */
[----:B------:R-:W-:Y:S02]  /*dd70*/  LOP3.LUT R4, R0, R9, RZ, 0x3c, !PT ;  /* 0x0000000900047212 */ /* 0x000fe400078e3cff */
[----:B----4-:R-:W-:Y:S02]  /*dd80*/  IADD3 R153, P0, R20, 0x40, RZ ;  /* 0x0000004014997810 */ /* 0x010fe40007f1e0ff */
[----:B------:R-:W-:Y:S02]  /*dd90*/  MOV R0, R4 ;  /* 0x0000000400007202 */ /* 0x000fe40000000f00 */
[----:B------:R-:W-:Y:S01]  /*dda0*/  LOP3.LUT R4, R153, 0x380, RZ, 0xc0, !PT ;  /* 0x0000038099047812 */ /* 0x000fe200078ec0ff */
[----:B------:R-:W-:Y:S01]  /*ddb0*/  IMAD.X R7, RZ, RZ, R21, P0 ;  /* 0x000000ffff077224 */ /* 0x000fe200000e0615 */
[----:B------:R-:W-:-:S02]  /*ddc0*/  F2FP.F16.F32.PACK_AB R9, R35, R34 ;  /* 0x000000222309723e */ /* 0x000fc400000000ff */
[----:B------:R-:W-:Y:S02]  /*ddd0*/  SHF.R.U64 R4, R4, 0x3, RZ ;  /* 0x0000000304047819 */ /* 0x000fe400000012ff */
[----:B------:R-:W-:Y:S01]  /*dde0*/  F2FP.F16.F32.PACK_AB R5, R43, R42 ;  /* 0x0000002a2b05723e */ /* 0x000fe200000000ff */
[----:B------:R0:W-:Y:S01]  /*ddf0*/  STSM.16.M88.4 [R0], R8 ;  /* 0x0000000800007844 */ /* 0x0001e20000000200 */
[----:B------:R-:W-:Y:S02]  /*de00*/  LOP3.LUT R6, R4, R153, RZ, 0x3c, !PT ;  /* 0x0000009904067212 */ /* 0x000fe400078e3cff */
[----:B------:R-:W-:Y:S02]  /*de10*/  IADD3 R153, P0, R20, 0x60, RZ ;  /* 0x0000006014997810 */ /* 0x000fe40007f1e0ff */
[----:B------:R-:W-:Y:S02]  /*de20*/  MOV R13, R6 ;  /* 0x00000006000d7202 */ /* 0x000fe40000000f00 */
[----:B------:R-:W-:-:S02]  /*de30*/  F2FP.F16.F32.PACK_AB R4, R41, R40 ;  /* 0x000000282904723e */ /* 0x000fc400000000ff */
[----:B------:R-:W-:Y:S02]  /*de40*/  F2FP.F16.F32.PACK_AB R6, R45, R44 ;  /* 0x0000002c2d06723e */ /* 0x000fe400000000ff */
[----:B------:R-:W-:Y:S02]  /*de50*/  F2FP.F16.F32.PACK_AB R7, R47, R46 ;  /* 0x0000002e2f07723e */ /* 0x000fe400000000ff */
[----:B0-----:R-:W-:-:S03]  /*de60*/  LOP3.LUT R0, R153, 0x380, RZ, 0xc0, !PT ;  /* 0x0000038099007812 */ /* 0x001fc600078ec0ff */
[----:B------:R0:W-:Y:S01]  /*de70*/  STSM.16.M88.4 [R13], R4 ;  /* 0x000000040d007844 */ /* 0x0001e20000000200 */
[----:B------:R-:W-:Y:S02]  /*de80*/  F2FP.F16.F32.PACK_AB R8, R49, R48 ;  /* 0x000000303108723e */ /* 0x000fe400000000ff */
[----:B------:R-:W-:Y:S02]  /*de90*/  SHF.R.U64 R0, R0, 0x3, RZ ;  /* 0x0000000300007819 */ /* 0x000fe400000012ff */
[----:B------:R-:W-:Y:S02]  /*dea0*/  F2FP.F16.F32.PACK_AB R9, R51, R50 ;  /* 0x000000323309723e */ /* 0x000fe400000000ff */
[----:B------:R-:W-:Y:S02]  /*deb0*/  F2FP.F16.F32.PACK_AB R10, R53, R52 ;  /* 0x00000034350a723e */ /* 0x000fe400000000ff */
[----:B------:R-:W-:Y:S01]  /*dec0*/  F2FP.F16.F32.PACK_AB R11, R55, R54 ;  /* 0x00000036370b723e */ /* 0x000fe200000000ff */
[----:B0-----:R-:W-:Y:S01]  /*ded0*/  IMAD.X R5, RZ, RZ, R21, P0 ;  /* 0x000000ffff057224 */ /* 0x001fe200000e0615 */
[----:B------:R-:W-:-:S02]  /*dee0*/  LOP3.LUT R4, R0, R153, RZ, 0x3c, !PT ;  /* 0x0000009900047212 */ /* 0x000fc400078e3cff */
[----:B------:R-:W-:Y:S02]  /*def0*/  IADD3 R153, P0, R20, 0x2000, RZ ;  /* 0x0000200014997810 */ /* 0x000fe40007f1e0ff */
[----:B------:R-:W-:Y:S02]  /*df00*/  MOV R0, R4 ;  /* 0x0000000400007202 */ /* 0x000fe40000000f00 */
[----:B------:R-:W-:Y:S01]  /*df10*/  LOP3.LUT R4, R153, 0x380, RZ, 0xc0, !PT ;  /* 0x0000038099047812 */ /* 0x000fe200078ec0ff */
[----:B------:R-:W-:Y:S01]  /*df20*/  IMAD.X R7, RZ, RZ, R21, P0 ;  /* 0x000000ffff077224 */ /* 0x000fe200000e0615 */
[----:B------:R-:W-:Y:S01]  /*df30*/  F2FP.F16.F32.PACK_AB R5, R59, R58 ;  /* 0x0000003a3b05723e */ /* 0x000fe200000000ff */
[----:B------:R0:W-:Y:S01]  /*df40*/  STSM.16.M88.4 [R0], R8 ;  /* 0x0000000800007844 */ /* 0x0001e20000000200 */
[----:B------:R-:W-:-:S04]  /*df50*/  SHF.R.U64 R4, R4, 0x3, RZ ;  /* 0x0000000304047819 */ /* 0x000fc800000012ff */
[----:B------:R-:W-:Y:S02]  /*df60*/  LOP3.LUT R6, R4, R153, RZ, 0x3c, !PT ;  /* 0x0000009904067212 */ /* 0x000fe400078e3cff */
[----:B------:R-:W-:Y:S02]  /*df70*/  IADD3 R153, P0, R20, 0x2020, RZ ;  /* 0x0000202014997810 */ /* 0x000fe40007f1e0ff */
[----:B------:R-:W-:Y:S02]  /*df80*/  MOV R13, R6 ;  /* 0x00000006000d7202 */ /* 0x000fe40000000f00 */
[----:B------:R-:W-:Y:S02]  /*df90*/  F2FP.F16.F32.PACK_AB R4, R57, R56 ;  /* 0x000000383904723e */ /* 0x000fe400000000ff */
[----:B------:R-:W-:Y:S02]  /*dfa0*/  F2FP.F16.F32.PACK_AB R6, R61, R60 ;  /* 0x0000003c3d06723e */ /* 0x000fe400000000ff */
[----:B------:R-:W-:-:S02]  /*dfb0*/  F2FP.F16.F32.PACK_AB R7, R63, R62 ;  /* 0x0000003e3f07723e */ /* 0x000fc400000000ff */
[----:B0-----:R-:W-:Y:S02]  /*dfc0*/  LOP3.LUT R0, R153, 0x380, RZ, 0xc0, !PT ;  /* 0x0000038099007812 */ /* 0x001fe400078ec0ff */
[----:B------:R-:W-:Y:S01]  /*dfd0*/  F2FP.F16.F32.PACK_AB R8, R65, R64 ;  /* 0x000000404108723e */ /* 0x000fe200000000ff */
[----:B------:R0:W-:Y:S01]  /*dfe0*/  STSM.16.M88.4 [R13], R4 ;  /* 0x000000040d007844 */ /* 0x0001e20000000200 */
        /* <DEDUP_REMOVED lines=94> */
[C---:B------:R-:W-:Y:S02]  /*e5d0*/  IADD3 R153, P1, R20.reuse, 0x6040, RZ ;  /* 0x0000604014997810 */ /* 0x040fe40007f3e0ff */
[----:B------:R-:W-:Y:S02]  /*e5e0*/  IADD3 R7, P0, R20, 0x6060, RZ ;  /* 0x0000606014077810 */ /* 0x000fe40007f1e0ff */
[----:B------:R-:W-:Y:S01]  /*e5f0*/  MOV R0, R4 ;  /* 0x0000000400007202 */ /* 0x000fe20000000f00 */
[--C-:B------:R-:W-:Y:S01]  /*e600*/  IMAD.X R5, RZ, RZ, R21.reuse, P1 ;  /* 0x000000ffff057224 */ /* 0x100fe200008e0615 */
[----:B------:R-:W-:Y:S01]  /*e610*/  LOP3.LUT R4, R153, 0x380, RZ, 0xc0, !PT ;  /* 0x0000038099047812 */ /* 0x000fe200078ec0ff */
[----:B------:R-:W-:Y:S01]  /*e620*/  IMAD.X R21, RZ, RZ, R21, P0 ;  /* 0x000000ffff157224 */ /* 0x000fe200000e0615 */
[----:B------:R-:W-:Y:S01]  /*e630*/  LOP3.LUT R6, R7, 0x380, RZ, 0xc0, !PT ;  /* 0x0000038007067812 */ /* 0x000fe200078ec0ff */
[----:B------:R0:W-:Y:S01]  /*e640*/  STSM.16.M88.4 [R0], R8 ;  /* 0x0000000800007844 */ /* 0x0001e20000000200 */
[----:B------:R-:W-:-:S02]  /*e650*/  SHF.R.U64 R4, R4, 0x3, RZ ;  /* 0x0000000304047819 */ /* 0x000fc400000012ff */
[----:B------:R-:W-:Y:S02]  /*e660*/  SHF.R.U64 R6, R6, 0x3, RZ ;  /* 0x0000000306067819 */ /* 0x000fe400000012ff */
[----:B------:R-:W-:Y:S02]  /*e670*/  LOP3.LUT R4, R4, R153, RZ, 0x3c, !PT ;  /* 0x0000009904047212 */ /* 0x000fe400078e3cff */
[----:B------:R-:W-:Y:S02]  /*e680*/  LOP3.LUT R20, R6, R7, RZ, 0x3c, !PT ;  /* 0x0000000706147212 */ /* 0x000fe400078e3cff */
[----:B------:R-:W-:Y:S02]  /*e690*/  F2FP.F16.F32.PACK_AB R6, R141, R140 ;  /* 0x0000008c8d06723e */ /* 0x000fe400000000ff */
[----:B------:R-:W-:Y:S02]  /*e6a0*/  F2FP.F16.F32.PACK_AB R7, R143, R142 ;  /* 0x0000008e8f07723e */ /* 0x000fe400000000ff */
[----:B------:R-:W-:-:S02]  /*e6b0*/  MOV R20, R20 ;  /* 0x0000001400147202 */ /* 0x000fc40000000f00 */
[----:B------:R-:W-:Y:S02]  /*e6c0*/  PLOP3.LUT P1, PT, PT, PT, UP0, 0x80, 0x0 ;  /* 0x000000000000781c */ /* 0x000fe40003f2f008 */
[----:B0-----:R-:W-:Y:S02]  /*e6d0*/  MOV R0, R4 ;  /* 0x0000000400007202 */ /* 0x001fe40000000f00 */
[----:B------:R-:W-:Y:S02]  /*e6e0*/  F2FP.F16.F32.PACK_AB R4, R137, R136 ;  /* 0x000000888904723e */ /* 0x000fe400000000ff */
[----:B------:R-:W-:Y:S02]  /*e6f0*/  F2FP.F16.F32.PACK_AB R5, R139, R138 ;  /* 0x0000008a8b05723e */ /* 0x000fe400000000ff */
[----:B------:R-:W-:Y:S02]  /*e700*/  F2FP.F16.F32.PACK_AB R8, R145, R144 ;  /* 0x000000909108723e */ /* 0x000fe400000000ff */
[----:B------:R-:W-:Y:S01]  /*e710*/  F2FP.F16.F32.PACK_AB R9, R147, R146 ;  /* 0x000000929309723e */ /* 0x000fe200000000ff */
[----:B------:R0:W-:Y:S01]  /*e720*/  STSM.16.M88.4 [R0], R4 ;  /* 0x0000000400007844 */ /* 0x0001e20000000200 */
[----:B------:R-:W-:-:S02]  /*e730*/  F2FP.F16.F32.PACK_AB R10, R149, R148 ;  /* 0x00000094950a723e */ /* 0x000fc400000000ff */
[----:B------:R-:W-:Y:S02]  /*e740*/  F2FP.F16.F32.PACK_AB R11, R151, R150 ;  /* 0x00000096970b723e */ /* 0x000fe400000000ff */
[----:B------:R-:W-:-:S03]  /*e750*/  ISETP.NE.U32.AND P0, PT, RZ, UR14, PT ;  /* 0x0000000eff007c0c */ /* 0x000fc6000bf05070 */
[----:B------:R1:W-:Y:S01]  /*e760*/  STSM.16.M88.4 [R20], R8 ;  /* 0x0000000814007844 */ /* 0x0003e20000000200 */
[----:B------:R-:W-:Y:S01]  /*e770*/  BAR.SYNC.DEFER_BLOCKING 0x1, 0x100 ;  /* 0x0044000000007b1d */ /* 0x000fe20000010000 */
[----:B------:R-:W-:Y:S01]  /*e780*/  ISETP.NE.AND.EX P0, PT, RZ, UR15, PT, P0 ;  /* 0x0000000fff007c0c */ /* 0x000fe2000bf05300 */
[----:B0-----:R-:W-:Y:S02]  /*e790*/  IMAD.U32 R4, RZ, RZ, UR10 ;  /* 0x0000000aff047e24 */ /* 0x001fe4000f8e00ff */
[----:B------:R-:W-:-:S05]  /*e7a0*/  IMAD.U32 R5, RZ, RZ, UR11 ;  /* 0x0000000bff057e24 */ /* 0x000fca000f8e00ff */
[----:B------:R0:W2:Y:S02]  /*e7b0*/  @P1 LDG.E R6, desc[UR40][R4.64] ;  /* 0x0000002804061981 */ /* 0x0000a4000c1e1900 */
[----:B0-----:R-:W-:Y:S02]  /*e7c0*/  IMAD.U32 R4, RZ, RZ, UR12 ;  /* 0x0000000cff047e24 */ /* 0x001fe4000f8e00ff */
[----:B------:R-:W-:-:S05]  /*e7d0*/  IMAD.U32 R5, RZ, RZ, UR13 ;  /* 0x0000000dff057e24 */ /* 0x000fca000f8e00ff */
[----:B------:R1:W5:Y:S01]  /*e7e0*/  @P0 LDG.E R0, desc[UR40][R4.64] ;  /* 0x0000002804000981 */ /* 0x000362000c1e1900 */
[----:B------:R-:W-:Y:S01]  /*e7f0*/  UISETP.NE.AND UP0, UPT, UR9, URZ, UPT ;  /* 0x0000003f0900728c */ /* 0x000fe2000bf05270 */
[----:B------:R-:W-:Y:S01]  /*e800*/  ULDC UR8, c[0x0][0xa88] ;  /* 0x0002a20000087ab9 */ /* 0x000fe20000000800 */
[----:B------:R-:W-:Y:S02]  /*e810*/  ULOP3.LUT UR45, UR45, 0xff, URZ, 0xc0, !UPT ;  /* 0x000000ff2d2d7892 */ /* 0x000fe4000f8ec03f */
[----:B------:R-:W-:Y:S01]  /*e820*/  USEL UR10, UR9, UR4, UP0 ;  /* 0x00000004090a7287 */ /* 0x000fe20008000000 */
[----:B--2---:R-:W-:Y:S01]  /*e830*/  @P1 R2UR UR8, R6 ;  /* 0x00000000060812ca */ /* 0x004fe200000e0000 */
[----:B-1----:R-:W-:-:S14]  /*e840*/  @P1 BRA `(.L_x_2356) ;  /* 0x0000000000281947 */ /* 0x002fdc0003800000 */
[----:B------:R-:W-:Y:S05]  /*e850*/  @!P0 BRA `(.L_x_2356) ;  /* 0x0000000000248947 */ /* 0x000fea0003800000 */
[----:B------:R-:W-:Y:S02]  /*e860*/  IMAD.U32 R4, RZ, RZ, UR12 ;  /* 0x0000000cff047e24 */ /* 0x000fe4000f8e00ff */
[----:B------:R-:W-:Y:S02]  /*e870*/  IMAD.U32 R6, RZ, RZ, UR12 ;  /* 0x0000000cff067e24 */ /* 0x000fe4000f8e00ff */
[----:B------:R-:W-:Y:S02]  /*e880*/  IMAD.U32 R5, RZ, RZ, UR13 ;  /* 0x0000000dff057e24 */ /* 0x000fe4000f8e00ff */
[----:B------:R-:W-:-:S03]  /*e890*/  IMAD.U32 R7, RZ, RZ, UR13 ;  /* 0x0000000dff077e24 */ /* 0x000fc6000f8e00ff */
[----:B------:R-:W2:Y:S04]  /*e8a0*/  LDG.E R4, desc[UR40][R4.64] ;  /* 0x0000002804047981 */ /* 0x000ea8000c1e1900 */
[----:B------:R-:W3:Y:S01]  /*e8b0*/  LDG.E R6, desc[UR40][R6.64+0x4] ;  /* 0x0000042806067981 */ /* 0x000ee2000c1e1900 */
[----:B--2---:R-:W-:Y:S02]  /*e8c0*/  R2UR UR4, R4 ;  /* 0x00000000040472ca */ /* 0x004fe400000e0000 */
[----:B---3--:R-:W-:-:S13]  /*e8d0*/  R2UR UR8, R6 ;  /* 0x00000000060872ca */ /* 0x008fda00000e0000 */
[----:B------:R-:W-:-:S12]  /*e8e0*/  UIADD3 UR8, -UR4, UR8, URZ ;  /* 0x0000000804087290 */ /* 0x000fd8000fffe13f */
.L_x_2356:
        /* <DEDUP_REMOVED lines=14> */
[----:B------:R-:W-:Y:S01]  /*e9d0*/  VIADD R9, R186, UR42 ;  /* 0x0000002aba097c36 */ /* 0x000fe20008000000 */
[----:B------:R-:W-:Y:S01]  /*e9e0*/  UMOV UR20, 0x9b8 ;  /* 0x000009b800147882 */ /* 0x000fe20000000000 */
[----:B------:R-:W-:Y:S01]  /*e9f0*/  UISETP.NE.U32.AND UP0, UPT, UR14, URZ, UPT ;  /* 0x0000003f0e00728c */ /* 0x000fe2000bf05070 */
[----:B------:R-:W-:Y:S01]  /*ea00*/  VIADD R20, R16, UR42 ;  /* 0x0000002a10147c36 */ /* 0x000fe20008000000 */
[----:B------:R-:W-:Y:S01]  /*ea10*/  USEL UR20, UR20, 0x978, UP1 ;  /* 0x0000097814147887 */ /* 0x000fe20008800000 */
[----:B------:R-:W-:Y:S01]  /*ea20*/  IMAD.MOV.U32 R5, RZ, RZ, R9 ;  /* 0x000000ffff057224 */ /* 0x000fe200078e0009 */
[----:B------:R-:W-:Y:S02]  /*ea30*/  UISETP.NE.AND.EX UP0, UPT, UR15, URZ, UPT, UP0 ;  /* 0x0000003f0f00728c */ /* 0x000fe4000bf05300 */
[----:B------:R-:W-:-:S02]  /*ea40*/  USEL UR16, UR45, URZ, UP1 ;  /* 0x0000003f2d107287 */ /* 0x000fc40008800000 */
[----:B------:R-:W-:Y:S02]  /*ea50*/  USEL UR18, UR43, URZ, !UP0 ;  /* 0x0000003f2b127287 */ /* 0x000fe4000c000000 */
[----:B------:R-:W-:-:S04]  /*ea60*/  USHF.R.S32.HI UR17, URZ, 0x1f, UR43 ;  /* 0x0000001f3f117899 */ /* 0x000fc8000801142b */
[----:B------:R-:W-:Y:S01]  /*ea70*/  ULDC.64 UR14, c[0x0][UR20+0x228] ;  /* 0x00008a00140e7abb */ /* 0x000fe20008000a00 */
[----:B------:R-:W-:Y:S01]  /*ea80*/  ULDC.64 UR10, c[0x0][UR20+0x220] ;  /* 0x00008800140a7abb */ /* 0x000fe20008000a00 */
[----:B------:R-:W-:Y:S02]  /*ea90*/  UIMAD.WIDE.U32 UR22, UR14, UR16, URZ ;  /* 0x000000100e1672a5 */ /* 0x000fe4000f8e003f */
[----:B------:R-:W-:Y:S01]  /*eaa0*/  UIMAD UR21, UR15, UR16, URZ ;  /* 0x000000100f1572a4 */ /* 0x000fe2000f8e023f */
[----:B0-----:R-:W-:Y:S01]  /*eab0*/  ISETP.NE.AND P0, PT, R0, 0x1, PT ;  /* 0x000000010000780c */ /* 0x001fe20003f05270 */
[----:B------:R-:W-:Y:S01]  /*eac0*/  UIMAD.WIDE.U32 UR14, UR10, UR18, URZ ;  /* 0x000000120a0e72a5 */ /* 0x000fe2000f8e003f */
[----:B------:R-:W-:Y:S01]  /*ead0*/  ULDC.64 UR12, c[0x0][UR20+0x218] ;  /* 0x00008600140c7abb */ /* 0x000fe20008000a00 */
[----:B------:R-:W-:Y:S02]  /*eae0*/  USEL UR19, UR17, URZ, !UP0 ;  /* 0x0000003f11137287 */ /* 0x000fe4000c000000 */
[----:B------:R-:W-:-:S02]  /*eaf0*/  UIMAD UR18, UR11, UR18, URZ ;  /* 0x000000120b1272a4 */ /* 0x000fc4000f8e023f */
[----:B------:R-:W-:Y:S02]  /*eb00*/  UIMAD.WIDE.U32 UR16, UR12, UR44, URZ ;  /* 0x0000002c0c1072a5 */ /* 0x000fe4000f8e003f */
[----:B------:R-:W-:Y:S02]  /*eb10*/  UIMAD UR12, UR13, UR44, URZ ;  /* 0x0000002c0d0c72a4 */ /* 0x000fe4000f8e023f */
[----:B------:R-:W-:Y:S02]  /*eb20*/  UIMAD UR18, UR10, UR19, UR18 ;  /* 0x000000130a1272a4 */ /* 0x000fe4000f8e0212 */
[----:B------:R-:W0:Y:S01]  /*eb30*/  @P0 LDC R4, c[0x0][0xbec] ;  /* 0x0002fb00ff040b82 */ /* 0x000e220000000800 */
[----:B------:R-:W-:Y:S02]  /*eb40*/  UIADD3 UR21, UR23, UR21, URZ ;  /* 0x0000001517157290 */ /* 0x000fe4000fffe03f */
[----:B------:R-:W-:Y:S02]  /*eb50*/  UIADD3 UR10, UR17, UR12, URZ ;  /* 0x0000000c110a7290 */ /* 0x000fe4000fffe03f */
[----:B------:R-:W-:-:S02]  /*eb60*/  UIADD3 UR16, UP0, UP2, UR14, UR16, UR4 ;  /* 0x000000100e107290 */ /* 0x000fc4000fa1e004 */
[----:B------:R-:W-:Y:S01]  /*eb70*/  UIADD3 UR12, UR15, UR18, URZ ;  /* 0x000000120f0c7290 */ /* 0x000fe2000fffe03f */
[----:B------:R-:W1:Y:S01]  /*eb80*/  @P0 LDC R7, c[0x0][0xbf0] ;  /* 0x0002fc00ff070b82 */ /* 0x000e620000000800 */
[----:B------:R-:W-:Y:S02]  /*eb90*/  IMAD.U32 R6, RZ, RZ, UR21 ;  /* 0x00000015ff067e24 */ /* 0x000fe4000f8e00ff */
[----:B------:R-:W-:-:S03]  /*eba0*/  UIADD3.X UR12, UR12, UR10, UR24, UP0, UP2 ;  /* 0x0000000a0c0c7290 */ /* 0x000fc600087e4418 */
[----:B------:R-:W-:Y:S01]  /*ebb0*/  ULDC.64 UR10, c[0x0][UR20+0x210] ;  /* 0x00008400140a7abb */ /* 0x000fe20008000a00 */
[----:B0-----:R-:W-:-:S05]  /*ebc0*/  @P0 IMAD.HI.U32 R4, R9, R4, RZ ;  /* 0x0000000409040227 */ /* 0x001fca00078e00ff */
[----:B-1----:R-:W-:Y:S01]  /*ebd0*/  @P0 SHF.R.U32.HI R5, RZ, R7, R4 ;  /* 0x00000007ff050219 */ /* 0x002fe20000011604 */
[----:B------:R-:W-:-:S04]  /*ebe0*/  IMAD.U32 R4, RZ, RZ, UR22 ;  /* 0x00000016ff047e24 */ /* 0x000fc8000f8e00ff */
[--C-:B------:R-:W-:Y:S01]  /*ebf0*/  IMAD.MOV R7, RZ, RZ, -R5.reuse ;  /* 0x000000ffff077224 */ /* 0x100fe200078e0a05 */
[----:B------:R-:W-:Y:S02]  /*ec00*/  IADD3 R4, P0, P2, R5, UR16, R4 ;  /* 0x0000001005047c10 */ /* 0x000fe4000fa1e004 */
[----:B------:R-:W-:Y:S01]  /*ec10*/  SHF.R.S32.HI R5, RZ, 0x1f, R5 ;  /* 0x0000001fff057819 */ /* 0x000fe20000011405 */
[----:B------:R-:W-:-:S03]  /*ec20*/  IMAD R7, R0, R7, R9 ;  /* 0x0000000700077224 */ /* 0x000fc600078e0209 */
        /* <DEDUP_REMOVED lines=9> */
[----:B------:R-:W-:Y:S02]  /*ecc0*/  IMAD.IADD R5, R5, 0x1, R9 ;  /* 0x0000000105057824 */ /* 0x000fe400078e0209 */
[----:B------:R-:W-:Y:S03]  /*ecd0*/  SHFL.IDX PT, R6, R8, 0x1, 0x1c1f ;  /* 0x003c1f0008067f89 */ /* 0x000fe600000e0000 */
[----:B------:R-:W-:Y:S02]  /*ece0*/  LEA.HI.X R10, R4, UR13, R5, 0x2, P0 ;  /* 0x0000000d040a7c11 */ /* 0x000fe400080f1405 */
[----:B------:R-:W-:Y:S04]  /*ecf0*/  SHFL.IDX PT, R4, R8, RZ, 0x1c1f ;  /* 0x001c1fff08047589 */ /* 0x000fe800000e0000 */
[----:B------:R-:W0:Y:S04]  /*ed00*/  SHFL.IDX PT, R5, R10, RZ, 0x1c1f ;  /* 0x001c1fff0a057589 */ /* 0x000e2800000e0000 */
[----:B------:R-:W1:Y:S01]  /*ed10*/  SHFL.IDX PT, R7, R10, 0x1, 0x1c1f ;  /* 0x003c1f000a077f89 */ /* 0x000e6200000e0000 */
[----:B--2---:R-:W-:-:S02]  /*ed20*/  IMAD.MOV R9, RZ, RZ, -R11 ;  /* 0x000000ffff097224 */ /* 0x004fc400078e0a0b */
[----:B------:R-:W-:Y:S02]  /*ed30*/  IMAD R11, R0, UR8, RZ ;  /* 0x00000008000b7c24 */ /* 0x000fe4000f8e02ff */
[----:B------:R-:W-:Y:S01]  /*ed40*/  VIADD R0, R20, 0x8 ;  /* 0x0000000814007836 */ /* 0x000fe20000000000 */
[----:B------:R-:W-:-:S04]  /*ed50*/  ISETP.NE.AND P0, PT, R2, R9, PT ;  /* 0x000000090200720c */ /* 0x000fc80003f05270 */
[-C--:B------:R-:W-:Y:S02]  /*ed60*/  ISETP.GE.OR P2, PT, R20, R11.reuse, P0 ;  /* 0x0000000b1400720c */ /* 0x080fe40000746670 */
[----:B------:R-:W-:-:S11]  /*ed70*/  ISETP.GE.OR P0, PT, R0, R11, P0 ;  /* 0x0000000b0000720c */ /* 0x000fd60000706670 */
[----:B0-----:R0:W-:Y:S04]  /*ed80*/  @!P2 ST.E desc[UR40][R4.64], R3 ;  /* 0x000000030400a985 */ /* 0x0011e8000c101928 */
[----:B-1----:R0:W-:Y:S02]  /*ed90*/  @!P0 ST.E desc[UR40][R6.64], R12 ;  /* 0x0000000c06008985 */ /* 0x0021e4000c101928 */
.L_x_2357:
[----:B------:R-:W-:Y:S05]  /*eda0*/  @P1 BRA `(.L_x_2358) ;  /* 0x0000001000481947 */ /* 0x000fea0003800000 */
[----:B0-----:R-:W-:Y:S01]  /*edb0*/  IMAD R3, R224, 0x40, R185 ;  /* 0x00000040e0037824 */ /* 0x001fe200078e02b9 */
[----:B------:R-:W0:Y:S01]  /*edc0*/  LDC R81, c[0x0][0xbe8] ;  /* 0x0002fa00ff517b82 */ /* 0x000e220000000800 */
[----:B------:R-:W-:Y:S01]  /*edd0*/  ULDC UR16, c[0x0][0xac8] ;  /* 0x0002b20000107ab9 */ /* 0x000fe20000000800 */
[----:B------:R-:W-:Y:S01]  /*ede0*/  ULDC.64 UR14, c[0x0][0xaa0] ;  /* 0x0002a800000e7ab9 */ /* 0x000fe20000000a00 */
[----:B------:R-:W-:-:S03]  /*edf0*/  IMAD.WIDE R14, R3, 0x2, R14 ;  /* 0x00000002030e7825 */ /* 0x000fc600078e020e */
[C---:B------:R-:W-:Y:S02]  /*ee00*/  IADD3 R41, P2, R14.reuse, 0x7000, RZ ;  /* 0x000070000e297810 */ /* 0x040fe40007f5e0ff */
[----:B------:R-:W-:Y:S02]  /*ee10*/  IADD3 R9, P3, R14, 0x1000, RZ ;  /* 0x000010000e097810 */ /* 0x000fe40007f7e0ff */
[----:B------:R-:W-:Y:S02]  /*ee20*/  LOP3.LUT R40, R41, 0x380, RZ, 0xc0, !PT ;  /* 0x0000038029287812 */ /* 0x000fe400078ec0ff */
[----:B------:R-:W-:Y:S02]  /*ee30*/  LOP3.LUT R8, R9, 0x380, RZ, 0xc0, !PT ;  /* 0x0000038009087812 */ /* 0x000fe400078ec0ff */
[----:B------:R-:W-:Y:S02]  /*ee40*/  SHF.R.U64 R40, R40, 0x3, RZ ;  /* 0x0000000328287819 */ /* 0x000fe400000012ff */
[----:B------:R-:W-:-:S02]  /*ee50*/  SHF.R.U64 R8, R8, 0x3, RZ ;  /* 0x0000000308087819 */ /* 0x000fc400000012ff */
[----:B------:R-:W-:Y:S02]  /*ee60*/  IADD3 R33, P0, R14, 0x5000, RZ ;  /* 0x000050000e217810 */ /* 0x000fe40007f1e0ff */
[----:B------:R-:W-:Y:S01]  /*ee70*/  LOP3.LUT R40, R40, R41, RZ, 0x3c, !PT ;  /* 0x0000002928287212 */ /* 0x000fe200078e3cff */
[--C-:B------:R-:W-:Y:S01]  /*ee80*/  IMAD.X R41, RZ, RZ, R15.reuse, P2 ;  /* 0x000000ffff297224 */ /* 0x100fe200010e060f */
[----:B------:R-:W-:Y:S01]  /*ee90*/  LOP3.LUT R8, R8, R9, RZ, 0x3c, !PT ;  /* 0x0000000908087212 */ /* 0x000fe200078e3cff */
[----:B------:R-:W-:Y:S01]  /*eea0*/  IMAD.X R9, RZ, RZ, R15, P3 ;  /* 0x000000ffff097224 */ /* 0x000fe200018e060f */
[C---:B------:R-:W-:Y:S02]  /*eeb0*/  IADD3 R69, P2, R14.reuse, 0xe000, RZ ;  /* 0x0000e0000e457810 */ /* 0x040fe40007f5e0ff */
[----:B------:R-:W-:Y:S01]  /*eec0*/  LOP3.LUT R32, R33, 0x380, RZ, 0xc0, !PT ;  /* 0x0000038021207812 */ /* 0x000fe200078ec0ff */
[----:B------:R-:W-:Y:S01]  /*eed0*/  UIMAD UR12, UR24, UR14, URZ ;  /* 0x0000000e180c72a4 */ /* 0x000fe2000f8e023f */
[C---:B------:R-:W-:Y:S01]  /*eee0*/  IADD3 R45, P3, R14.reuse, 0x8000, RZ ;  /* 0x000080000e2d7810 */ /* 0x040fe20007f7e0ff */
[C---:B------:R-:W-:Y:S01]  /*eef0*/  VIADD R99, R185.reuse, 0x80 ;  /* 0x00000080b9637836 */ /* 0x040fe20000000000 */
[----:B------:R-:W-:Y:S01]  /*ef00*/  IADD3 R37, P1, R14, 0x6000, RZ ;  /* 0x000060000e257810 */ /* 0x000fe20007f3e0ff */
[----:B------:R-:W-:Y:S01]  /*ef10*/  VIADD R97, R185, 0xc0 ;  /* 0x000000c0b9617836 */ /* 0x000fe20000000000 */
[----:B------:R-:W-:Y:S01]  /*ef20*/  LOP3.LUT R68, R69, 0x380, RZ, 0xc0, !PT ;  /* 0x0000038045447812 */ /* 0x000fe200078ec0ff */
[----:B------:R-:W-:Y:S01]  /*ef30*/  UIMAD.WIDE.U32 UR10, UR4, UR14, URZ ;  /* 0x0000000e040a72a5 */ /* 0x000fe2000f8e003f */
[----:B------:R-:W-:Y:S01]  /*ef40*/  SHF.R.U64 R32, R32, 0x3, RZ ;  /* 0x0000000320207819 */ /* 0x000fe200000012ff */
[----:B------:R-:W-:Y:S01]  /*ef50*/  VIADD R101, R185, 0x100 ;  /* 0x00000100b9657836 */ /* 0x000fe20000000000 */
[----:B------:R-:W-:Y:S01]  /*ef60*/  LOP3.LUT R44, R45, 0x380, RZ, 0xc0, !PT ;  /* 0x000003802d2c7812 */ /* 0x000fe200078ec0ff */
[----:B------:R-:W-:Y:S01]  /*ef70*/  VIADD R91, R185, 0x140 ;  /* 0x00000140b95b7836 */ /* 0x000fe20000000000 */
[----:B------:R-:W-:Y:S01]  /*ef80*/  LOP3.LUT R36, R37, 0x380, RZ, 0xc0, !PT ;  /* 0x0000038025247812 */ /* 0x000fe200078ec0ff */
[----:B------:R-:W5:Y:S01]  /*ef90*/  LD.E.128 R8, desc[UR40][R8.64] ;  /* 0x0000002808087980 */ /* 0x000f62000c101d00 */
[----:B------:R-:W-:-:S02]  /*efa0*/  SHF.R.U64 R68, R68, 0x3, RZ ;  /* 0x0000000344447819 */ /* 0x000fc400000012ff */
[----:B------:R-:W-:Y:S01]  /*efb0*/  LOP3.LUT R32, R32, R33, RZ, 0x3c, !PT ;  /* 0x0000002120207212 */ /* 0x000fe200078e3cff */
[--C-:B------:R-:W-:Y:S01]  /*efc0*/  IMAD.X R33, RZ, RZ, R15.reuse, P0 ;  /* 0x000000ffff217224 */ /* 0x100fe200000e060f */
[----:B------:R-:W-:Y:S01]  /*efd0*/  SHF.R.U64 R44, R44, 0x3, RZ ;  /* 0x000000032c2c7819 */ /* 0x000fe200000012ff */
[----:B------:R-:W5:Y:S01]  /*efe0*/  LD.E.128 R40, desc[UR40][R40.64] ;  /* 0x0000002828287980 */ /* 0x000f62000c101d00 */
[----:B------:R-:W-:Y:S02]  /*eff0*/  SHF.R.U64 R36, R36, 0x3, RZ ;  /* 0x0000000324247819 */ /* 0x000fe400000012ff */
[----:B------:R-:W-:Y:S01]  /*f000*/  IADD3 R61, P0, R14, 0xc000, RZ ;  /* 0x0000c0000e3d7810 */ /* 0x000fe20007f1e0ff */
[----:B------:R-:W-:Y:S01]  /*f010*/  UIMAD UR12, UR4, UR15, UR12 ;  /* 0x0000000f040c72a4 */ /* 0x000fe2000f8e020c */
[----:B------:R-:W-:Y:S01]  /*f020*/  LOP3.LUT R68, R68, R69, RZ, 0x3c, !PT ;  /* 0x0000004544447212 */ /* 0x000fe200078e3cff */
[--C-:B------:R-:W-:Y:S01]  /*f030*/  IMAD.X R69, RZ, RZ, R15.reuse, P2 ;  /* 0x000000ffff457224 */ /* 0x100fe200010e060f */
[----:B------:R-:W-:Y:S01]  /*f040*/  LOP3.LUT R44, R44, R45, RZ, 0x3c, !PT ;  /* 0x0000002d2c2c7212 */ /* 0x000fe200078e3cff */
[--C-:B------:R-:W-:Y:S01]  /*f050*/  IMAD.X R45, RZ, RZ, R15.reuse, P3 ;  /* 0x000000ffff2d7224 */ /* 0x100fe200018e060f */
[----:B0-----:R-:W-:Y:S01]  /*f060*/  ISETP.NE.AND P2, PT, R81, 0x1, PT ;  /* 0x000000015100780c */ /* 0x001fe20003f45270 */
[----:B------:R-:W5:Y:S01]  /*f070*/  LD.E.128 R32, desc[UR40][R32.64] ;  /* 0x0000002820207980 */ /* 0x000f62000c101d00 */
[----:B------:R-:W-:Y:S01]  /*f080*/  LOP3.LUT R36, R36, R37, RZ, 0x3c, !PT ;  /* 0x0000002524247212 */ /* 0x000fe200078e3cff */
[----:B------:R-:W-:Y:S01]  /*f090*/  IMAD.X R37, RZ, RZ, R15, P1 ;  /* 0x000000ffff257224 */ /* 0x000fe200008e060f */
[----:B------:R-:W-:-:S02]  /*f0a0*/  LOP3.LUT R60, R61, 0x380, RZ, 0xc0, !PT ;  /* 0x000003803d3c7812 */ /* 0x000fc400078ec0ff */
[C---:B------:R-:W-:Y:S02]  /*f0b0*/  IADD3 R13, P4, R14.reuse, 0x2000, RZ ;  /* 0x000020000e0d7810 */ /* 0x040fe40007f9e0ff */
[C---:B------:R-:W-:Y:S02]  /*f0c0*/  IADD3 R25, P5, R14.reuse, 0x3000, RZ ;  /* 0x000030000e197810 */ /* 0x040fe40007fbe0ff */
[C---:B------:R-:W-:Y:S01]  /*f0d0*/  IADD3 R29, P6, R14.reuse, 0x4000, RZ ;  /* 0x000040000e1d7810 */ /* 0x040fe20007fde0ff */
[----:B------:R-:W-:Y:S01]  /*f0e0*/  UIADD3 UR11, UR11, UR12, URZ ;  /* 0x0000000c0b0b7290 */ /* 0x000fe2000fffe03f */
[C---:B------:R-:W-:Y:S01]  /*f0f0*/  IADD3 R3, P3, R14.reuse, 0xf000, RZ ;  /* 0x0000f0000e037810 */ /* 0x040fe20007f7e0ff */
[----:B------:R-:W0:Y:S01]  /*f100*/  @P2 LDC R21, c[0x0][0xbec] ;  /* 0x0002fb00ff152b82 */ /* 0x000e220000000800 */
[----:B------:R-:W-:Y:S01]  /*f110*/  IADD3 R65, P1, R14, 0xd000, RZ ;  /* 0x0000d0000e417810 */ /* 0x000fe20007f3e0ff */
[----:B------:R-:W-:Y:S01]  /*f120*/  ULDC.64 UR12, c[0x0][0xae8] ;  /* 0x0002ba00000c7ab9 */ /* 0x000fe20000000a00 */
[----:B------:R-:W-:Y:S01]  /*f130*/  SHF.R.U64 R60, R60, 0x3, RZ ;  /* 0x000000033c3c7819 */ /* 0x000fe200000012ff */
[----:B------:R-:W-:Y:S01]  /*f140*/  USHF.R.S32.HI UR4, URZ, 0x1f, UR9 ;  /* 0x0000001f3f047899 */ /* 0x000fe20008011409 */
[----:B------:R-:W-:Y:S01]  /*f150*/  LOP3.LUT R0, R3, 0x380, RZ, 0xc0, !PT ;  /* 0x0000038003007812 */ /* 0x000fe200078ec0ff */
[--C-:B------:R-:W-:Y:S01]  /*f160*/  IMAD.X R73, RZ, RZ, R15.reuse, P3 ;  /* 0x000000ffff497224 */ /* 0x100fe200018e060f */
[----:B------:R-:W-:Y:S01]  /*f170*/  LOP3.LUT R64, R65, 0x380, RZ, 0xc0, !PT ;  /* 0x0000038041407812 */ /* 0x000fe200078ec0ff */
[----:B------:R-:W1:Y:S01]  /*f180*/  @P2 LDC R77, c[0x0][0xbf0] ;  /* 0x0002fc00ff4d2b82 */ /* 0x000e620000000800 */
[----:B------:R-:W-:Y:S01]  /*f190*/  LOP3.LUT R60, R60, R61, RZ, 0x3c, !PT ;  /* 0x0000003d3c3c7212 */ /* 0x000fe200078e3cff */
[----:B------:R-:W-:Y:S01]  /*f1a0*/  IMAD.X R61, RZ, RZ, R15, P0 ;  /* 0x000000ffff3d7224 */ /* 0x000fe200000e060f */
[----:B------:R-:W-:Y:S01]  /*f1b0*/  SHF.R.U64 R0, R0, 0x3, RZ ;  /* 0x0000000300007819 */ /* 0x000fe200000012ff */
[----:B------:R-:W5:Y:S01]  /*f1c0*/  LD.E.128 R36, desc[UR40][R36.64] ;  /* 0x0000002824247980 */ /* 0x000f62000c101d00 */
[----:B------:R-:W-:-:S02]  /*f1d0*/  SHF.R.U64 R64, R64, 0x3, RZ ;  /* 0x0000000340407819 */ /* 0x000fc400000012ff */
[----:B------:R-:W-:Y:S01]  /*f1e0*/  ISETP.GE.AND P0, PT, R192, UR16, PT ;  /* 0x00000010c0007c0c */ /* 0x000fe2000bf06270 */
[----:B------:R-:W5:Y:S01]  /*f1f0*/  LD.E.128 R44, desc[UR40][R44.64] ;  /* 0x000000282c2c7980 */ /* 0x000f62000c101d00 */
[----:B------:R-:W-:Y:S02]  /*f200*/  LOP3.LUT R72, R0, R3, RZ, 0x3c, !PT ;  /* 0x0000000300487212 */ /* 0x000fe400078e3cff */
[----:B------:R-:W-:Y:S01]  /*f210*/  LOP3.LUT R64, R64, R65, RZ, 0x3c, !PT ;  /* 0x0000004140407212 */ /* 0x000fe200078e3cff */
[----:B------:R-:W-:Y:S01]  /*f220*/  IMAD.X R65, RZ, RZ, R15, P1 ;  /* 0x000000ffff417224 */ /* 0x000fe200008e060f */
[----:B------:R-:W-:Y:S01]  /*f230*/  SEL R3, RZ, 0xffffffff, P0 ;  /* 0xffffffffff037807 */ /* 0x000fe20000000000 */
[----:B------:R-:W5:Y:S01]  /*f240*/  LD.E.128 R68, desc[UR40][R68.64] ;  /* 0x0000002844447980 */ /* 0x000f62000c101d00 */
[----:B------:R-:W-:Y:S02]  /*f250*/  ISETP.GE.AND P1, PT, R185, UR16, PT ;  /* 0x00000010b9007c0c */ /* 0x000fe4000bf26270 */
[----:B------:R-:W-:Y:S01]  /*f260*/  LOP3.LUT R12, R13, 0x380, RZ, 0xc0, !PT ;  /* 0x000003800d0c7812 */ /* 0x000fe200078ec0ff */
[----:B------:R-:W-:Y:S01]  /*f270*/  IMAD.SHL.U32 R3, R3, 0x2, RZ ;  /* 0x0000000203037824 */ /* 0x000fe200078e00ff */
[----:B------:R-:W-:-:S02]  /*f280*/  SEL R0, RZ, 0x1, P1 ;  /* 0x00000001ff007807 */ /* 0x000fc40000800000 */
[----:B------:R-:W-:Y:S02]  /*f290*/  LOP3.LUT R24, R25, 0x380, RZ, 0xc0, !PT ;  /* 0x0000038019187812 */ /* 0x000fe400078ec0ff */
[----:B------:R-:W-:Y:S01]  /*f2a0*/  LOP3.LUT R28, R29, 0x380, RZ, 0xc0, !PT ;  /* 0x000003801d1c7812 */ /* 0x000fe200078ec0ff */
[----:B------:R-:W-:Y:S01]  /*f2b0*/  UIMAD.WIDE.U32 UR10, UR44, UR12, UR10 ;  /* 0x0000000c2c0a72a5 */ /* 0x000fe2000f8e000a */
[----:B------:R-:W-:Y:S01]  /*f2c0*/  LOP3.LUT R3, R3, 0x2, R0, 0xe2, !PT ;  /* 0x0000000203037812 */ /* 0x000fe200078ee200 */
[----:B------:R-:W-:Y:S01]  /*f2d0*/  IMAD R0, R187, 0x20, R224 ;  /* 0x00000020bb007824 */ /* 0x000fe200078e02e0 */
[----:B------:R-:W-:Y:S01]  /*f2e0*/  ISETP.GE.AND P1, PT, R99, UR16, PT ;  /* 0x0000001063007c0c */ /* 0x000fe2000bf26270 */
[----:B------:R-:W5:Y:S01]  /*f2f0*/  LD.E.128 R60, desc[UR40][R60.64] ;  /* 0x000000283c3c7980 */ /* 0x000f62000c101d00 */
[----:B------:R-:W-:Y:S01]  /*f300*/  ISETP.GE.AND P0, PT, R97, UR16, PT ;  /* 0x0000001061007c0c */ /* 0x000fe2000bf06270 */
[----:B------:R-:W-:Y:S01]  /*f310*/  VIADD R80, R0, UR42 ;  /* 0x0000002a00507c36 */ /* 0x000fe20008000000 */
[----:B------:R-:W-:Y:S01]  /*f320*/  SHF.R.U64 R12, R12, 0x3, RZ ;  /* 0x000000030c0c7819 */ /* 0x000fe200000012ff */
[----:B------:R-:W5:Y:S01]  /*f330*/  LD.E.128 R64, desc[UR40][R64.64] ;  /* 0x0000002840407980 */ /* 0x000f62000c101d00 */
[----:B------:R-:W-:-:S02]  /*f340*/  SHF.R.U64 R24, R24, 0x3, RZ ;  /* 0x0000000318187819 */ /* 0x000fc400000012ff */
[----:B------:R-:W-:Y:S01]  /*f350*/  SHF.R.U64 R28, R28, 0x3, RZ ;  /* 0x000000031c1c7819 */ /* 0x000fe200000012ff */
[----:B------:R-:W5:Y:S01]  /*f360*/  LD.E.128 R72, desc[UR40][R72.64] ;  /* 0x0000002848487980 */ /* 0x000f62000c101d00 */
[----:B------:R-:W-:Y:S02]  /*f370*/  SEL R20, RZ, 0xffffffff, P1 ;  /* 0xffffffffff147807 */ /* 0x000fe40000800000 */
[----:B------:R-:W-:Y:S01]  /*f380*/  SEL R0, RZ, 0xffffffff, P0 ;  /* 0xffffffffff007807 */ /* 0x000fe20000000000 */
[----:B------:R-:W-:Y:S01]  /*f390*/  UIMAD UR11, UR44, UR13, UR11 ;  /* 0x0000000d2c0b72a4 */ /* 0x000fe2000f8e020b */
[----:B------:R-:W-:Y:S01]  /*f3a0*/  LOP3.LUT R12, R12, R13, RZ, 0x3c, !PT ;  /* 0x0000000d0c0c7212 */ /* 0x000fe200078e3cff */
[--C-:B------:R-:W-:Y:S01]  /*f3b0*/  IMAD.X R13, RZ, RZ, R15.reuse, P4 ;  /* 0x000000ffff0d7224 */ /* 0x100fe200020e060f */
[----:B------:R-:W-:Y:S01]  /*f3c0*/  LOP3.LUT R24, R24, R25, RZ, 0x3c, !PT ;  /* 0x0000001918187212 */ /* 0x000fe200078e3cff */
[--C-:B------:R-:W-:Y:S01]  /*f3d0*/  IMAD.X R25, RZ, RZ, R15.reuse, P5 ;  /* 0x000000ffff197224 */ /* 0x100fe200028e060f */
[----:B------:R-:W-:Y:S01]  /*f3e0*/  LOP3.LUT R28, R28, R29, RZ, 0x3c, !PT ;  /* 0x0000001d1c1c7212 */ /* 0x000fe200078e3cff */
[----:B------:R-:W-:Y:S01]  /*f3f0*/  IMAD.X R29, RZ, RZ, R15, P6 ;  /* 0x000000ffff1d7224 */ /* 0x000fe200030e060f */
[----:B------:R-:W-:Y:S01]  /*f400*/  IADD3 R49, P4, R14, 0x9000, RZ ;  /* 0x000090000e317810 */ /* 0x000fe20007f9e0ff */
[----:B------:R-:W-:Y:S01]  /*f410*/  IMAD.SHL.U32 R20, R20, 0x4, RZ ;  /* 0x0000000414147824 */ /* 0x000fe200078e00ff */
[C---:B------:R-:W-:Y:S01]  /*f420*/  IADD3 R53, P5, R14.reuse, 0xa000, RZ ;  /* 0x0000a0000e357810 */ /* 0x040fe20007fbe0ff */
[----:B------:R-:W-:Y:S01]  /*f430*/  ULDC.64 UR12, c[0x0][0xaf0] ;  /* 0x0002bc00000c7ab9 */ /* 0x000fe20000000a00 */
[----:B------:R-:W-:Y:S01]  /*f440*/  IADD3 R57, P6, R14, 0xb000, RZ ;  /* 0x0000b0000e397810 */ /* 0x000fe20007fde0ff */
[----:B------:R-:W-:Y:S01]  /*f450*/  IMAD.SHL.U32 R79, R0, 0x8, RZ ;  /* 0x00000008004f7824 */ /* 0x000fe200078e00ff */
[----:B------:R-:W-:Y:S01]  /*f460*/  UIMAD UR4, UR4, UR12, URZ ;  /* 0x0000000c040472a4 */ /* 0x000fe2000f8e023f */
[----:B0-----:R-:W-:Y:S01]  /*f470*/  @P2 IMAD.HI.U32 R0, R80, R21, RZ ;  /* 0x0000001550002227 */ /* 0x001fe200078e00ff */
[----:B------:R-:W-:Y:S01]  /*f480*/  LOP3.LUT R48, R49, 0x380, RZ, 0xc0, !PT ;  /* 0x0000038031307812 */ /* 0x000fe200078ec0ff */
[----:B------:R-:W5:Y:S01]  /*f490*/  LD.E.128 R24, desc[UR40][R24.64] ;  /* 0x0000002818187980 */ /* 0x000f62000c101d00 */
[----:B------:R-:W-:-:S02]  /*f4a0*/  LOP3.LUT R52, R53, 0x380, RZ, 0xc0, !PT ;  /* 0x0000038035347812 */ /* 0x000fc400078ec0ff */
[----:B------:R-:W-:Y:S01]  /*f4b0*/  LOP3.LUT R56, R57, 0x380, RZ, 0xc0, !PT ;  /* 0x0000038039387812 */ /* 0x000fe200078ec0ff */
[----:B------:R-:W5:Y:S01]  /*f4c0*/  LD.E.128 R28, desc[UR40][R28.64] ;  /* 0x000000281c1c7980 */ /* 0x000f62000c101d00 */
[----:B------:R-:W-:Y:S02]  /*f4d0*/  LOP3.LUT R5, R14, 0x380, RZ, 0xc0, !PT ;  /* 0x000003800e057812 */ /* 0x000fe400078ec0ff */
[----:B------:R-:W-:Y:S01]  /*f4e0*/  LOP3.LUT R76, R20, 0x4, R3, 0xe2, !PT ;  /* 0x00000004144c7812 */ /* 0x000fe200078ee203 */
[----:B------:R-:W-:Y:S01]  /*f4f0*/  IMAD.MOV.U32 R3, RZ, RZ, R80 ;  /* 0x000000ffff037224 */ /* 0x000fe200078e0050 */
[----:B------:R-:W-:Y:S01]  /*f500*/  UIMAD UR4, UR9, UR13, UR4 ;  /* 0x0000000d090472a4 */ /* 0x000fe2000f8e0204 */
[----:B-1----:R-:W-:Y:S01]  /*f510*/  @P2 SHF.R.U32.HI R3, RZ, R77, R0 ;  /* 0x0000004dff032219 */ /* 0x002fe20000011600 */
[----:B------:R-:W-:Y:S01]  /*f520*/  UIMAD.WIDE.U32 UR10, UR9, UR12, UR10 ;  /* 0x0000000c090a72a5 */ /* 0x000fe2000f8e000a */
[----:B------:R-:W-:Y:S02]  /*f530*/  SHF.R.U64 R48, R48, 0x3, RZ ;  /* 0x0000000330307819 */ /* 0x000fe400000012ff */
[----:B------:R-:W-:-:S02]  /*f540*/  SHF.R.U64 R52, R52, 0x3, RZ ;  /* 0x0000000334347819 */ /* 0x000fc400000012ff */
[----:B------:R-:W-:Y:S02]  /*f550*/  SHF.R.U64 R56, R56, 0x3, RZ ;  /* 0x0000000338387819 */ /* 0x000fe400000012ff */
[----:B------:R-:W-:Y:S01]  /*f560*/  SHF.R.U64 R5, R5, 0x3, RZ ;  /* 0x0000000305057819 */ /* 0x000fe200000012ff */
[----:B------:R-:W-:Y:S01]  /*f570*/  UIADD3 UR4, UR11, UR4, URZ ;  /* 0x000000040b047290 */ /* 0x000fe2000fffe03f */
[----:B------:R-:W-:Y:S02]  /*f580*/  ISETP.GE.AND P0, PT, R101, UR16, PT ;  /* 0x0000001065007c0c */ /* 0x000fe4000bf06270 */
[--C-:B------:R-:W-:Y:S01]  /*f590*/  SHF.R.S32.HI R77, RZ, 0x1f, R3.reuse ;  /* 0x0000001fff4d7819 */ /* 0x100fe20000011403 */
[----:B------:R-:W-:Y:S01]  /*f5a0*/  IMAD.U32 R20, RZ, RZ, UR10 ;  /* 0x0000000aff147e24 */ /* 0x000fe2000f8e00ff */
[----:B------:R-:W-:Y:S01]  /*f5b0*/  LOP3.LUT R76, R79, 0x8, R76, 0xe2, !PT ;  /* 0x000000084f4c7812 */ /* 0x000fe200078ee24c */
[----:B------:R-:W-:Y:S01]  /*f5c0*/  IMAD.U32 R21, RZ, RZ, UR11 ;  /* 0x0000000bff157e24 */ /* 0x000fe2000f8e00ff */
        /* <DEDUP_REMOVED lines=8> */
[----:B------:R-:W-:Y:S01]  /*f650*/  ULDC.64 UR10, c[0x0][0xae0] ;  /* 0x0002b800000a7ab9 */ /* 0x000fe20000000a00 */
[----:B------:R-:W-:Y:S01]  /*f660*/  IMAD.MOV.U32 R5, RZ, RZ, R15 ;  /* 0x000000ffff057224 */ /* 0x000fe200078e000f */
[----:B------:R-:W-:Y:S01]  /*f670*/  SEL R0, RZ, 0xffffffff, P0 ;  /* 0xffffffffff007807 */ /* 0x000fe20000000000 */
[----:B------:R-:W-:Y:S01]  /*f680*/  IMAD R78, R77, UR10, RZ ;  /* 0x0000000a4d4e7c24 */ /* 0x000fe2000f8e02ff */
[----:B------:R-:W-:Y:S01]  /*f690*/  ISETP.GE.AND P0, PT, R91, UR16, PT ;  /* 0x000000105b007c0c */ /* 0x000fe2000bf06270 */
[----:B------:R-:W-:Y:S01]  /*f6a0*/  IMAD.U32 R21, RZ, RZ, UR4 ;  /* 0x00000004ff157e24 */ /* 0x000fe2000f8e00ff */
[----:B------:R-:W5:Y:S01]  /*f6b0*/  LD.E.128 R12, desc[UR40][R12.64] ;  /* 0x000000280c0c7980 */ /* 0x000f62000c101d00 */
[----:B------:R-:W-:-:S02]  /*f6c0*/  IMAD R77, R81, R79, R80 ;  /* 0x0000004f514d7224 */ /* 0x000fc400078e0250 */
[----:B------:R-:W-:Y:S01]  /*f6d0*/  IMAD.SHL.U32 R83, R0, 0x10, RZ ;  /* 0x0000001000537824 */ /* 0x000fe200078e00ff */
[----:B------:R-:W5:Y:S01]  /*f6e0*/  LD.E.128 R4, desc[UR40][R4.64] ;  /* 0x0000002804047980 */ /* 0x000f62000c101d00 */
[C---:B------:R-:W-:Y:S01]  /*f6f0*/  IMAD R79, R3.reuse, UR11, R78 ;  /* 0x0000000b034f7c24 */ /* 0x040fe2000f8e024e */
[----:B------:R-:W-:Y:S01]  /*f700*/  SEL R0, RZ, 0xffffffff, P0 ;  /* 0xffffffffff007807 */ /* 0x000fe20000000000 */
[----:B------:R-:W-:Y:S01]  /*f710*/  IMAD.WIDE.U32 R20, R3, UR10, R20 ;  /* 0x0000000a03147c25 */ /* 0x000fe2000f8e0014 */
[----:B------:R-:W5:Y:S01]  /*f720*/  LD.E.128 R48, desc[UR40][R48.64] ;  /* 0x0000002830307980 */ /* 0x000f62000c101d00 */
[----:B------:R-:W-:Y:S01]  /*f730*/  SHF.R.S32.HI R3, RZ, 0x1f, R77 ;  /* 0x0000001fff037819 */ /* 0x000fe2000001144d */
[----:B------:R-:W-:Y:S02]  /*f740*/  ULDC.64 UR10, c[0x0][0xad8] ;  /* 0x0002b600000a7ab9 */ /* 0x000fe40000000a00 */
[----:B------:R-:W5:Y:S01]  /*f750*/  LD.E.128 R52, desc[UR40][R52.64] ;  /* 0x0000002834347980 */ /* 0x000f62000c101d00 */
[----:B------:R-:W-:-:S03]  /*f760*/  VIADD R93, R185, 0x180 ;  /* 0x00000180b95d7836 */ /* 0x000fc60000000000 */
[----:B------:R-:W5:Y:S01]  /*f770*/  LD.E.128 R56, desc[UR40][R56.64] ;  /* 0x0000002838387980 */ /* 0x000f62000c101d00 */
[----:B------:R-:W-:Y:S01]  /*f780*/  @!PT LDS RZ, [RZ] ;  /* 0x00000000fffff984 */ /* 0x000fe20000000800 */
[----:B------:R-:W-:Y:S01]  /*f790*/  @!PT LDS RZ, [RZ] ;  /* 0x00000000fffff984 */ /* 0x000fe20000000800 */
[----:B------:R-:W-:Y:S01]  /*f7a0*/  @!PT LDS RZ, [RZ] ;  /* 0x00000000fffff984 */ /* 0x000fe20000000800 */
[----:B------:R-:W-:Y:S01]  /*f7b0*/  @!PT LDS RZ, [RZ] ;  /* 0x00000000fffff984 */ /* 0x000fe20000000800 */
[----:B------:R0:W-:Y:S06]  /*f7c0*/  MEMBAR.ALL.CTA ;  /* 0x0000000000007992 */ /* 0x0001ec0000008000 */
[----:B0-----:R-:W0:Y:S01]  /*f7d0*/  FENCE.VIEW.ASYNC.S ;  /* 0x00000000000073c6 */ /* 0x001e220000000000 */
[----:B------:R-:W-:Y:S01]  /*f7e0*/  LOP3.LUT R76, R83, 0x10, R76, 0xe2, !PT ;  /* 0x00000010534c7812 */ /* 0x000fe200078ee24c */
[----:B------:R-:W-:Y:S01]  /*f7f0*/  IMAD.SHL.U32 R83, R0, 0x20, RZ ;  /* 0x0000002000537824 */ /* 0x000fe200078e00ff */
[----:B------:R-:W-:Y:S01]  /*f800*/  ISETP.GE.AND P0, PT, R93, UR16, PT ;  /* 0x000000105d007c0c */ /* 0x000fe2000bf06270 */
[----:B------:R-:W-:-:S02]  /*f810*/  IMAD.IADD R21, R21, 0x1, R79 ;  /* 0x0000000115157824 */ /* 0x000fc400078e024f */
[----:B------:R-:W-:Y:S02]  /*f820*/  IMAD R0, R3, UR10, RZ ;  /* 0x0000000a03007c24 */ /* 0x000fe4000f8e02ff */
[----:B------:R-:W-:Y:S02]  /*f830*/  VIADD R88, R224, UR42 ;  /* 0x0000002ae0587c36 */ /* 0x000fe40008000000 */
[----:B------:R-:W-:Y:S01]  /*f840*/  IMAD R89, R81, UR8, RZ ;  /* 0x0000000851597c24 */ /* 0x000fe2000f8e02ff */
[----:B------:R-:W-:Y:S01]  /*f850*/  UIADD3 UR4, UR46, 0x28c20, URZ ;  /* 0x00028c202e047890 */ /* 0x000fe2000fffe03f */
[C---:B------:R-:W-:Y:S01]  /*f860*/  IMAD R79, R77.reuse, UR11, R0 ;  /* 0x0000000b4d4f7c24 */ /* 0x040fe2000f8e0200 */
[----:B------:R-:W-:Y:S01]  /*f870*/  SEL R3, RZ, 0x40, P0 ;  /* 0x00000040ff037807 */ /* 0x000fe20000000000 */
[----:B------:R-:W-:Y:S01]  /*f880*/  IMAD.WIDE.U32 R20, R77, UR10, R20 ;  /* 0x0000000a4d147c25 */ /* 0x000fe2000f8e0014 */
[----:B------:R-:W-:Y:S01]  /*f890*/  ISETP.GE.AND P0, PT, R88, R89, PT ;  /* 0x000000595800720c */ /* 0x000fe20003f06270 */
[----:B------:R-:W-:Y:S01]  /*f8a0*/  ULDC.64 UR10, c[0x0][0xa80] ;  /* 0x0002a000000a7ab9 */ /* 0x000fe20000000a00 */
[----:B------:R-:W-:Y:S01]  /*f8b0*/  UPRMT UR4, URZ, 0x654, UR4 ;  /* 0x000006543f047896 */ /* 0x000fe20008000004 */
[----:B------:R-:W-:Y:S01]  /*f8c0*/  VIADD R95, R185, 0x1c0 ;  /* 0x000001c0b95f7836 */ /* 0x000fe20000000000 */
[----:B------:R-:W-:Y:S01]  /*f8d0*/  LEA R86, P2, R20, UR10, 0x1 ;  /* 0x0000000a14567c11 */ /* 0x000fe2000f8408ff */
[----:B------:R-:W-:Y:S01]  /*f8e0*/  IMAD.IADD R21, R21, 0x1, R79 ;  /* 0x0000000115157824 */ /* 0x000fe200078e024f */
[----:B------:R-:W-:-:S02]  /*f8f0*/  LOP3.LUT R76, R83, 0x20, R76, 0xe2, !PT ;  /* 0x00000020534c7812 */ /* 0x000fc400078ee24c */
[----:B------:R-:W-:Y:S02]  /*f900*/  ISETP.GE.AND P1, PT, R95, UR16, PT ;  /* 0x000000105f007c0c */ /* 0x000fe4000bf26270 */
[----:B------:R-:W-:Y:S01]  /*f910*/  LEA.HI.X R87, R20, UR11, R21, 0x1, P2 ;  /* 0x0000000b14577c11 */ /* 0x000fe200090f0c15 */
[----:B0-----:R-:W-:Y:S01]  /*f920*/  SYNCS.ARRIVE.TRANS64.RED.A1T0 RZ, [UR4], RZ ;  /* 0x000000ffffff79a7 */ /* 0x001fe20008100404 */
[----:B------:R-:W-:Y:S01]  /*f930*/  LOP3.LUT R3, R76, R3, RZ, 0xfc, !PT ;  /* 0x000000034c037212 */ /* 0x000fe200078efcff */
[----:B------:R0:W1:Y:S01]  /*f940*/  SHFL.IDX PT, R20, R86, RZ, 0x181f ;  /* 0x00181fff56147589 */ /* 0x00006200000e0000 */
[----:B------:R-:W-:Y:S01]  /*f950*/  SEL R0, RZ, 0x80, P1 ;  /* 0x00000080ff007807 */ /* 0x000fe20000800000 */
[----:B------:R-:W-:Y:S02]  /*f960*/  BSSY B1, `(.L_x_2359) ;  /* 0x000002a000017945 */ /* 0x000fe40003800000 */
[----:B------:R0:W2:Y:S01]  /*f970*/  SHFL.IDX PT, R21, R87, RZ, 0x181f ;  /* 0x00181fff57157589 */ /* 0x0000a200000e0000 */
[----:B------:R-:W-:-:S02]  /*f980*/  LOP3.LUT R0, R3, R0, RZ, 0xfc, !PT ;  /* 0x0000000003007212 */ /* 0x000fc400078efcff */
        /* <DEDUP_REMOVED lines=9> */
[CC--:B-1----:R-:W-:Y:S01]  /*fa20*/  @!P1 LEA R76, P2, R192.reuse, R20.reuse, 0x1 ;  /* 0x00000014c04c9211 */ /* 0x0c2fe200078408ff */
        /* <DEDUP_REMOVED lines=8> */
[-C--:B------:R-:W-:Y:S02]  /*fab0*/  @!P3 LEA R82, P6, R97, R20.reuse, 0x1 ;  /* 0x000000146152b211 */ /* 0x080fe400078c08ff */
        /* <DEDUP_REMOVED lines=9> */
[----:B------:R-:W-:Y:S01]  /*fb50*/  SHF.R.S32.HI R7, RZ, 0x1f, R93 ;  /* 0x0000001fff077819 */ /* 0x000fe2000001145d */
[----:B------:R3:W-:Y:S01]  /*fb60*/  @!P2 ST.E.128 desc[UR40][R84.64], R44 ;  /* 0x0000002c5400a985 */ /* 0x0007e2000c101d28 */
[-C--:B------:R-:W-:Y:S02]  /*fb70*/  @!P1 LEA.HI.X R5, R91, R21.reuse, R5, 0x1, P5 ;  /* 0x000000155b059211 */ /* 0x080fe400028f0c05 */
[C---:B------:R-:W-:Y:S02]  /*fb80*/  @P0 LEA R6, P5, R93.reuse, R20, 0x1 ;  /* 0x000000145d060211 */ /* 0x040fe400078a08ff */
[----:B--2---:R-:W-:Y:S01]  /*fb90*/  SHF.R.S32.HI R13, RZ, 0x1f, R95 ;  /* 0x0000001fff0d7819 */ /* 0x004fe2000001145f */
[----:B------:R3:W-:Y:S01]  /*fba0*/  @!P1 ST.E.128 desc[UR40][R4.64], R52 ;  /* 0x0000003404009985 */ /* 0x0007e2000c101d28 */
[----:B------:R-:W-:-:S02]  /*fbb0*/  @P0 LEA.HI.X R7, R93, R21, R7, 0x1, P5 ;  /* 0x000000155d070211 */ /* 0x000fc400028f0c07 */
[----:B------:R-:W-:-:S03]  /*fbc0*/  @P6 LEA R12, P5, R95, R20, 0x1 ;  /* 0x000000145f0c6211 */ /* 0x000fc600078a08ff */
[----:B------:R3:W-:Y:S01]  /*fbd0*/  @P0 ST.E.128 desc[UR40][R6.64], R60 ;  /* 0x0000003c06000985 */ /* 0x0007e2000c101d28 */
[----:B------:R-:W-:-:S05]  /*fbe0*/  @P6 LEA.HI.X R13, R95, R21, R13, 0x1, P5 ;  /* 0x000000155f0d6211 */ /* 0x000fca00028f0c0d */
[----:B------:R3:W-:Y:S04]  /*fbf0*/  @P6 ST.E.128 desc[UR40][R12.64], R68 ;  /* 0x000000440c006985 */ /* 0x0007e8000c101d28 */
.L_x_2360:
[----:B------:R-:W-:Y:S05]  /*fc00*/  BSYNC B1 ;  /* 0x0000000000017941 */ /* 0x000fea0003800000 */
.L_x_2359:
        /* <DEDUP_REMOVED lines=11> */
[----:B--2---:R-:W-:Y:S01]  /*fcc0*/  SHF.R.S32.HI R21, RZ, 0x1f, R97 ;  /* 0x0000001fff157819 */ /* 0x004fe20000011461 */
[----:B0---4-:R-:W-:Y:S02]  /*fcd0*/  @!P0 IMAD.WIDE R6, R185, 0x2, R4 ;  /* 0x00000002b9068825 */ /* 0x011fe400078e0204 */
[CC--:B------:R-:W-:Y:S02]  /*fce0*/  @!P4 LEA R12, P5, R192.reuse, R4.reuse, 0x1 ;  /* 0x00000004c00cc211 */ /* 0x0c0fe400078a08ff */
[-C--:B------:R-:W-:Y:S01]  /*fcf0*/  @!P3 LEA R14, P6, R99, R4.reuse, 0x1 ;  /* 0x00000004630eb211 */ /* 0x080fe200078c08ff */
[----:B------:R0:W-:Y:S01]  /*fd00*/  @!P0 ST.E.128 desc[UR40][R6.64], R8 ;  /* 0x0000000806008985 */ /* 0x0001e2000c101d28 */
[----:B------:R-:W-:Y:S02]  /*fd10*/  ISETP.GE.AND P0, PT, R91, UR16, PT ;  /* 0x000000105b007c0c */ /* 0x000fe4000bf06270 */
[----:B------:R-:W-:Y:S02]  /*fd20*/  @!P4 LEA.HI.X R13, R192, R5, R152, 0x1, P5 ;  /* 0x00000005c00dc211 */ /* 0x000fe400028f0c98 */
[----:B-1----:R-:W-:-:S02]  /*fd30*/  @!P2 LEA R20, P5, R97, R4, 0x1 ;  /* 0x000000046114a211 */ /* 0x002fc400078a08ff */
[-C--:B------:R-:W-:Y:S01]  /*fd40*/  @!P3 LEA.HI.X R15, R99, R5.reuse, R15, 0x1, P6 ;  /* 0x00000005630fb211 */ /* 0x080fe200030f0c0f */
[----:B------:R1:W-:Y:S01]  /*fd50*/  @!P4 ST.E.128 desc[UR40][R12.64], R24 ;  /* 0x000000180c00c985 */ /* 0x0003e2000c101d28 */
[----:B------:R-:W-:Y:S02]  /*fd60*/  LOP3.LUT P6, RZ, R3, 0x40, RZ, 0xc0, !PT ;  /* 0x0000004003ff7812 */ /* 0x000fe400078cc0ff */
[----:B------:R-:W-:Y:S01]  /*fd70*/  @!P2 LEA.HI.X R21, R97, R5, R21, 0x1, P5 ;  /* 0x000000056115a211 */ /* 0x000fe200028f0c15 */
[----:B------:R1:W-:Y:S01]  /*fd80*/  @!P3 ST.E.128 desc[UR40][R14.64], R32 ;  /* 0x000000200e00b985 */ /* 0x0003e2000c101d28 */
[----:B------:R-:W-:-:S03]  /*fd90*/  SHF.R.S32.HI R3, RZ, 0x1f, R101 ;  /* 0x0000001fff037819 */ /* 0x000fc60000011465 */
[----:B------:R1:W-:Y:S01]  /*fda0*/  @!P2 ST.E.128 desc[UR40][R20.64], R40 ;  /* 0x000000281400a985 */ /* 0x0003e2000c101d28 */
[----:B0-----:R-:W-:-:S04]  /*fdb0*/  @!P1 LEA R6, P5, R101, R4, 0x1 ;  /* 0x0000000465069211 */ /* 0x001fc800078a08ff */
[-C--:B------:R-:W-:Y:S02]  /*fdc0*/  @!P1 LEA.HI.X R7, R101, R5.reuse, R3, 0x1, P5 ;  /* 0x0000000565079211 */ /* 0x080fe400028f0c03 */
[----:B------:R-:W-:Y:S02]  /*fdd0*/  SHF.R.S32.HI R3, RZ, 0x1f, R91 ;  /* 0x0000001fff037819 */ /* 0x000fe4000001145b */
[C---:B------:R-:W-:Y:S01]  /*fde0*/  @!P0 LEA R8, P5, R91.reuse, R4, 0x1 ;  /* 0x000000045b088211 */ /* 0x040fe200078a08ff */
[----:B------:R1:W-:Y:S03]  /*fdf0*/  @!P1 ST.E.128 desc[UR40][R6.64], R48 ;  /* 0x0000003006009985 */ /* 0x0003e6000c101d28 */
[----:B------:R-:W-:Y:S02]  /*fe00*/  @!P0 LEA.HI.X R9, R91, R5, R3, 0x1, P5 ;  /* 0x000000055b098211 */ /* 0x000fe400028f0c03 */
[----:B------:R-:W-:-:S02]  /*fe10*/  SHF.R.S32.HI R3, RZ, 0x1f, R93 ;  /* 0x0000001fff037819 */ /* 0x000fc4000001145d */
[C---:B------:R-:W-:Y:S01]  /*fe20*/  @P6 LEA R10, P5, R93.reuse, R4, 0x1 ;  /* 0x000000045d0a6211 */ /* 0x040fe200078a08ff */
[----:B------:R1:W-:Y:S01]  /*fe30*/  @!P0 ST.E.128 desc[UR40][R8.64], R56 ;  /* 0x0000003808008985 */ /* 0x0003e2000c101d28 */
[----:B------:R-:W-:Y:S02]  /*fe40*/  LOP3.LUT P0, RZ, R0, 0x80, RZ, 0xc0, !PT ;  /* 0x0000008000ff7812 */ /* 0x000fe4000780c0ff */
[----:B------:R-:W-:-:S05]  /*fe50*/  @P6 LEA.HI.X R11, R93, R5, R3, 0x1, P5 ;  /* 0x000000055d0b6211 */ /* 0x000fca00028f0c03 */
[----:B------:R1:W-:Y:S06]  /*fe60*/  @P6 ST.E.128 desc[UR40][R10.64], R64 ;  /* 0x000000400a006985 */ /* 0x0003ec000c101d28 */
[----:B------:R-:W-:Y:S05]  /*fe70*/  @!P0 BRA `(.L_x_2361) ;  /* 0x0000002400648947 */ /* 0x000fea0003800000 */
[----:B------:R-:W-:Y:S02]  /*fe80*/  LEA R4, P0, R95, R4, 0x1 ;  /* 0x000000045f047211 */ /* 0x000fe400078008ff */
[----:B------:R-:W-:-:S04]  /*fe90*/  SHF.R.S32.HI R0, RZ, 0x1f, R95 ;  /* 0x0000001fff007819 */ /* 0x000fc8000001145f */
[----:B------:R-:W-:-:S05]  /*fea0*/  LEA.HI.X R5, R95, R5, R0, 0x1, P0 ;  /* 0x000000055f057211 */ /* 0x000fca00000f0c00 */
[----:B------:R0:W-:Y:S01]  /*feb0*/  ST.E.128 desc[UR40][R4.64], R72 ;  /* 0x0000004804007985 */ /* 0x0001e2000c101d28 */
[----:B------:R-:W-:Y:S05]  /*fec0*/  BRA `(.L_x_2361) ;  /* 0x0000002400507947 */ /* 0x000fea0003800000 */
.L_x_2358:
[----:B------:R-:W-:Y:S01]  /*fed0*/  ULDC.64 UR14, c[0x0][0xb08] ;  /* 0x0002c200000e7ab9 */ /* 0x000fe20000000a00 */
[----:B0-----:R-:W-:Y:S01]  /*fee0*/  VIADD R4, R186, UR42 ;  /* 0x0000002aba047c36 */ /* 0x001fe20008000000 */
[----:B------:R-:W-:Y:S01]  /*fef0*/  UIMAD UR12, UR24, UR14, URZ ;  /* 0x0000000e180c72a4 */ /* 0x000fe2000f8e023f */
[----:B------:R-:W-:Y:S01]  /*ff00*/  BSSY B1, `(.L_x_2362) ;  /* 0x00000ca000017945 */ /* 0x000fe20003800000 */
[----:B------:R-:W-:Y:S01]  /*ff10*/  UIMAD.WIDE.U32 UR10, UR4, UR14, URZ ;  /* 0x0000000e040a72a5 */ /* 0x000fe2000f8e003f */
[----:B------:R-:W-:Y:S01]  /*ff20*/  IMAD.MOV.U32 R3, RZ, RZ, R4 ;  /* 0x000000ffff037224 */ /* 0x000fe200078e0004 */
[----:B------:R-:W-:Y:S01]  /*ff30*/  UIMAD UR12, UR4, UR15, UR12 ;  /* 0x0000000f040c72a4 */ /* 0x000fe2000f8e020c */
[----:B------:R-:W-:Y:S01]  /*ff40*/  SHF.R.S32.HI R21, RZ, 0x1f, R205 ;  /* 0x0000001fff157819 */ /* 0x000fe200000114cd */
[----:B------:R-:W-:Y:S01]  /*ff50*/  ULDC UR14, c[0x0][0xbe8] ;  /* 0x0002fa00000e7ab9 */ /* 0x000fe20000000800 */
[----:B------:R-:W-:Y:S01]  /*ff60*/  USHF.R.S32.HI UR4, URZ, 0x1f, UR9 ;  /* 0x0000001f3f047899 */ /* 0x000fe20008011409 */
[----:B------:R-:W-:Y:S01]  /*ff70*/  SHF.R.S32.HI R152, RZ, 0x1f, R206 ;  /* 0x0000001fff987819 */ /* 0x000fe200000114ce */
[----:B------:R-:W-:Y:S01]  /*ff80*/  UIADD3 UR11, UR11, UR12, URZ ;  /* 0x0000000c0b0b7290 */ /* 0x000fe2000fffe03f */
[----:B------:R-:W-:Y:S01]  /*ff90*/  SHF.R.S32.HI R153, RZ, 0x1f, R207 ;  /* 0x0000001fff997819 */ /* 0x000fe200000114cf */
[----:B------:R-:W-:Y:S01]  /*ffa0*/  UISETP.NE.AND UP0, UPT, UR14, 0x1, UPT ;  /* 0x000000010e00788c */ /* 0x000fe2000bf05270 */
[----:B------:R-:W-:Y:S01]  /*ffb0*/  SHF.R.S32.HI R154, RZ, 0x1f, R208 ;  /* 0x0000001fff9a7819 */ /* 0x000fe200000114d0 */
[----:B------:R-:W-:Y:S01]  /*ffc0*/  ULDC.64 UR12, c[0x0][0xb38] ;  /* 0x0002ce00000c7ab9 */ /* 0x000fe20000000a00 */
[----:B------:R-:W-:Y:S01]  /*ffd0*/  UIMAD UR8, UR8, UR14, URZ ;  /* 0x0000000e080872a4 */ /* 0x000fe2000f8e023f */
[----:B------:R-:W-:Y:S01]  /*ffe0*/  SHF.R.S32.HI R155, RZ, 0x1f, R209 ;  /* 0x0000001fff9b7819 */ /* 0x000fe200000114d1 */
[----:B------:R-:W-:Y:S01]  /*fff0*/  UIMAD.WIDE.U32 UR10, UR44, UR12, UR10 ;  /* 0x0000000c2c0a72a5 */ /* 0x000fe2000f8e000a */
[----:B------:R-:W-:-:S02]  /*10000*/  PLOP3.LUT P0, PT, PT, PT, UP0, 0x80, 0x0 ;  /* 0x000000000000781c */ /* 0x000fc40003f0f008 */
[----:B------:R-:W-:Y:S01]  /*10010*/  SHF.R.S32.HI R156, RZ, 0x1f, R210 ;  /* 0x0000001fff9c7819 */ /* 0x000fe200000114d2 */
[----:B------:R-:W-:Y:S01]  /*10020*/  UIMAD UR11, UR44, UR13, UR11 ;  /* 0x0000000d2c0b72a4 */ /* 0x000fe2000f8e020b */
[----:B------:R-:W-:Y:S02]  /*10030*/  SHF.R.S32.HI R157, RZ, 0x1f, R211 ;  /* 0x0000001fff9d7819 */ /* 0x000fe400000114d3 */
[----:B------:R-:W-:Y:S01]  /*10040*/  ULDC.64 UR12, c[0x0][0xb40] ;  /* 0x0002d000000c7ab9 */ /* 0x000fe20000000a00 */
[----:B------:R-:W-:Y:S01]  /*10050*/  SHF.R.S32.HI R158, RZ, 0x1f, R212 ;  /* 0x0000001fff9e7819 */ /* 0x000fe200000114d4 */
[----:B------:R-:W-:Y:S01]  /*10060*/  UIMAD UR4, UR4, UR12, URZ ;  /* 0x0000000c040472a4 */ /* 0x000fe2000f8e023f */
[----:B------:R-:W-:Y:S01]  /*10070*/  SHF.R.S32.HI R159, RZ, 0x1f, R213 ;  /* 0x0000001fff9f7819 */ /* 0x000fe200000114d5 */
[----:B------:R-:W-:Y:S01]  /*10080*/  UIMAD.WIDE.U32 UR10, UR9, UR12, UR10 ;  /* 0x0000000c090a72a5 */ /* 0x000fe2000f8e000a */
[----:B------:R-:W-:Y:S01]  /*10090*/  SHF.R.S32.HI R160, RZ, 0x1f, R214 ;  /* 0x0000001fffa07819 */ /* 0x000fe200000114d6 */
[----:B------:R-:W-:Y:S01]  /*100a0*/  UIMAD UR4, UR9, UR13, UR4 ;  /* 0x0000000d090472a4 */ /* 0x000fe2000f8e0204 */
[----:B------:R-:W-:-:S02]  /*100b0*/  SHF.R.S32.HI R161, RZ, 0x1f, R215 ;  /* 0x0000001fffa17819 */ /* 0x000fc400000114d7 */
[----:B------:R-:W-:Y:S01]  /*100c0*/  @UP0 ULDC UR9, c[0x0][0xbec] ;  /* 0x0002fb0000090ab9 */ /* 0x000fe20000000800 */
[----:B------:R-:W-:Y:S01]  /*100d0*/  UIADD3 UR11, UR11, UR4, URZ ;  /* 0x000000040b0b7290 */ /* 0x000fe2000fffe03f */
[----:B------:R-:W-:Y:S01]  /*100e0*/  @P0 IMAD.HI.U32 R0, R4, UR9, RZ ;  /* 0x0000000904000c27 */ /* 0x000fe2000f8e00ff */
[----:B------:R-:W-:Y:S01]  /*100f0*/  ULDC.64 UR12, c[0x0][0xb48] ;  /* 0x0002d200000c7ab9 */ /* 0x000fe20000000a00 */
[----:B------:R-:W-:Y:S01]  /*10100*/  @UP0 ULDC UR4, c[0x0][0xbf0] ;  /* 0x0002fc0000040ab9 */ /* 0x000fe20000000800 */
[----:B------:R-:W-:Y:S01]  /*10110*/  UIMAD.WIDE.U32 UR10, UR45, UR12, UR10 ;  /* 0x0000000c2d0a72a5 */ /* 0x000fe2000f8e000a */
[----:B------:R-:W-:Y:S02]  /*10120*/  SHF.R.S32.HI R162, RZ, 0x1f, R216 ;  /* 0x0000001fffa27819 */ /* 0x000fe400000114d8 */
[----:B------:R-:W-:Y:S01]  /*10130*/  @P0 SHF.R.U32.HI R3, RZ, UR4, R0 ;  /* 0x00000004ff030c19 */ /* 0x000fe20008011600 */
[----:B------:R-:W-:Y:S01]  /*10140*/  UIMAD UR45, UR45, UR13, UR11 ;  /* 0x0000000d2d2d72a4 */ /* 0x000fe2000f8e020b */
[----:B------:R-:W-:Y:S01]  /*10150*/  SHF.R.S32.HI R163, RZ, 0x1f, R217 ;  /* 0x0000001fffa37819 */ /* 0x000fe200000114d9 */
[----:B------:R-:W-:Y:S01]  /*10160*/  IMAD.U32 R5, RZ, RZ, UR11 ;  /* 0x0000000bff057e24 */ /* 0x000fe2000f8e00ff */
[--C-:B------:R-:W-:Y:S01]  /*10170*/  SHF.R.S32.HI R0, RZ, 0x1f, R3.reuse ;  /* 0x0000001fff007819 */ /* 0x100fe20000011403 */
[----:B------:R-:W-:Y:S01]  /*10180*/  IMAD.MOV R7, RZ, RZ, -R3 ;  /* 0x000000ffff077224 */ /* 0x000fe200078e0a03 */
[----:B------:R-:W-:Y:S01]  /*10190*/  ULDC.64 UR12, c[0x0][0xb30] ;  /* 0x0002cc00000c7ab9 */ /* 0x000fe20000000a00 */
[----:B------:R-:W-:Y:S01]  /*101a0*/  IMAD.U32 R5, RZ, RZ, UR45 ;  /* 0x0000002dff057e24 */ /* 0x000fe2000f8e00ff */
[----:B------:R-:W-:Y:S01]  /*101b0*/  UIADD3 UR4, UR46, 0x28c20, URZ ;  /* 0x00028c202e047890 */ /* 0x000fe2000fffe03f */
[----:B------:R-:W-:Y:S01]  /*101c0*/  IMAD R7, R7, UR14, R4 ;  /* 0x0000000e07077c24 */ /* 0x000fe2000f8e0204 */
[----:B------:R-:W-:Y:S01]  /*101d0*/  SHF.R.S32.HI R164, RZ, 0x1f, R218 ;  /* 0x0000001fffa47819 */ /* 0x000fe200000114da */
[----:B------:R-:W-:Y:S01]  /*101e0*/  IMAD R0, R0, UR12, RZ ;  /* 0x0000000c00007c24 */ /* 0x000fe2000f8e02ff */
[----:B------:R-:W-:Y:S01]  /*101f0*/  UPRMT UR4, URZ, 0x654, UR4 ;  /* 0x000006543f047896 */ /* 0x000fe20008000004 */
[----:B------:R-:W-:Y:S01]  /*10200*/  IMAD.U32 R4, RZ, RZ, UR10 ;  /* 0x0000000aff047e24 */ /* 0x000fe2000f8e00ff */
[----:B------:R-:W-:Y:S01]  /*10210*/  ULDC.64 UR10, c[0x0][0xb28] ;  /* 0x0002ca00000a7ab9 */ /* 0x000fe20000000a00 */
[C---:B------:R-:W-:Y:S01]  /*10220*/  IMAD R9, R3.reuse, UR13, R0 ;  /* 0x0000000d03097c24 */ /* 0x040fe2000f8e0200 */
[----:B------:R-:W-:Y:S01]  /*10230*/  SHF.R.S32.HI R0, RZ, 0x1f, R7 ;  /* 0x0000001fff007819 */ /* 0x000fe20000011407 */
[----:B------:R-:W-:Y:S01]  /*10240*/  IMAD.WIDE.U32 R4, R3, UR12, R4 ;  /* 0x0000000c03047c25 */ /* 0x000fe2000f8e0004 */
[----:B------:R-:W-:-:S02]  /*10250*/  SHF.R.S32.HI R165, RZ, 0x1f, R219 ;  /* 0x0000001fffa57819 */ /* 0x000fc400000114db */
[----:B------:R-:W-:Y:S01]  /*10260*/  SHF.R.S32.HI R166, RZ, 0x1f, R220 ;  /* 0x0000001fffa67819 */ /* 0x000fe200000114dc */
[----:B------:R-:W-:Y:S01]  /*10270*/  IMAD R0, R0, UR10, RZ ;  /* 0x0000000a00007c24 */ /* 0x000fe2000f8e02ff */
[----:B------:R-:W-:Y:S01]  /*10280*/  SYNCS.ARRIVE.TRANS64.RED.A1T0 RZ, [UR4], RZ ;  /* 0x000000ffffff79a7 */ /* 0x000fe20008100404 */
[----:B------:R-:W-:Y:S01]  /*10290*/  IMAD.IADD R5, R5, 0x1, R9 ;  /* 0x0000000105057824 */ /* 0x000fe200078e0209 */
[----:B------:R-:W-:Y:S01]  /*102a0*/  SHF.R.S32.HI R13, RZ, 0x1f, R221 ;  /* 0x0000001fff0d7819 */ /* 0x000fe200000114dd */
[C---:B------:R-:W-:Y:S01]  /*102b0*/  IMAD R3, R7.reuse, UR11, R0 ;  /* 0x0000000b07037c24 */ /* 0x040fe2000f8e0200 */
[----:B------:R-:W-:Y:S01]  /*102c0*/  SHF.R.S32.HI R167, RZ, 0x1f, R222 ;  /* 0x0000001fffa77819 */ /* 0x000fe200000114de */
[----:B------:R-:W-:Y:S01]  /*102d0*/  VIADD R0, R16, UR42 ;  /* 0x0000002a10007c36 */ /* 0x000fe20008000000 */
[----:B------:R-:W-:Y:S01]  /*102e0*/  SHF.R.S32.HI R168, RZ, 0x1f, R223 ;  /* 0x0000001fffa87819 */ /* 0x000fe200000114df */
[----:B------:R-:W-:Y:S01]  /*102f0*/  IMAD.WIDE.U32 R4, R7, UR10, R4 ;  /* 0x0000000a07047c25 */ /* 0x000fe2000f8e0004 */
[----:B------:R-:W-:Y:S01]  /*10300*/  ULDC.64 UR10, c[0x0][0xb00] ;  /* 0x0002c000000a7ab9 */ /* 0x000fe20000000a00 */
[----:B------:R-:W-:-:S02]  /*10310*/  SHF.R.S32.HI R169, RZ, 0x1f, R17 ;  /* 0x0000001fffa97819 */ /* 0x000fc40000011411 */
[----:B------:R-:W-:Y:S01]  /*10320*/  ISETP.GE.AND P0, PT, R0, UR8, PT ;  /* 0x0000000800007c0c */ /* 0x000fe2000bf06270 */
[----:B------:R-:W-:Y:S01]  /*10330*/  IMAD.IADD R5, R5, 0x1, R3 ;  /* 0x0000000105057824 */ /* 0x000fe200078e0203 */
[----:B------:R-:W-:-:S04]  /*10340*/  LEA R3, P1, R4, UR10, 0x2 ;  /* 0x0000000a04037c11 */ /* 0x000fc8000f8210ff */
[----:B------:R-:W-:Y:S01]  /*10350*/  LEA.HI.X R10, R4, UR11, R5, 0x2, P1 ;  /* 0x0000000b040a7c11 */ /* 0x000fe200088f1405 */
[----:B------:R0:W1:Y:S04]  /*10360*/  SHFL.IDX PT, R11, R3, RZ, 0x1c1f ;  /* 0x001c1fff030b7589 */ /* 0x00006800000e0000 */
[----:B------:R0:W2:Y:S02]  /*10370*/  SHFL.IDX PT, R12, R10, RZ, 0x1c1f ;  /* 0x001c1fff0a0c7589 */ /* 0x0000a400000e0000 */
        /* <DEDUP_REMOVED lines=130> */
.L_x_2363:
[----:B------:R-:W-:Y:S05]  /*10ba0*/  BSYNC B1 ;  /* 0x0000000000017941 */ /* 0x000fea0003800000 */
.L_x_2362:
        /* <DEDUP_REMOVED lines=10> */
[-C--:B0--3--:R-:W-:Y:S02]  /*10c50*/  @!P4 LEA R4, P3, R17, R24.reuse, 0x2 ;  /* 0x000000181104c211 */ /* 0x089fe400078610ff */
[----:B------:R-:W-:Y:S02]  /*10c60*/  @!P2 LEA R6, P6, R223, R24, 0x2 ;  /* 0x00000018df06a211 */ /* 0x000fe400078c10ff */
[----:B------:R-:W-:Y:S02]  /*10c70*/  @!P4 LEA.HI.X R5, R17, R20, R169, 0x2, P3 ;  /* 0x000000141105c211 */ /* 0x000fe400018f14a9 */
        /* <DEDUP_REMOVED lines=9> */
[----:B-1----:R-:W-:Y:S01]  /*10d10*/  @!P0 LEA.HI.X R11, R221, R20, R13, 0x2, P6 ;  /* 0x00000014dd0b8211 */ /* 0x002fe200030f140d */
        /* <DEDUP_REMOVED lines=14> */
[-C--:B---3--:R-:W-:Y:S02]  /*10e00*/  @!P0 LEA R6, P6, R217, R24.reuse, 0x2 ;  /* 0x00000018d9068211 */ /* 0x088fe400078c10ff */
[----:B------:R-:W-:Y:S01]  /*10e10*/  ISETP.GE.AND P4, PT, R213, UR4, PT ;  /* 0x00000004d5007c0c */ /* 0x000fe2000bf86270 */
[----:B------:R3:W-:Y:S01]  /*10e20*/  @!P5 ST.E.64 desc[UR40][R14.64], R50 ;  /* 0x000000320e00d985 */ /* 0x0007e2000c101b28 */
[----:B-1----:R-:W-:-:S02]  /*10e30*/  @!P1 LEA R8, P5, R216, R24, 0x2 ;  /* 0x00000018d8089211 */ /* 0x002fc400078a10ff */
        /* <DEDUP_REMOVED lines=16> */
[----:B---3--:R-:W-:-:S03]  /*10f40*/  @!P5 LEA R14, P6, R212, R24, 0x2 ;  /* 0x00000018d40ed211 */ /* 0x008fc600078c10ff */
[----:B------:R3:W-:Y:S01]  /*10f50*/  @!P4 ST.E.64 desc[UR40][R12.64], R70 ;  /* 0x000000460c00c985 */ /* 0x0007e2000c101b28 */
[----:B------:R-:W-:Y:S02]  /*10f60*/  @!P5 LEA.HI.X R15, R212, R20, R158, 0x2, P6 ;  /* 0x00000014d40fd211 */ /* 0x000fe400030f149e */
[CC--:B0-----:R-:W-:Y:S02]  /*10f70*/  @!P0 LEA R6, P4, R211.reuse, R24.reuse, 0x2 ;  /* 0x00000018d3068211 */ /* 0x0c1fe400078810ff */
[----:B-1----:R-:W-:Y:S01]  /*10f80*/  @!P1 LEA R8, P3, R210, R24, 0x2 ;  /* 0x00000018d2089211 */ /* 0x002fe200078610ff */
        /* <DEDUP_REMOVED lines=23> */
[-C--:B-1----:R-:W-:Y:S02]  /*11100*/  @!P2 LEA R6, P6, R205, R24.reuse, 0x2 ;  /* 0x00000018cd06a211 */ /* 0x082fe400078c10ff */
[----:B------:R-:W-:Y:S01]  /*11110*/  ISETP.GE.AND P4, PT, R201, UR4, PT ;  /* 0x00000004c9007c0c */ /* 0x000fe2000bf86270 */
[----:B------:R1:W-:Y:S01]  /*11120*/  @!P3 ST.E.64 desc[UR40][R14.64], R98 ;  /* 0x000000620e00b985 */ /* 0x0003e2000c101b28 */
[----:B--2---:R-:W-:Y:S02]  /*11130*/  @!P1 LEA R8, P3, R204, R24, 0x2 ;  /* 0x00000018cc089211 */ /* 0x004fe400078610ff */
[----:B------:R-:W-:Y:S02]  /*11140*/  @!P2 LEA.HI.X R7, R205, R20, R21, 0x2, P6 ;  /* 0x00000014cd07a211 */ /* 0x000fe400030f1415 */
[----:B---3--:R-:W-:-:S02]  /*11150*/  @!P0 LEA R10, P6, R203, R24, 0x2 ;  /* 0x00000018cb0a8211 */ /* 0x008fc400078c10ff */
[-C--:B------:R-:W-:Y:S01]  /*11160*/  @!P1 LEA.HI.X R9, R204, R20.reuse, R237, 0x2, P3 ;  /* 0x00000014cc099211 */ /* 0x080fe200018f14ed */
[----:B------:R2:W-:Y:S01]  /*11170*/  @!P2 ST.E.64 desc[UR40][R6.64], R102 ;  /* 0x000000660600a985 */ /* 0x0005e2000c101b28 */
[----:B------:R-:W-:Y:S02]  /*11180*/  ISETP.GE.AND P3, PT, R200, UR4, PT ;  /* 0x00000004c8007c0c */ /* 0x000fe4000bf66270 */
[----:B------:R-:W-:Y:S01]  /*11190*/  @!P0 LEA.HI.X R11, R203, R20, R236, 0x2, P6 ;  /* 0x00000014cb0b8211 */ /* 0x000fe200030f14ec */
[----:B------:R3:W-:Y:S01]  /*111a0*/  @!P1 ST.E.64 desc[UR40][R8.64], R106 ;  /* 0x0000006a08009985 */ /* 0x0007e2000c101b28 */
[-C--:B0-----:R-:W-:Y:S02]  /*111b0*/  @!P5 LEA R4, P1, R202, R24.reuse, 0x2 ;  /* 0x00000018ca04d211 */ /* 0x081fe400078210ff */
[----:B----4-:R-:W-:Y:S01]  /*111c0*/  @!P4 LEA R12, P2, R201, R24, 0x2 ;  /* 0x00000018c90cc211 */ /* 0x010fe200078410ff */
[----:B------:R-:W-:Y:S01]  /*111d0*/  @!P0 ST.E.64 desc[UR40][R10.64], R110 ;  /* 0x0000006e0a008985 */ /* 0x000fe2000c101b28 */
[----:B------:R-:W-:-:S02]  /*111e0*/  ISETP.GE.AND P0, PT, R199, UR4, PT ;  /* 0x00000004c7007c0c */ /* 0x000fc4000bf06270 */
[----:B------:R-:W-:Y:S02]  /*111f0*/  @!P5 LEA.HI.X R5, R202, R20, R235, 0x2, P1 ;  /* 0x00000014ca05d211 */ /* 0x000fe400008f14eb */
[----:B------:R-:W-:Y:S02]  /*11200*/  ISETP.GE.AND P1, PT, R198, UR4, PT ;  /* 0x00000004c6007c0c */ /* 0x000fe4000bf26270 */
[C---:B-1----:R-:W-:Y:S01]  /*11210*/  @!P3 LEA R14, P6, R200.reuse, R24, 0x2 ;  /* 0x00000018c80eb211 */ /* 0x042fe200078c10ff */
[----:B------:R0:W-:Y:S01]  /*11220*/  @!P5 ST.E.64 desc[UR40][R4.64], R114 ;  /* 0x000000720400d985 */ /* 0x0001e2000c101b28 */
[-C--:B------:R-:W-:Y:S02]  /*11230*/  @!P4 LEA.HI.X R13, R201, R20.reuse, R234, 0x2, P2 ;  /* 0x00000014c90dc211 */ /* 0x080fe400010f14ea */
[----:B------:R-:W-:Y:S02]  /*11240*/  @!P3 LEA.HI.X R15, R200, R20, R233, 0x2, P6 ;  /* 0x00000014c80fb211 */ /* 0x000fe400030f14e9 */
[----:B------:R-:W-:Y:S01]  /*11250*/  ISETP.GE.AND P2, PT, R195, UR4, PT ;  /* 0x00000004c3007c0c */ /* 0x000fe2000bf46270 */
[----:B------:R1:W-:Y:S01]  /*11260*/  @!P4 ST.E.64 desc[UR40][R12.64], R118 ;  /* 0x000000760c00c985 */ /* 0x0003e2000c101b28 */
[----:B------:R-:W-:-:S02]  /*11270*/  ISETP.GE.AND P4, PT, R197, UR4, PT ;  /* 0x00000004c5007c0c */ /* 0x000fc4000bf86270 */
[C---:B--2---:R-:W-:Y:S01]  /*11280*/  @!P0 LEA R6, P5, R199.reuse, R24, 0x2 ;  /* 0x00000018c7068211 */ /* 0x044fe200078a10ff */
[----:B------:R2:W-:Y:S01]  /*11290*/  @!P3 ST.E.64 desc[UR40][R14.64], R122 ;  /* 0x0000007a0e00b985 */ /* 0x0005e2000c101b28 */
[----:B------:R-:W-:Y:S02]  /*112a0*/  ISETP.GE.AND P3, PT, R196, UR4, PT ;  /* 0x00000004c4007c0c */ /* 0x000fe4000bf66270 */
[----:B------:R-:W-:Y:S02]  /*112b0*/  @!P0 LEA.HI.X R7, R199, R20, R232, 0x2, P5 ;  /* 0x00000014c7078211 */ /* 0x000fe400028f14e8 */
[----:B------:R-:W-:Y:S02]  /*112c0*/  ISETP.GE.AND P5, PT, R194, UR4, PT ;  /* 0x00000004c2007c0c */ /* 0x000fe4000bfa6270 */
[-C--:B---3--:R-:W-:Y:S01]  /*112d0*/  @!P1 LEA R8, P6, R198, R24.reuse, 0x2 ;  /* 0x00000018c6089211 */ /* 0x088fe200078c10ff */
[----:B------:R3:W-:Y:S02]  /*112e0*/  @!P0 ST.E.64 desc[UR40][R6.64], R126 ;  /* 0x0000007e06008985 */ /* 0x0007e4000c101b28 */
[----:B0-----:R-:W-:-:S02]  /*112f0*/  @!P4 LEA R4, P0, R197, R24, 0x2 ;  /* 0x00000018c504c211 */ /* 0x001fc400078010ff */
[----:B------:R-:W-:Y:S02]  /*11300*/  @!P1 LEA.HI.X R9, R198, R20, R231, 0x2, P6 ;  /* 0x00000014c6099211 */ /* 0x000fe400030f14e7 */
[----:B------:R-:W-:Y:S02]  /*11310*/  @!P3 LEA R10, P6, R196, R24, 0x2 ;  /* 0x00000018c40ab211 */ /* 0x000fe400078c10ff */
[----:B------:R-:W-:Y:S01]  /*11320*/  @!P4 LEA.HI.X R5, R197, R20, R230, 0x2, P0 ;  /* 0x00000014c505c211 */ /* 0x000fe200000f14e6 */
[----:B------:R3:W-:Y:S01]  /*11330*/  @!P1 ST.E.64 desc[UR40][R8.64], R130 ;  /* 0x0000008208009985 */ /* 0x0007e2000c101b28 */
[-C--:B-1----:R-:W-:Y:S02]  /*11340*/  @!P2 LEA R12, P1, R195, R24.reuse, 0x2 ;  /* 0x00000018c30ca211 */ /* 0x082fe400078210ff */
[----:B--2---:R-:W-:Y:S01]  /*11350*/  @!P5 LEA R14, P0, R194, R24, 0x2 ;  /* 0x00000018c20ed211 */ /* 0x004fe200078010ff */
        /* <DEDUP_REMOVED lines=9> */
[----:B---3--:R-:W-:-:S04]  /*113f0*/  LEA R4, P0, R193, R24, 0x2 ;  /* 0x00000018c1047211 */ /* 0x008fc800078010ff */
[----:B------:R-:W-:-:S05]  /*11400*/  LEA.HI.X R5, R193, R20, R226, 0x2, P0 ;  /* 0x00000014c1057211 */ /* 0x000fca00000f14e2 */
[----:B------:R0:W-:Y:S01]  /*11410*/  ST.E.64 desc[UR40][R4.64], R150 ;  /* 0x0000009604007985 */ /* 0x0001e2000c101b28 */
[----:B------:R-:W-:Y:S05]  /*11420*/  BRA `(.L_x_2361) ;  /* 0x0000000c00f87947 */ /* 0x000fea0003800000 */
.L_x_2355:
        /* <DEDUP_REMOVED lines=9> */
[----:B------:R-:W-:Y:S01]  /*114c0*/  UISETP.NE.U32.AND UP1, UPT, UR10, URZ, UPT ;  /* 0x0000003f0a00728c */ /* 0x000fe2000bf25070 */
[----:B------:R-:W-:Y:S02]  /*114d0*/  ULDC UR4, c[0x0][0xa88] ;  /* 0x0002a20000047ab9 */ /* 0x000fe40000000800 */
[----:B------:R-:W2:Y:S01]  /*114e0*/  @P1 LDG.E R9, desc[UR40][R4.64] ;  /* 0x0000002804091981 */ /* 0x000ea2000c1e1900 */
[----:B------:R-:W-:Y:S01]  /*114f0*/  UISETP.NE.AND.EX UP1, UPT, UR11, URZ, UPT, UP1 ;  /* 0x0000003f0b00728c */ /* 0x000fe2000bf25310 */
[----:B------:R-:W-:-:S05]  /*11500*/  IMAD.U32 R0, RZ, RZ, UR4 ;  /* 0x00000004ff007e24 */ /* 0x000fca000f8e00ff */
[----:B------:R-:W-:-:S05]  /*11510*/  PLOP3.LUT P2, PT, PT, PT, UP1, 0x80, 0x0 ;  /* 0x000000000000781c */ /* 0x000fca0003f4f018 */
[----:B------:R-:W-:Y:S02]  /*11520*/  @UP1 ULDC.64 UR10, c[0x0][0xc08] ;  /* 0x00030200000a1ab9 */ /* 0x000fe40000000a00 */
[----:B------:R-:W-:-:S06]  /*11530*/  @UP1 UIMAD.WIDE UR10, UR43, 0x4, UR10 ;  /* 0x000000042b0a18a5 */ /* 0x000fcc000f8e020a */
[----:B------:R-:W-:Y:S02]  /*11540*/  IMAD.U32 R6, RZ, RZ, UR10 ;  /* 0x0000000aff067e24 */ /* 0x000fe4000f8e00ff */
[----:B------:R-:W-:-:S05]  /*11550*/  IMAD.U32 R7, RZ, RZ, UR11 ;  /* 0x0000000bff077e24 */ /* 0x000fca000f8e00ff */
[----:B------:R0:W5:Y:S01]  /*11560*/  @P2 LDG.E R0, desc[UR40][R6.64] ;  /* 0x0000002806002981 */ /* 0x000162000c1e1900 */
[----:B------:R-:W-:Y:S01]  /*11570*/  UISETP.NE.AND UP1, UPT, UR9, URZ, UPT ;  /* 0x0000003f0900728c */ /* 0x000fe2000bf25270 */
[----:B------:R-:W-:Y:S01]  /*11580*/  UMOV UR4, URZ ;  /* 0x0000003f00047c82 */ /* 0x000fe20008000000 */
[----:B------:R-:W1:Y:S09]  /*11590*/  S2R R8, SR_TID.X ;  /* 0x0000000000087919 */ /* 0x000e720000002100 */
[----:B------:R-:W-:Y:S01]  /*115a0*/  @!UP1 ULDC UR9, c[0x0][0xad4] ;  /* 0x0002b50000099ab9 */ /* 0x000fe20000000800 */
[----:B-1----:R-:W-:-:S05]  /*115b0*/  VIADD R3, R8, 0xffffff80 ;  /* 0xffffff8008037836 */ /* 0x002fca0000000000 */
[----:B------:R-:W-:Y:S02]  /*115c0*/  ISETP.GT.AND P0, PT, R3, 0x3f, PT ;  /* 0x0000003f0300780c */ /* 0x000fe40003f04270 */
[----:B--2---:R-:W-:Y:S01]  /*115d0*/  @P1 R2UR UR4, R9 ;  /* 0x00000000090412ca */ /* 0x004fe200000e0000 */
[----:B0-----:R-:W-:-:S14]  /*115e0*/  @P2 BRA `(.L_x_2364) ;  /* 0x0000000000102947 */ /* 0x001fdc0003800000 */
[----:B------:R-:W-:Y:S05]  /*115f0*/  @!P1 BRA `(.L_x_2364) ;  /* 0x00000000000c9947 */ /* 0x000fea0003800000 */
[----:B------:R-:W2:Y:S04]  /*11600*/  LDG.E R3, desc[UR40][R4.64] ;  /* 0x0000002804037981 */ /* 0x000ea8000c1e1900 */
[----:B-----5:R-:W2:Y:S02]  /*11610*/  LDG.E R0, desc[UR40][R4.64+0x4] ;  /* 0x0000042804007981 */ /* 0x020ea4000c1e1900 */
[----:B--2---:R-:W-:-:S07]  /*11620*/  IMAD.IADD R0, R0, 0x1, -R3 ;  /* 0x0000000100007824 */ /* 0x004fce00078e0a03 */
.L_x_2364:
[----:B------:R-:W-:Y:S01]  /*11630*/  USHF.R.S32.HI UR16, URZ, 0x1f, UR43 ;  /* 0x0000001f3f107899 */ /* 0x000fe2000801142b */
[----:B------:R-:W-:Y:S01]  /*11640*/  BSSY B1, `(.L_x_2365) ;  /* 0x000003a000017945 */ /* 0x000fe20003800000 */
[----:B------:R-:W-:Y:S02]  /*11650*/  USHF.R.S32.HI UR24, URZ, 0x1f, UR4 ;  /* 0x0000001f3f187899 */ /* 0x000fe40008011404 */
[----:B------:R-:W-:Y:S02]  /*11660*/  USEL UR8, UR43, URZ, !UP0 ;  /* 0x0000003f2b087287 */ /* 0x000fe4000c000000 */
[----:B------:R-:W-:Y:S01]  /*11670*/  USEL UR16, UR16, URZ, !UP0 ;  /* 0x0000003f10107287 */ /* 0x000fe2000c000000 */
[----:B------:R-:W-:Y:S11]  /*11680*/  @P0 BRA `(.L_x_2366) ;  /* 0x0000000000d40947 */ /* 0x000ff60003800000 */
[----:B------:R-:W0:Y:S01]  /*11690*/  LDC R9, c[0x0][0xbe8] ;  /* 0x0002fa00ff097b82 */ /* 0x000e220000000800 */
[----:B------:R-:W-:-:S05]  /*116a0*/  IMAD.U32 R5, RZ, RZ, UR42 ;  /* 0x0000002aff057e24 */ /* 0x000fca000f8e00ff */
[----:B------:R-:W-:Y:S01]  /*116b0*/  IADD3 R6, R5, -0x80, R8 ;  /* 0xffffff8005067810 */ /* 0x000fe20007ffe008 */
[----:B0----5:R-:W-:-:S05]  /*116c0*/  IMAD R3, R0, R9, RZ ;  /* 0x0000000900037224 */ /* 0x021fca00078e02ff */
[----:B------:R-:W-:-:S13]  /*116d0*/  ISETP.GE.AND P0, PT, R6, R3, PT ;  /* 0x000000030600720c */ /* 0x000fda0003f06270 */
[----:B------:R-:W-:Y:S05]  /*116e0*/  @P0 BRA `(.L_x_2366) ;  /* 0x0000000000bc0947 */ /* 0x000fea0003800000 */
[----:B------:R-:W-:Y:S01]  /*116f0*/  ISETP.NE.AND P0, PT, R9, 0x1, PT ;  /* 0x000000010900780c */ /* 0x000fe20003f05270 */
[----:B------:R-:W-:Y:S01]  /*11700*/  UISETP.GT.AND UP0, UPT, UR9, 0x1, UPT ;  /* 0x000000010900788c */ /* 0x000fe2000bf04270 */
[----:B------:R-:W-:Y:S01]  /*11710*/  UMOV UR20, 0x9b8 ;  /* 0x000009b800147882 */ /* 0x000fe20000000000 */
[----:B------:R-:W-:Y:S02]  /*11720*/  ULOP3.LUT UR17, UR45, 0xff, URZ, 0xc0, !UPT ;  /* 0x000000ff2d117892 */ /* 0x000fe4000f8ec03f */
[----:B------:R-:W-:Y:S02]  /*11730*/  USEL UR20, UR20, 0x978, UP0 ;  /* 0x0000097814147887 */ /* 0x000fe40008000000 */
[----:B------:R-:W-:-:S06]  /*11740*/  USEL UR17, UR17, URZ, UP0 ;  /* 0x0000003f11117287 */ /* 0x000fcc0008000000 */
[----:B------:R-:W0:Y:S04]  /*11750*/  @P0 LDC R3, c[0x0][0xbec] ;  /* 0x0002fb00ff030b82 */ /* 0x000e280000000800 */
[----:B------:R-:W-:Y:S01]  /*11760*/  ULDC.64 UR14, c[0x0][UR20+0x220] ;  /* 0x00008800140e7abb */ /* 0x000fe20008000a00 */
[----:B------:R-:W-:Y:S01]  /*11770*/  ULDC.64 UR12, c[0x0][UR20+0x218] ;  /* 0x00008600140c7abb */ /* 0x000fe20008000a00 */
[----:B------:R-:W-:Y:S02]  /*11780*/  ULDC.64 UR18, c[0x0][UR20+0x228] ;  /* 0x00008a0014127abb */ /* 0x000fe40008000a00 */
[----:B------:R-:W1:Y:S01]  /*11790*/  @P0 LDC R5, c[0x0][0xbf0] ;  /* 0x0002fc00ff050b82 */ /* 0x000e620000000800 */
[----:B------:R-:W-:Y:S02]  /*117a0*/  UIMAD UR15, UR15, UR8, URZ ;  /* 0x000000080f0f72a4 */ /* 0x000fe4000f8e023f */
[----:B------:R-:W-:-:S02]  /*117b0*/  UIMAD.WIDE.U32 UR10, UR12, UR44, URZ ;  /* 0x0000002c0c0a72a5 */ /* 0x000fc4000f8e003f */
[----:B------:R-:W-:Y:S02]  /*117c0*/  UIMAD UR21, UR13, UR44, URZ ;  /* 0x0000002c0d1572a4 */ /* 0x000fe4000f8e023f */
[----:B------:R-:W-:Y:S02]  /*117d0*/  UIMAD.WIDE.U32 UR22, UR18, UR17, URZ ;  /* 0x00000011121672a5 */ /* 0x000fe4000f8e003f */
[----:B------:R-:W-:Y:S02]  /*117e0*/  UIMAD.WIDE.U32 UR12, UR14, UR8, URZ ;  /* 0x000000080e0c72a5 */ /* 0x000fe4000f8e003f */
[----:B------:R-:W-:Y:S02]  /*117f0*/  UIMAD UR17, UR19, UR17, URZ ;  /* 0x00000011131172a4 */ /* 0x000fe4000f8e023f */
[----:B------:R-:W-:Y:S02]  /*11800*/  UIMAD UR15, UR14, UR16, UR15 ;  /* 0x000000100e0f72a4 */ /* 0x000fe4000f8e020f */
[----:B------:R-:W-:Y:S01]  /*11810*/  UIADD3 UR10, UP1, UP2, UR12, UR10, UR4 ;  /* 0x0000000a0c0a7290 */ /* 0x000fe2000fa3e004 */
[----:B0-----:R-:W-:Y:S01]  /*11820*/  @P0 IMAD.HI.U32 R4, R6, R3, RZ ;  /* 0x0000000306040227 */ /* 0x001fe200078e00ff */
[----:B------:R-:W-:-:S02]  /*11830*/  UIADD3 UR17, UR23, UR17, URZ ;  /* 0x0000001117117290 */ /* 0x000fc4000fffe03f */
[----:B------:R-:W-:Y:S01]  /*11840*/  UIADD3 UR21, UR11, UR21, URZ ;  /* 0x000000150b157290 */ /* 0x000fe2000fffe03f */
[----:B------:R-:W-:Y:S01]  /*11850*/  IMAD.MOV.U32 R3, RZ, RZ, R6 ;  /* 0x000000ffff037224 */ /* 0x000fe200078e0006 */
[----:B------:R-:W-:Y:S02]  /*11860*/  UIADD3 UR12, UR13, UR15, URZ ;  /* 0x0000000f0d0c7290 */ /* 0x000fe4000fffe03f */
[----:B------:R-:W-:Y:S01]  /*11870*/  IMAD.U32 R8, RZ, RZ, UR17 ;  /* 0x00000011ff087e24 */ /* 0x000fe2000f8e00ff */
[----:B-1----:R-:W-:Y:S01]  /*11880*/  @P0 SHF.R.U32.HI R3, RZ, R5, R4 ;  /* 0x00000005ff030219 */ /* 0x002fe20000011604 */
[----:B------:R-:W-:Y:S01]  /*11890*/  IMAD.U32 R4, RZ, RZ, UR22 ;  /* 0x00000016ff047e24 */ /* 0x000fe2000f8e00ff */
[----:B------:R-:W-:Y:S01]  /*118a0*/  UIADD3.X UR12, UR12, UR21, UR24, UP1, UP2 ;  /* 0x000000150c0c7290 */ /* 0x000fe20008fe4418 */
[----:B------:R-:W-:Y:S01]  /*118b0*/  IMAD.U32 R5, RZ, RZ, UR23 ;  /* 0x00000017ff057e24 */ /* 0x000fe2000f8e00ff */
[--C-:B------:R-:W-:Y:S01]  /*118c0*/  SHF.R.S32.HI R5, RZ, 0x1f, R3.reuse ;  /* 0x0000001fff057819 */ /* 0x100fe20000011403 */
[----:B------:R-:W-:Y:S01]  /*118d0*/  IMAD.MOV R7, RZ, RZ, -R3 ;  /* 0x000000ffff077224 */ /* 0x000fe200078e0a03 */
[----:B------:R-:W-:Y:S01]  /*118e0*/  IADD3 R4, P0, P1, R3, UR10, R4 ;  /* 0x0000000a03047c10 */ /* 0x000fe2000f91e004 */
[----:B------:R-:W-:-:S02]  /*118f0*/  ULDC.64 UR10, c[0x0][UR20+0x210] ;  /* 0x00008400140a7abb */ /* 0x000fc40008000a00 */
[----:B------:R-:W-:Y:S01]  /*11900*/  IMAD R7, R9, R7, R6 ;  /* 0x0000000709077224 */ /* 0x000fe200078e0206 */
[----:B------:R-:W-:Y:S01]  /*11910*/  IADD3.X R5, R5, UR12, R8, P0, P1 ;  /* 0x0000000c05057c10 */ /* 0x000fe200087e2408 */
[----:B------:R-:W-:Y:S01]  /*11920*/  ULDC.64 UR12, c[0x0][0xba8] ;  /* 0x0002ea00000c7ab9 */ /* 0x000fe20000000a00 */
[----:B------:R-:W-:Y:S01]  /*11930*/  @!UP0 ULDC UR12, c[0x0][0xb50] ;  /* 0x0002d400000c8ab9 */ /* 0x000fe20000000800 */
[C---:B------:R-:W-:Y:S01]  /*11940*/  IMAD R6, R7.reuse, UR11, RZ ;  /* 0x0000000b07067c24 */ /* 0x040fe2000f8e02ff */
[----:B------:R-:W-:Y:S01]  /*11950*/  SHF.R.S32.HI R3, RZ, 0x1f, R7 ;  /* 0x0000001fff037819 */ /* 0x000fe20000011407 */
        /* <DEDUP_REMOVED lines=8> */
.L_x_2366:
[----:B------:R-:W-:Y:S05]  /*119e0*/  BSYNC B1 ;  /* 0x0000000000017941 */ /* 0x000fea0003800000 */
.L_x_2365:
[----:B------:R-:W-:-:S06]  /*119f0*/  UISETP.GT.AND UP0, UPT, UR9, 0x1, UPT ;  /* 0x000000010900788c */ /* 0x000fcc000bf04270 */
[----:B------:R-:W-:-:S13]  /*11a00*/  PLOP3.LUT P0, PT, PT, PT, UP0, 0x80, 0x0 ;  /* 0x000000000000781c */ /* 0x000fda0003f0f008 */
[----:B------:R-:W-:Y:S05]  /*11a10*/  @P0 BRA `(.L_x_2361) ;  /* 0x00000008007c0947 */ /* 0x000fea0003800000 */
[----:B------:R-:W1:Y:S01]  /*11a20*/  LDC R11, c[0x0][0xbe8] ;  /* 0x0002fa00ff0b7b82 */ /* 0x000e620000000800 */
[----:B------:R-:W-:Y:S01]  /*11a30*/  ULDC UR14, c[0x0][0xac8] ;  /* 0x0002b200000e7ab9 */ /* 0x000fe20000000800 */
[----:B------:R-:W-:Y:S01]  /*11a40*/  ULDC.64 UR12, c[0x0][0xaa0] ;  /* 0x0002a800000c7ab9 */ /* 0x000fe20000000a00 */
[----:B------:R-:W-:Y:S01]  /*11a50*/  ISETP.GE.AND P1, PT, R192, UR14, PT ;  /* 0x0000000ec0007c0c */ /* 0x000fe2000bf26270 */
[----:B------:R-:W-:Y:S01]  /*11a60*/  UIMAD UR9, UR24, UR12, URZ ;  /* 0x0000000c180972a4 */ /* 0x000fe2000f8e023f */
[C---:B------:R-:W-:Y:S01]  /*11a70*/  ISETP.GE.AND P2, PT, R185.reuse, UR14, PT ;  /* 0x0000000eb9007c0c */ /* 0x040fe2000bf46270 */
[----:B------:R-:W-:Y:S01]  /*11a80*/  UIMAD.WIDE.U32 UR10, UR4, UR12, URZ ;  /* 0x0000000c040a72a5 */ /* 0x000fe2000f8e003f */
[----:B------:R-:W-:Y:S01]  /*11a90*/  SEL R4, RZ, 0xffffffff, P1 ;  /* 0xffffffffff047807 */ /* 0x000fe20000800000 */
[----:B------:R-:W-:Y:S01]  /*11aa0*/  UIMAD UR9, UR4, UR13, UR9 ;  /* 0x0000000d040972a4 */ /* 0x000fe2000f8e0209 */
[----:B0-----:R-:W-:Y:S01]  /*11ab0*/  SEL R3, RZ, 0x1, P2 ;  /* 0x00000001ff037807 */ /* 0x001fe20001000000 */
[C---:B------:R-:W-:Y:S01]  /*11ac0*/  VIADD R35, R185.reuse, 0x80 ;  /* 0x00000080b9237836 */ /* 0x040fe20000000000 */
[----:B------:R-:W-:Y:S01]  /*11ad0*/  ULDC.64 UR12, c[0x0][0xae8] ;  /* 0x0002ba00000c7ab9 */ /* 0x000fe20000000a00 */
[----:B------:R-:W-:Y:S01]  /*11ae0*/  IMAD.SHL.U32 R4, R4, 0x2, RZ ;  /* 0x0000000204047824 */ /* 0x000fe200078e00ff */
[----:B------:R-:W-:Y:S01]  /*11af0*/  UIADD3 UR11, UR11, UR9, URZ ;  /* 0x000000090b0b7290 */ /* 0x000fe2000fffe03f */
[----:B------:R-:W-:Y:S01]  /*11b00*/  VIADD R31, R185, 0xc0 ;  /* 0x000000c0b91f7836 */ /* 0x000fe20000000000 */
[----:B------:R-:W-:Y:S01]  /*11b10*/  ISETP.GE.AND P1, PT, R35, UR14, PT ;  /* 0x0000000e23007c0c */ /* 0x000fe2000bf26270 */
[----:B------:R-:W-:Y:S01]  /*11b20*/  VIADD R29, R185, 0x100 ;  /* 0x00000100b91d7836 */ /* 0x000fe20000000000 */
[----:B------:R-:W-:Y:S01]  /*11b30*/  LOP3.LUT R6, R4, 0x2, R3, 0xe2, !PT ;  /* 0x0000000204067812 */ /* 0x000fe200078ee203 */
[----:B------:R-:W-:Y:S01]  /*11b40*/  IMAD R3, R187, 0x20, R224 ;  /* 0x00000020bb037824 */ /* 0x000fe200078e02e0 */
[----:B------:R-:W-:Y:S01]  /*11b50*/  UIMAD.WIDE.U32 UR10, UR44, UR12, UR10 ;  /* 0x0000000c2c0a72a5 */ /* 0x000fe2000f8e000a */
[----:B------:R-:W-:Y:S01]  /*11b60*/  VIADD R33, R185, 0x140 ;  /* 0x00000140b9217836 */ /* 0x000fe20000000000 */
[----:B------:R-:W-:Y:S01]  /*11b70*/  BSSY B1, `(.L_x_2367) ;  /* 0x0000065000017945 */ /* 0x000fe20003800000 */
[----:B------:R-:W-:Y:S01]  /*11b80*/  VIADD R8, R3, UR42 ;  /* 0x0000002a03087c36 */ /* 0x000fe20008000000 */
[----:B------:R-:W-:Y:S01]  /*11b90*/  SEL R3, RZ, 0xffffffff, P1 ;  /* 0xffffffffff037807 */ /* 0x000fe20000800000 */
[----:B------:R-:W-:Y:S01]  /*11ba0*/  UIMAD UR11, UR44, UR13, UR11 ;  /* 0x0000000d2c0b72a4 */ /* 0x000fe2000f8e020b */
[----:B-1----:R-:W-:Y:S01]  /*11bb0*/  ISETP.NE.AND P0, PT, R11, 0x1, PT ;  /* 0x000000010b00780c */ /* 0x002fe20003f05270 */
[----:B------:R-:W-:Y:S01]  /*11bc0*/  VIADD R37, R185, 0x180 ;  /* 0x00000180b9257836 */ /* 0x000fe20000000000 */
[----:B------:R-:W-:Y:S01]  /*11bd0*/  ISETP.GE.AND P1, PT, R31, UR14, PT ;  /* 0x0000000e1f007c0c */ /* 0x000fe2000bf26270 */
[----:B------:R-:W-:Y:S01]  /*11be0*/  ULDC.64 UR12, c[0x0][0xaf0] ;  /* 0x0002bc00000c7ab9 */ /* 0x000fe20000000a00 */
[----:B------:R-:W-:Y:S01]  /*11bf0*/  IMAD.SHL.U32 R9, R3, 0x4, RZ ;  /* 0x0000000403097824 */ /* 0x000fe200078e00ff */
[----:B------:R-:W-:Y:S01]  /*11c00*/  UIMAD UR16, UR16, UR12, URZ ;  /* 0x0000000c101072a4 */ /* 0x000fe2000f8e023f */
[----:B------:R-:W-:Y:S01]  /*11c10*/  IMAD.MOV.U32 R3, RZ, RZ, R8 ;  /* 0x000000ffff037224 */ /* 0x000fe200078e0008 */
[----:B------:R-:W-:Y:S01]  /*11c20*/  SHF.R.S32.HI R30, RZ, 0x1f, R29 ;  /* 0x0000001fff1e7819 */ /* 0x000fe2000001141d */
[----:B-----5:R-:W-:Y:S01]  /*11c30*/  IMAD R25, R0, R11, RZ ;  /* 0x0000000b00197224 */ /* 0x020fe200078e02ff */
[----:B------:R-:W-:Y:S01]  /*11c40*/  UIMAD UR4, UR8, UR13, UR16 ;  /* 0x0000000d080472a4 */ /* 0x000fe2000f8e0210 */
[----:B------:R-:W-:Y:S01]  /*11c50*/  LOP3.LUT R6, R9, 0x4, R6, 0xe2, !PT ;  /* 0x0000000409067812 */ /* 0x000fe200078ee206 */
[----:B------:R-:W-:Y:S01]  /*11c60*/  UIMAD.WIDE.U32 UR8, UR8, UR12, UR10 ;  /* 0x0000000c080872a5 */ /* 0x000fe2000f8e000a */
[----:B------:R-:W-:Y:S01]  /*11c70*/  VIADD R26, R224, UR42 ;  /* 0x0000002ae01a7c36 */ /* 0x000fe20008000000 */
[----:B------:R-:W0:Y:S01]  /*11c80*/  @P0 LDC R5, c[0x0][0xbec] ;  /* 0x0002fb00ff050b82 */ /* 0x000e220000000800 */
[----:B------:R-:W-:Y:S01]  /*11c90*/  VIADD R27, R185, 0x1c0 ;  /* 0x000001c0b91b7836 */ /* 0x000fe20000000000 */
[----:B------:R-:W-:Y:S01]  /*11ca0*/  UIADD3 UR4, UR9, UR4, URZ ;  /* 0x0000000409047290 */ /* 0x000fe2000fffe03f */
[----:B------:R-:W-:-:S02]  /*11cb0*/  SHF.R.S32.HI R32, RZ, 0x1f, R31 ;  /* 0x0000001fff207819 */ /* 0x000fc4000001141f */
[----:B------:R-:W-:Y:S02]  /*11cc0*/  SHF.R.S32.HI R34, RZ, 0x1f, R37 ;  /* 0x0000001fff227819 */ /* 0x000fe40000011425 */
[----:B------:R-:W-:Y:S01]  /*11cd0*/  SHF.R.S32.HI R28, RZ, 0x1f, R27 ;  /* 0x0000001fff1c7819 */ /* 0x000fe2000001141b */
[----:B------:R-:W1:Y:S01]  /*11ce0*/  @P0 LDC R7, c[0x0][0xbf0] ;  /* 0x0002fc00ff070b82 */ /* 0x000e620000000800 */
[----:B------:R-:W-:Y:S02]  /*11cf0*/  SHF.R.S32.HI R36, RZ, 0x1f, R33 ;  /* 0x0000001fff247819 */ /* 0x000fe40000011421 */
[----:B------:R-:W-:Y:S02]  /*11d00*/  SHF.R.S32.HI R38, RZ, 0x1f, R35 ;  /* 0x0000001fff267819 */ /* 0x000fe40000011423 */
[----:B------:R-:W-:Y:S01]  /*11d10*/  SHF.R.S32.HI R39, RZ, 0x1f, R192 ;  /* 0x0000001fff277819 */ /* 0x000fe200000114c0 */
[----:B0-----:R-:W-:Y:S01]  /*11d20*/  @P0 IMAD.HI.U32 R4, R8, R5, RZ ;  /* 0x0000000508040227 */ /* 0x001fe200078e00ff */
[----:B------:R-:W-:-:S02]  /*11d30*/  SEL R5, RZ, 0xffffffff, P1 ;  /* 0xffffffffff057807 */ /* 0x000fc40000800000 */
[----:B------:R-:W-:-:S04]  /*11d40*/  ISETP.GE.AND P1, PT, R27, UR14, PT ;  /* 0x0000000e1b007c0c */ /* 0x000fc8000bf26270 */
[----:B------:R-:W-:Y:S02]  /*11d50*/  SEL R0, RZ, 0x80, P1 ;  /* 0x00000080ff007807 */ /* 0x000fe40000800000 */
[----:B-1----:R-:W-:Y:S01]  /*11d60*/  @P0 SHF.R.U32.HI R3, RZ, R7, R4 ;  /* 0x00000007ff030219 */ /* 0x002fe20000011604 */
[----:B------:R-:W-:Y:S01]  /*11d70*/  IMAD.SHL.U32 R7, R5, 0x8, RZ ;  /* 0x0000000805077824 */ /* 0x000fe200078e00ff */
[----:B------:R-:W-:Y:S01]  /*11d80*/  ISETP.GE.AND P0, PT, R29, UR14, PT ;  /* 0x0000000e1d007c0c */ /* 0x000fe2000bf06270 */
[----:B------:R-:W-:Y:S02]  /*11d90*/  IMAD.U32 R4, RZ, RZ, UR8 ;  /* 0x00000008ff047e24 */ /* 0x000fe4000f8e00ff */
[----:B------:R-:W-:Y:S01]  /*11da0*/  IMAD.U32 R5, RZ, RZ, UR9 ;  /* 0x00000009ff057e24 */ /* 0x000fe2000f8e00ff */
[----:B------:R-:W-:Y:S01]  /*11db0*/  LOP3.LUT R10, R7, 0x8, R6, 0xe2, !PT ;  /* 0x00000008070a7812 */ /* 0x000fe200078ee206 */
[--C-:B------:R-:W-:Y:S01]  /*11dc0*/  IMAD.MOV R7, RZ, RZ, -R3.reuse ;  /* 0x000000ffff077224 */ /* 0x100fe200078e0a03 */
[----:B------:R-:W-:Y:S01]  /*11dd0*/  SHF.R.S32.HI R6, RZ, 0x1f, R3 ;  /* 0x0000001fff067819 */ /* 0x000fe20000011403 */
[----:B------:R-:W-:Y:S01]  /*11de0*/  ULDC.64 UR8, c[0x0][0xae0] ;  /* 0x0002b80000087ab9 */ /* 0x000fe20000000a00 */
[----:B------:R-:W-:Y:S01]  /*11df0*/  SEL R9, RZ, 0xffffffff, P0 ;  /* 0xffffffffff097807 */ /* 0x000fe20000000000 */
[----:B------:R-:W-:Y:S01]  /*11e00*/  IMAD.U32 R5, RZ, RZ, UR4 ;  /* 0x00000004ff057e24 */ /* 0x000fe2000f8e00ff */
[----:B------:R-:W-:Y:S01]  /*11e10*/  ISETP.GE.AND P0, PT, R33, UR14, PT ;  /* 0x0000000e21007c0c */ /* 0x000fe2000bf06270 */
[----:B------:R-:W-:-:S02]  /*11e20*/  IMAD R6, R6, UR8, RZ ;  /* 0x0000000806067c24 */ /* 0x000fc4000f8e02ff */
[----:B------:R-:W-:Y:S01]  /*11e30*/  IMAD R7, R11, R7, R8 ;  /* 0x000000070b077224 */ /* 0x000fe200078e0208 */
[----:B------:R-:W-:Y:S01]  /*11e40*/  SEL R8, RZ, 0xffffffff, P0 ;  /* 0xffffffffff087807 */ /* 0x000fe20000000000 */
[----:B------:R-:W-:Y:S01]  /*11e50*/  IMAD.SHL.U32 R13, R9, 0x10, RZ ;  /* 0x00000010090d7824 */ /* 0x000fe200078e00ff */
[----:B------:R-:W-:Y:S01]  /*11e60*/  ISETP.GE.AND P0, PT, R37, UR14, PT ;  /* 0x0000000e25007c0c */ /* 0x000fe2000bf06270 */
[C---:B------:R-:W-:Y:S02]  /*11e70*/  IMAD R9, R3.reuse, UR9, R6 ;  /* 0x0000000903097c24 */ /* 0x040fe4000f8e0206 */
[----:B------:R-:W-:Y:S01]  /*11e80*/  IMAD.WIDE.U32 R4, R3, UR8, R4 ;  /* 0x0000000803047c25 */ /* 0x000fe2000f8e0004 */
[----:B------:R-:W-:Y:S01]  /*11e90*/  SHF.R.S32.HI R3, RZ, 0x1f, R7 ;  /* 0x0000001fff037819 */ /* 0x000fe20000011407 */
[----:B------:R-:W-:Y:S01]  /*11ea0*/  ULDC.64 UR8, c[0x0][0xad8] ;  /* 0x0002b60000087ab9 */ /* 0x000fe20000000a00 */
[----:B------:R-:W-:Y:S01]  /*11eb0*/  LOP3.LUT R10, R13, 0x10, R10, 0xe2, !PT ;  /* 0x000000100d0a7812 */ /* 0x000fe200078ee20a */
[----:B------:R-:W-:-:S02]  /*11ec0*/  IMAD.IADD R5, R5, 0x1, R9 ;  /* 0x0000000105057824 */ /* 0x000fc400078e0209 */
[----:B------:R-:W-:Y:S02]  /*11ed0*/  IMAD R6, R3, UR8, RZ ;  /* 0x0000000803067c24 */ /* 0x000fe4000f8e02ff */
[----:B------:R-:W-:-:S04]  /*11ee0*/  IMAD.WIDE.U32 R4, R7, UR8, R4 ;  /* 0x0000000807047c25 */ /* 0x000fc8000f8e0004 */
[----:B------:R-:W-:Y:S01]  /*11ef0*/  IMAD R3, R7, UR9, R6 ;  /* 0x0000000907037c24 */ /* 0x000fe2000f8e0206 */
[----:B------:R-:W-:Y:S01]  /*11f00*/  ULDC.64 UR8, c[0x0][0xa80] ;  /* 0x0002a00000087ab9 */ /* 0x000fe20000000a00 */
[----:B------:R-:W-:Y:S01]  /*11f10*/  SEL R7, RZ, 0x40, P0 ;  /* 0x00000040ff077807 */ /* 0x000fe20000000000 */
[----:B------:R-:W-:Y:S01]  /*11f20*/  IMAD.SHL.U32 R9, R8, 0x20, RZ ;  /* 0x0000002008097824 */ /* 0x000fe200078e00ff */
[----:B------:R-:W-:Y:S01]  /*11f30*/  LEA R20, P0, R4, UR8, 0x1 ;  /* 0x0000000804147c11 */ /* 0x000fe2000f8008ff */
[----:B------:R-:W-:-:S03]  /*11f40*/  IMAD.IADD R3, R5, 0x1, R3 ;  /* 0x0000000105037824 */ /* 0x000fc600078e0203 */
[----:B------:R-:W-:Y:S01]  /*11f50*/  LOP3.LUT R10, R9, 0x20, R10, 0xe2, !PT ;  /* 0x00000020090a7812 */ /* 0x000fe200078ee20a */
[----:B------:R0:W1:Y:S01]  /*11f60*/  SHFL.IDX PT, R6, R20, RZ, 0x181f ;  /* 0x00181fff14067589 */ /* 0x00006200000e0000 */
[----:B------:R-:W-:Y:S02]  /*11f70*/  LEA.HI.X R3, R4, UR9, R3, 0x1, P0 ;  /* 0x0000000904037c11 */ /* 0x000fe400080f0c03 */
[----:B------:R-:W-:Y:S02]  /*11f80*/  ISETP.GE.AND P0, PT, R26, R25, PT ;  /* 0x000000191a00720c */ /* 0x000fe40003f06270 */
[----:B------:R-:W-:Y:S02]  /*11f90*/  LOP3.LUT R21, R10, R7, RZ, 0xfc, !PT ;  /* 0x000000070a157212 */ /* 0x000fe400078efcff */
[----:B------:R0:W2:Y:S02]  /*11fa0*/  SHFL.IDX PT, R7, R3, RZ, 0x181f ;  /* 0x00181fff03077589 */ /* 0x0000a400000e0000 */
        /* <DEDUP_REMOVED lines=33> */
.L_x_2368:
[----:B------:R-:W-:Y:S05]  /*121c0*/  BSYNC B1 ;  /* 0x0000000000017941 */ /* 0x000fea0003800000 */
.L_x_2367:
        /* <DEDUP_REMOVED lines=9> */
[----:B------:R-:W-:-:S05]  /*12260*/  ISETP.GE.AND P2, PT, R29, UR14, PT ;  /* 0x0000000e1d007c0c */ /* 0x000fca000bf46270 */
[----:B-1-3--:R-:W-:Y:S02]  /*12270*/  @!P1 IMAD.WIDE R4, R185, 0x2, R6 ;  /* 0x00000002b9049825 */ /* 0x00afe400078e0206 */
        /* <DEDUP_REMOVED lines=25> */
.L_x_2361:
[----:B------:R-:W-:Y:S05]  /*12410*/  BSYNC B0 ;  /* 0x0000000000007941 */ /* 0x000fea0003800000 */
.L_x_2354:
[----:B------:R-:W-:Y:S02]  /*12420*/  ULDC UR4, c[0x0][0xc3c] ;  /* 0x00030f0000047ab9 */ /* 0x000fe40000000800 */
[----:B------:R-:W-:-:S06]  /*12430*/  UISETP.GE.AND UP0, UPT, UR6, UR4, UPT ;  /* 0x000000040600728c */ /* 0x000fcc000bf06270 */
[----:B------:R-:W-:-:S13]  /*12440*/  PLOP3.LUT P0, PT, PT, PT, UP0, 0x80, 0x0 ;  /* 0x000000000000781c */ /* 0x000fda0003f0f008 */
[----:B------:R-:W-:Y:S05]  /*12450*/  @!P0 BRA `(.L_x_2369) ;  /* 0xfffffeec00cc8947 */ /* 0x000fea000383ffff */
[----:B------:R-:W-:Y:S05]  /*12460*/  EXIT ;  /* 0x000000000000794d */ /* 0x000fea0003800000 */
.L_x_2255:
        /* <DEDUP_REMOVED lines=18> */
.L_x_2370:
        /* <DEDUP_REMOVED lines=43> */
.L_x_2374:
        /* <DEDUP_REMOVED lines=38> */
[----:B------:R-:W-:-:S07]  /*12aa0*/  IMAD.MOV.U32 R5, RZ, RZ, R2 ;  /* 0x000000ffff057224 */ /* 0x000fce00078e0002 */
.L_x_2372:
[----:B------:R-:W-:Y:S02]  /*12ab0*/  IMAD.IADD R10, R9, 0x1, -R4 ;  /* 0x00000001090a7824 */ /* 0x000fe400078e0a04 */
[----:B------:R-:W-:Y:S02]  /*12ac0*/  IMAD.MOV.U32 R3, RZ, RZ, RZ ;  /* 0x000000ffff037224 */ /* 0x000fe400078e00ff */
[----:B------:R-:W-:-:S05]  /*12ad0*/  IMAD R2, R5, UR5, R10 ;  /* 0x0000000505027c24 */ /* 0x000fca000f8e020a */
[----:B------:R-:W-:-:S13]  /*12ae0*/  ISETP.GT.AND P0, PT, R2, UR6, PT ;  /* 0x0000000602007c0c */ /* 0x000fda000bf04270 */
[----:B------:R-:W-:-:S04]  /*12af0*/  VOTE.ANY R2, PT, !P0 ;  /* 0x0000000000027806 */ /* 0x000fc800040e0100 */
[----:B------:R-:W0:Y:S01]  /*12b00*/  POPC R9, R2 ;  /* 0x0000000200097309 */ /* 0x000e220000000000 */
[----:B------:R-:W-:Y:S01]  /*12b10*/  ISETP.NE.AND P0, PT, R2, RZ, PT ;  /* 0x000000ff0200720c */ /* 0x000fe20003f05270 */
[----:B0-----:R0:W1:Y:S04]  /*12b20*/  SHFL.IDX PT, R8, R8, R9, 0x1f ;  /* 0x00001f0908087589 */ /* 0x00106800000e0000 */
[----:B------:R0:W2:Y:S08]  /*12b30*/  SHFL.IDX PT, R4, R7, R9, 0x1f ;  /* 0x00001f0907047589 */ /* 0x0000b000000e0000 */
[----:B------:R-:W-:Y:S05]  /*12b40*/  @!P0 BRA `(.L_x_2375) ;  /* 0x0000000000088947 */ /* 0x000fea0003800000 */
[----:B------:R-:W-:-:S05]  /*12b50*/  VIADD R2, R9, 0xffffffff ;  /* 0xffffffff09027836 */ /* 0x000fca0000000000 */
[----:B------:R3:W4:Y:S02]  /*12b60*/  SHFL.IDX PT, R3, R5, R2, 0x1f ;  /* 0x00001f0205037589 */ /* 0x00072400000e0000 */
.L_x_2375:
[----:B---34-:R-:W-:Y:S01]  /*12b70*/  IMAD R2, R3, UR5, R10 ;  /* 0x0000000503027c24 */ /* 0x018fe2000f8e020a */
[----:B-1----:R-:W-:Y:S01]  /*12b80*/  ISETP.NE.AND P0, PT, R8, 0x1, PT ;  /* 0x000000010800780c */ /* 0x002fe20003f05270 */
[----:B------:R-:W-:-:S03]  /*12b90*/  VIADD R14, R9, UR4 ;  /* 0x00000004090e7c36 */ /* 0x000fc60008000000 */
[----:B------:R1:W-:Y:S01]  /*12ba0*/  STL [R1], R2 ;  /* 0x0000000201007387 */ /* 0x0003e20000100800 */
[----:B------:R-:W-:-:S03]  /*12bb0*/  IADD3 R5, -R2, UR6, RZ ;  /* 0x0000000602057c10 */ /* 0x000fc6000fffe1ff */
[----:B------:R1:W-:Y:S05]  /*12bc0*/  STL [R1+0xc], R14 ;  /* 0x00000c0e01007387 */ /* 0x0003ea0000100800 */
[----:B------:R-:W-:Y:S05]  /*12bd0*/  @!P0 BRA `(.L_x_2376) ;  /* 0x0000000000e08947 */ /* 0x000fea0003800000 */
[----:B0-2---:R-:W-:Y:S02]  /*12be0*/  IABS R7, R4 ;  /* 0x0000000400077213 */ /* 0x005fe40000000000 */
[----:B------:R-:W-:Y:S02]  /*12bf0*/  IABS R9, R8 ;  /* 0x0000000800097213 */ /* 0x000fe40000000000 */
[----:B------:R-:W0:Y:S08]  /*12c00*/  I2F.RP R10, R7 ;  /* 0x00000007000a7306 */ /* 0x000e300000209400 */
[----:B------:R-:W2:Y:S08]  /*12c10*/  I2F.RP R11, R9 ;  /* 0x00000009000b7306 */ /* 0x000eb00000209400 */
[----:B0-----:R-:W1:Y:S08]  /*12c20*/  MUFU.RCP R10, R10 ;  /* 0x0000000a000a7308 */ /* 0x001e700000001000 */
[----:B--2---:R-:W-:Y:S01]  /*12c30*/  MUFU.RCP R11, R11 ;  /* 0x0000000b000b7308 */ /* 0x004fe20000001000 */
[----:B-1----:R-:W-:Y:S01]  /*12c40*/  VIADD R2, R10, 0xffffffe ;  /* 0x0ffffffe0a027836 */ /* 0x002fe20000000000 */
[----:B------:R-:W-:-:S06]  /*12c50*/  IABS R10, R4 ;  /* 0x00000004000a7213 */ /* 0x000fcc0000000000 */
[----:B------:R0:W1:Y:S02]  /*12c60*/  F2I.FTZ.U32.TRUNC.NTZ R3, R2 ;  /* 0x0000000200037305 */ /* 0x000064000021f000 */
[----:B0-----:R-:W-:Y:S02]  /*12c70*/  IMAD.MOV.U32 R2, RZ, RZ, RZ ;  /* 0x000000ffff027224 */ /* 0x001fe400078e00ff */
[----:B-1----:R-:W-:-:S04]  /*12c80*/  IMAD.MOV R12, RZ, RZ, -R3 ;  /* 0x000000ffff0c7224 */ /* 0x002fc800078e0a03 */
[----:B------:R-:W-:-:S04]  /*12c90*/  IMAD R13, R12, R7, RZ ;  /* 0x000000070c0d7224 */ /* 0x000fc800078e02ff */
[----:B------:R-:W-:Y:S01]  /*12ca0*/  IMAD.HI.U32 R3, R3, R13, R2 ;  /* 0x0000000d03037227 */ /* 0x000fe200078e0002 */
[----:B------:R-:W-:-:S03]  /*12cb0*/  IABS R2, R5 ;  /* 0x0000000500027213 */ /* 0x000fc60000000000 */
[----:B------:R-:W-:Y:S02]  /*12cc0*/  IMAD.MOV R13, RZ, RZ, -R10 ;  /* 0x000000ffff0d7224 */ /* 0x000fe400078e0a0a */
[----:B------:R-:W-:-:S04]  /*12cd0*/  IMAD.HI.U32 R10, R3, R2, RZ ;  /* 0x00000002030a7227 */ /* 0x000fc800078e00ff */
[----:B------:R-:W-:Y:S02]  /*12ce0*/  IMAD R2, R10, R13, R2 ;  /* 0x0000000d0a027224 */ /* 0x000fe400078e0202 */
[----:B------:R-:W-:-:S03]  /*12cf0*/  VIADD R3, R11, 0xffffffe ;  /* 0x0ffffffe0b037836 */ /* 0x000fc60000000000 */
[----:B------:R-:W-:-:S03]  /*12d00*/  ISETP.GT.U32.AND P1, PT, R7, R2, PT ;  /* 0x000000020700720c */ /* 0x000fc60003f24070 */
[----:B------:R-:W0:Y:S10]  /*12d10*/  F2I.FTZ.U32.TRUNC.NTZ R3, R3 ;  /* 0x0000000300037305 */ /* 0x000e34000021f000 */
[----:B------:R-:W-:-:S02]  /*12d20*/  @!P1 IMAD.IADD R2, R2, 0x1, -R7 ;  /* 0x0000000102029824 */ /* 0x000fc400078e0a07 */
[----:B------:R-:W-:Y:S01]  /*12d30*/  @!P1 VIADD R10, R10, 0x1 ;  /* 0x000000010a0a9836 */ /* 0x000fe20000000000 */
[----:B------:R-:W-:Y:S02]  /*12d40*/  ISETP.NE.AND P1, PT, R4, RZ, PT ;  /* 0x000000ff0400720c */ /* 0x000fe40003f25270 */
[----:B------:R-:W-:Y:S01]  /*12d50*/  ISETP.GE.U32.AND P0, PT, R2, R7, PT ;  /* 0x000000070200720c */ /* 0x000fe20003f06070 */
[----:B0-----:R-:W-:-:S04]  /*12d60*/  IMAD.MOV R2, RZ, RZ, -R3 ;  /* 0x000000ffff027224 */ /* 0x001fc800078e0a03 */
[----:B------:R-:W-:Y:S02]  /*12d70*/  IMAD R7, R2, R9, RZ ;  /* 0x0000000902077224 */ /* 0x000fe400078e02ff */
[----:B------:R-:W-:-:S04]  /*12d80*/  IMAD.MOV.U32 R2, RZ, RZ, RZ ;  /* 0x000000ffff027224 */ /* 0x000fc800078e00ff */
        /* <DEDUP_REMOVED lines=17> */
[----:B------:R-:W-:Y:S01]  /*12ea0*/  ISETP.GE.AND P2, PT, R2, RZ, PT ;  /* 0x000000ff0200720c */ /* 0x000fe20003f46270 */
[----:B------:R-:W-:-:S04]  /*12eb0*/  IMAD.MOV R2, RZ, RZ, -R10 ;  /* 0x000000ffff027224 */ /* 0x000fc800078e0a0a */
[----:B------:R-:W-:Y:S02]  /*12ec0*/  IMAD R2, R4, R2, R5 ;  /* 0x0000000204027224 */ /* 0x000fe400078e0205 */
        /* <DEDUP_REMOVED lines=8> */
[----:B------:R-:W-:Y:S05]  /*12f50*/  BRA `(.L_x_2377) ;  /* 0x0000000000f47947 */ /* 0x000fea0003800000 */
.L_x_2376:
[----:B-1----:R-:W1:Y:S02]  /*12f60*/  LDC.64 R2, c[0x0][0xc90] ;  /* 0x00032400ff027b82 */ /* 0x002e640000000a00 */
[----:B-1----:R-:W-:-:S05]  /*12f70*/  IMAD.WIDE R2, R14, 0x4, R2 ;  /* 0x000000040e027825 */ /* 0x002fca00078e0202 */
[----:B0-----:R0:W2:Y:S02]  /*12f80*/  LDG.E R7, desc[UR40][R2.64] ;  /* 0x0000002802077981 */ /* 0x0010a4000c1e1900 */
[----:B0-----:R-:W-:Y:S02]  /*12f90*/  IMAD.MOV.U32 R2, RZ, RZ, RZ ;  /* 0x000000ffff027224 */ /* 0x001fe400078e00ff */
[----:B--2---:R-:W-:-:S05]  /*12fa0*/  IMAD R8, R4, R7, RZ ;  /* 0x0000000704087224 */ /* 0x004fca00078e02ff */
[----:B------:R-:W-:-:S04]  /*12fb0*/  IABS R9, R8 ;  /* 0x0000000800097213 */ /* 0x000fc80000000000 */
[----:B------:R-:W0:Y:S08]  /*12fc0*/  I2F.RP R10, R9 ;  /* 0x00000009000a7306 */ /* 0x000e300000209400 */
[----:B0-----:R-:W0:Y:S02]  /*12fd0*/  MUFU.RCP R10, R10 ;  /* 0x0000000a000a7308 */ /* 0x001e240000001000 */
[----:B0-----:R-:W-:-:S06]  /*12fe0*/  VIADD R11, R10, 0xffffffe ;  /* 0x0ffffffe0a0b7836 */ /* 0x001fcc0000000000 */
[----:B------:R-:W0:Y:S02]  /*12ff0*/  F2I.FTZ.U32.TRUNC.NTZ R3, R11 ;  /* 0x0000000b00037305 */ /* 0x000e24000021f000 */
[----:B0-----:R-:W-:-:S04]  /*13000*/  IMAD.MOV R12, RZ, RZ, -R3 ;  /* 0x000000ffff0c7224 */ /* 0x001fc800078e0a03 */
[----:B------:R-:W-:-:S04]  /*13010*/  IMAD R13, R12, R9, RZ ;  /* 0x000000090c0d7224 */ /* 0x000fc800078e02ff */
[----:B------:R-:W-:Y:S01]  /*13020*/  IMAD.HI.U32 R2, R3, R13, R2 ;  /* 0x0000000d03027227 */ /* 0x000fe200078e0002 */
[----:B------:R-:W-:Y:S02]  /*13030*/  IABS R13, R5 ;  /* 0x00000005000d7213 */ /* 0x000fe40000000000 */
[----:B------:R-:W-:-:S03]  /*13040*/  IABS R3, R8 ;  /* 0x0000000800037213 */ /* 0x000fc60000000000 */
[----:B------:R-:W-:-:S04]  /*13050*/  IMAD.HI.U32 R2, R2, R13, RZ ;  /* 0x0000000d02027227 */ /* 0x000fc800078e00ff */
[----:B------:R-:W-:-:S04]  /*13060*/  IMAD.MOV R3, RZ, RZ, -R3 ;  /* 0x000000ffff037224 */ /* 0x000fc800078e0a03 */
        /* <DEDUP_REMOVED lines=11> */
[----:B------:R-:W-:Y:S02]  /*13120*/  IMAD R9, R7, R2, RZ ;  /* 0x0000000207097224 */ /* 0x000fe400078e02ff */
[----:B------:R-:W-:Y:S02]  /*13130*/  IMAD.MOV R2, RZ, RZ, -R2 ;  /* 0x000000ffff027224 */ /* 0x000fe400078e0a02 */
[----:B------:R-:W-:Y:S02]  /*13140*/  IMAD.MOV R10, RZ, RZ, -R9 ;  /* 0x000000ffff0a7224 */ /* 0x000fe400078e0a09 */
[----:B------:R-:W-:Y:S02]  /*13150*/  IMAD R8, R8, R2, R5 ;  /* 0x0000000208087224 */ /* 0x000fe400078e0205 */
[----:B------:R-:W-:Y:S01]  /*13160*/  IMAD.MOV.U32 R2, RZ, RZ, RZ ;  /* 0x000000ffff027224 */ /* 0x000fe200078e00ff */
[----:B------:R-:W-:Y:S02]  /*13170*/  VIADDMNMX R7, R10, UR5, R7, PT ;  /* 0x000000050a077c46 */ /* 0x000fe4000b800107 */
[----:B------:R-:W-:-:S02]  /*13180*/  IADD3 R9, R9, 0x1000000, R8 ;  /* 0x0100000009097810 */ /* 0x000fc40007ffe008 */
[----:B------:R-:W-:-:S04]  /*13190*/  IABS R10, R7 ;  /* 0x00000007000a7213 */ /* 0x000fc80000000000 */
[----:B------:R-:W0:Y:S08]  /*131a0*/  I2F.RP R11, R10 ;  /* 0x0000000a000b7306 */ /* 0x000e300000209400 */
[----:B0-----:R-:W0:Y:S02]  /*131b0*/  MUFU.RCP R11, R11 ;  /* 0x0000000b000b7308 */ /* 0x001e240000001000 */
[----:B0-----:R-:W-:Y:S01]  /*131c0*/  VIADD R3, R11, 0xffffffe ;  /* 0x0ffffffe0b037836 */ /* 0x001fe20000000000 */
[----:B------:R-:W-:-:S05]  /*131d0*/  IABS R11, R7 ;  /* 0x00000007000b7213 */ /* 0x000fca0000000000 */
[----:B------:R-:W0:Y:S02]  /*131e0*/  F2I.FTZ.U32.TRUNC.NTZ R3, R3 ;  /* 0x0000000300037305 */ /* 0x000e24000021f000 */
[----:B0-----:R-:W-:-:S04]  /*131f0*/  IMAD.MOV R5, RZ, RZ, -R3 ;  /* 0x000000ffff057224 */ /* 0x001fc800078e0a03 */
[----:B------:R-:W-:-:S04]  /*13200*/  IMAD R5, R5, R10, RZ ;  /* 0x0000000a05057224 */ /* 0x000fc800078e02ff */
[----:B------:R-:W-:Y:S01]  /*13210*/  IMAD.HI.U32 R2, R3, R5, R2 ;  /* 0x0000000503027227 */ /* 0x000fe200078e0002 */
[----:B------:R-:W-:-:S03]  /*13220*/  IABS R5, R8 ;  /* 0x0000000800057213 */ /* 0x000fc60000000000 */
[----:B------:R-:W-:Y:S02]  /*13230*/  IMAD.MOV R3, RZ, RZ, -R11 ;  /* 0x000000ffff037224 */ /* 0x000fe400078e0a0b */
        /* <DEDUP_REMOVED lines=11> */
[----:B------:R-:W-:Y:S01]  /*132f0*/  @!P1 LOP3.LUT R2, RZ, R7, RZ, 0x33, !PT ;  /* 0x00000007ff029212 */ /* 0x000fe200078e33ff */
[----:B------:R-:W-:-:S04]  /*13300*/  IMAD.MOV R7, RZ, RZ, -R7 ;  /* 0x000000ffff077224 */ /* 0x000fc800078e0a07 */
[----:B------:R-:W-:-:S05]  /*13310*/  IMAD R3, R2, R7, R9 ;  /* 0x0000000702037224 */ /* 0x000fca00078e0209 */
[----:B------:R1:W-:Y:S02]  /*13320*/  STL [R1+0x8], R3 ;  /* 0x0000080301007387 */ /* 0x0003e40000100800 */
.L_x_2377:
[----:B01----:R-:W-:-:S05]  /*13330*/  LOP3.LUT R3, RZ, R2, RZ, 0x33, !PT ;  /* 0x00000002ff037212 */ /* 0x003fca00078e33ff */
[----:B------:R-:W-:-:S05]  /*13340*/  IMAD.IADD R2, R4, 0x1, R3 ;  /* 0x0000000104027824 */ /* 0x000fca00078e0203 */
[----:B------:R1:W-:Y:S01]  /*13350*/  STL [R1+0x4], R2 ;  /* 0x0000040201007387 */ /* 0x0003e20000100800 */
[----:B------:R-:W-:Y:S05]  /*13360*/  BRA `(.L_x_2378) ;  /* 0x0000000000107947 */ /* 0x000fea0003800000 */
.L_x_2373:
[----:B------:R-:W-:Y:S01]  /*13370*/  IMAD.U32 R2, RZ, RZ, UR6 ;  /* 0x00000006ff027e24 */ /* 0x000fe2000f8e00ff */
[----:B------:R0:W-:Y:S04]  /*13380*/  STL [R1+0x4], RZ ;  /* 0x000004ff01007387 */ /* 0x0001e80000100800 */
[----:B------:R0:W-:Y:S04]  /*13390*/  STL [R1+0x8], RZ ;  /* 0x000008ff01007387 */ /* 0x0001e80000100800 */
[----:B------:R0:W-:Y:S02]  /*133a0*/  STL [R1], R2 ;  /* 0x0000000201007387 */ /* 0x0001e40000100800 */
.L_x_2378:
[----:B------:R-:W2:Y:S04]  /*133b0*/  LDL R8, [R1] ;  /* 0x0000000001087983 */ /* 0x000ea80000100800 */
[----:B------:R-:W2:Y:S04]  /*133c0*/  LDL R9, [R1+0x4] ;  /* 0x0000040001097983 */ /* 0x000ea80000100800 */
[----:B------:R-:W2:Y:S04]  /*133d0*/  LDL R10, [R1+0x8] ;  /* 0x00000800010a7983 */ /* 0x000ea80000100800 */
[----:B------:R-:W2:Y:S01]  /*133e0*/  LDL R11, [R1+0xc] ;  /* 0x00000c00010b7983 */ /* 0x000ea20000100800 */
[----:B------:R-:W-:-:S13]  /*133f0*/  ISETP.NE.AND P0, PT, R0, RZ, PT ;  /* 0x000000ff0000720c */ /* 0x000fda0003f05270 */
[----:B------:R-:W3:Y:S01]  /*13400*/  @!P0 S2R R3, SR_CgaCtaId ;  /* 0x0000000000038919 */ /* 0x000ee20000008800 */
[----:B------:R-:W-:-:S04]  /*13410*/  @!P0 MOV R0, 0x400 ;  /* 0x0000040000008802 */ /* 0x000fc80000000f00 */
[----:B---3--:R-:W-:-:S05]  /*13420*/  @!P0 LEA R0, R3, R0, 0x18 ;  /* 0x0000000003008211 */ /* 0x008fca00078ec0ff */
[----:B--2---:R2:W-:Y:S01]  /*13430*/  @!P0 STS.128 [R0+0x28cd0], R8 ;  /* 0x028cd00800008388 */ /* 0x0045e20000000c00 */
[----:B------:R-:W-:Y:S06]  /*13440*/  BAR.ARV 0x5, 0x180 ;  /* 0x0146000000007b1d */ /* 0x000fec0000002000 */
.L_x_2371:
[----:B--2---:R-:W2:Y:S01]  /*13450*/  LDL R0, [R1+0xc] ;  /* 0x00000c0001007983 */ /* 0x004ea20000100800 */
[----:B------:R-:W-:-:S03]  /*13460*/  ULDC UR4, c[0x0][0xc3c] ;  /* 0x00030f0000047ab9 */ /* 0x000fc60000000800 */
[----:B------:R3:W-:Y:S01]  /*13470*/  STL [R1+0x10], RZ ;  /* 0x000010ff01007387 */ /* 0x0007e20000100800 */
[----:B--2---:R-:W-:Y:S01]  /*13480*/  ISETP.GE.AND P0, PT, R0, UR4, PT ;  /* 0x0000000400007c0c */ /* 0x004fe2000bf06270 */
[----:B------:R-:W-:-:S05]  /*13490*/  IMAD.MOV.U32 R0, RZ, RZ, 0x1 ;  /* 0x00000001ff007424 */ /* 0x000fca00078e00ff */
[----:B------:R3:W-:Y:S04]  /*134a0*/  STL [R1+0x14], R0 ;  /* 0x0000140001007387 */ /* 0x0007e80000100800 */
[----:B------:R3:W-:Y:S03]  /*134b0*/  STL [R1+0x48], RZ ;  /* 0x000048ff01007387 */ /* 0x0007e60000100800 */
[----:B------:R-:W-:Y:S05]  /*134c0*/  @P0 BRA `(.L_x_2379) ;  /* 0x00000068009c0947 */ /* 0x000fea0003800000 */
[----:B------:R-:W2:Y:S01]  /*134d0*/  S2UR UR5, SR_CgaCtaId ;  /* 0x00000000000579c3 */ /* 0x000ea20000008800 */
[C---:B---3--:R-:W-:Y:S01]  /*134e0*/  IMAD.SHL.U32 R0, R6.reuse, 0x8, RZ ;  /* 0x0000000806007824 */ /* 0x048fe200078e00ff */
[----:B------:R-:W-:Y:S01]  /*134f0*/  LOP3.LUT R4, R6, 0x7f, RZ, 0xc0, !PT ;  /* 0x0000007f06047812 */ /* 0x000fe200078ec0ff */
[----:B------:R-:W-:Y:S01]  /*13500*/  UMOV UR4, 0x400 ;  /* 0x0000040000047882 */ /* 0x000fe20000000000 */
[----:B------:R-:W-:Y:S01]  /*13510*/  BSSY B8, `(.L_x_2379) ;  /* 0x00006a2000087945 */ /* 0x000fe20003800000 */
[----:B------:R-:W-:Y:S01]  /*13520*/  ULDC UR37, c[0x0][0xc] ;  /* 0x0000030000257ab9 */ /* 0x000fe20000000800 */
[----:B------:R-:W-:Y:S01]  /*13530*/  LOP3.LUT R3, R0, 0x1f8, RZ, 0xc0, !PT ;  /* 0x000001f800037812 */ /* 0x000fe200078ec0ff */
[----:B01----:R-:W-:Y:S01]  /*13540*/  IMAD.SHL.U32 R2, R4, 0x8, RZ ;  /* 0x0000000804027824 */ /* 0x003fe200078e00ff */
[----:B------:R-:W-:Y:S01]  /*13550*/  ULDC.64 UR38, c[0x0][0x198] ;  /* 0x0000660000267ab9 */ /* 0x000fe20000000a00 */
[----:B------:R-:W-:Y:S01]  /*13560*/  IMAD.MOV.U32 R0, RZ, RZ, 0x1 ;  /* 0x00000001ff007424 */ /* 0x000fe200078e00ff */
[----:B------:R-:W-:Y:S01]  /*13570*/  LOP3.LUT R3, R3, 0x38, R6, 0x78, !PT ;  /* 0x0000003803037812 */ /* 0x000fe200078e7806 */
[----:B------:R-:W-:-:S03]  /*13580*/  IMAD.SHL.U32 R6, R6, 0x10, RZ ;  /* 0x0000001006067824 */ /* 0x000fc600078e00ff */
[----:B------:R-:W-:Y:S02]  /*13590*/  LOP3.LUT R2, R3, 0x200, R2, 0xf8, !PT ;  /* 0x0000020003027812 */ /* 0x000fe400078ef802 */
[----:B------:R-:W-:-:S04]  /*135a0*/  SHF.R.U32.HI R3, RZ, 0x3, R4 ;  /* 0x00000003ff037819 */ /* 0x000fc80000011604 */
[----:B------:R-:W-:Y:S01]  /*135b0*/  LOP3.LUT R3, R3, 0x70, R6, 0xf8, !PT ;  /* 0x0000007003037812 */ /* 0x000fe200078ef806 */
[----:B--2---:R-:W-:-:S06]  /*135c0*/  ULEA UR4, UR5, UR4, 0x18 ;  /* 0x0000000405047291 */ /* 0x004fcc000f8ec03f */
[----:B------:R-:W-:-:S04]  /*135d0*/  IMAD.U32 R19, RZ, RZ, UR4 ;  /* 0x00000004ff137e24 */ /* 0x000fc8000f8e00ff */
[----:B------:R-:W-:-:S05]  /*135e0*/  IMAD R2, R2, 0x2, R19 ;  /* 0x0000000202027824 */ /* 0x000fca00078e0213 */
[----:B------:R0:W-:Y:S04]  /*135f0*/  STL [R1+0x54], R2 ;  /* 0x0000540201007387 */ /* 0x0001e80000100800 */
[----:B------:R0:W-:Y:S04]  /*13600*/  STL [R1+0x48], RZ ;  /* 0x000048ff01007387 */ /* 0x0001e80000100800 */
[----:B------:R0:W-:Y:S04]  /*13610*/  STL [R1+0x14], R0 ;  /* 0x0000140001007387 */ /* 0x0001e80000100800 */
[----:B------:R0:W-:Y:S02]  /*13620*/  STL [R1+0x10], RZ ;  /* 0x000010ff01007387 */ /* 0x0001e40000100800 */
.L_x_2507:
[----:B--2---:R-:W2:Y:S01]  /*13630*/  LDL R9, [R1+0xc] ;  /* 0x00000c0001097983 */ /* 0x004ea20000100800 */
[----:B------:R-:W-:Y:S05]  /*13640*/  YIELD ;  /* 0x0000000000007946 */ /* 0x000fea0003800000 */
[----:B------:R-:W-:Y:S01]  /*13650*/  ULDC.64 UR4, c[0x0][0xa28] ;  /* 0x00028a0000047ab9 */ /* 0x000fe20000000a00 */
[----:B0-----:R-:W-:Y:S01]  /*13660*/  IMAD.MOV.U32 R0, RZ, RZ, RZ ;  /* 0x000000ffff007224 */ /* 0x001fe200078e00ff */
[----:B------:R-:W-:Y:S01]  /*13670*/  ISETP.NE.U32.AND P0, PT, RZ, UR4, PT ;  /* 0x00000004ff007c0c */ /* 0x000fe2000bf05070 */
[----:B-1----:R-:W0:Y:S01]  /*13680*/  LDC.64 R4, c[0x0][0xa00] ;  /* 0x00028000ff047b82 */ /* 0x002e220000000a00 */
[----:B------:R-:W-:Y:S01]  /*13690*/  IMAD.MOV.U32 R10, RZ, RZ, RZ ;  /* 0x000000ffff0a7224 */ /* 0x000fe200078e00ff */
[----:B------:R-:W-:Y:S01]  /*136a0*/  ULDC.64 UR6, c[0x0][0xa08] ;  /* 0x0002820000067ab9 */ /* 0x000fe20000000a00 */
[----:B------:R-:W-:Y:S01]  /*136b0*/  ISETP.NE.AND.EX P0, PT, RZ, UR5, PT, P0 ;  /* 0x00000005ff007c0c */ /* 0x000fe2000bf05300 */
[----:B------:R-:W-:-:S12]  /*136c0*/  ULDC.64 UR4, c[0x0][0xa18] ;  /* 0x0002860000047ab9 */ /* 0x000fd80000000a00 */
[----:B------:R-:W2:Y:S02]  /*136d0*/  @P0 LDC.64 R2, c[0x0][0xa28] ;  /* 0x00028a00ff020b82 */ /* 0x000ea40000000a00 */
[----:B--2---:R-:W-:-:S05]  /*136e0*/  @P0 IMAD.WIDE R2, R9, 0x4, R2 ;  /* 0x0000000409020825 */ /* 0x004fca00078e0202 */
[----:B------:R1:W5:Y:S01]  /*136f0*/  @P0 LDG.E R0, desc[UR40][R2.64] ;  /* 0x0000002802000981 */ /* 0x000362000c1e1900 */
[----:B------:R-:W-:Y:S01]  /*13700*/  ISETP.NE.U32.AND P0, PT, RZ, UR4, PT ;  /* 0x00000004ff007c0c */ /* 0x000fe2000bf05070 */
[----:B0-----:R-:W-:Y:S01]  /*13710*/  IMAD.WIDE R4, R9, 0x4, R4 ;  /* 0x0000000409047825 */ /* 0x001fe200078e0204 */
[----:B------:R-:W-:Y:S02]  /*13720*/  ISETP.NE.U32.AND P1, PT, RZ, UR6, PT ;  /* 0x00000006ff007c0c */ /* 0x000fe4000bf25070 */
[----:B------:R-:W-:Y:S01]  /*13730*/  ISETP.NE.AND.EX P2, PT, RZ, UR5, PT, P0 ;  /* 0x00000005ff007c0c */ /* 0x000fe2000bf45300 */
[----:B------:R-:W-:Y:S01]  /*13740*/  ULDC.64 UR4, c[0x0][0xa00] ;  /* 0x0002800000047ab9 */ /* 0x000fe20000000a00 */
[----:B------:R-:W-:Y:S01]  /*13750*/  ISETP.NE.AND.EX P1, PT, RZ, UR7, PT, P1 ;  /* 0x00000007ff007c0c */ /* 0x000fe2000bf25310 */
[----:B------:R-:W-:Y:S01]  /*13760*/  IMAD.MOV.U32 R8, RZ, RZ, RZ ;  /* 0x000000ffff087224 */ /* 0x000fe200078e00ff */
[----:B------:R-:W-:Y:S01]  /*13770*/  ISETP.NE.U32.AND P0, PT, RZ, UR4, PT ;  /* 0x00000004ff007c0c */ /* 0x000fe2000bf05070 */
[----:B-1----:R-:W0:Y:S03]  /*13780*/  LDC.64 R2, c[0x0][0xa08] ;  /* 0x00028200ff027b82 */ /* 0x002e260000000a00 */
[----:B------:R-:W-:-:S05]  /*13790*/  ISETP.NE.AND.EX P0, PT, RZ, UR5, PT, P0 ;  /* 0x00000005ff007c0c */ /* 0x000fca000bf05300 */
[----:B------:R-:W1:Y:S08]  /*137a0*/  @P2 LDC.64 R6, c[0x0][0xa18] ;  /* 0x00028600ff062b82 */ /* 0x000e700000000a00 */
[----:B------:R-:W2:Y:S01]  /*137b0*/  @P0 LDG.E R10, desc[UR40][R4.64] ;  /* 0x00000028040a0981 */ /* 0x000ea2000c1e1900 */
[----:B------:R-:W-:Y:S01]  /*137c0*/  ULDC UR4, c[0x0][0x288] ;  /* 0x0000a20000047ab9 */ /* 0x000fe20000000800 */
[----:B0-----:R-:W-:-:S05]  /*137d0*/  IMAD.WIDE R2, R9, 0x4, R2 ;  /* 0x0000000409027825 */ /* 0x001fca00078e0202 */
[----:B------:R-:W5:Y:S01]  /*137e0*/  @P1 LDG.E R8, desc[UR40][R2.64] ;  /* 0x0000002802081981 */ /* 0x000f62000c1e1900 */
[----:B-1----:R-:W-:-:S03]  /*137f0*/  @P2 IMAD.WIDE R6, R9, 0x4, R6 ;  /* 0x0000000409062825 */ /* 0x002fc600078e0206 */
        /* <DEDUP_REMOVED lines=14> */
[----:B------:R-:W0:Y:S04]  /*138e0*/  LDG.E R6, desc[UR40][R4.64] ;  /* 0x0000002804067981 */ /* 0x000e28000c1e1900 */
[----:B------:R-:W0:Y:S02]  /*138f0*/  LDG.E R4, desc[UR40][R4.64+0x4] ;  /* 0x0000042804047981 */ /* 0x000e24000c1e1900 */
[----:B0-----:R-:W-:-:S05]  /*13900*/  IMAD.IADD R10, R4, 0x1, -R6 ;  /* 0x00000001040a7824 */ /* 0x001fca00078e0a06 */
[----:B------:R1:W-:Y:S02]  /*13910*/  STL [R1+0x28], R10 ;  /* 0x0000280a01007387 */ /* 0x0003e40000100800 */
.L_x_2380:
[----:B------:R-:W2:Y:S01]  /*13920*/  LDL.LU R5, [R1+0x8] ;  /* 0x0000080001057983 */ /* 0x000ea20000300800 */
[----:B------:R-:W-:Y:S02]  /*13930*/  ULDC.64 UR4, c[0x0][0xa20] ;  /* 0x0002880000047ab9 */ /* 0x000fe40000000a00 */
[----:B------:R-:W-:-:S04]  /*13940*/  ISETP.NE.U32.AND P0, PT, RZ, UR4, PT ;  /* 0x00000004ff007c0c */ /* 0x000fc8000bf05070 */
[----:B------:R-:W-:Y:S02]  /*13950*/  ISETP.NE.AND.EX P0, PT, RZ, UR5, PT, P0 ;  /* 0x00000005ff007c0c */ /* 0x000fe4000bf05300 */
[C---:B--2---:R-:W-:Y:S02]  /*13960*/  LOP3.LUT R6, R5.reuse, 0xff000000, RZ, 0xc0, !PT ;  /* 0xff00000005067812 */ /* 0x044fe400078ec0ff */
[C---:B------:R-:W-:Y:S02]  /*13970*/  LOP3.LUT R4, R5.reuse, 0xff0000, RZ, 0xc0, !PT ;  /* 0x00ff000005047812 */ /* 0x040fe400078ec0ff */
[----:B------:R-:W-:Y:S02]  /*13980*/  SHF.R.U32.HI R6, RZ, 0x8, R6 ;  /* 0x00000008ff067819 */ /* 0x000fe40000011606 */
[----:B------:R-:W-:Y:S02]  /*13990*/  LOP3.LUT R17, R5, 0xffff, RZ, 0xc0, !PT ;  /* 0x0000ffff05117812 */ /* 0x000fe400078ec0ff */
[----:B------:R-:W-:Y:S01]  /*139a0*/  LEA.HI R6, R4, R6, RZ, 0x10 ;  /* 0x0000000604067211 */ /* 0x000fe200078f80ff */
[----:B-----5:R-:W-:-:S05]  /*139b0*/  IMAD.IADD R4, R8, 0x1, R0 ;  /* 0x0000000108047824 */ /* 0x020fca00078e0200 */
[----:B------:R2:W-:Y:S01]  /*139c0*/  STL [R1+0x18], R4 ;  /* 0x0000180401007387 */ /* 0x0005e20000100800 */
[----:B------:R-:W-:Y:S05]  /*139d0*/  @!P0 BRA `(.L_x_2381) ;  /* 0x0000000000108947 */ /* 0x000fea0003800000 */
[----:B------:R-:W3:Y:S02]  /*139e0*/  LDC.64 R2, c[0x0][0xa20] ;  /* 0x00028800ff027b82 */ /* 0x000ee40000000a00 */
[----:B---3--:R-:W-:-:S05]  /*139f0*/  IMAD.WIDE R2, R9, 0x4, R2 ;  /* 0x0000000409027825 */ /* 0x008fca00078e0202 */
[----:B------:R3:W5:Y:S01]  /*13a00*/  LDG.E R7, desc[UR40][R2.64] ;  /* 0x0000002802077981 */ /* 0x000762000c1e1900 */
[----:B------:R-:W-:Y:S05]  /*13a10*/  BRA `(.L_x_2382) ;  /* 0x0000000000107947 */ /* 0x000fea0003800000 */
.L_x_2381:
[----:B------:R-:W-:Y:S05]  /*13a20*/  @!P1 BRA `(.L_x_2382) ;  /* 0x00000000000c9947 */ /* 0x000fea0003800000 */
[----:B------:R-:W3:Y:S04]  /*13a30*/  LDG.E R7, desc[UR40][R2.64] ;  /* 0x0000002802077981 */ /* 0x000ee8000c1e1900 */
[----:B------:R-:W3:Y:S02]  /*13a40*/  LDG.E R2, desc[UR40][R2.64+0x4] ;  /* 0x0000042802027981 */ /* 0x000ee4000c1e1900 */
[----:B---3--:R-:W-:-:S07]  /*13a50*/  IMAD.IADD R7, R2, 0x1, -R7 ;  /* 0x0000000102077824 */ /* 0x008fce00078e0a07 */
.L_x_2382:
[----:B--2---:R-:W2:Y:S01]  /*13a60*/  LDL.LU R4, [R1+0x4] ;  /* 0x0000040001047983 */ /* 0x004ea20000300800 */
[----:B---3--:R-:W3:Y:S01]  /*13a70*/  LDC R2, c[0x0][0x448] ;  /* 0x00011200ff027b82 */ /* 0x008ee20000000800 */
[----:B-----5:R-:W-:Y:S01]  /*13a80*/  IMAD.IADD R0, R7, 0x1, -R0 ;  /* 0x0000000107007824 */ /* 0x020fe200078e0a00 */
[----:B---3--:R-:W-:-:S13]  /*13a90*/  ISETP.NE.AND P1, PT, R2, 0x1, PT ;  /* 0x000000010200780c */ /* 0x008fda0003f25270 */
[----:B------:R-:W3:Y:S08]  /*13aa0*/  @P1 LDC R3, c[0x0][0x44c] ;  /* 0x00011300ff031b82 */ /* 0x000ef00000000800 */
[----:B------:R-:W4:Y:S01]  /*13ab0*/  @P1 LDC R2, c[0x0][0x450] ;  /* 0x00011400ff021b82 */ /* 0x000f220000000800 */
[----:B--2---:R-:W-:-:S04]  /*13ac0*/  IMAD.SHL.U32 R11, R4, 0x40, RZ ;  /* 0x00000040040b7824 */ /* 0x004fc800078e00ff */
[----:B------:R-:W-:Y:S01]  /*13ad0*/  VIADD R4, R11, 0x3f ;  /* 0x0000003f0b047836 */ /* 0x000fe20000000000 */
[----:B------:R2:W-:Y:S03]  /*13ae0*/  STL [R1+0x24], R11 ;  /* 0x0000240b01007387 */ /* 0x0005e60000100800 */
[----:B---3--:R-:W-:-:S04]  /*13af0*/  @P1 IMAD.HI.U32 R3, R4, R3, RZ ;  /* 0x0000000304031227 */ /* 0x008fc800078e00ff */
[----:B------:R-:W-:Y:S01]  /*13b00*/  IMAD.MOV.U32 R7, RZ, RZ, R4 ;  /* 0x000000ffff077224 */ /* 0x000fe200078e0004 */
[----:B----4-:R-:W-:Y:S01]  /*13b10*/  @P1 SHF.R.U32.HI R7, RZ, R2, R3 ;  /* 0x00000002ff071219 */ /* 0x010fe20000011603 */
[----:B------:R-:W-:-:S05]  /*13b20*/  VIADD R4, R0, 0x3f ;  /* 0x0000003f00047836 */ /* 0x000fca0000000000 */
[----:B------:R-:W-:-:S04]  /*13b30*/  SHF.R.S32.HI R2, RZ, 0x1f, R4 ;  /* 0x0000001fff027819 */ /* 0x000fc80000011404 */
[----:B------:R-:W-:Y:S02]  /*13b40*/  LEA.HI R4, R2, R4, RZ, 0x6 ;  /* 0x0000000402047211 */ /* 0x000fe400078f30ff */
[----:B------:R-:W-:Y:S02]  /*13b50*/  IADD3 R2, R0, 0x1, -R10 ;  /* 0x0000000100027810 */ /* 0x000fe40007ffe80a */
[----:B------:R-:W-:-:S03]  /*13b60*/  SHF.R.S32.HI R9, RZ, 0x6, R4 ;  /* 0x00000006ff097819 */ /* 0x000fc60000011404 */
[----:B------:R-:W-:Y:S02]  /*13b70*/  IMAD.IADD R7, R2, 0x1, R7 ;  /* 0x0000000102077824 */ /* 0x000fe400078e0207 */
[----:B------:R-:W3:Y:S01]  /*13b80*/  LDC.64 R2, c[0x0][0x9e0] ;  /* 0x00027800ff027b82 */ /* 0x000ee20000000a00 */
[----:B------:R2:W-:Y:S01]  /*13b90*/  STL [R1+0x58], R9 ;  /* 0x0000580901007387 */ /* 0x0005e20000100800 */
[----:B---3--:R-:W-:Y:S01]  /*13ba0*/  ISETP.GE.AND P2, PT, R3, 0x1, PT ;  /* 0x000000010300780c */ /* 0x008fe20003f46270 */
[----:B------:R-:W-:-:S12]  /*13bb0*/  IMAD.IADD R2, R7, 0x1, R2 ;  /* 0x0000000107027824 */ /* 0x000fd800078e0202 */
[----:B--2---:R-:W-:Y:S05]  /*13bc0*/  @!P2 BRA `(.L_x_2383) ;  /* 0x000000000048a947 */ /* 0x004fea0003800000 */
[C---:B------:R-:W-:Y:S01]  /*13bd0*/  ISETP.GT.AND P0, PT, R7.reuse, RZ, PT ;  /* 0x000000ff0700720c */ /* 0x040fe20003f04270 */
[----:B------:R-:W-:Y:S01]  /*13be0*/  BSSY B0, `(.L_x_2384) ;  /* 0x000000e000007945 */ /* 0x000fe20003800000 */
[----:B------:R-:W-:-:S11]  /*13bf0*/  VIADD R8, R7, 0xffffffff ;  /* 0xffffffff07087836 */ /* 0x000fd60000000000 */
[----:B------:R-:W-:Y:S05]  /*13c00*/  @P0 BRA `(.L_x_2385) ;  /* 0x00000000001c0947 */ /* 0x000fea0003800000 */
[----:B------:R-:W-:Y:S01]  /*13c10*/  ISETP.NE.AND P0, PT, R3, 0x1, PT ;  /* 0x000000010300780c */ /* 0x000fe20003f05270 */
[----:B------:R-:W-:-:S12]  /*13c20*/  IMAD.MOV R7, RZ, RZ, -R7 ;  /* 0x000000ffff077224 */ /* 0x000fd800078e0a07 */
[----:B------:R-:W2:Y:S02]  /*13c30*/  @P0 LDC.64 R4, c[0x0][0x9e8] ;  /* 0x00027a00ff040b82 */ /* 0x000ea40000000a00 */
[----:B--2---:R-:W-:-:S05]  /*13c40*/  @P0 IMAD.HI.U32 R4, R7, R4, RZ ;  /* 0x0000000407040227 */ /* 0x004fca00078e00ff */
[----:B------:R-:W-:-:S04]  /*13c50*/  @P0 SHF.R.U32.HI R7, RZ, R5, R4 ;  /* 0x00000005ff070219 */ /* 0x000fc80000011604 */
[----:B------:R-:W-:Y:S01]  /*13c60*/  LOP3.LUT R8, RZ, R7, RZ, 0x33, !PT ;  /* 0x00000007ff087212 */ /* 0x000fe200078e33ff */
[----:B------:R-:W-:Y:S06]  /*13c70*/  BRA `(.L_x_2386) ;  /* 0x0000000000107947 */ /* 0x000fec0003800000 */
.L_x_2385:
[----:B------:R-:W-:-:S13]  /*13c80*/  ISETP.NE.AND P0, PT, R3, 0x1, PT ;  /* 0x000000010300780c */ /* 0x000fda0003f05270 */
[----:B------:R-:W2:Y:S02]  /*13c90*/  @P0 LDC.64 R4, c[0x0][0x9e8] ;  /* 0x00027a00ff040b82 */ /* 0x000ea40000000a00 */
[----:B--2---:R-:W-:-:S05]  /*13ca0*/  @P0 IMAD.HI.U32 R4, R8, R4, RZ ;  /* 0x0000000408040227 */ /* 0x004fca00078e00ff */
[----:B------:R-:W-:-:S07]  /*13cb0*/  @P0 SHF.R.U32.HI R8, RZ, R5, R4 ;  /* 0x00000005ff080219 */ /* 0x000fce0000011604 */
.L_x_2386:
[----:B------:R-:W-:Y:S05]  /*13cc0*/  BSYNC B0 ;  /* 0x0000000000007941 */ /* 0x000fea0003800000 */
.L_x_2384:
[----:B------:R-:W-:-:S05]  /*13cd0*/  IMAD R8, R8, R3, R3 ;  /* 0x0000000308087224 */ /* 0x000fca00078e0203 */
[----:B------:R-:W-:-:S07]  /*13ce0*/  VIMNMX R2, R2, R8, PT ;  /* 0x0000000802027248 */ /* 0x000fce0003fe0100 */
.L_x_2383:
[----:B------:R-:W2:Y:S01]  /*13cf0*/  @P1 LDC R4, c[0x0][0x44c] ;  /* 0x00011300ff041b82 */ /* 0x000ea20000000800 */
[----:B------:R-:W-:Y:S01]  /*13d00*/  IMAD.MOV.U32 R5, RZ, RZ, R11 ;  /* 0x000000ffff057224 */ /* 0x000fe200078e000b */
[----:B------:R-:W-:Y:S01]  /*13d10*/  ULDC UR4, c[0x0][0x9dc] ;  /* 0x0002770000047ab9 */ /* 0x000fe20000000800 */
[----:B------:R-:W-:-:S05]  /*13d20*/  VIADD R2, R2, 0x3f ;  /* 0x0000003f02027836 */ /* 0x000fca0000000000 */
[----:B------:R-:W3:Y:S01]  /*13d30*/  @P1 LDC R7, c[0x0][0x450] ;  /* 0x00011400ff071b82 */ /* 0x000ee20000000800 */
[----:B--2---:R-:W-:-:S05]  /*13d40*/  @P1 IMAD.HI.U32 R4, R11, R4, RZ ;  /* 0x000000040b041227 */ /* 0x004fca00078e00ff */
[----:B---3--:R-:W-:-:S04]  /*13d50*/  @P1 SHF.R.U32.HI R5, RZ, R7, R4 ;  /* 0x00000007ff051219 */ /* 0x008fc80000011604 */
[----:B------:R-:W-:Y:S02]  /*13d60*/  IADD3 R7, R5, R0, -R10 ;  /* 0x0000000005077210 */ /* 0x000fe40007ffe80a */
[----:B------:R-:W-:-:S04]  /*13d70*/  SHF.R.S32.HI R0, RZ, 0x1f, R2 ;  /* 0x0000001fff007819 */ /* 0x000fc80000011402 */
[----:B------:R-:W-:Y:S01]  /*13d80*/  LEA.HI R0, R0, R2, RZ, 0x6 ;  /* 0x0000000200007211 */ /* 0x000fe200078f30ff */
[----:B------:R-:W-:-:S03]  /*13d90*/  VIADD R2, R7, -UR4 ;  /* 0x8000000407027c36 */ /* 0x000fc60008000000 */
[----:B------:R-:W-:-:S04]  /*13da0*/  SHF.R.S32.HI R4, RZ, 0x6, R0 ;  /* 0x00000006ff047819 */ /* 0x000fc80000011400 */
[----:B------:R-:W-:Y:S01]  /*13db0*/  VIMNMX R0, R9, R4, PT ;  /* 0x0000000409007248 */ /* 0x000fe20003fe0100 */
[----:B------:R2:W-:Y:S01]  /*13dc0*/  STL [R1+0x50], R4 ;  /* 0x0000500401007387 */ /* 0x0005e20000100800 */
[----:B------:R-:W-:Y:S05]  /*13dd0*/  @!P2 BRA `(.L_x_2387) ;  /* 0x000000000044a947 */ /* 0x000fea0003800000 */
[----:B------:R-:W-:Y:S01]  /*13de0*/  ISETP.GT.AND P0, PT, R7, -0x1, PT ;  /* 0xffffffff0700780c */ /* 0x000fe20003f04270 */
[----:B------:R-:W-:-:S12]  /*13df0*/  BSSY B0, `(.L_x_2388) ;  /* 0x000000d000007945 */ /* 0x000fd80003800000 */
[----:B------:R-:W-:Y:S05]  /*13e00*/  @P0 BRA `(.L_x_2389) ;  /* 0x00000000001c0947 */ /* 0x000fea0003800000 */
[----:B------:R-:W-:Y:S02]  /*13e10*/  ISETP.NE.AND P0, PT, R3, 0x1, PT ;  /* 0x000000010300780c */ /* 0x000fe40003f05270 */
[----:B------:R-:W-:-:S11]  /*13e20*/  LOP3.LUT R7, RZ, R7, RZ, 0x33, !PT ;  /* 0x00000007ff077212 */ /* 0x000fd600078e33ff */
[----:B--2---:R-:W2:Y:S02]  /*13e30*/  @P0 LDC.64 R4, c[0x0][0x9e8] ;  /* 0x00027a00ff040b82 */ /* 0x004ea40000000a00 */
[----:B--2---:R-:W-:-:S05]  /*13e40*/  @P0 IMAD.HI.U32 R4, R7, R4, RZ ;  /* 0x0000000407040227 */ /* 0x004fca00078e00ff */
[----:B------:R-:W-:-:S04]  /*13e50*/  @P0 SHF.R.U32.HI R7, RZ, R5, R4 ;  /* 0x00000005ff070219 */ /* 0x000fc80000011604 */
[----:B------:R-:W-:Y:S01]  /*13e60*/  LOP3.LUT R7, RZ, R7, RZ, 0x33, !PT ;  /* 0x00000007ff077212 */ /* 0x000fe200078e33ff */
[----:B------:R-:W-:Y:S06]  /*13e70*/  BRA `(.L_x_2390) ;  /* 0x0000000000107947 */ /* 0x000fec0003800000 */
.L_x_2389:
[----:B------:R-:W-:-:S13]  /*13e80*/  ISETP.NE.AND P0, PT, R3, 0x1, PT ;  /* 0x000000010300780c */ /* 0x000fda0003f05270 */
[----:B--2---:R-:W2:Y:S02]  /*13e90*/  @P0 LDC.64 R4, c[0x0][0x9e8] ;  /* 0x00027a00ff040b82 */ /* 0x004ea40000000a00 */
[----:B--2---:R-:W-:-:S05]  /*13ea0*/  @P0 IMAD.HI.U32 R4, R7, R4, RZ ;  /* 0x0000000407040227 */ /* 0x004fca00078e00ff */
[----:B------:R-:W-:-:S07]  /*13eb0*/  @P0 SHF.R.U32.HI R7, RZ, R5, R4 ;  /* 0x00000005ff070219 */ /* 0x000fce0000011604 */
.L_x_2390:
[----:B------:R-:W-:Y:S05]  /*13ec0*/  BSYNC B0 ;  /* 0x0000000000007941 */ /* 0x000fea0003800000 */
.L_x_2388:
[----:B------:R-:W-:-:S05]  /*13ed0*/  IMAD R3, R7, R3, RZ ;  /* 0x0000000307037224 */ /* 0x000fca00078e02ff */
[----:B------:R-:W-:-:S07]  /*13ee0*/  VIMNMX R2, R2, R3, !PT ;  /* 0x0000000302027248 */ /* 0x000fce0007fe0100 */
.L_x_2387:
[----:B------:R-:W-:Y:S01]  /*13ef0*/  SHF.R.S32.HI R3, RZ, 0x1f, R2 ;  /* 0x0000001fff037819 */ /* 0x000fe20000011402 */
[----:B------:R-:W-:Y:S01]  /*13f00*/  IMAD.MOV.U32 R5, RZ, RZ, RZ ;  /* 0x000000ffff057224 */ /* 0x000fe200078e00ff */
[----:B--2---:R-:W-:Y:S01]  /*13f10*/  SHF.R.U32.HI R4, RZ, 0x10, R6 ;  /* 0x00000010ff047819 */ /* 0x004fe20000011606 */
[----:B------:R-:W-:Y:S01]  /*13f20*/  BSSY B0, `(.L_x_2391) ;  /* 0x0000029000007945 */ /* 0x000fe20003800000 */
[----:B------:R-:W-:Y:S01]  /*13f30*/  LEA.HI R3, R3, R2, RZ, 0x6 ;  /* 0x0000000203037211 */ /* 0x000fe200078f30ff */
[----:B01----:R-:W-:Y:S01]  /*13f40*/  IMAD.MOV.U32 R10, RZ, RZ, R5 ;  /* 0x000000ffff0a7224 */ /* 0x003fe200078e0005 */
[----:B------:R-:W-:Y:S02]  /*13f50*/  ISETP.NE.AND P0, PT, R4, RZ, PT ;  /* 0x000000ff0400720c */ /* 0x000fe40003f05270 */
[----:B------:R-:W-:Y:S02]  /*13f60*/  SHF.R.S32.HI R3, RZ, 0x6, R3 ;  /* 0x00000006ff037819 */ /* 0x000fe40000011403 */
[----:B------:R-:W-:-:S02]  /*13f70*/  LOP3.LUT R8, R6, 0xff, RZ, 0xc0, !PT ;  /* 0x000000ff06087812 */ /* 0x000fc400078ec0ff */
[----:B------:R-:W-:-:S04]  /*13f80*/  VIMNMX R9, RZ, R3, !PT ;  /* 0x00000003ff097248 */ /* 0x000fc80007fe0100 */
[----:B------:R-:W-:Y:S01]  /*13f90*/  ISETP.GT.AND P1, PT, R0, R9, PT ;  /* 0x000000090000720c */ /* 0x000fe20003f24270 */
[----:B------:R0:W-:Y:S02]  /*13fa0*/  STL [R1+0x34], R9 ;  /* 0x0000340901007387 */ /* 0x0001e40000100800 */
[----:B------:R-:W1:Y:S02]  /*13fb0*/  @!P0 LDC R4, c[0x0][0x9f0] ;  /* 0x00027c00ff048b82 */ /* 0x000e640000000800 */
[----:B------:R0:W-:Y:S04]  /*13fc0*/  STL [R1+0x38], R5 ;  /* 0x0000380501007387 */ /* 0x0001e80000100800 */
[----:B------:R0:W-:Y:S04]  /*13fd0*/  STL [R1+0x4c], R8 ;  /* 0x00004c0801007387 */ /* 0x0001e80000100800 */
[----:B------:R-:W-:Y:S05]  /*13fe0*/  @!P1 BRA `(.L_x_2392) ;  /* 0x0000000000709947 */ /* 0x000fea0003800000 */
[-C--:B01----:R-:W-:Y:S02]  /*13ff0*/  IABS R5, R4.reuse ;  /* 0x0000000400057213 */ /* 0x083fe40000000000 */
[----:B------:R-:W-:Y:S02]  /*14000*/  IABS R7, R4 ;  /* 0x0000000400077213 */ /* 0x000fe40000000000 */
[----:B------:R-:W0:Y:S03]  /*14010*/  I2F.RP R2, R5 ;  /* 0x0000000500027306 */ /* 0x000e260000209400 */
[----:B------:R-:W-:-:S05]  /*14020*/  IMAD.MOV R7, RZ, RZ, -R7 ;  /* 0x000000ffff077224 */ /* 0x000fca00078e0a07 */
[----:B0-----:R-:W0:Y:S02]  /*14030*/  MUFU.RCP R2, R2 ;  /* 0x0000000200027308 */ /* 0x001e240000001000 */
[----:B0-----:R-:W-:-:S06]  /*14040*/  VIADD R2, R2, 0xffffffe ;  /* 0x0ffffffe02027836 */ /* 0x001fcc0000000000 */
[----:B------:R-:W0:Y:S02]  /*14050*/  F2I.FTZ.U32.TRUNC.NTZ R3, R2 ;  /* 0x0000000200037305 */ /* 0x000e24000021f000 */
[----:B0-----:R-:W-:-:S04]  /*14060*/  IMAD.MOV R2, RZ, RZ, -R3 ;  /* 0x000000ffff027224 */ /* 0x001fc800078e0a03 */
[----:B------:R-:W-:Y:S02]  /*14070*/  IMAD R6, R2, R5, RZ ;  /* 0x0000000502067224 */ /* 0x000fe400078e02ff */
[----:B------:R-:W-:-:S04]  /*14080*/  IMAD.MOV.U32 R2, RZ, RZ, RZ ;  /* 0x000000ffff027224 */ /* 0x000fc800078e00ff */
[----:B------:R-:W-:Y:S01]  /*14090*/  IMAD.HI.U32 R6, R3, R6, R2 ;  /* 0x0000000603067227 */ /* 0x000fe200078e0002 */
[----:B------:R-:W-:-:S05]  /*140a0*/  IADD3 R3, R4, -0x1, R0 ;  /* 0xffffffff04037810 */ /* 0x000fca0007ffe000 */
[----:B------:R-:W-:-:S05]  /*140b0*/  IMAD.IADD R3, R3, 0x1, -R9 ;  /* 0x0000000103037824 */ /* 0x000fca00078e0a09 */
[----:B------:R-:W-:Y:S02]  /*140c0*/  IABS R2, R3 ;  /* 0x0000000300027213 */ /* 0x000fe40000000000 */
[----:B------:R-:W-:-:S03]  /*140d0*/  LOP3.LUT R3, R3, R4, RZ, 0x3c, !PT ;  /* 0x0000000403037212 */ /* 0x000fc600078e3cff */
        /* <DEDUP_REMOVED lines=13> */
.L_x_2392:
[----:B------:R-:W-:Y:S05]  /*141b0*/  BSYNC B0 ;  /* 0x0000000000007941 */ /* 0x000fea0003800000 */
.L_x_2391:
[----:B------:R-:W-:Y:S01]  /*141c0*/  IMAD.MOV.U32 R3, RZ, RZ, R10 ;  /* 0x000000ffff037224 */ /* 0x000fe200078e000a */
[----:B------:R-:W-:Y:S03]  /*141d0*/  BSSY B7, `(.L_x_2393) ;  /* 0x00004b8000077945 */ /* 0x000fe60003800000 */
[----:B------:R-:W-:-:S05]  /*141e0*/  IMAD R2, R8, R3, R9 ;  /* 0x0000000308027224 */ /* 0x000fca00078e0209 */
[----:B------:R-:W-:Y:S01]  /*141f0*/  VIADDMNMX R0, R2, R3, R0, PT ;  /* 0x0000000302007246 */ /* 0x000fe20003800100 */
[----:B------:R3:W-:Y:S03]  /*14200*/  STL [R1+0x1c], R2 ;  /* 0x00001c0201007387 */ /* 0x0007e60000100800 */
[----:B------:R-:W-:Y:S01]  /*14210*/  ISETP.GT.AND P0, PT, R0, R2, PT ;  /* 0x000000020000720c */ /* 0x000fe20003f04270 */
[----:B------:R3:W-:-:S12]  /*14220*/  STL [R1+0x30], R0 ;  /* 0x0000300001007387 */ /* 0x0007d80000100800 */
[----:B---3--:R-:W-:Y:S05]  /*14230*/  @P0 BRA `(.L_x_2394) ;  /* 0x0000000000480947 */ /* 0x008fea0003800000 */
[----:B------:R-:W3:Y:S02]  /*14240*/  S2R R2, SR_TID.X ;  /* 0x0000000000027919 */ /* 0x000ee40000002100 */
[----:B---3--:R-:W-:-:S04]  /*14250*/  LOP3.LUT R2, R2, 0x7f, RZ, 0xc0, !PT ;  /* 0x0000007f02027812 */ /* 0x008fc800078ec0ff */
[----:B------:R-:W-:-:S13]  /*14260*/  ISETP.NE.AND P0, PT, R2, RZ, PT ;  /* 0x000000ff0200720c */ /* 0x000fda0003f05270 */
[----:B------:R-:W-:Y:S05]  /*14270*/  @P0 BRA `(.L_x_2395) ;  /* 0x0000004800b40947 */ /* 0x000fea0003800000 */
[----:B0-----:R-:W0:Y:S01]  /*14280*/  S2R R5, SR_LANEID ;  /* 0x0000000000057919 */ /* 0x001e220000000000 */
[----:B------:R-:W-:Y:S01]  /*14290*/  VOTEU.ANY UR4, UPT, PT ;  /* 0x0000000000047886 */ /* 0x000fe200038e0100 */
[----:B------:R-:W3:Y:S01]  /*142a0*/  LDC.64 R2, c[0x0][0xc60] ;  /* 0x00031800ff027b82 */ /* 0x000ee20000000a00 */
[----:B------:R-:W0:Y:S02]  /*142b0*/  FLO.U32 R0, UR4 ;  /* 0x0000000400007d00 */ /* 0x000e2400080e0000 */
[----:B0-----:R-:W-:-:S06]  /*142c0*/  ISETP.EQ.U32.AND P0, PT, R0, R5, PT ;  /* 0x000000050000720c */ /* 0x001fcc0003f02070 */
[----:B------:R-:W3:Y:S07]  /*142d0*/  POPC R5, UR4 ;  /* 0x0000000400057d09 */ /* 0x000eee0008000000 */
[----:B---3--:R-:W3:Y:S01]  /*142e0*/  @P0 ATOMG.E.ADD.STRONG.GPU PT, R3, desc[UR40][R2.64], R5 ;  /* 0x00000005020309a8 */ /* 0x008ee200081ee1e8 */
[----:B-1----:R-:W0:Y:S02]  /*142f0*/  S2R R4, SR_LTMASK ;  /* 0x0000000000047919 */ /* 0x002e240000003900 */
[----:B0-----:R-:W-:-:S04]  /*14300*/  LOP3.LUT R4, R4, UR4, RZ, 0xc0, !PT ;  /* 0x0000000404047c12 */ /* 0x001fc8000f8ec0ff */
[----:B------:R-:W0:Y:S01]  /*14310*/  POPC R7, R4 ;  /* 0x0000000400077309 */ /* 0x000e220000000000 */
[----:B---3--:R-:W0:Y:S02]  /*14320*/  SHFL.IDX PT, R0, R3, R0, 0x1f ;  /* 0x00001f0003007589 */ /* 0x008e2400000e0000 */
[----:B0-----:R-:W-:-:S05]  /*14330*/  IADD3 R0, R0, UR37, R7 ;  /* 0x0000002500007c10 */ /* 0x001fca000fffe007 */
[----:B------:R4:W-:Y:S01]  /*14340*/  STL [R1], R0 ;  /* 0x0000000001007387 */ /* 0x0009e20000100800 */
[----:B------:R-:W-:Y:S05]  /*14350*/  BRA `(.L_x_2395) ;  /* 0x00000048007c7947 */ /* 0x000fea0003800000 */
.L_x_2394:
        /* <DEDUP_REMOVED lines=10> */
[----:B0-----:R-:W-:Y:S02]  /*14400*/  IMAD.U32 R5, RZ, RZ, UR7 ;  /* 0x00000007ff057e24 */ /* 0x001fe4000f8e00ff */
[----:B------:R-:W-:Y:S02]  /*14410*/  IMAD.U32 R6, RZ, RZ, UR8 ;  /* 0x00000008ff067e24 */ /* 0x000fe4000f8e00ff */
[----:B------:R-:W-:-:S02]  /*14420*/  IMAD.U32 R7, RZ, RZ, UR9 ;  /* 0x00000009ff077e24 */ /* 0x000fc4000f8e00ff */
[----:B--2---:R-:W-:Y:S02]  /*14430*/  IMAD.U32 R10, RZ, RZ, UR4 ;  /* 0x00000004ff0a7e24 */ /* 0x004fe4000f8e00ff */
[----:B------:R-:W-:Y:S02]  /*14440*/  IMAD.U32 R11, RZ, RZ, UR5 ;  /* 0x00000005ff0b7e24 */ /* 0x000fe4000f8e00ff */
[----:B------:R-:W-:Y:S02]  /*14450*/  IMAD.MOV.U32 R8, RZ, RZ, 0x70 ;  /* 0x00000070ff087424 */ /* 0x000fe400078e00ff */
[----:B------:R-:W-:Y:S02]  /*14460*/  IMAD.MOV.U32 R12, RZ, RZ, 0x1 ;  /* 0x00000001ff0c7424 */ /* 0x000fe400078e00ff */
[----:B------:R-:W-:-:S07]  /*14470*/  IMAD.MOV.U32 R13, RZ, RZ, RZ ;  /* 0x000000ffff0d7224 */ /* 0x000fce00078e00ff */
[----:B------:R-:W-:-:S07]  /*14480*/  LEPC R20, `(.L_x_2397) ;  /* 0x000000001014794e */ /* 0x000fce0000000000 */
[----:B-1----:R-:W-:Y:S05]  /*14490*/  CALL.ABS.NOINC R2 ;  /* 0x0000000002007343 */ /* 0x002fea0003c00000 */
.L_x_2397:
[----:B------:R-:W-:Y:S05]  /*144a0*/  BSYNC B6 ;  /* 0x0000000000067941 */ /* 0x000fea0003800000 */
.L_x_2396:
        /* <DEDUP_REMOVED lines=10> */
[----:B0-----:R-:W-:Y:S02]  /*14550*/  IMAD.U32 R5, RZ, RZ, UR7 ;  /* 0x00000007ff057e24 */ /* 0x001fe4000f8e00ff */
[----:B------:R-:W-:Y:S02]  /*14560*/  IMAD.U32 R6, RZ, RZ, UR8 ;  /* 0x00000008ff067e24 */ /* 0x000fe4000f8e00ff */
[----:B------:R-:W-:-:S02]  /*14570*/  IMAD.U32 R7, RZ, RZ, UR9 ;  /* 0x00000009ff077e24 */ /* 0x000fc4000f8e00ff */
[----:B--2---:R-:W-:Y:S02]  /*14580*/  IMAD.U32 R10, RZ, RZ, UR4 ;  /* 0x00000004ff0a7e24 */ /* 0x004fe4000f8e00ff */
[----:B------:R-:W-:Y:S02]  /*14590*/  IMAD.U32 R11, RZ, RZ, UR5 ;  /* 0x00000005ff0b7e24 */ /* 0x000fe4000f8e00ff */
[----:B------:R-:W-:Y:S02]  /*145a0*/  IMAD.MOV.U32 R8, RZ, RZ, 0x70 ;  /* 0x00000070ff087424 */ /* 0x000fe400078e00ff */
[----:B------:R-:W-:Y:S02]  /*145b0*/  IMAD.MOV.U32 R12, RZ, RZ, 0x1 ;  /* 0x00000001ff0c7424 */ /* 0x000fe400078e00ff */
[----:B---3--:R-:W-:-:S07]  /*145c0*/  IMAD.MOV.U32 R13, RZ, RZ, RZ ;  /* 0x000000ffff0d7224 */ /* 0x008fce00078e00ff */
[----:B------:R-:W-:-:S07]  /*145d0*/  LEPC R20, `(.L_x_2400) ;  /* 0x000000001014794e */ /* 0x000fce0000000000 */
[----:B----4-:R-:W-:Y:S05]  /*145e0*/  CALL.ABS.NOINC R2 ;  /* 0x0000000002007343 */ /* 0x010fea0003c00000 */
.L_x_2400:
        /* <DEDUP_REMOVED lines=15> */
.L_x_2399:
[----:B------:R-:W-:Y:S05]  /*146e0*/  BSYNC B6 ;  /* 0x0000000000067941 */ /* 0x000fea0003800000 */
.L_x_2398:
[----:B------:R-:W3:Y:S01]  /*146f0*/  LDL R0, [R1+0xc] ;  /* 0x00000c0001007983 */ /* 0x000ee20000100800 */
[----:B------:R-:W-:Y:S02]  /*14700*/  ULDC.64 UR4, c[0x0][0x9f8] ;  /* 0x00027e0000047ab9 */ /* 0x000fe40000000a00 */
[----:B------:R-:W-:Y:S01]  /*14710*/  ISETP.NE.U32.AND P0, PT, RZ, UR4, PT ;  /* 0x00000004ff007c0c */ /* 0x000fe2000bf05070 */
[----:B------:R-:W4:Y:S03]  /*14720*/  LDL R16, [R1+0x30] ;  /* 0x0000300001107983 */ /* 0x000f260000100800 */
[----:B------:R-:W-:Y:S01]  /*14730*/  ISETP.NE.AND.EX P0, PT, RZ, UR5, PT, P0 ;  /* 0x00000005ff007c0c */ /* 0x000fe2000bf05300 */
[----:B------:R-:W-:-:S12]  /*14740*/  ULDC.64 UR4, c[0x0][0xa08] ;  /* 0x0002820000047ab9 */ /* 0x000fd80000000a00 */
[----:B------:R-:W5:Y:S01]  /*14750*/  @P0 LDC.64 R2, c[0x0][0x9f8] ;  /* 0x00027e00ff020b82 */ /* 0x000f620000000a00 */
[----:B---3--:R-:W-:Y:S02]  /*14760*/  IMAD.MOV.U32 R7, RZ, RZ, R0 ;  /* 0x000000ffff077224 */ /* 0x008fe400078e0000 */
[----:B-----5:R-:W-:-:S05]  /*14770*/  @P0 IMAD.WIDE R2, R0, 0x4, R2 ;  /* 0x0000000400020825 */ /* 0x020fca00078e0202 */
[----:B------:R3:W0:Y:S01]  /*14780*/  @P0 LDG.E R7, desc[UR40][R2.64] ;  /* 0x0000002802070981 */ /* 0x000622000c1e1900 */
[----:B----4-:R-:W-:Y:S01]  /*14790*/  VIADD R0, R16, 0xffffffff ;  /* 0xffffffff10007836 */ /* 0x010fe20000000000 */
[----:B---3--:R-:W3:Y:S02]  /*147a0*/  LDC.64 R2, c[0x0][0x418] ;  /* 0x00010600ff027b82 */ /* 0x008ee40000000a00 */
[----:B---3--:R-:W-:Y:S01]  /*147b0*/  LOP3.LUT P0, RZ, R2, UR4, RZ, 0xfc, !PT ;  /* 0x0000000402ff7c12 */ /* 0x008fe2000f80fcff */
[----:B------:R-:W-:-:S03]  /*147c0*/  UMOV UR4, 0xffffffff ;  /* 0xffffffff00047882 */ /* 0x000fc60000000000 */
[----:B------:R-:W-:Y:S02]  /*147d0*/  LOP3.LUT P0, RZ, R3, UR5, RZ, 0xfc, P0 ;  /* 0x0000000503ff7c12 */ /* 0x000fe4000800fcff */
[----:B0-----:R-:W-:Y:S01]  /*147e0*/  SHF.R.S32.HI R8, RZ, 0x1f, R7 ;  /* 0x0000001fff087819 */ /* 0x001fe20000011407 */
[----:B------:R0:W-:Y:S01]  /*147f0*/  STL [R1+0x4], R7 ;  /* 0x0000040701007387 */ /* 0x0001e20000100800 */
[----:B------:R-:W-:-:S03]  /*14800*/  SEL R16, R7, RZ, !P0 ;  /* 0x000000ff07107207 */ /* 0x000fc60004000000 */
[----:B------:R0:W-:Y:S01]  /*14810*/  STL [R1+0x8], R8 ;  /* 0x0000080801007387 */ /* 0x0001e20000100800 */
[----:B------:R-:W-:Y:S05]  /*14820*/  BRA.DIV UR4, `(.L_x_2401) ;  /* 0x0000005e04ac7947 */ /* 0x000fea000b800000 */
[----:B-1----:R-:W1:Y:S02]  /*14830*/  S2R R4, SR_TID.X ;  /* 0x0000000000047919 */ /* 0x002e640000002100 */
[----:B-1----:R-:W-:-:S04]  /*14840*/  SHF.R.U32.HI R4, RZ, 0x5, R4 ;  /* 0x00000005ff047819 */ /* 0x002fc80000011604 */
[----:B------:R-:W-:-:S05]  /*14850*/  LOP3.LUT R4, R4, 0x3, RZ, 0xc0, !PT ;  /* 0x0000000304047812 */ /* 0x000fca00078ec0ff */
[----:B------:R1:W3:Y:S02]  /*14860*/  SHFL.IDX PT, R14, R4, RZ, 0x1f ;  /* 0x00001fff040e7589 */ /* 0x0002e400000e0000 */
.L_x_2524:
        /* <DEDUP_REMOVED lines=9> */
.L_x_2527:
        /* <DEDUP_REMOVED lines=9> */
[----:B-1----:R-:W1:Y:S02]  /*14990*/  @P0 LDC.64 R4, c[0x0][0x440] ;  /* 0x00011000ff040b82 */ /* 0x002e640000000a00 */
        /* <DEDUP_REMOVED lines=14> */
.L_x_2404:
[----:B------:R-:W4:Y:S04]  /*14a80*/  LDL R0, [R1+0x10] ;  /* 0x0000100001007983 */ /* 0x000f280000100800 */
[----:B---3--:R-:W3:Y:S01]  /*14a90*/  LDL R2, [R1+0x14] ;  /* 0x0000140001027983 */ /* 0x008ee20000100800 */
[----:B----4-:R-:W-:Y:S01]  /*14aa0*/  IMAD R0, R0, 0x8, R19 ;  /* 0x0000000800007824 */ /* 0x010fe200078e0213 */
[----:B---3--:R-:W-:-:S04]  /*14ab0*/  SHF.L.U32 R2, R2, 0x1f, RZ ;  /* 0x0000001f02027819 */ /* 0x008fc800000006ff */
[----:B------:R-:W3:Y:S02]  /*14ac0*/  SYNCS.PHASECHK.TRANS64.TRYWAIT P0, [R0+URZ+0x28c40], R2 ;  /* 0x028c4002000075a7 */ /* 0x000ee4000800017f */
[----:B---3--:R-:W-:Y:S05]  /*14ad0*/  @!P0 BRA `(.L_x_2405) ;  /* 0x0000005c00548947 */ /* 0x008fea0003800000 */
.L_x_2528:
        /* <DEDUP_REMOVED lines=11> */
.L_x_2406:
[----:B------:R-:W4:Y:S04]  /*14b90*/  LDL R3, [R1+0x10] ;  /* 0x0000100001037983 */ /* 0x000f280000100800 */
[----:B-1----:R-:W2:Y:S04]  /*14ba0*/  LDL R4, [R1+0x20] ;  /* 0x0000200001047983 */ /* 0x002ea80000100800 */
        /* <DEDUP_REMOVED lines=21> */
.L_x_2402:
[----:B------:R-:W3:Y:S01]  /*14d00*/  LDL.LU R3, [R1+0x3c] ;  /* 0x00003c0001037983 */ /* 0x000ee20000300800 */
[----:B------:R-:W-:Y:S05]  /*14d10*/  WARPSYNC.ALL ;  /* 0x0000000000007948 */ /* 0x000fea0003800000 */
[----:B------:R-:W-:Y:S01]  /*14d20*/  ULDC.64 UR4, c[0x0][0x298] ;  /* 0x0000a60000047ab9 */ /* 0x000fe20000000a00 */
[----:B------:R-:W-:Y:S01]  /*14d30*/  BSSY B6, `(.L_x_2407) ;  /* 0x000001c000067945 */ /* 0x000fe20003800000 */
[----:B------:R-:W-:Y:S01]  /*14d40*/  BAR.SYNC.DEFER_BLOCKING 0x8, 0x100 ;  /* 0x0204000000007b1d */ /* 0x000fe20000010000 */
[----:B---3--:R-:W-:Y:S01]  /*14d50*/  SHF.R.S32.HI R0, RZ, 0x1f, R3 ;  /* 0x0000001fff007819 */ /* 0x008fe20000011403 */
[----:B-1----:R-:W-:-:S04]  /*14d60*/  IMAD.WIDE.U32 R4, R3, UR4, RZ ;  /* 0x0000000403047c25 */ /* 0x002fc8000f8e00ff */
[----:B------:R-:W-:Y:S01]  /*14d70*/  IMAD R2, R0, UR4, RZ ;  /* 0x0000000400027c24 */ /* 0x000fe2000f8e02ff */
[----:B------:R1:W-:Y:S01]  /*14d80*/  STL.64 [R1+0x40], R4 ;  /* 0x0000400401007387 */ /* 0x0003e20000100a00 */
[----:B------:R-:W-:Y:S02]  /*14d90*/  VIADD R0, R19, 0x20400 ;  /* 0x0002040013007836 */ /* 0x000fe40000000000 */
[----:B------:R-:W-:-:S03]  /*14da0*/  IMAD R2, R3, UR5, R2 ;  /* 0x0000000503027c24 */ /* 0x000fc6000f8e0202 */
[----:B------:R-:W-:Y:S01]  /*14db0*/  LOP3.LUT P0, RZ, R0, 0x3ff, RZ, 0xc0, !PT ;  /* 0x000003ff00ff7812 */ /* 0x000fe2000780c0ff */
[----:B------:R-:W-:-:S05]  /*14dc0*/  IMAD.IADD R0, R5, 0x1, R2 ;  /* 0x0000000105007824 */ /* 0x000fca00078e0202 */
[----:B------:R1:W-:Y:S07]  /*14dd0*/  STL [R1+0x3c], R0 ;  /* 0x00003c0001007387 */ /* 0x0003ee0000100800 */
        /* <DEDUP_REMOVED lines=9> */
[----:B0-----:R-:W-:-:S02]  /*14e70*/  IMAD.U32 R7, RZ, RZ, UR7 ;  /* 0x00000007ff077e24 */ /* 0x001fc4000f8e00ff */
[----:B--2---:R-:W-:Y:S02]  /*14e80*/  IMAD.U32 R10, RZ, RZ, UR8 ;  /* 0x00000008ff0a7e24 */ /* 0x004fe4000f8e00ff */
[----:B------:R-:W-:Y:S02]  /*14e90*/  IMAD.U32 R11, RZ, RZ, UR9 ;  /* 0x00000009ff0b7e24 */ /* 0x000fe4000f8e00ff */
[----:B------:R-:W-:Y:S02]  /*14ea0*/  IMAD.MOV.U32 R8, RZ, RZ, 0x70 ;  /* 0x00000070ff087424 */ /* 0x000fe400078e00ff */
[----:B------:R-:W-:Y:S02]  /*14eb0*/  IMAD.MOV.U32 R12, RZ, RZ, 0x1 ;  /* 0x00000001ff0c7424 */ /* 0x000fe400078e00ff */
[----:B------:R-:W-:-:S07]  /*14ec0*/  IMAD.MOV.U32 R13, RZ, RZ, RZ ;  /* 0x000000ffff0d7224 */ /* 0x000fce00078e00ff */
[----:B------:R-:W-:-:S07]  /*14ed0*/  LEPC R20, `(.L_x_2408) ;  /* 0x000000001014794e */ /* 0x000fce0000000000 */
[----:B-1----:R-:W-:Y:S05]  /*14ee0*/  CALL.ABS.NOINC R2 ;  /* 0x0000000002007343 */ /* 0x002fea0003c00000 */
.L_x_2408:
[----:B------:R-:W-:Y:S05]  /*14ef0*/  BSYNC B6 ;  /* 0x0000000000067941 */ /* 0x000fea0003800000 */
.L_x_2407:
[----:B-1----:R-:W3:Y:S01]  /*14f00*/  LDL.LU R0, [R1+0x3c] ;  /* 0x00003c0001007983 */ /* 0x002ee20000300800 */
[----:B------:R-:W-:Y:S01]  /*14f10*/  ULDC.64 UR6, c[0x0][0xa00] ;  /* 0x0002800000067ab9 */ /* 0x000fe20000000a00 */
[----:B------:R-:W-:Y:S01]  /*14f20*/  ULDC.64 UR4, c[0x0][0x2d8] ;  /* 0x0000b60000047ab9 */ /* 0x000fe20000000a00 */
[----:B0-----:R-:W0:Y:S01]  /*14f30*/  LDC R7, c[0x0][0x448] ;  /* 0x00011200ff077b82 */ /* 0x001e220000000800 */
[----:B------:R-:W3:Y:S04]  /*14f40*/  LDL.LU.64 R2, [R1+0x40] ;  /* 0x0000400001027983 */ /* 0x000ee80000300a00 */
[----:B------:R-:W4:Y:S04]  /*14f50*/  LDL R5, [R1+0xc] ;  /* 0x00000c0001057983 */ /* 0x000f280000100800 */
[----:B------:R-:W2:Y:S01]  /*14f60*/  LDL R12, [R1+0x24] ;  /* 0x00002400010c7983 */ /* 0x000ea20000100800 */
[----:B------:R-:W-:Y:S01]  /*14f70*/  ISETP.NE.U32.AND P0, PT, RZ, UR6, PT ;  /* 0x00000006ff007c0c */ /* 0x000fe2000bf05070 */
[----:B------:R-:W-:-:S03]  /*14f80*/  ULDC UR6, c[0x0][0x2b8] ;  /* 0x0000ae0000067ab9 */ /* 0x000fc60000000800 */
[----:B------:R-:W-:Y:S01]  /*14f90*/  ISETP.NE.AND.EX P0, PT, RZ, UR7, PT, P0 ;  /* 0x00000007ff007c0c */ /* 0x000fe2000bf05300 */
[----:B------:R-:W1:Y:S02]  /*14fa0*/  S2R R8, SR_TID.X ;  /* 0x0000000000087919 */ /* 0x000e640000002100 */
[----:B-1----:R-:W-:Y:S02]  /*14fb0*/  IMAD.SHL.U32 R8, R8, 0x10, RZ ;  /* 0x0000001008087824 */ /* 0x002fe400078e00ff */
[----:B---3--:R-:W-:Y:S01]  /*14fc0*/  IMAD.MOV.U32 R3, RZ, RZ, R0 ;  /* 0x000000ffff037224 */ /* 0x008fe200078e0000 */
[----:B----4-:R-:W-:-:S04]  /*14fd0*/  SHF.R.S32.HI R0, RZ, 0x1f, R5 ;  /* 0x0000001fff007819 */ /* 0x010fc80000011405 */
[----:B------:R-:W-:Y:S02]  /*14fe0*/  SEL R4, R0, RZ, !P0 ;  /* 0x000000ff00047207 */ /* 0x000fe40004000000 */
[----:B------:R-:W-:Y:S02]  /*14ff0*/  SEL R0, R5, RZ, !P0 ;  /* 0x000000ff05007207 */ /* 0x000fe40004000000 */
[----:B------:R-:W1:Y:S01]  /*15000*/  S2R R5, SR_TID.X ;  /* 0x0000000000057919 */ /* 0x000e620000002100 */
[----:B------:R-:W-:-:S04]  /*15010*/  IMAD.WIDE.U32 R2, R17, UR4, R2 ;  /* 0x0000000411027c25 */ /* 0x000fc8000f8e0002 */
[----:B------:R-:W-:Y:S01]  /*15020*/  IMAD R3, R17, UR5, R3 ;  /* 0x0000000511037c24 */ /* 0x000fe2000f8e0203 */
[----:B------:R-:W-:Y:S02]  /*15030*/  ULDC.64 UR4, c[0x0][0x2e0] ;  /* 0x0000b80000047ab9 */ /* 0x000fe40000000a00 */
[----:B------:R-:W-:Y:S02]  /*15040*/  IMAD R4, R4, UR4, RZ ;  /* 0x0000000404047c24 */ /* 0x000fe4000f8e02ff */
[----:B------:R-:W-:-:S04]  /*15050*/  IMAD.WIDE.U32 R2, R0, UR4, R2 ;  /* 0x0000000400027c25 */ /* 0x000fc8000f8e0002 */
[----:B------:R-:W-:Y:S01]  /*15060*/  IMAD R0, R0, UR5, R4 ;  /* 0x0000000500007c24 */ /* 0x000fe2000f8e0204 */
[----:B0-----:R-:W-:Y:S01]  /*15070*/  ISETP.NE.AND P0, PT, R7, 0x1, PT ;  /* 0x000000010700780c */ /* 0x001fe20003f05270 */
[----:B------:R-:W0:Y:S01]  /*15080*/  S2R R9, SR_TID.X ;  /* 0x0000000000097919 */ /* 0x000e220000002100 */
[----:B------:R-:W-:-:S11]  /*15090*/  ULDC.64 UR4, c[0x0][0x2d0] ;  /* 0x0000b40000047ab9 */ /* 0x000fd60000000a00 */
[----:B------:R-:W3:Y:S01]  /*150a0*/  @P0 LDC R6, c[0x0][0x450] ;  /* 0x00011400ff060b82 */ /* 0x000ee20000000800 */
[----:B-1----:R-:W-:-:S04]  /*150b0*/  LOP3.LUT R5, R5, 0x7f, RZ, 0xc0, !PT ;  /* 0x0000007f05057812 */ /* 0x002fc800078ec0ff */
[----:B------:R-:W-:-:S04]  /*150c0*/  SHF.R.U32.HI R5, RZ, 0x3, R5 ;  /* 0x00000003ff057819 */ /* 0x000fc80000011605 */
[----:B------:R-:W-:Y:S02]  /*150d0*/  LOP3.LUT R8, R5, 0x70, R8, 0xf8, !PT ;  /* 0x0000007005087812 */ /* 0x000fe400078ef808 */
[----:B------:R-:W1:Y:S03]  /*150e0*/  @P0 LDC R5, c[0x0][0x44c] ;  /* 0x00011300ff050b82 */ /* 0x000e660000000800 */
[----:B--2---:R-:W-:Y:S02]  /*150f0*/  IMAD.IADD R4, R8, 0x1, R12 ;  /* 0x0000000108047824 */ /* 0x004fe400078e020c */
[----:B------:R2:W5:Y:S01]  /*15100*/  LDL R8, [R1+0x54] ;  /* 0x0000540001087983 */ /* 0x0005620000100800 */
[----:B------:R-:W-:Y:S02]  /*15110*/  IMAD.IADD R3, R3, 0x1, R0 ;  /* 0x0000000103037824 */ /* 0x000fe400078e0200 */
[----:B------:R-:W-:Y:S01]  /*15120*/  IMAD.MOV.U32 R0, RZ, RZ, R4 ;  /* 0x000000ffff007224 */ /* 0x000fe200078e0004 */
[----:B------:R-:W4:Y:S01]  /*15130*/  S2R R10, SR_TID.X ;  /* 0x00000000000a7919 */ /* 0x000f220000002100 */
[----:B-1----:R-:W-:-:S05]  /*15140*/  @P0 IMAD.HI.U32 R5, R4, R5, RZ ;  /* 0x0000000504050227 */ /* 0x002fca00078e00ff */
[----:B---3--:R-:W-:-:S05]  /*15150*/  @P0 SHF.R.U32.HI R0, RZ, R6, R5 ;  /* 0x00000006ff000219 */ /* 0x008fca0000011605 */
        /* <DEDUP_REMOVED lines=8> */
[----:B------:R-:W-:Y:S01]  /*151e0*/  SHF.R.S32.HI R0, RZ, 0x1f, R4 ;  /* 0x0000001fff007819 */ /* 0x000fe20000011404 */
[----:B0-----:R-:W-:-:S04]  /*151f0*/  IMAD.SHL.U32 R9, R9, 0x8, RZ ;  /* 0x0000000809097824 */ /* 0x001fc800078e00ff */
[----:B------:R-:W-:Y:S02]  /*15200*/  IMAD R0, R0, UR4, RZ ;  /* 0x0000000400007c24 */ /* 0x000fe4000f8e02ff */
[----:B------:R-:W-:-:S04]  /*15210*/  IMAD.WIDE.U32 R2, R4, UR4, R2 ;  /* 0x0000000404027c25 */ /* 0x000fc8000f8e0002 */
[----:B------:R-:W-:Y:S01]  /*15220*/  IMAD R0, R4, UR5, R0 ;  /* 0x0000000504007c24 */ /* 0x000fe2000f8e0200 */
[----:B------:R-:W-:Y:S01]  /*15230*/  ULDC.64 UR4, c[0x0][0x280] ;  /* 0x0000a00000047ab9 */ /* 0x000fe20000000a00 */
[----:B------:R-:W-:Y:S02]  /*15240*/  LOP3.LUT R9, R9, 0x38, RZ, 0xc0, !PT ;  /* 0x0000003809097812 */ /* 0x000fe400078ec0ff */
[----:B------:R-:W-:Y:S01]  /*15250*/  IMAD.IADD R0, R3, 0x1, R0 ;  /* 0x0000000103007824 */ /* 0x000fe200078e0200 */
[----:B------:R-:W-:Y:S01]  /*15260*/  LEA R4, P1, R2, UR4, 0x1 ;  /* 0x0000000402047c11 */ /* 0x000fe2000f8208ff */
[----:B------:R-:W-:Y:S01]  /*15270*/  UMOV UR4, 0xffffffff ;  /* 0xffffffff00047882 */ /* 0x000fe20000000000 */
[----:B----4-:R-:W-:Y:S02]  /*15280*/  LOP3.LUT R10, R10, 0x7f, RZ, 0xc0, !PT ;  /* 0x0000007f0a0a7812 */ /* 0x010fe400078ec0ff */
[----:B------:R-:W-:Y:S02]  /*15290*/  ISETP.GE.AND P0, PT, R9, UR6, PT ;  /* 0x0000000609007c0c */ /* 0x000fe4000bf06270 */
[----:B------:R-:W-:-:S02]  /*152a0*/  LEA.HI.X R0, R2, UR5, R0, 0x1, P1 ;  /* 0x0000000502007c11 */ /* 0x000fc400088f0c00 */
[----:B------:R-:W-:Y:S01]  /*152b0*/  SHF.R.U32.HI R10, RZ, 0x3, R10 ;  /* 0x00000003ff0a7819 */ /* 0x000fe2000001160a */
[----:B--2---:R-:W-:Y:S08]  /*152c0*/  BRA.DIV UR4, `(.L_x_2409) ;  /* 0x00000056046c7947 */ /* 0x004ff0000b800000 */
[----:B------:R-:W2:Y:S04]  /*152d0*/  LDL.LU R6, [R1+0x28] ;  /* 0x0000280001067983 */ /* 0x000ea80000300800 */
[----:B------:R-:W3:Y:S01]  /*152e0*/  LDL.LU R5, [R1+0x24] ;  /* 0x0000240001057983 */ /* 0x000ee20000300800 */
[----:B--2---:R-:W-:-:S03]  /*152f0*/  IMAD R2, R6, R7, RZ ;  /* 0x0000000706027224 */ /* 0x004fc600078e02ff */
[----:B------:R-:W0:Y:S01]  /*15300*/  SHFL.IDX PT, R7, R4, RZ, 0x181f ;  /* 0x00181fff04077589 */ /* 0x000e2200000e0000 */
[----:B---3--:R-:W-:-:S03]  /*15310*/  IMAD.IADD R3, R10, 0x1, R5 ;  /* 0x000000010a037824 */ /* 0x008fc600078e0205 */
[----:B------:R-:W1:Y:S01]  /*15320*/  SHFL.IDX PT, R6, R0, RZ, 0x181f ;  /* 0x00181fff00067589 */ /* 0x000e6200000e0000 */
[C---:B------:R-:W-:Y:S01]  /*15330*/  VIADD R5, R3.reuse, 0x10 ;  /* 0x0000001003057836 */ /* 0x040fe20000000000 */
        /* <DEDUP_REMOVED lines=19> */
[----:B------:R-:W-:Y:S04]  /*15470*/  SHFL.IDX PT, R4, R4, 0x3, 0x181f ;  /* 0x00781f0004047f89 */ /* 0x000fe800000e0000 */
[----:B0-----:R-:W0:Y:S04]  /*15480*/  SHFL.IDX PT, R6, R0, 0x2, 0x181f ;  /* 0x00581f0000067f89 */ /* 0x001e2800000e0000 */
[----:B------:R-:W2:Y:S01]  /*15490*/  SHFL.IDX PT, R0, R0, 0x3, 0x181f ;  /* 0x00781f0000007f89 */ /* 0x000ea200000e0000 */
[----:B-1----:R-:W-:-:S05]  /*154a0*/  @!P1 LEA R5, P2, R9, R5, 0x1 ;  /* 0x0000000509059211 */ /* 0x002fca00078408ff */
[----:B0-----:R-:W-:-:S04]  /*154b0*/  @!P1 IMAD.X R6, RZ, RZ, R6, P2 ;  /* 0x000000ffff069224 */ /* 0x001fc800010e0606 */
[----:B------:R-:W-:Y:S02]  /*154c0*/  @!P1 IMAD.MOV.U32 R7, RZ, RZ, R6 ;  /* 0x000000ffff079224 */ /* 0x000fe400078e0006 */
[----:B------:R-:W-:-:S05]  /*154d0*/  @!P1 IMAD.MOV.U32 R6, RZ, RZ, R5 ;  /* 0x000000ffff069224 */ /* 0x000fca00078e0005 */
[----:B--2---:R0:W-:Y:S02]  /*154e0*/  @!P1 LDGSTS.E.BYPASS.LTC128B.128 [R8+0x21400], desc[UR40][R6.64], !P0 ;  /* 0x2140000006089fae */ /* 0x0041e4000c101d68 */
.L_x_2537:
[----:B------:R-:W-:-:S05]  /*154f0*/  VIADD R3, R3, 0x30 ;  /* 0x0000003003037836 */ /* 0x000fca0000000000 */
[----:B------:R-:W-:-:S13]  /*15500*/  ISETP.GE.AND P1, PT, R3, R2, PT ;  /* 0x000000020300720c */ /* 0x000fda0003f26270 */
[----:B------:R-:W-:-:S05]  /*15510*/  @!P1 LEA R2, P2, R9, R4, 0x1 ;  /* 0x0000000409029211 */ /* 0x000fca00078408ff */
[----:B------:R-:W-:-:S05]  /*15520*/  @!P1 IMAD.X R3, RZ, RZ, R0, P2 ;  /* 0x000000ffff039224 */ /* 0x000fca00010e0600 */
[----:B------:R-:W-:Y:S01]  /*15530*/  @!PT LDS RZ, [RZ] ;  /* 0x00000000fffff984 */ /* 0x000fe20000000800 */
[----:B------:R-:W-:Y:S01]  /*15540*/  @!PT LDS RZ, [RZ] ;  /* 0x00000000fffff984 */ /* 0x000fe20000000800 */
[----:B------:R-:W-:Y:S01]  /*15550*/  @!PT LDS RZ, [RZ] ;  /* 0x00000000fffff984 */ /* 0x000fe20000000800 */
[----:B------:R1:W-:Y:S01]  /*15560*/  @!P1 LDGSTS.E.BYPASS.LTC128B.128 [R8+0x21c00], desc[UR40][R2.64], !P0 ;  /* 0x21c0000002089fae */ /* 0x0003e2000c101d68 */
[----:B------:R-:W-:Y:S01]  /*15570*/  PLOP3.LUT P0, PT, PT, PT, PT, 0x80, 0x0 ;  /* 0x000000000000781c */ /* 0x000fe20003f0f070 */
[----:B------:R-:W-:-:S12]  /*15580*/  NOP ;  /* 0x0000000000007918 */ /* 0x000fd80000000000 */
.L_x_2410:
[----:B------:R-:W-:Y:S02]  /*15590*/  PLOP3.LUT P1, PT, P1, P0, PT, 0xa2, 0x0 ;  /* 0x000000000000781c */ /* 0x000fe40000f21472 */
[----:B------:R-:W-:-:S08]  /*155a0*/  @P0 R2UR P1, UR4, R19 ;  /* 0x00000000130402ca */ /* 0x000fd00000020000 */
[----:B------:R-:W-:-:S05]  /*155b0*/  @P0 PLOP3.LUT P0, PT, P1, PT, PT, 0x80, 0x0 ;  /* 0x000000000000081c */ /* 0x000fca0000f0f070 */
[----:B------:R-:W-:Y:S01]  /*155c0*/  @!P1 SYNCS.ARRIVE.TRANS64.RED.A0T1 RZ, [UR4+0x28c00], RZ ;  /* 0x028c00ffffff99a7 */ /* 0x000fe20008200404 */
[----:B------:R-:W-:Y:S07]  /*155d0*/  @!P1 ARRIVES.LDGSTSBAR.64.TRANSCNT [UR4+0x28c00] ;  /* 0x028c0000ff0099b0 */ /* 0x000fee0008000a84 */
[----:B------:R-:W-:Y:S05]  /*155e0*/  @P0 BRA.U.ANY `(.L_x_2410) ;  /* 0xfffffffd00e80947 */ /* 0x000fea000393ffff */
[----:B-1----:R-:W2:Y:S02]  /*155f0*/  LDL.LU R2, [R1+0x48] ;  /* 0x0000480001027983 */ /* 0x002ea40000300800 */
        /* <DEDUP_REMOVED lines=9> */
[----:B------:R-:W2:Y:S03]  /*15690*/  SYNCS.PHASECHK.TRANS64.TRYWAIT P0, [R19+URZ+0x28c20], R0 ;  /* 0x028c2000130075a7 */ /* 0x000ea6000800017f */
[----:B-12---:R-:W-:Y:S05]  /*156a0*/  @!P0 BRA `(.L_x_2412) ;  /* 0x0000005400b88947 */ /* 0x006fea0003800000 */
.L_x_2538:
[----:B------:R-:W-:Y:S05]  /*156b0*/  BSYNC B0 ;  /* 0x0000000000007941 */ /* 0x000fea0003800000 */
.L_x_2411:
[----:B------:R-:W-:Y:S01]  /*156c0*/  LOP3.LUT P0, RZ, R18, 0x1, RZ, 0xc0, !PT ;  /* 0x0000000112ff7812 */ /* 0x000fe2000780c0ff */
[----:B------:R-:W-:-:S12]  /*156d0*/  BSSY B0, `(.L_x_2413) ;  /* 0x0000097000007945 */ /* 0x000fd80003800000 */
[----:B------:R-:W-:Y:S05]  /*156e0*/  @!P0 BRA `(.L_x_2414) ;  /* 0x0000000800548947 */ /* 0x000fea0003800000 */
[----:B------:R-:W1:Y:S04]  /*156f0*/  LDL R4, [R1+0x10] ;  /* 0x0000100001047983 */ /* 0x000e680000100800 */
[----:B------:R-:W2:Y:S01]  /*15700*/  LDL R2, [R1+0x14] ;  /* 0x0000140001027983 */ /* 0x000ea20000100800 */
[----:B------:R-:W-:Y:S01]  /*15710*/  BSSY B1, `(.L_x_2415) ;  /* 0x0000008000017945 */ /* 0x000fe20003800000 */
[----:B------:R-:W3:Y:S02]  /*15720*/  S2R R3, SR_TID.X ;  /* 0x0000000000037919 */ /* 0x000ee40000002100 */
[----:B---3--:R-:W-:-:S04]  /*15730*/  LOP3.LUT R3, R3, 0x7f, RZ, 0xc0, !PT ;  /* 0x0000007f03037812 */ /* 0x008fc800078ec0ff */
[----:B------:R-:W-:Y:S01]  /*15740*/  ISETP.NE.AND P1, PT, R3, RZ, PT ;  /* 0x000000ff0300720c */ /* 0x000fe20003f25270 */
[----:B-1----:R-:W-:Y:S01]  /*15750*/  IMAD R0, R4, 0x8, R19 ;  /* 0x0000000804007824 */ /* 0x002fe200078e0213 */
[----:B--2---:R-:W-:-:S04]  /*15760*/  SHF.L.U32 R2, R2, 0x1f, RZ ;  /* 0x0000001f02027819 */ /* 0x004fc800000006ff */
[----:B------:R-:W1:Y:S02]  /*15770*/  SYNCS.PHASECHK.TRANS64.TRYWAIT P0, [R0+URZ+0x28c60], R2 ;  /* 0x028c6002000075a7 */ /* 0x000e64000800017f */
[----:B-1----:R-:W-:Y:S05]  /*15780*/  @!P0 BRA `(.L_x_2416) ;  /* 0x0000005400948947 */ /* 0x002fea0003800000 */
.L_x_2539:
[----:B------:R-:W-:Y:S05]  /*15790*/  BSYNC B1 ;  /* 0x0000000000017941 */ /* 0x000fea0003800000 */
.L_x_2415:
[----:B------:R-:W-:Y:S04]  /*157a0*/  BSSY B1, `(.L_x_2417) ;  /* 0x0000009000017945 */ /* 0x000fe80003800000 */
[----:B------:R-:W-:Y:S05]  /*157b0*/  @P1 BRA `(.L_x_2418) ;  /* 0x00000000001c1947 */ /* 0x000fea0003800000 */
[----:B------:R-:W2:Y:S01]  /*157c0*/  S2R R3, SR_TID.X ;  /* 0x0000000000037919 */ /* 0x000ea20000002100 */
[----:B-1----:R-:W-:-:S04]  /*157d0*/  IMAD.MOV.U32 R2, RZ, RZ, 0x10000 ;  /* 0x00010000ff027424 */ /* 0x002fc800078e00ff */
[----:B------:R3:W-:Y:S01]  /*157e0*/  SYNCS.ARRIVE.TRANS64 RZ, [R0+URZ+0x28c50], R2 ;  /* 0x028c500200ff79a7 */ /* 0x0007e2000800003f */
[----:B--2---:R-:W-:-:S04]  /*157f0*/  LOP3.LUT R3, R3, 0x1f, RZ, 0xc0, !PT ;  /* 0x0000001f03037812 */ /* 0x004fc800078ec0ff */
[----:B------:R-:W-:-:S13]  /*15800*/  ISETP.NE.AND P0, PT, R3, RZ, PT ;  /* 0x000000ff0300720c */ /* 0x000fda0003f05270 */
[----:B---3--:R-:W-:Y:S05]  /*15810*/  @!P0 BRA `(.L_x_2418) ;  /* 0x0000000000048947 */ /* 0x008fea0003800000 */
[----:B------:R-:W-:Y:S01]  /*15820*/  BPT.TRAP 0x1 ;  /* 0x000000040000795c */ /* 0x000fe20000300000 */
.L_x_2418:
[----:B------:R-:W-:Y:S05]  /*15830*/  BSYNC B1 ;  /* 0x0000000000017941 */ /* 0x000fea0003800000 */
.L_x_2417:
[----:B------:R-:W2:Y:S04]  /*15840*/  LDL R4, [R1+0x18] ;  /* 0x0000180001047983 */ /* 0x000ea80000100800 */
[----:B------:R-:W2:Y:S04]  /*15850*/  LDL.LU R3, [R1+0x20] ;  /* 0x0000200001037983 */ /* 0x000ea80000300800 */
[----:B-1----:R-:W3:Y:S01]  /*15860*/  LDL R2, [R1+0x10] ;  /* 0x0000100001027983 */ /* 0x002ee20000100800 */
        /* <DEDUP_REMOVED lines=10> */
.L_x_2419:
        /* <DEDUP_REMOVED lines=10> */
[----:B------:R-:W-:Y:S01]  /*159b0*/  PLOP3.LUT P0, PT, PT, PT, PT, 0x80, 0x0 ;  /* 0x000000000000781c */ /* 0x000fe20003f0f070 */
[----:B------:R-:W-:Y:S01]  /*159c0*/  VIADD R4, R2, 0x2400 ;  /* 0x0000240002047836 */ /* 0x000fe20000000000 */
[----:B------:R-:W-:Y:S01]  /*159d0*/  UMOV UR6, 0x0 ;  /* 0x0000000000067882 */ /* 0x000fe20000000000 */
[----:B------:R-:W-:Y:S01]  /*159e0*/  UMOV UR7, 0x14f00000 ;  /* 0x14f0000000077882 */ /* 0x000fe20000000000 */
[----:B------:R-:W-:-:S09]  /*159f0*/  UMOV UR10, 0x40 ;  /* 0x00000040000a7882 */ /* 0x000fd20000000000 */
.L_x_2420:
        /* <DEDUP_REMOVED lines=15> */
.L_x_2421:
        /* <DEDUP_REMOVED lines=15> */
.L_x_2422:
        /* <DEDUP_REMOVED lines=15> */
.L_x_2423:
        /* <DEDUP_REMOVED lines=15> */
.L_x_2424:
        /* <DEDUP_REMOVED lines=15> */
.L_x_2425:
        /* <DEDUP_REMOVED lines=15> */
.L_x_2426:
        /* <DEDUP_REMOVED lines=10> */
.L_x_2414:
[----:B------:R-:W-:Y:S05]  /*16040*/  BSYNC B0 ;  /* 0x0000000000007941 */ /* 0x000fea0003800000 */
.L_x_2413:
[----:B------:R-:W1:Y:S04]  /*16050*/  LDL R4, [R1+0x30] ;  /* 0x0000300001047983 */ /* 0x000e680000100800 */
[----:B------:R-:W2:Y:S01]  /*16060*/  LDL R5, [R1+0x1c] ;  /* 0x00001c0001057983 */ /* 0x000ea20000100800 */
[----:B------:R-:W-:Y:S01]  /*16070*/  BSSY B0, `(.L_x_2427) ;  /* 0x00002b1000007945 */ /* 0x000fe20003800000 */
[----:B-1----:R-:W-:-:S05]  /*16080*/  VIADD R0, R4, 0xfffffffe ;  /* 0xfffffffe04007836 */ /* 0x002fca0000000000 */
[----:B--2---:R-:W-:-:S13]  /*16090*/  ISETP.GE.AND P0, PT, R0, R5, PT ;  /* 0x000000050000720c */ /* 0x004fda0003f06270 */
[----:B------:R-:W-:Y:S05]  /*160a0*/  @!P0 BRA `(.L_x_2428) ;  /* 0x0000002800b48947 */ /* 0x000fea0003800000 */
[----:B------:R-:W2:Y:S04]  /*160b0*/  LDL.LU R9, [R1+0x4c] ;  /* 0x00004c0001097983 */ /* 0x000ea80000300800 */
[----:B0-----:R-:W3:Y:S04]  /*160c0*/  LDL.LU R8, [R1+0x38] ;  /* 0x0000380001087983 */ /* 0x001ee80000300800 */
[----:B------:R-:W4:Y:S04]  /*160d0*/  LDL.LU R7, [R1+0x50] ;  /* 0x0000500001077983 */ /* 0x000f280000300800 */
[----:B------:R-:W5:Y:S04]  /*160e0*/  LDL.LU R6, [R1+0x34] ;  /* 0x0000340001067983 */ /* 0x000f680000300800 */
[----:B------:R-:W5:Y:S01]  /*160f0*/  LDL.LU R4, [R1+0x58] ;  /* 0x0000580001047983 */ /* 0x000f620000300800 */
[----:B------:R-:W-:Y:S01]  /*16100*/  LOP3.LUT R5, RZ, R5, RZ, 0x33, !PT ;  /* 0x00000005ff057212 */ /* 0x000fe200078e33ff */
[----:B------:R-:W-:Y:S01]  /*16110*/  BSSY B2, `(.L_x_2429) ;  /* 0x00000eb000027945 */ /* 0x000fe20003800000 */
[----:B--2---:R-:W-:-:S04]  /*16120*/  VIADD R2, R9, 0x1 ;  /* 0x0000000109027836 */ /* 0x004fc80000000000 */
[----:B---3--:R-:W-:Y:S01]  /*16130*/  IMAD R2, R2, R8, RZ ;  /* 0x0000000802027224 */ /* 0x008fe200078e02ff */
[----:B----4-:R-:W-:-:S04]  /*16140*/  LOP3.LUT R3, RZ, R7, RZ, 0x33, !PT ;  /* 0x00000007ff037212 */ /* 0x010fc800078e33ff */
[----:B------:R-:W-:-:S04]  /*16150*/  LOP3.LUT R2, RZ, R2, RZ, 0x33, !PT ;  /* 0x00000002ff027212 */ /* 0x000fc800078e33ff */
[----:B-----5:R-:W-:Y:S02]  /*16160*/  VIADDMNMX R2, R2, -R6, R3, !PT ;  /* 0x8000000602027246 */ /* 0x020fe40007800103 */
[----:B------:R-:W-:-:S04]  /*16170*/  LOP3.LUT R4, RZ, R4, RZ, 0x33, !PT ;  /* 0x00000004ff047212 */ /* 0x000fc800078e33ff */
[----:B------:R-:W-:-:S04]  /*16180*/  VIMNMX R4, R2, R4, !PT ;  /* 0x0000000402047248 */ /* 0x000fc80007fe0100 */
[----:B------:R-:W-:Y:S02]  /*16190*/  VIADDMNMX R5, R4, 0x2, R5, !PT ;  /* 0x0000000204057846 */ /* 0x000fe40007800105 */
[----:B------:R-:W-:-:S05]  /*161a0*/  LOP3.LUT R2, RZ, R4, RZ, 0x33, !PT ;  /* 0x00000004ff027212 */ /* 0x000fca00078e33ff */
        /* <DEDUP_REMOVED lines=39> */
.L_x_2433:
        /* <DEDUP_REMOVED lines=8> */
.L_x_2540:
[----:B------:R-:W-:Y:S05]  /*164a0*/  BSYNC B3 ;  /* 0x0000000000037941 */ /* 0x000fea0003800000 */
.L_x_2434:
        /* <DEDUP_REMOVED lines=9> */
.L_x_2437:
[----:B------:R-:W-:Y:S05]  /*16540*/  BSYNC B3 ;  /* 0x0000000000037941 */ /* 0x000fea0003800000 */
.L_x_2436:
[----:B------:R-:W2:Y:S04]  /*16550*/  LDL R6, [R1+0x10] ;  /* 0x0000100001067983 */ /* 0x000ea80000100800 */
[----:B------:R-:W3:Y:S01]  /*16560*/  LDL R7, [R1+0x18] ;  /* 0x0000180001077983 */ /* 0x000ee20000100800 */
[----:B------:R-:W-:Y:S01]  /*16570*/  IMAD.MOV.U32 R10, RZ, RZ, RZ ;  /* 0x000000ffff0a7224 */ /* 0x000fe200078e00ff */
        /* <DEDUP_REMOVED lines=10> */
.L_x_2438:
        /* <DEDUP_REMOVED lines=13> */
.L_x_2541:
[----:B------:R-:W-:Y:S05]  /*166f0*/  BSYNC B3 ;  /* 0x0000000000037941 */ /* 0x000fea0003800000 */
.L_x_2439:
        /* <DEDUP_REMOVED lines=11> */
.L_x_2442:
[----:B------:R-:W-:Y:S05]  /*167b0*/  BSYNC B3 ;  /* 0x0000000000037941 */ /* 0x000fea0003800000 */
.L_x_2441:
[----:B-12---:R-:W2:Y:S01]  /*167c0*/  LDL R2, [R1+0x10] ;  /* 0x0000100001027983 */ /* 0x006ea20000100800 */
        /* <DEDUP_REMOVED lines=9> */
.L_x_2443:
        /* <DEDUP_REMOVED lines=15> */
.L_x_2444:
        /* <DEDUP_REMOVED lines=15> */
.L_x_2445:
        /* <DEDUP_REMOVED lines=15> */
.L_x_2446:
        /* <DEDUP_REMOVED lines=15> */
.L_x_2447:
        /* <DEDUP_REMOVED lines=15> */
.L_x_2448:
        /* <DEDUP_REMOVED lines=15> */
.L_x_2449:
        /* <DEDUP_REMOVED lines=15> */
.L_x_2450:
        /* <DEDUP_REMOVED lines=10> */
.L_x_2432:
[----:B------:R-:W-:Y:S05]  /*16f90*/  BSYNC B1 ;  /* 0x0000000000017941 */ /* 0x000fea0003800000 */
.L_x_2431:
[----:B------:R-:W2:Y:S02]  /*16fa0*/  LDL.LU R6, [R1+0x30] ;  /* 0x0000300001067983 */ /* 0x000ea40000300800 */
[----:B--2---:R-:W-:-:S07]  /*16fb0*/  VIADD R0, R6, 0xfffffffd ;  /* 0xfffffffd06007836 */ /* 0x004fce0000000000 */
.L_x_2430:
[----:B------:R-:W-:Y:S05]  /*16fc0*/  BSYNC B2 ;  /* 0x0000000000027941 */ /* 0x000fea0003800000 */
.L_x_2429:
[----:B------:R-:W-:-:S05]  /*16fd0*/  VIADD R5, R5, 0xfffffffe ;  /* 0xfffffffe05057836 */ /* 0x000fca0000000000 */
[----:B------:R-:W-:-:S13]  /*16fe0*/  ISETP.NE.AND P0, PT, R5, R4, PT ;  /* 0x000000040500720c */ /* 0x000fda0003f05270 */
[----:B------:R-:W-:Y:S05]  /*16ff0*/  @!P0 BRA `(.L_x_2428) ;  /* 0x0000001800e08947 */ /* 0x000fea0003800000 */
.L_x_2491:
        /* <DEDUP_REMOVED lines=10> */
[----:B------:R-:W-:Y:S06]  /*170a0*/  @!P1 BRA `(.L_x_2452) ;  /* 0x0000000c00349947 */ /* 0x000fec0003800000 */
        /* <DEDUP_REMOVED lines=24> */
.L_x_2453:
        /* <DEDUP_REMOVED lines=8> */
.L_x_2542:
[----:B------:R-:W-:Y:S05]  /*172b0*/  BSYNC B2 ;  /* 0x0000000000027941 */ /* 0x000fea0003800000 */
.L_x_2454:
        /* <DEDUP_REMOVED lines=9> */
.L_x_2457:
[----:B------:R-:W-:Y:S05]  /*17350*/  BSYNC B2 ;  /* 0x0000000000027941 */ /* 0x000fea0003800000 */
.L_x_2456:
        /* <DEDUP_REMOVED lines=12> */
.L_x_2458:
        /* <DEDUP_REMOVED lines=13> */
.L_x_2543:
[----:B------:R-:W-:Y:S05]  /*174f0*/  BSYNC B2 ;  /* 0x0000000000027941 */ /* 0x000fea0003800000 */
.L_x_2459:
        /* <DEDUP_REMOVED lines=11> */
.L_x_2462:
[----:B------:R-:W-:Y:S05]  /*175b0*/  BSYNC B2 ;  /* 0x0000000000027941 */ /* 0x000fea0003800000 */
.L_x_2461:
        /* <DEDUP_REMOVED lines=9> */
.L_x_2463:
        /* <DEDUP_REMOVED lines=15> */
.L_x_2464:
        /* <DEDUP_REMOVED lines=15> */
.L_x_2465:
        /* <DEDUP_REMOVED lines=15> */
.L_x_2466:
        /* <DEDUP_REMOVED lines=15> */
.L_x_2467:
        /* <DEDUP_REMOVED lines=15> */
.L_x_2468:
        /* <DEDUP_REMOVED lines=15> */
.L_x_2469:
        /* <DEDUP_REMOVED lines=15> */
.L_x_2470:
        /* <DEDUP_REMOVED lines=10> */
.L_x_2452:
[----:B------:R-:W-:Y:S05]  /*17d80*/  BSYNC B1 ;  /* 0x0000000000017941 */ /* 0x000fea0003800000 */
.L_x_2451:
        /* <DEDUP_REMOVED lines=35> */
.L_x_2473:
        /* <DEDUP_REMOVED lines=8> */
.L_x_2544:
[----:B------:R-:W-:Y:S05]  /*18040*/  BSYNC B2 ;  /* 0x0000000000027941 */ /* 0x000fea0003800000 */
.L_x_2474:
        /* <DEDUP_REMOVED lines=9> */
.L_x_2477:
[----:B------:R-:W-:Y:S05]  /*180e0*/  BSYNC B2 ;  /* 0x0000000000027941 */ /* 0x000fea0003800000 */
.L_x_2476:
        /* <DEDUP_REMOVED lines=13> */
.L_x_2478:
        /* <DEDUP_REMOVED lines=13> */
.L_x_2545:
[----:B------:R-:W-:Y:S05]  /*18290*/  BSYNC B2 ;  /* 0x0000000000027941 */ /* 0x000fea0003800000 */
.L_x_2479:
        /* <DEDUP_REMOVED lines=11> */
.L_x_2482:
[----:B------:R-:W-:Y:S05]  /*18350*/  BSYNC B2 ;  /* 0x0000000000027941 */ /* 0x000fea0003800000 */
.L_x_2481:
        /* <DEDUP_REMOVED lines=10> */
.L_x_2483:
        /* <DEDUP_REMOVED lines=15> */
.L_x_2484:
        /* <DEDUP_REMOVED lines=15> */
.L_x_2485:
        /* <DEDUP_REMOVED lines=15> */
.L_x_2486:
        /* <DEDUP_REMOVED lines=15> */
.L_x_2487:
        /* <DEDUP_REMOVED lines=15> */
.L_x_2488:
        /* <DEDUP_REMOVED lines=15> */
.L_x_2489:
        /* <DEDUP_REMOVED lines=15> */
.L_x_2490:
        /* <DEDUP_REMOVED lines=10> */
.L_x_2472:
[----:B------:R-:W-:Y:S05]  /*18b30*/  BSYNC B1 ;  /* 0x0000000000017941 */ /* 0x000fea0003800000 */
.L_x_2471:
[----:B------:R-:W2:Y:S01]  /*18b40*/  LDL R2, [R1+0x1c] ;  /* 0x00001c0001027983 */ /* 0x000ea20000100800 */
[----:B------:R-:W-:Y:S01]  /*18b50*/  VIADD R0, R0, 0xfffffffe ;  /* 0xfffffffe00007836 */ /* 0x000fe20000000000 */
[----:B--2---:R-:W-:-:S13]  /*18b60*/  ISETP.GT.AND P0, PT, R6, R2, PT ;  /* 0x000000020600720c */ /* 0x004fda0003f04270 */
[----:B------:R-:W-:Y:S05]  /*18b70*/  @P0 BRA `(.L_x_2491) ;  /* 0xffffffe400200947 */ /* 0x000fea000383ffff */
.L_x_2428:
[----:B------:R-:W-:Y:S05]  /*18b80*/  BSYNC B0 ;  /* 0x0000000000007941 */ /* 0x000fea0003800000 */
.L_x_2427:
        /* <DEDUP_REMOVED lines=19> */
[----:B0-----:R-:W0:Y:S02]  /*18cc0*/  S2R R6, SR_LTMASK ;  /* 0x0000000000067919 */ /* 0x001e240000003900 */
[----:B0-----:R-:W-:-:S04]  /*18cd0*/  LOP3.LUT R6, R6, UR4, RZ, 0xc0, !PT ;  /* 0x0000000406067c12 */ /* 0x001fc8000f8ec0ff */
[----:B------:R-:W0:Y:S01]  /*18ce0*/  POPC R7, R6 ;  /* 0x0000000600077309 */ /* 0x000e220000000000 */
[----:B--2---:R-:W0:Y:S02]  /*18cf0*/  SHFL.IDX PT, R4, R3, R4, 0x1f ;  /* 0x00001f0403047589 */ /* 0x004e2400000e0000 */
[----:B0-----:R-:W-:-:S05]  /*18d00*/  IADD3 R2, R4, UR37, R7 ;  /* 0x0000002504027c10 */ /* 0x001fca000fffe007 */
[----:B------:R2:W-:Y:S02]  /*18d10*/  STL [R1], R2 ;  /* 0x0000000201007387 */ /* 0x0005e40000100800 */
.L_x_2493:
[----:B------:R-:W-:Y:S05]  /*18d20*/  BSYNC B0 ;  /* 0x0000000000007941 */ /* 0x000fea0003800000 */
.L_x_2492:
[----:B------:R-:W-:-:S05]  /*18d30*/  SEL R0, R0, RZ, P0 ;  /* 0x000000ff00007207 */ /* 0x000fca0000000000 */
[----:B------:R3:W-:Y:S02]  /*18d40*/  STL [R1+0x10], R0 ;  /* 0x0000100001007387 */ /* 0x0007e40000100800 */
.L_x_2395:
[----:B------:R-:W-:Y:S05]  /*18d50*/  BSYNC B7 ;  /* 0x0000000000077941 */ /* 0x000fea0003800000 */
.L_x_2393:
        /* <DEDUP_REMOVED lines=8> */
[----:B01----:R-:W0:Y:S04]  /*18de0*/  LDS.128 R4, [R19+0x28cd0] ;  /* 0x028cd00013047984 */ /* 0x003e280000000c00 */
[----:B0-----:R1:W-:Y:S04]  /*18df0*/  STL.64 [R1], R4 ;  /* 0x0000000401007387 */ /* 0x0013e80000100a00 */
[----:B------:R1:W-:Y:S01]  /*18e00*/  STL.64 [R1+0x8], R6 ;  /* 0x0000080601007387 */ /* 0x0003e20000100a00 */
[----:B------:R-:W-:Y:S06]  /*18e10*/  BAR.ARV 0x4, 0x180 ;  /* 0x0106000000007b1d */ /* 0x000fec0000002000 */
[----:B------:R-:W-:Y:S05]  /*18e20*/  BRA `(.L_x_2495) ;  /* 0x0000001000307947 */ /* 0x000fea0003800000 */
.L_x_2494:
[----:B------:R-:W5:Y:S01]  /*18e30*/  S2R R16, SR_TID.X ;  /* 0x0000000000107919 */ /* 0x000f620000002100 */
[----:B------:R-:W-:Y:S01]  /*18e40*/  UMOV UR4, 0xffffffff ;  /* 0xffffffff00047882 */ /* 0x000fe20000000000 */
[----:B-----5:R-:W-:-:S04]  /*18e50*/  LOP3.LUT R16, R16, 0x1f, RZ, 0xc0, !PT ;  /* 0x0000001f10107812 */ /* 0x020fc800078ec0ff */
[----:B------:R-:W-:Y:S01]  /*18e60*/  ISETP.NE.AND P0, PT, R16, 0x1f, PT ;  /* 0x0000001f1000780c */ /* 0x000fe20003f05270 */
[----:B------:R-:W-:-:S12]  /*18e70*/  BRA.DIV UR4, `(.L_x_2496) ;  /* 0x0000002204647947 */ /* 0x000fd8000b800000 */
[----:B-1----:R-:W2:Y:S01]  /*18e80*/  LDL.LU R3, [R1] ;  /* 0x0000000001037983 */ /* 0x002ea20000300800 */
[----:B------:R-:W-:-:S03]  /*18e90*/  ULDC UR4, c[0x0][0xc3c] ;  /* 0x00030f0000047ab9 */ /* 0x000fc60000000800 */
[----:B0-----:R-:W3:Y:S01]  /*18ea0*/  LDL R8, [R1+0xc] ;  /* 0x00000c0001087983 */ /* 0x001ee20000100800 */
[----:B--2---:R-:W-:Y:S02]  /*18eb0*/  IMAD.MOV.U32 R10, RZ, RZ, R3 ;  /* 0x000000ffff0a7224 */ /* 0x004fe400078e0003 */
[----:B---34-:R-:W-:-:S05]  /*18ec0*/  IMAD.IADD R0, R8, 0x1, R16 ;  /* 0x0000000108007824 */ /* 0x018fca00078e0210 */
        /* <DEDUP_REMOVED lines=16> */
[----:B---3--:R-:W-:Y:S01]  /*18fd0*/  @!P1 IMAD.MOV.U32 R7, RZ, RZ, R6 ;  /* 0x000000ffff079224 */ /* 0x008fe200078e0006 */
        /* <DEDUP_REMOVED lines=19> */
.L_x_2555:
[----:B------:R-:W-:Y:S02]  /*19110*/  ULDC UR4, c[0x0][0xc38] ;  /* 0x00030e0000047ab9 */ /* 0x000fe40000000800 */
[----:B------:R-:W-:-:S04]  /*19120*/  IMAD.U32 R8, RZ, RZ, UR4 ;  /* 0x00000004ff087e24 */ /* 0x000fc8000f8e00ff */
[----:B-1----:R-:W-:-:S04]  /*19130*/  IMAD R9, R14, R8, RZ ;  /* 0x000000080e097224 */ /* 0x002fc800078e02ff */
[----:B------:R-:W-:-:S05]  /*19140*/  IMAD.IADD R0, R0, 0x1, R9 ;  /* 0x0000000100007824 */ /* 0x000fca00078e0209 */
[----:B------:R-:W-:-:S13]  /*19150*/  ISETP.GT.AND P6, PT, R0, R4, PT ;  /* 0x000000040000720c */ /* 0x000fda0003fc4270 */
[----:B------:R-:W-:Y:S05]  /*19160*/  @P6 BRA `(.L_x_2497) ;  /* 0x0000000000ac6947 */ /* 0x000fea0003800000 */
.L_x_2500:
        /* <DEDUP_REMOVED lines=37> */
.L_x_2563:
[----:B------:R-:W-:Y:S02]  /*193c0*/  ULDC UR4, c[0x0][0xc38] ;  /* 0x00030e0000047ab9 */ /* 0x000fe40000000800 */
[----:B------:R-:W-:-:S04]  /*193d0*/  IMAD.U32 R8, RZ, RZ, UR4 ;  /* 0x00000004ff087e24 */ /* 0x000fc8000f8e00ff */
[----:B-1----:R-:W-:-:S04]  /*193e0*/  IMAD R9, R14, R8, RZ ;  /* 0x000000080e097224 */ /* 0x002fc800078e02ff */
[----:B------:R-:W-:-:S05]  /*193f0*/  IMAD.IADD R0, R9, 0x1, R0 ;  /* 0x0000000109007824 */ /* 0x000fca00078e0200 */
[----:B------:R-:W-:-:S13]  /*19400*/  ISETP.GT.AND P6, PT, R0, R4, PT ;  /* 0x000000040000720c */ /* 0x000fda0003fc4270 */
[----:B------:R-:W-:Y:S05]  /*19410*/  @!P6 BRA `(.L_x_2500) ;  /* 0xfffffffc0054e947 */ /* 0x000fea000383ffff */
.L_x_2497:
[----:B------:R-:W-:Y:S01]  /*19420*/  IMAD.IADD R9, R0, 0x1, -R9 ;  /* 0x0000000100097824 */ /* 0x000fe200078e0a09 */
[----:B------:R-:W-:-:S03]  /*19430*/  UMOV UR4, 0xffffffff ;  /* 0xffffffff00047882 */ /* 0x000fc60000000000 */
[----:B------:R-:W-:-:S05]  /*19440*/  IMAD R3, R2, R8, R9 ;  /* 0x0000000802037224 */ /* 0x000fca00078e0209 */
[----:B------:R-:W-:Y:S01]  /*19450*/  ISETP.GT.AND P6, PT, R3, R4, PT ;  /* 0x000000040300720c */ /* 0x000fe20003fc4270 */
[----:B------:R-:W-:-:S12]  /*19460*/  BRA.DIV UR4, `(.L_x_2501) ;  /* 0x0000002204f07947 */ /* 0x000fd8000b800000 */
[----:B------:R-:W2:Y:S01]  /*19470*/  LDL.LU R11, [R1+0xc] ;  /* 0x00000c00010b7983 */ /* 0x000ea20000300800 */
[----:B------:R-:W-:-:S04]  /*19480*/  VOTE.ANY R3, PT, !P6 ;  /* 0x0000000000037806 */ /* 0x000fc800070e0100 */
[----:B------:R-:W1:Y:S02]  /*19490*/  POPC R10, R3 ;  /* 0x00000003000a7309 */ /* 0x000e640000000000 */
[----:B-1----:R2:W1:Y:S04]  /*194a0*/  SHFL.IDX PT, R0, R5, R10, 0x1f ;  /* 0x00001f0a05007589 */ /* 0x00246800000e0000 */
[----:B------:R3:W4:Y:S01]  /*194b0*/  SHFL.IDX PT, R7, R7, R10, 0x1f ;  /* 0x00001f0a07077589 */ /* 0x00072200000e0000 */
[----:B--2---:R-:W-:-:S05]  /*194c0*/  IMAD.IADD R5, R10, 0x1, R11 ;  /* 0x000000010a057824 */ /* 0x004fca00078e020b */
[----:B-1--4-:R3:W-:Y:S02]  /*194d0*/  STL [R1+0xc], R5 ;  /* 0x00000c0501007387 */ /* 0x0127e40000100800 */
.L_x_2568:
[----:B------:R-:W-:-:S13]  /*194e0*/  ISETP.NE.AND P0, PT, R3, RZ, PT ;  /* 0x000000ff0300720c */ /* 0x000fda0003f05270 */
[----:B------:R-:W-:Y:S05]  /*194f0*/  @!P0 BRA `(.L_x_2502) ;  /* 0x0000000000108947 */ /* 0x000fea0003800000 */
[----:B------:R-:W-:Y:S01]  /*19500*/  UMOV UR4, 0xffffffff ;  /* 0xffffffff00047882 */ /* 0x000fe20000000000 */
[----:B------:R-:W-:Y:S02]  /*19510*/  VIADD R12, R10, 0xffffffff ;  /* 0xffffffff0a0c7836 */ /* 0x000fe40000000000 */
[----:B------:R-:W-:Y:S05]  /*19520*/  BRA.DIV UR4, `(.L_x_2503) ;  /* 0x0000002604287947 */ /* 0x000fea000b800000 */
[----:B------:R2:W4:Y:S02]  /*19530*/  SHFL.IDX PT, R6, R2, R12, 0x1f ;  /* 0x00001f0c02067589 */ /* 0x00052400000e0000 */
.L_x_2502:
[----:B----4-:R-:W-:Y:S01]  /*19540*/  IMAD R3, R6, R8, R9 ;  /* 0x0000000806037224 */ /* 0x010fe200078e0209 */
[----:B------:R-:W-:-:S03]  /*19550*/  ISETP.NE.AND P0, PT, R7, 0x1, PT ;  /* 0x000000010700780c */ /* 0x000fc60003f05270 */
[----:B------:R-:W-:Y:S01]  /*19560*/  IMAD.IADD R4, R4, 0x1, -R3 ;  /* 0x0000000104047824 */ /* 0x000fe200078e0a03 */
[----:B------:R4:W-:Y:S09]  /*19570*/  STL [R1], R3 ;  /* 0x0000000301007387 */ /* 0x0009f20000100800 */
[----:B------:R-:W-:Y:S05]  /*19580*/  @!P0 BRA `(.L_x_2504) ;  /* 0x0000000000e48947 */ /* 0x000fea0003800000 */
[----:B-1-3--:R-:W-:-:S04]  /*19590*/  IABS R5, R0 ;  /* 0x0000000000057213 */ /* 0x00afc80000000000 */
[----:B------:R-:W1:Y:S08]  /*195a0*/  I2F.RP R6, R5 ;  /* 0x0000000500067306 */ /* 0x000e700000209400 */
[----:B-1----:R-:W1:Y:S02]  /*195b0*/  MUFU.RCP R6, R6 ;  /* 0x0000000600067308 */ /* 0x002e640000001000 */
[----:B-1----:R-:W-:-:S06]  /*195c0*/  VIADD R9, R6, 0xffffffe ;  /* 0x0ffffffe06097836 */ /* 0x002fcc0000000000 */
[----:B----4-:R-:W0:Y:S02]  /*195d0*/  F2I.FTZ.U32.TRUNC.NTZ R3, R9 ;  /* 0x0000000900037305 */ /* 0x010e24000021f000 */
[----:B0-2---:R-:W-:-:S04]  /*195e0*/  IMAD.MOV R2, RZ, RZ, -R3 ;  /* 0x000000ffff027224 */ /* 0x005fc800078e0a03 */
[----:B------:R-:W-:Y:S02]  /*195f0*/  IMAD R11, R2, R5, RZ ;  /* 0x00000005020b7224 */ /* 0x000fe400078e02ff */
[----:B------:R-:W-:-:S04]  /*19600*/  IMAD.MOV.U32 R2, RZ, RZ, RZ ;  /* 0x000000ffff027224 */ /* 0x000fc800078e00ff */
[----:B------:R-:W-:Y:S01]  /*19610*/  IMAD.HI.U32 R8, R3, R11, R2 ;  /* 0x0000000b03087227 */ /* 0x000fe200078e0002 */
[----:B------:R-:W-:Y:S02]  /*19620*/  IABS R3, R4 ;  /* 0x0000000400037213 */ /* 0x000fe40000000000 */
[----:B------:R-:W-:-:S03]  /*19630*/  IABS R2, R0 ;  /* 0x0000000000027213 */ /* 0x000fc60000000000 */
[----:B------:R-:W-:-:S04]  /*19640*/  IMAD.HI.U32 R8, R8, R3, RZ ;  /* 0x0000000308087227 */ /* 0x000fc800078e00ff */
[----:B------:R-:W-:-:S04]  /*19650*/  IMAD.MOV R2, RZ, RZ, -R2 ;  /* 0x000000ffff027224 */ /* 0x000fc800078e0a02 */
[----:B------:R-:W-:-:S05]  /*19660*/  IMAD R2, R8, R2, R3 ;  /* 0x0000000208027224 */ /* 0x000fca00078e0203 */
[----:B------:R-:W-:-:S13]  /*19670*/  ISETP.GT.U32.AND P1, PT, R5, R2, PT ;  /* 0x000000020500720c */ /* 0x000fda0003f24070 */
[----:B------:R-:W-:Y:S02]  /*19680*/  @!P1 IMAD.IADD R2, R2, 0x1, -R5 ;  /* 0x0000000102029824 */ /* 0x000fe400078e0a05 */
[----:B------:R-:W-:Y:S01]  /*19690*/  @!P1 VIADD R8, R8, 0x1 ;  /* 0x0000000108089836 */ /* 0x000fe20000000000 */
[----:B------:R-:W-:Y:S02]  /*196a0*/  ISETP.NE.AND P1, PT, R0, RZ, PT ;  /* 0x000000ff0000720c */ /* 0x000fe40003f25270 */
[----:B------:R-:W-:Y:S02]  /*196b0*/  ISETP.GE.U32.AND P0, PT, R2, R5, PT ;  /* 0x000000050200720c */ /* 0x000fe40003f06070 */
[----:B------:R-:W-:-:S04]  /*196c0*/  IABS R5, R7 ;  /* 0x0000000700057213 */ /* 0x000fc80000000000 */
        /* <DEDUP_REMOVED lines=9> */
[----:B------:R-:W-:-:S03]  /*19760*/  LOP3.LUT R2, R4, R0, RZ, 0x3c, !PT ;  /* 0x0000000004027212 */ /* 0x000fc600078e3cff */
[----:B------:R-:W-:Y:S01]  /*19770*/  IMAD.MOV.U32 R3, RZ, RZ, R8 ;  /* 0x000000ffff037224 */ /* 0x000fe200078e0008 */
[----:B------:R-:W-:Y:S02]  /*19780*/  ISETP.GE.AND P2, PT, R2, RZ, PT ;  /* 0x000000ff0200720c */ /* 0x000fe40003f46270 */
[----:B------:R-:W-:-:S05]  /*19790*/  IABS R8, R7 ;  /* 0x0000000700087213 */ /* 0x000fca0000000000 */
[----:B------:R-:W-:-:S06]  /*197a0*/  IMAD.MOV R8, RZ, RZ, -R8 ;  /* 0x000000ffff087224 */ /* 0x000fcc00078e0a08 */
        /* <DEDUP_REMOVED lines=9> */
[----:B------:R-:W-:Y:S01]  /*19840*/  ISETP.GE.U32.AND P0, PT, R2, R5, PT ;  /* 0x000000050200720c */ /* 0x000fe20003f06070 */
[----:B------:R-:W-:Y:S01]  /*19850*/  IMAD.MOV R5, RZ, RZ, -R3 ;  /* 0x000000ffff057224 */ /* 0x000fe200078e0a03 */
[----:B------:R-:W-:-:S03]  /*19860*/  LOP3.LUT R2, R3, R7, RZ, 0x3c, !PT ;  /* 0x0000000703027212 */ /* 0x000fc600078e3cff */
[----:B------:R-:W-:Y:S01]  /*19870*/  IMAD R4, R0, R5, R4 ;  /* 0x0000000500047224 */ /* 0x000fe200078e0204 */
        /* <DEDUP_REMOVED lines=10> */
.L_x_2504:
[----:B-1-3--:R-:W3:Y:S01]  /*19920*/  LDL R5, [R1+0xc] ;  /* 0x00000c0001057983 */ /* 0x00aee20000100800 */
[----:B0-2-4-:R-:W3:Y:S02]  /*19930*/  LDC.64 R2, c[0x0][0xc90] ;  /* 0x00032400ff027b82 */ /* 0x015ee40000000a00 */
[----:B---3--:R-:W-:-:S05]  /*19940*/  IMAD.WIDE R2, R5, 0x4, R2 ;  /* 0x0000000405027825 */ /* 0x008fca00078e0202 */
[----:B------:R-:W2:Y:S02]  /*19950*/  LDG.E R6, desc[UR40][R2.64] ;  /* 0x0000002802067981 */ /* 0x000ea4000c1e1900 */
[----:B--2---:R-:W-:-:S05]  /*19960*/  IMAD R5, R0, R6, RZ ;  /* 0x0000000600057224 */ /* 0x004fca00078e02ff */
[----:B------:R-:W-:-:S04]  /*19970*/  IABS R7, R5 ;  /* 0x0000000500077213 */ /* 0x000fc80000000000 */
[----:B------:R-:W0:Y:S08]  /*19980*/  I2F.RP R10, R7 ;  /* 0x00000007000a7306 */ /* 0x000e300000209400 */
[----:B0-----:R-:W0:Y:S02]  /*19990*/  MUFU.RCP R10, R10 ;  /* 0x0000000a000a7308 */ /* 0x001e240000001000 */
[----:B0-----:R-:W-:-:S06]  /*199a0*/  VIADD R11, R10, 0xffffffe ;  /* 0x0ffffffe0a0b7836 */ /* 0x001fcc0000000000 */
[----:B------:R-:W0:Y:S02]  /*199b0*/  F2I.FTZ.U32.TRUNC.NTZ R3, R11 ;  /* 0x0000000b00037305 */ /* 0x000e24000021f000 */
[----:B0-----:R-:W-:-:S04]  /*199c0*/  IMAD.MOV R2, RZ, RZ, -R3 ;  /* 0x000000ffff027224 */ /* 0x001fc800078e0a03 */
        /* <DEDUP_REMOVED lines=18> */
[----:B------:R-:W-:Y:S02]  /*19af0*/  IMAD R7, R6, R2, RZ ;  /* 0x0000000206077224 */ /* 0x000fe400078e02ff */
[----:B------:R-:W-:Y:S02]  /*19b00*/  IMAD.MOV R2, RZ, RZ, -R2 ;  /* 0x000000ffff027224 */ /* 0x000fe400078e0a02 */
[----:B------:R-:W-:Y:S02]  /*19b10*/  IMAD.MOV R3, RZ, RZ, -R7 ;  /* 0x000000ffff037224 */ /* 0x000fe400078e0a07 */
[----:B------:R-:W-:-:S03]  /*19b20*/  IMAD R4, R5, R2, R4 ;  /* 0x0000000205047224 */ /* 0x000fc600078e0204 */
[----:B------:R-:W-:Y:S02]  /*19b30*/  VIADDMNMX R6, R3, R8, R6, PT ;  /* 0x0000000803067246 */ /* 0x000fe40003800106 */
[----:B------:R-:W-:Y:S02]  /*19b40*/  IADD3 R7, R7, 0x1000000, R4 ;  /* 0x0100000007077810 */ /* 0x000fe40007ffe004 */
        /* <DEDUP_REMOVED lines=25> */
[----:B------:R-:W-:Y:S02]  /*19ce0*/  IMAD R3, R2, R6, R7 ;  /* 0x0000000602037224 */ /* 0x000fe400078e0207 */
[----:B------:R-:W-:-:S03]  /*19cf0*/  IMAD.MOV.U32 R4, RZ, RZ, R2 ;  /* 0x000000ffff047224 */ /* 0x000fc600078e0002 */
[----:B------:R1:W-:Y:S04]  /*19d00*/  STL [R1+0x8], R3 ;  /* 0x0000080301007387 */ /* 0x0003e80000100800 */
.L_x_2505:
[----:B-1----:R-:W-:-:S05]  /*19d10*/  LOP3.LUT R3, RZ, R4, RZ, 0x33, !PT ;  /* 0x00000004ff037212 */ /* 0x002fca00078e33ff */
[----:B------:R-:W-:-:S05]  /*19d20*/  IMAD.IADD R0, R0, 0x1, R3 ;  /* 0x0000000100007824 */ /* 0x000fca00078e0203 */
[----:B------:R1:W-:Y:S01]  /*19d30*/  STL [R1+0x4], R0 ;  /* 0x0000040001007387 */ /* 0x0003e20000100800 */
[----:B------:R-:W-:Y:S05]  /*19d40*/  BRA `(.L_x_2506) ;  /* 0x0000000000287947 */ /* 0x000fea0003800000 */
.L_x_2498:
        /* <DEDUP_REMOVED lines=10> */
.L_x_2506:
[----:B0-----:R-:W2:Y:S04]  /*19df0*/  LDL R3, [R1+0x8] ;  /* 0x0000080001037983 */ /* 0x001ea80000100800 */
[----:B------:R-:W3:Y:S04]  /*19e00*/  LDL R2, [R1+0xc] ;  /* 0x00000c0001027983 */ /* 0x000ee80000100800 */
[----:B------:R-:W4:Y:S04]  /*19e10*/  LDL R5, [R1+0x4] ;  /* 0x0000040001057983 */ /* 0x000f280000100800 */
[----:B------:R-:W4:Y:S01]  /*19e20*/  LDL R4, [R1] ;  /* 0x0000000001047983 */ /* 0x000f220000100800 */
[----:B-1----:R-:W0:Y:S01]  /*19e30*/  S2R R0, SR_TID.X ;  /* 0x0000000000007919 */ /* 0x002e220000002100 */
        /* <DEDUP_REMOVED lines=11> */
.L_x_2495:
[----:B---34-:R-:W3:Y:S01]  /*19ef0*/  LDL R0, [R1+0xc] ;  /* 0x00000c0001007983 */ /* 0x018ee20000100800 */
[----:B------:R-:W-:Y:S02]  /*19f00*/  ULDC UR4, c[0x0][0xc3c] ;  /* 0x00030f0000047ab9 */ /* 0x000fe40000000800 */
[----:B---3--:R-:W-:-:S13]  /*19f10*/  ISETP.GE.AND P0, PT, R0, UR4, PT ;  /* 0x0000000400007c0c */ /* 0x008fda000bf06270 */
[----:B------:R-:W-:Y:S05]  /*19f20*/  @!P0 BRA `(.L_x_2507) ;  /* 0xffffff9400c08947 */ /* 0x000fea000383ffff */
[----:B------:R-:W-:Y:S05]  /*19f30*/  BSYNC B8 ;  /* 0x0000000000087941 */ /* 0x000fea0003800000 */
.L_x_2379:
[----:B---3--:R-:W3:Y:S01]  /*19f40*/  LDL.LU R0, [R1+0x48] ;  /* 0x0000480001007983 */ /* 0x008ee20000300800 */
[----:B------:R-:W-:Y:S01]  /*19f50*/  BSSY B0, `(.L_x_2508) ;  /* 0x000000b000007945 */ /* 0x000fe20003800000 */
[----:B01----:R-:W0:Y:S01]  /*19f60*/  S2R R5, SR_CgaCtaId ;  /* 0x0000000000057919 */ /* 0x003e220000008800 */
[----:B---3--:R-:W-:-:S05]  /*19f70*/  VIADD R0, R0, 0x1 ;  /* 0x0000000100007836 */ /* 0x008fca0000000000 */
[----:B--2---:R-:W-:-:S04]  /*19f80*/  LEA.HI R2, R0, R0, RZ, 0x1 ;  /* 0x0000000000027211 */ /* 0x004fc800078f08ff */
[----:B------:R-:W-:-:S05]  /*19f90*/  LOP3.LUT R3, R2, 0xfffffffe, RZ, 0xc0, !PT ;  /* 0xfffffffe02037812 */ /* 0x000fca00078ec0ff */
[----:B------:R-:W-:Y:S01]  /*19fa0*/  IMAD.IADD R3, R0, 0x1, -R3 ;  /* 0x0000000100037824 */ /* 0x000fe200078e0a03 */
[----:B------:R-:W-:-:S04]  /*19fb0*/  MOV R0, 0x400 ;  /* 0x0000040000007802 */ /* 0x000fc80000000f00 */
[----:B0-----:R-:W-:Y:S02]  /*19fc0*/  LEA R0, R5, R0, 0x18 ;  /* 0x0000000005007211 */ /* 0x001fe400078ec0ff */
[----:B------:R-:W-:-:S04]  /*19fd0*/  SHF.L.U32 R3, R3, 0x1f, RZ ;  /* 0x0000001f03037819 */ /* 0x000fc800000006ff */
[----:B------:R-:W0:Y:S02]  /*19fe0*/  SYNCS.PHASECHK.TRANS64.TRYWAIT P0, [R0+URZ+0x28c20], R3 ;  /* 0x028c2003000075a7 */ /* 0x000e24000800017f */
[----:B0-----:R-:W-:Y:S05]  /*19ff0*/  @!P0 BRA `(.L_x_2509) ;  /* 0x00000018009c8947 */ /* 0x001fea0003800000 */
.L_x_2571:
[----:B------:R-:W-:Y:S05]  /*1a000*/  BSYNC B0 ;  /* 0x0000000000007941 */ /* 0x000fea0003800000 */
.L_x_2508:
[----:B------:R-:W-:-:S03]  /*1a010*/  UMOV UR4, 0xffffffff ;  /* 0xffffffff00047882 */ /* 0x000fc60000000000 */
[----:B------:R-:W-:Y:S05]  /*1a020*/  BRA.DIV UR4, `(.L_x_2510) ;  /* 0x0000001a04a47947 */ /* 0x000fea000b800000 */
[----:B------:R-:W1:Y:S02]  /*1a030*/  S2R R2, SR_TID.X ;  /* 0x0000000000027919 */ /* 0x000e640000002100 */
[----:B-1----:R-:W-:-:S04]  /*1a040*/  SHF.R.U32.HI R2, RZ, 0x5, R2 ;  /* 0x00000005ff027819 */ /* 0x002fc80000011602 */
[----:B------:R-:W-:-:S05]  /*1a050*/  LOP3.LUT R2, R2, 0x3, RZ, 0xc0, !PT ;  /* 0x0000000302027812 */ /* 0x000fca00078ec0ff */
[----:B------:R1:W2:Y:S02]  /*1a060*/  SHFL.IDX PT, R14, R2, RZ, 0x1f ;  /* 0x00001fff020e7589 */ /* 0x0002a400000e0000 */
.L_x_2574:
[----:B--2---:R-:W-:Y:S01]  /*1a070*/  ISETP.NE.AND P0, PT, R14, RZ, PT ;  /* 0x000000ff0e00720c */ /* 0x004fe20003f05270 */
[----:B------:R-:W-:-:S12]  /*1a080*/  BSSY B0, `(.L_x_2511) ;  /* 0x0000027000007945 */ /* 0x000fd80003800000 */
[----:B------:R-:W-:Y:S05]  /*1a090*/  @P0 BRA `(.L_x_2512) ;  /* 0x0000000000940947 */ /* 0x000fea0003800000 */
[----:B------:R-:W-:-:S03]  /*1a0a0*/  UMOV UR4, 0xffffffff ;  /* 0xffffffff00047882 */ /* 0x000fc60000000000 */
[----:B------:R-:W-:Y:S05]  /*1a0b0*/  BRA.DIV UR4, `(.L_x_2513) ;  /* 0x0000001a04b47947 */ /* 0x000fea000b800000 */
[----:B------:R-:W-:-:S13]  /*1a0c0*/  ELECT P6, URZ, PT ;  /* 0x00000000003f782f */ /* 0x000fda00038c0000 */
.L_x_2577:
[----:B------:R-:W-:Y:S05]  /*1a0d0*/  @!P6 BRA `(.L_x_2512) ;  /* 0x000000000084e947 */ /* 0x000fea0003800000 */
[----:B------:R-:W-:-:S06]  /*1a0e0*/  ULOP3.LUT UR4, UR36, 0x2, URZ, 0xfc, !UPT ;  /* 0x0000000224047892 */ /* 0x000fcc000f8efc3f */
[----:B-1----:R-:W-:-:S05]  /*1a0f0*/  IMAD.U32 R2, RZ, RZ, UR4 ;  /* 0x00000004ff027e24 */ /* 0x002fca000f8e00ff */
[----:B------:R-:W-:-:S13]  /*1a100*/  ISETP.NE.AND P2, PT, R2, 0x3, PT ;  /* 0x000000030200780c */ /* 0x000fda0003f45270 */
[----:B------:R-:W-:Y:S05]  /*1a110*/  @!P2 BRA `(.L_x_2514) ;  /* 0x000000000004a947 */ /* 0x000fea0003800000 */
[----:B------:R-:W-:Y:S01]  /*1a120*/  BPT.TRAP 0x1 ;  /* 0x000000040000795c */ /* 0x000fe20000300000 */
.L_x_2514:
[----:B0-----:R-:W2:Y:S04]  /*1a130*/  LDL R3, [R1+0x10] ;  /* 0x0000100001037983 */ /* 0x001ea80000100800 */
[----:B------:R-:W3:Y:S01]  /*1a140*/  LDL.LU R7, [R1+0x14] ;  /* 0x0000140001077983 */ /* 0x000ee20000300800 */
[----:B------:R-:W-:-:S04]  /*1a150*/  VIADD R2, R0, 0x28c40 ;  /* 0x00028c4000027836 */ /* 0x000fc80000000000 */
[C---:B--2---:R-:W-:Y:S02]  /*1a160*/  IMAD R6, R3.reuse, 0x8, R2 ;  /* 0x0000000803067824 */ /* 0x044fe400078e0202 */
[----:B------:R-:W-:Y:S01]  /*1a170*/  VIADD R3, R3, 0x1 ;  /* 0x0000000103037836 */ /* 0x000fe20000000000 */
[----:B---3--:R-:W-:-:S04]  /*1a180*/  SHF.L.U32 R5, R7, 0x1f, RZ ;  /* 0x0000001f07057819 */ /* 0x008fc800000006ff */
[C---:B------:R-:W-:Y:S01]  /*1a190*/  ISETP.NE.AND P1, PT, R3.reuse, 0x2, PT ;  /* 0x000000020300780c */ /* 0x040fe20003f25270 */
[----:B------:R-:W0:Y:S03]  /*1a1a0*/  SYNCS.PHASECHK.TRANS64.TRYWAIT P0, [R6+URZ], R5 ;  /* 0x00000005060075a7 */ /* 0x000e26000800017f */
[----:B------:R-:W-:Y:S02]  /*1a1b0*/  SEL R4, RZ, 0x1, P1 ;  /* 0x00000001ff047807 */ /* 0x000fe40000800000 */
[----:B------:R-:W-:Y:S02]  /*1a1c0*/  SEL R3, R3, RZ, P1 ;  /* 0x000000ff03037207 */ /* 0x000fe40000800000 */
[----:B------:R-:W-:-:S03]  /*1a1d0*/  LOP3.LUT R4, R7, R4, RZ, 0x3c, !PT ;  /* 0x0000000407047212 */ /* 0x000fc600078e3cff */
[----:B------:R-:W-:Y:S01]  /*1a1e0*/  IMAD R7, R3, 0x8, R2 ;  /* 0x0000000803077824 */ /* 0x000fe200078e0202 */
[----:B------:R-:W-:Y:S01]  /*1a1f0*/  SHF.L.U32 R2, R4, 0x1f, RZ ;  /* 0x0000001f04027819 */ /* 0x000fe200000006ff */
[----:B0-----:R-:W-:Y:S06]  /*1a200*/  @!P0 BRA `(.L_x_2515) ;  /* 0x0000001800808947 */ /* 0x001fec0003800000 */
.L_x_2578:
[----:B------:R-:W1:Y:S02]  /*1a210*/  SYNCS.PHASECHK.TRANS64.TRYWAIT P0, [R7+URZ], R2 ;  /* 0x00000002070075a7 */ /* 0x000e64000800017f */
[----:B-1----:R-:W-:Y:S05]  /*1a220*/  @!P0 BRA `(.L_x_2516) ;  /* 0x00000018008c8947 */ /* 0x002fea0003800000 */
.L_x_2579:
[----:B------:R-:W-:Y:S05]  /*1a230*/  @!P2 BRA `(.L_x_2517) ;  /* 0x000000000004a947 */ /* 0x000fea0003800000 */
[----:B------:R-:W-:Y:S01]  /*1a240*/  BPT.TRAP 0x1 ;  /* 0x000000040000795c */ /* 0x000fe20000300000 */
.L_x_2517:
[----:B------:R-:W2:Y:S01]  /*1a250*/  LDL.LU R4, [R1+0x10] ;  /* 0x0000100001047983 */ /* 0x000ea20000300800 */
[----:B------:R-:W-:-:S04]  /*1a260*/  VIADD R0, R0, 0x28c60 ;  /* 0x00028c6000007836 */ /* 0x000fc80000000000 */
[----:B--2---:R-:W-:-:S04]  /*1a270*/  IMAD R4, R4, 0x8, R0 ;  /* 0x0000000804047824 */ /* 0x004fc800078e0200 */
[----:B------:R-:W2:Y:S02]  /*1a280*/  SYNCS.PHASECHK.TRANS64.TRYWAIT P0, [R4+URZ], R5 ;  /* 0x00000005040075a7 */ /* 0x000ea4000800017f */
[----:B--2---:R-:W-:Y:S05]  /*1a290*/  @!P0 BRA `(.L_x_2518) ;  /* 0x0000001800848947 */ /* 0x004fea0003800000 */
.L_x_2580:
[----:B------:R-:W-:-:S07]  /*1a2a0*/  IMAD R3, R3, 0x8, R0 ;  /* 0x0000000803037824 */ /* 0x000fce00078e0200 */
.L_x_2519:
[----:B---3--:R3:W4:Y:S02]  /*1a2b0*/  SYNCS.PHASECHK.TRANS64.TRYWAIT P0, [R3+URZ], R2 ;  /* 0x00000002030075a7 */ /* 0x008724000800017f */
[----:B----4-:R-:W-:Y:S05]  /*1a2c0*/  @!P0 NANOSLEEP.SYNCS 0x989680 ;  /* 0x009896800000895d */ /* 0x010fea0003900000 */
[----:B------:R-:W4:Y:S02]  /*1a2d0*/  @!P0 SYNCS.PHASECHK.TRANS64 P0, [R3+URZ], R2 ;  /* 0x00000002030085a7 */ /* 0x000f24000800007f */
[----:B----4-:R-:W-:Y:S05]  /*1a2e0*/  @!P0 BRA `(.L_x_2519) ;  /* 0xfffffffc00f08947 */ /* 0x010fea000383ffff */
.L_x_2512:
[----:B------:R-:W-:Y:S05]  /*1a2f0*/  BSYNC B0 ;  /* 0x0000000000007941 */ /* 0x000fea0003800000 */
.L_x_2511:
[----:B------:R-:W-:Y:S05]  /*1a300*/  EXIT ;  /* 0x000000000000794d */ /* 0x000fea0003800000 */
.L_x_2270:
[----:B0-----:R-:W-:-:S04]  /*1a310*/  IMAD.U32 R3, RZ, RZ, UR23 ;  /* 0x00000017ff037e24 */ /* 0x001fc8000f8e00ff */
[----:B------:R0:W1:Y:S03]  /*1a320*/  SYNCS.PHASECHK.TRANS64.TRYWAIT P1, [R3+URZ+0x28c50], R0 ;  /* 0x028c5000030075a7 */ /* 0x000066000802017f */
[----:B-1----:R-:W-:Y:S05]  /*1a330*/  @!P1 NANOSLEEP.SYNCS 0x989680 ;  /* 0x009896800000995d */ /* 0x002fea0003900000 */
[----:B------:R-:W1:Y:S02]  /*1a340*/  @!P1 SYNCS.PHASECHK.TRANS64 P1, [R3+URZ+0x28c50], R0 ;  /* 0x028c5000030095a7 */ /* 0x000e64000802007f */
[----:B-1----:R-:W-:Y:S05]  /*1a350*/  @!P1 BRA `(.L_x_2270) ;  /* 0xfffffffc00ec9947 */ /* 0x002fea000383ffff */
[----:B------:R-:W-:Y:S05]  /*1a360*/  BRA `(.L_x_2520) ;  /* 0xfffffe80008c7947 */ /* 0x000fea000383ffff */
.L_x_2275:
[----:B-1----:R-:W-:-:S04]  /*1a370*/  IMAD.U32 R3, RZ, RZ, UR23 ;  /* 0x00000017ff037e24 */ /* 0x002fc8000f8e00ff */
[----:B------:R1:W2:Y:S03]  /*1a380*/  SYNCS.PHASECHK.TRANS64.TRYWAIT P1, [R3+URZ+0x28c50], R0 ;  /* 0x028c5000030075a7 */ /* 0x0002a6000802017f */
[----:B--2---:R-:W-:Y:S05]  /*1a390*/  @!P1 NANOSLEEP.SYNCS 0x989680 ;  /* 0x009896800000995d */ /* 0x004fea0003900000 */
[----:B------:R-:W2:Y:S02]  /*1a3a0*/  @!P1 SYNCS.PHASECHK.TRANS64 P1, [R3+URZ+0x28c50], R0 ;  /* 0x028c5000030095a7 */ /* 0x000ea4000802007f */
[----:B--2---:R-:W-:Y:S05]  /*1a3b0*/  @!P1 BRA `(.L_x_2275) ;  /* 0xfffffffc00ec9947 */ /* 0x004fea000383ffff */
[----:B------:R-:W-:Y:S05]  /*1a3c0*/  BRA `(.L_x_2274) ;  /* 0xfffffe8c00907947 */ /* 0x000fea000383ffff */
.L_x_2285:
[----:B0-----:R-:W-:-:S04]  /*1a3d0*/  IMAD.U32 R3, RZ, RZ, UR46 ;  /* 0x0000002eff037e24 */ /* 0x001fc8000f8e00ff */
[----:B------:R0:W1:Y:S03]  /*1a3e0*/  SYNCS.PHASECHK.TRANS64.TRYWAIT P1, [R3+URZ+0x28c00], R0 ;  /* 0x028c0000030075a7 */ /* 0x000066000802017f */
[----:B-1----:R-:W-:Y:S05]  /*1a3f0*/  @!P1 NANOSLEEP.SYNCS 0x989680 ;  /* 0x009896800000995d */ /* 0x002fea0003900000 */
[----:B------:R-:W1:Y:S02]  /*1a400*/  @!P1 SYNCS.PHASECHK.TRANS64 P1, [R3+URZ+0x28c00], R0 ;  /* 0x028c0000030095a7 */ /* 0x000e64000802007f */
[----:B-1----:R-:W-:Y:S05]  /*1a410*/  @!P1 BRA `(.L_x_2285) ;  /* 0xfffffffc00ec9947 */ /* 0x002fea000383ffff */
[----:B------:R-:W-:Y:S05]  /*1a420*/  BRA `(.L_x_2521) ;  /* 0xfffffea400b47947 */ /* 0x000fea000383ffff */
.L_x_2289:
[----:B--2---:R2:W3:Y:S02]  /*1a430*/  SYNCS.PHASECHK.TRANS64.TRYWAIT P1, [R7+URZ+0x28c30], R8 ;  /* 0x028c3008070075a7 */ /* 0x0044e4000802017f */
[----:B---3--:R-:W-:Y:S05]  /*1a440*/  @!P1 NANOSLEEP.SYNCS 0x989680 ;  /* 0x009896800000995d */ /* 0x008fea0003900000 */
[----:B------:R-:W3:Y:S02]  /*1a450*/  @!P1 SYNCS.PHASECHK.TRANS64 P1, [R7+URZ+0x28c30], R8 ;  /* 0x028c3008070095a7 */ /* 0x000ee4000802007f */
[----:B---3--:R-:W-:Y:S05]  /*1a460*/  @!P1 BRA `(.L_x_2289) ;  /* 0xfffffffc00f09947 */ /* 0x008fea000383ffff */
[----:B------:R-:W-:Y:S05]  /*1a470*/  BRA `(.L_x_2288) ;  /* 0xfffffea400d07947 */ /* 0x000fea000383ffff */
.L_x_2301:
[----:B---3--:R3:W0:Y:S02]  /*1a480*/  SYNCS.PHASECHK.TRANS64.TRYWAIT P2, [R7+URZ+0x28c50], R8 ;  /* 0x028c5008070075a7 */ /* 0x008624000804017f */
[----:B0-----:R-:W-:Y:S05]  /*1a490*/  @!P2 NANOSLEEP.SYNCS 0x989680 ;  /* 0x009896800000a95d */ /* 0x001fea0003900000 */
[----:B------:R-:W0:Y:S02]  /*1a4a0*/  @!P2 SYNCS.PHASECHK.TRANS64 P2, [R7+URZ+0x28c50], R8 ;  /* 0x028c50080700a5a7 */ /* 0x000e24000804007f */
[----:B0-----:R-:W-:Y:S05]  /*1a4b0*/  @!P2 BRA `(.L_x_2301) ;  /* 0xfffffffc00f0a947 */ /* 0x001fea000383ffff */
[----:B------:R-:W-:Y:S05]  /*1a4c0*/  BRA `(.L_x_2300) ;  /* 0xfffffec000707947 */ /* 0x000fea000383ffff */
.L_x_2309:
[----:B-1----:R-:W-:-:S04]  /*1a4d0*/  IMAD.U32 R8, RZ, RZ, UR27 ;  /* 0x0000001bff087e24 */ /* 0x002fc8000f8e00ff */
[----:B------:R1:W2:Y:S03]  /*1a4e0*/  SYNCS.PHASECHK.TRANS64.TRYWAIT P2, [R8+URZ+0x28c30], R7 ;  /* 0x028c3007080075a7 */ /* 0x0002a6000804017f */
[----:B--2---:R-:W-:Y:S05]  /*1a4f0*/  @!P2 NANOSLEEP.SYNCS 0x989680 ;  /* 0x009896800000a95d */ /* 0x004fea0003900000 */
[----:B------:R-:W2:Y:S02]  /*1a500*/  @!P2 SYNCS.PHASECHK.TRANS64 P2, [R8+URZ+0x28c30], R7 ;  /* 0x028c30070800a5a7 */ /* 0x000ea4000804007f */
[----:B--2---:R-:W-:Y:S05]  /*1a510*/  @!P2 BRA `(.L_x_2309) ;  /* 0xfffffffc00eca947 */ /* 0x004fea000383ffff */
[----:B------:R-:W-:Y:S05]  /*1a520*/  BRA `(.L_x_2308) ;  /* 0xfffffec400c47947 */ /* 0x000fea000383ffff */
.L_x_2321:
[----:B--2---:R2:W3:Y:S02]  /*1a530*/  SYNCS.PHASECHK.TRANS64.TRYWAIT P2, [R10+URZ+0x28c50], R7 ;  /* 0x028c50070a0075a7 */ /* 0x0044e4000804017f */
[----:B---3--:R-:W-:Y:S05]  /*1a540*/  @!P2 NANOSLEEP.SYNCS 0x989680 ;  /* 0x009896800000a95d */ /* 0x008fea0003900000 */
[----:B------:R-:W3:Y:S02]  /*1a550*/  @!P2 SYNCS.PHASECHK.TRANS64 P2, [R10+URZ+0x28c50], R7 ;  /* 0x028c50070a00a5a7 */ /* 0x000ee4000804007f */
[----:B---3--:R-:W-:Y:S05]  /*1a560*/  @!P2 BRA `(.L_x_2321) ;  /* 0xfffffffc00f0a947 */ /* 0x008fea000383ffff */
[----:B------:R-:W-:Y:S05]  /*1a570*/  BRA `(.L_x_2320) ;  /* 0xfffffee8001c7947 */ /* 0x000fea000383ffff */
.L_x_2330:
[----:B-1----:R-:W-:-:S04]  /*1a580*/  IMAD.U32 R6, RZ, RZ, UR24 ;  /* 0x00000018ff067e24 */ /* 0x002fc8000f8e00ff */
[----:B------:R1:W3:Y:S03]  /*1a590*/  SYNCS.PHASECHK.TRANS64.TRYWAIT P2, [R6+URZ+0x28c30], R7 ;  /* 0x028c3007060075a7 */ /* 0x0002e6000804017f */
[----:B---3--:R-:W-:Y:S05]  /*1a5a0*/  @!P2 NANOSLEEP.SYNCS 0x989680 ;  /* 0x009896800000a95d */ /* 0x008fea0003900000 */
[----:B------:R-:W3:Y:S02]  /*1a5b0*/  @!P2 SYNCS.PHASECHK.TRANS64 P2, [R6+URZ+0x28c30], R7 ;  /* 0x028c30070600a5a7 */ /* 0x000ee4000804007f */
[----:B---3--:R-:W-:Y:S05]  /*1a5c0*/  @!P2 BRA `(.L_x_2330) ;  /* 0xfffffffc00eca947 */ /* 0x008fea000383ffff */
[----:B------:R-:W-:Y:S05]  /*1a5d0*/  BRA `(.L_x_2329) ;  /* 0xfffffeec00b87947 */ /* 0x000fea000383ffff */
.L_x_2334:
[----:B--2---:R2:W4:Y:S02]  /*1a5e0*/  SYNCS.PHASECHK.TRANS64.TRYWAIT P2, [R10+URZ+0x28c50], R7 ;  /* 0x028c50070a0075a7 */ /* 0x004524000804017f */
[----:B----4-:R-:W-:Y:S05]  /*1a5f0*/  @!P2 NANOSLEEP.SYNCS 0x989680 ;  /* 0x009896800000a95d */ /* 0x010fea0003900000 */
[----:B------:R-:W4:Y:S02]  /*1a600*/  @!P2 SYNCS.PHASECHK.TRANS64 P2, [R10+URZ+0x28c50], R7 ;  /* 0x028c50070a00a5a7 */ /* 0x000f24000804007f */
[----:B----4-:R-:W-:Y:S05]  /*1a610*/  @!P2 BRA `(.L_x_2334) ;  /* 0xfffffffc00f0a947 */ /* 0x010fea000383ffff */
[----:B------:R-:W-:Y:S05]  /*1a620*/  BRA `(.L_x_2333) ;  /* 0xffffff0000d87947 */ /* 0x000fea000383ffff */
.L_x_2340:
[----:B---3--:R-:W-:-:S04]  /*1a630*/  IMAD.U32 R5, RZ, RZ, UR26 ;  /* 0x0000001aff057e24 */ /* 0x008fc8000f8e00ff */
[----:B------:R3:W0:Y:S03]  /*1a640*/  SYNCS.PHASECHK.TRANS64.TRYWAIT P2, [R5+URZ+0x28c30], R8 ;  /* 0x028c3008050075a7 */ /* 0x000626000804017f */
[----:B0-----:R-:W-:Y:S05]  /*1a650*/  @!P2 NANOSLEEP.SYNCS 0x989680 ;  /* 0x009896800000a95d */ /* 0x001fea0003900000 */
[----:B------:R-:W0:Y:S02]  /*1a660*/  @!P2 SYNCS.PHASECHK.TRANS64 P2, [R5+URZ+0x28c30], R8 ;  /* 0x028c30080500a5a7 */ /* 0x000e24000804007f */
[----:B0-----:R-:W-:Y:S05]  /*1a670*/  @!P2 BRA `(.L_x_2340) ;  /* 0xfffffffc00eca947 */ /* 0x001fea000383ffff */
[----:B------:R-:W-:Y:S05]  /*1a680*/  BRA `(.L_x_2339) ;  /* 0xffffff0400cc7947 */ /* 0x000fea000383ffff */
.L_x_2352:
[----:B---3--:R3:W4:Y:S02]  /*1a690*/  SYNCS.PHASECHK.TRANS64.TRYWAIT P2, [R9+URZ+0x28c50], R8 ;  /* 0x028c5008090075a7 */ /* 0x008724000804017f */
[----:B----4-:R-:W-:Y:S05]  /*1a6a0*/  @!P2 NANOSLEEP.SYNCS 0x989680 ;  /* 0x009896800000a95d */ /* 0x010fea0003900000 */
[----:B------:R-:W4:Y:S02]  /*1a6b0*/  @!P2 SYNCS.PHASECHK.TRANS64 P2, [R9+URZ+0x28c50], R8 ;  /* 0x028c50080900a5a7 */ /* 0x000f24000804007f */
[----:B----4-:R-:W-:Y:S05]  /*1a6c0*/  @!P2 BRA `(.L_x_2352) ;  /* 0xfffffffc00f0a947 */ /* 0x010fea000383ffff */
[----:B------:R-:W-:Y:S05]  /*1a6d0*/  BRA `(.L_x_2351) ;  /* 0xffffff24009c7947 */ /* 0x000fea000383ffff */
.L_x_2401:
[----:B-1----:R-:W1:Y:S01]  /*1a6e0*/  S2R R4, SR_TID.X ;  /* 0x0000000000047919 */ /* 0x002e620000002100 */
[----:B------:R-:W-:Y:S01]  /*1a6f0*/  BSSY B0, `(.L_x_2522) ;  /* 0x000000a000007945 */ /* 0x000fe20003800000 */
[----:B------:R-:W-:Y:S02]  /*1a700*/  IMAD.MOV.U32 R12, RZ, RZ, RZ ;  /* 0x000000ffff0c7224 */ /* 0x000fe400078e00ff */
[----:B------:R-:W-:Y:S02]  /*1a710*/  IMAD.MOV.U32 R11, RZ, RZ, 0x1f ;  /* 0x0000001fff0b7424 */ /* 0x000fe400078e00ff */
[----:B------:R-:W-:Y:S01]  /*1a720*/  IMAD.MOV.U32 R15, RZ, RZ, -0x1 ;  /* 0xffffffffff0f7424 */ /* 0x000fe200078e00ff */
[----:B-1----:R-:W-:-:S04]  /*1a730*/  SHF.R.U32.HI R4, RZ, 0x5, R4 ;  /* 0x00000005ff047819 */ /* 0x002fc80000011604 */
[----:B------:R-:W-:-:S05]  /*1a740*/  LOP3.LUT R4, R4, 0x3, RZ, 0xc0, !PT ;  /* 0x0000000304047812 */ /* 0x000fca00078ec0ff */
[----:B------:R-:W-:-:S07]  /*1a750*/  IMAD.MOV.U32 R13, RZ, RZ, R4 ;  /* 0x000000ffff0d7224 */ /* 0x000fce00078e0004 */
[----:B0-2---:R-:W-:Y:S05]  /*1a760*/  WARPSYNC.COLLECTIVE R15, `(.L_x_2523) ;  /* 0x000000000f087348 */ /* 0x005fea0003c00000 */
[----:B------:R1:W3:Y:S02]  /*1a770*/  SHFL.IDX P6, R14, R13, R12, R11 ;  /* 0x0000000c0d0e7389 */ /* 0x0002e400000c000b */
[----:B0123--:R-:W-:Y:S01]  /*1a780*/  ENDCOLLECTIVE ;  /* 0x000000000000791b */ /* 0x00ffe20003800000 */
.L_x_2523:
[----:B------:R-:W-:Y:S05]  /*1a790*/  BSYNC B0 ;  /* 0x0000000000007941 */ /* 0x000fea0003800000 */
.L_x_2522:
[----:B------:R-:W-:Y:S05]  /*1a7a0*/  BRA `(.L_x_2524) ;  /* 0xffffffa000307947 */ /* 0x000fea000383ffff */
.L_x_2403:
[----:B------:R-:W-:Y:S01]  /*1a7b0*/  BSSY B0, `(.L_x_2525) ;  /* 0x0000006000007945 */ /* 0x000fe20003800000 */
[----:B------:R-:W-:-:S07]  /*1a7c0*/  IMAD.MOV.U32 R15, RZ, RZ, -0x1 ;  /* 0xffffffffff0f7424 */ /* 0x000fce00078e00ff */
[----:B012---:R-:W-:Y:S05]  /*1a7d0*/  WARPSYNC.COLLECTIVE R15, `(.L_x_2526) ;  /* 0x000000000f0c7348 */ /* 0x007fea0003c00000 */
[----:B------:R-:W-:Y:S02]  /*1a7e0*/  ELECT P6, UR62, PT ;  /* 0x00000000003e782f */ /* 0x000fe400038c0000 */
[----:B------:R-:W-:Y:S01]  /*1a7f0*/  MOV R14, UR62 ;  /* 0x0000003e000e7c02 */ /* 0x000fe20008000f00 */
[----:B012---:R-:W-:Y:S10]  /*1a800*/  ENDCOLLECTIVE ;  /* 0x000000000000791b */ /* 0x007ff40003800000 */
.L_x_2526:
[----:B------:R-:W-:Y:S05]  /*1a810*/  BSYNC B0 ;  /* 0x0000000000007941 */ /* 0x000fea0003800000 */
.L_x_2525:
[----:B------:R-:W-:Y:S05]  /*1a820*/  BRA `(.L_x_2527) ;  /* 0xffffffa000347947 */ /* 0x000fea000383ffff */
.L_x_2405:
[----:B---3--:R3:W4:Y:S02]  /*1a830*/  SYNCS.PHASECHK.TRANS64.TRYWAIT P0, [R0+URZ+0x28c40], R2 ;  /* 0x028c4002000075a7 */ /* 0x008724000800017f */
[----:B----4-:R-:W-:Y:S05]  /*1a840*/  @!P0 NANOSLEEP.SYNCS 0x989680 ;  /* 0x009896800000895d */ /* 0x010fea0003900000 */
[----:B------:R-:W4:Y:S02]  /*1a850*/  @!P0 SYNCS.PHASECHK.TRANS64 P0, [R0+URZ+0x28c40], R2 ;  /* 0x028c4002000085a7 */ /* 0x000f24000800007f */
[----:B----4-:R-:W-:Y:S05]  /*1a860*/  @!P0 BRA `(.L_x_2405) ;  /* 0xfffffffc00f08947 */ /* 0x010fea000383ffff */
[----:B------:R-:W-:Y:S05]  /*1a870*/  BRA `(.L_x_2528) ;  /* 0xffffffa000987947 */ /* 0x000fea000383ffff */
.L_x_2409:
[----:B------:R-:W2:Y:S01]  /*1a880*/  LDL.LU R11, [R1+0x28] ;  /* 0x00002800010b7983 */ /* 0x000ea20000300800 */
[----:B------:R-:W-:Y:S02]  /*1a890*/  IMAD.MOV.U32 R5, RZ, RZ, R12 ;  /* 0x000000ffff057224 */ /* 0x000fe400078e000c */
[----:B------:R-:W-:Y:S02]  /*1a8a0*/  IMAD.MOV.U32 R13, RZ, RZ, R0 ;  /* 0x000000ffff0d7224 */ /* 0x000fe400078e0000 */
[----:B------:R-:W-:Y:S02]  /*1a8b0*/  IMAD.MOV.U32 R12, RZ, RZ, RZ ;  /* 0x000000ffff0c7224 */ /* 0x000fe400078e00ff */
[----:B------:R-:W-:Y:S02]  /*1a8c0*/  IMAD.MOV.U32 R15, RZ, RZ, -0x1 ;  /* 0xffffffffff0f7424 */ /* 0x000fe400078e00ff */
[----:B------:R-:W-:-:S04]  /*1a8d0*/  IMAD.IADD R3, R10, 0x1, R5 ;  /* 0x000000010a037824 */ /* 0x000fc800078e0205 */
[----:B------:R-:W-:Y:S02]  /*1a8e0*/  VIADD R5, R3, 0x10 ;  /* 0x0000001003057836 */ /* 0x000fe40000000000 */
[----:B--2---:R-:W-:Y:S02]  /*1a8f0*/  IMAD R2, R11, R7, RZ ;  /* 0x000000070b027224 */ /* 0x004fe400078e02ff */
[----:B------:R-:W-:-:S03]  /*1a900*/  IMAD.MOV.U32 R11, RZ, RZ, 0x181f ;  /* 0x0000181fff0b7424 */ /* 0x000fc600078e00ff */
[----:B------:R-:W-:-:S13]  /*1a910*/  ISETP.GE.AND P1, PT, R3, R2, PT ;  /* 0x000000020300720c */ /* 0x000fda0003f26270 */
[----:B-----5:R-:W-:Y:S05]  /*1a920*/  WARPSYNC.COLLECTIVE R15, `(.L_x_2529) ;  /* 0x000000000f087348 */ /* 0x020fea0003c00000 */
[----:B------:R0:W1:Y:S02]  /*1a930*/  SHFL.IDX P6, R14, R13, R12, R11 ;  /* 0x0000000c0d0e7389 */ /* 0x00006400000c000b */
[----:B01---5:R-:W-:Y:S01]  /*1a940*/  ENDCOLLECTIVE ;  /* 0x000000000000791b */ /* 0x023fe20003800000 */
.L_x_2529:
[----:B------:R-:W-:Y:S02]  /*1a950*/  IMAD.MOV.U32 R13, RZ, RZ, R4 ;  /* 0x000000ffff0d7224 */ /* 0x000fe400078e0004 */
[----:B------:R-:W-:-:S07]  /*1a960*/  IMAD.MOV.U32 R6, RZ, RZ, R14 ;  /* 0x000000ffff067224 */ /* 0x000fce00078e000e */
[----:B------:R-:W-:Y:S05]  /*1a970*/  WARPSYNC.COLLECTIVE R15, `(.L_x_2530) ;  /* 0x000000000f087348 */ /* 0x000fea0003c00000 */
[----:B------:R0:W1:Y:S02]  /*1a980*/  SHFL.IDX P6, R14, R13, R12, R11 ;  /* 0x0000000c0d0e7389 */ /* 0x00006400000c000b */
[----:B01----:R-:W-:Y:S01]  /*1a990*/  ENDCOLLECTIVE ;  /* 0x000000000000791b */ /* 0x003fe20003800000 */
.L_x_2530:
[----:B------:R-:W-:Y:S02]  /*1a9a0*/  IMAD.MOV.U32 R13, RZ, RZ, R0 ;  /* 0x000000ffff0d7224 */ /* 0x000fe400078e0000 */
[----:B------:R-:W-:Y:S02]  /*1a9b0*/  IMAD.MOV.U32 R12, RZ, RZ, 0x1 ;  /* 0x00000001ff0c7424 */ /* 0x000fe400078e00ff */
[----:B------:R-:W-:-:S07]  /*1a9c0*/  IMAD.MOV.U32 R7, RZ, RZ, R14 ;  /* 0x000000ffff077224 */ /* 0x000fce00078e000e */
[----:B------:R-:W-:Y:S05]  /*1a9d0*/  WARPSYNC.COLLECTIVE R15, `(.L_x_2531) ;  /* 0x000000000f087348 */ /* 0x000fea0003c00000 */
[----:B------:R0:W1:Y:S02]  /*1a9e0*/  SHFL.IDX P6, R14, R13, R12, R11 ;  /* 0x0000000c0d0e7389 */ /* 0x00006400000c000b */
[----:B01----:R-:W-:Y:S01]  /*1a9f0*/  ENDCOLLECTIVE ;  /* 0x000000000000791b */ /* 0x003fe20003800000 */
.L_x_2531:
        /* <DEDUP_REMOVED lines=15> */
.L_x_2532:
[----:B------:R-:W-:Y:S02]  /*1aaf0*/  IMAD.MOV.U32 R13, RZ, RZ, R0 ;  /* 0x000000ffff0d7224 */ /* 0x000fe400078e0000 */
[----:B------:R-:W-:Y:S02]  /*1ab00*/  IMAD.MOV.U32 R12, RZ, RZ, 0x2 ;  /* 0x00000002ff0c7424 */ /* 0x000fe400078e00ff */
[----:B------:R-:W-:-:S07]  /*1ab10*/  IMAD.MOV.U32 R5, RZ, RZ, R14 ;  /* 0x000000ffff057224 */ /* 0x000fce00078e000e */
[----:B------:R-:W-:Y:S05]  /*1ab20*/  WARPSYNC.COLLECTIVE R15, `(.L_x_2533) ;  /* 0x000000000f087348 */ /* 0x000fea0003c00000 */
[----:B------:R0:W1:Y:S02]  /*1ab30*/  SHFL.IDX P6, R14, R13, R12, R11 ;  /* 0x0000000c0d0e7389 */ /* 0x00006400000c000b */
[----:B01----:R-:W-:Y:S01]  /*1ab40*/  ENDCOLLECTIVE ;  /* 0x000000000000791b */ /* 0x003fe20003800000 */
.L_x_2533:
        /* <DEDUP_REMOVED lines=15> */
.L_x_2534:
[----:B------:R-:W-:Y:S02]  /*1ac40*/  IMAD.MOV.U32 R13, RZ, RZ, R0 ;  /* 0x000000ffff0d7224 */ /* 0x000fe400078e0000 */
[----:B------:R-:W-:Y:S02]  /*1ac50*/  IMAD.MOV.U32 R12, RZ, RZ, 0x3 ;  /* 0x00000003ff0c7424 */ /* 0x000fe400078e00ff */
[----:B------:R-:W-:-:S07]  /*1ac60*/  IMAD.MOV.U32 R5, RZ, RZ, R14 ;  /* 0x000000ffff057224 */ /* 0x000fce00078e000e */
[----:B------:R-:W-:Y:S05]  /*1ac70*/  WARPSYNC.COLLECTIVE R15, `(.L_x_2535) ;  /* 0x000000000f087348 */ /* 0x000fea0003c00000 */
[----:B------:R0:W1:Y:S02]  /*1ac80*/  SHFL.IDX P6, R14, R13, R12, R11 ;  /* 0x0000000c0d0e7389 */ /* 0x00006400000c000b */
[----:B01----:R-:W-:Y:S01]  /*1ac90*/  ENDCOLLECTIVE ;  /* 0x000000000000791b */ /* 0x003fe20003800000 */
.L_x_2535:
        /* <DEDUP_REMOVED lines=13> */
.L_x_2536:
[----:B------:R-:W-:Y:S01]  /*1ad70*/  IMAD.MOV.U32 R4, RZ, RZ, R14 ;  /* 0x000000ffff047224 */ /* 0x000fe200078e000e */
[----:B------:R-:W-:Y:S06]  /*1ad80*/  BRA `(.L_x_2537) ;  /* 0xffffffa400d87947 */ /* 0x000fec000383ffff */
.L_x_2412:
[----:B-1----:R1:W2:Y:S02]  /*1ad90*/  SYNCS.PHASECHK.TRANS64.TRYWAIT P0, [R19+URZ+0x28c20], R0 ;  /* 0x028c2000130075a7 */ /* 0x0022a4000800017f */
[----:B--2---:R-:W-:Y:S05]  /*1ada0*/  @!P0 NANOSLEEP.SYNCS 0x989680 ;  /* 0x009896800000895d */ /* 0x004fea0003900000 */
[----:B------:R-:W2:Y:S02]  /*1adb0*/  @!P0 SYNCS.PHASECHK.TRANS64 P0, [R19+URZ+0x28c20], R0 ;  /* 0x028c2000130085a7 */ /* 0x000ea4000800007f */
[----:B--2---:R-:W-:Y:S05]  /*1adc0*/  @!P0 BRA `(.L_x_2412) ;  /* 0xfffffffc00f08947 */ /* 0x004fea000383ffff */
[----:B------:R-:W-:Y:S05]  /*1add0*/  BRA `(.L_x_2538) ;  /* 0xffffffa800347947 */ /* 0x000fea000383ffff */
.L_x_2416:
[----:B-1----:R1:W2:Y:S02]  /*1ade0*/  SYNCS.PHASECHK.TRANS64.TRYWAIT P0, [R0+URZ+0x28c60], R2 ;  /* 0x028c6002000075a7 */ /* 0x0022a4000800017f */
[----:B--2---:R-:W-:Y:S05]  /*1adf0*/  @!P0 NANOSLEEP.SYNCS 0x989680 ;  /* 0x009896800000895d */ /* 0x004fea0003900000 */
[----:B------:R-:W2:Y:S02]  /*1ae00*/  @!P0 SYNCS.PHASECHK.TRANS64 P0, [R0+URZ+0x28c60], R2 ;  /* 0x028c6002000085a7 */ /* 0x000ea4000800007f */
[----:B--2---:R-:W-:Y:S05]  /*1ae10*/  @!P0 BRA `(.L_x_2416) ;  /* 0xfffffffc00f08947 */ /* 0x004fea000383ffff */
[----:B------:R-:W-:Y:S05]  /*1ae20*/  BRA `(.L_x_2539) ;  /* 0xffffffa800587947 */ /* 0x000fea000383ffff */
.L_x_2435:
[----:B-1----:R1:W2:Y:S02]  /*1ae30*/  SYNCS.PHASECHK.TRANS64.TRYWAIT P0, [R3+URZ+0x28c40], R2 ;  /* 0x028c4002030075a7 */ /* 0x0022a4000800017f */
[----:B--2---:R-:W-:Y:S05]  /*1ae40*/  @!P0 NANOSLEEP.SYNCS 0x989680 ;  /* 0x009896800000895d */ /* 0x004fea0003900000 */
[----:B------:R-:W2:Y:S02]  /*1ae50*/  @!P0 SYNCS.PHASECHK.TRANS64 P0, [R3+URZ+0x28c40], R2 ;  /* 0x028c4002030085a7 */ /* 0x000ea4000800007f */
[----:B--2---:R-:W-:Y:S05]  /*1ae60*/  @!P0 BRA `(.L_x_2435) ;  /* 0xfffffffc00f08947 */ /* 0x004fea000383ffff */
[----:B------:R-:W-:Y:S05]  /*1ae70*/  BRA `(.L_x_2540) ;  /* 0xffffffb400887947 */ /* 0x000fea000383ffff */
.L_x_2440:
[----:B--2---:R2:W3:Y:S02]  /*1ae80*/  SYNCS.PHASECHK.TRANS64.TRYWAIT P0, [R3+URZ+0x28c60], R2 ;  /* 0x028c6002030075a7 */ /* 0x0044e4000800017f */
[----:B---3--:R-:W-:Y:S05]  /*1ae90*/  @!P0 NANOSLEEP.SYNCS 0x989680 ;  /* 0x009896800000895d */ /* 0x008fea0003900000 */
[----:B------:R-:W3:Y:S02]  /*1aea0*/  @!P0 SYNCS.PHASECHK.TRANS64 P0, [R3+URZ+0x28c60], R2 ;  /* 0x028c6002030085a7 */ /* 0x000ee4000800007f */
[----:B---3--:R-:W-:Y:S05]  /*1aeb0*/  @!P0 BRA `(.L_x_2440) ;  /* 0xfffffffc00f08947 */ /* 0x008fea000383ffff */
[----:B------:R-:W-:Y:S05]  /*1aec0*/  BRA `(.L_x_2541) ;  /* 0xffffffb800087947 */ /* 0x000fea000383ffff */
.L_x_2455:
[----:B0-----:R0:W1:Y:S02]  /*1aed0*/  SYNCS.PHASECHK.TRANS64.TRYWAIT P0, [R4+URZ+0x28c40], R2 ;  /* 0x028c4002040075a7 */ /* 0x001064000800017f */
[----:B-1----:R-:W-:Y:S05]  /*1aee0*/  @!P0 NANOSLEEP.SYNCS 0x989680 ;  /* 0x009896800000895d */ /* 0x002fea0003900000 */
[----:B------:R-:W1:Y:S02]  /*1aef0*/  @!P0 SYNCS.PHASECHK.TRANS64 P0, [R4+URZ+0x28c40], R2 ;  /* 0x028c4002040085a7 */ /* 0x000e64000800007f */
[----:B-1----:R-:W-:Y:S05]  /*1af00*/  @!P0 BRA `(.L_x_2455) ;  /* 0xfffffffc00f08947 */ /* 0x002fea000383ffff */
[----:B------:R-:W-:Y:S05]  /*1af10*/  BRA `(.L_x_2542) ;  /* 0xffffffc000e47947 */ /* 0x000fea000383ffff */
.L_x_2460:
[----:B-1----:R1:W2:Y:S02]  /*1af20*/  SYNCS.PHASECHK.TRANS64.TRYWAIT P0, [R4+URZ+0x28c60], R2 ;  /* 0x028c6002040075a7 */ /* 0x0022a4000800017f */
[----:B--2---:R-:W-:Y:S05]  /*1af30*/  @!P0 NANOSLEEP.SYNCS 0x989680 ;  /* 0x009896800000895d */ /* 0x004fea0003900000 */
[----:B------:R-:W2:Y:S02]  /*1af40*/  @!P0 SYNCS.PHASECHK.TRANS64 P0, [R4+URZ+0x28c60], R2 ;  /* 0x028c6002040085a7 */ /* 0x000ea4000800007f */
[----:B--2---:R-:W-:Y:S05]  /*1af50*/  @!P0 BRA `(.L_x_2460) ;  /* 0xfffffffc00f08947 */ /* 0x004fea000383ffff */
[----:B------:R-:W-:Y:S05]  /*1af60*/  BRA `(.L_x_2543) ;  /* 0xffffffc400607947 */ /* 0x000fea000383ffff */
.L_x_2475:
[----:B-1----:R1:W2:Y:S02]  /*1af70*/  SYNCS.PHASECHK.TRANS64.TRYWAIT P0, [R4+URZ+0x28c40], R2 ;  /* 0x028c4002040075a7 */ /* 0x0022a4000800017f */
[----:B--2---:R-:W-:Y:S05]  /*1af80*/  @!P0 NANOSLEEP.SYNCS 0x989680 ;  /* 0x009896800000895d */ /* 0x004fea0003900000 */
[----:B------:R-:W2:Y:S02]  /*1af90*/  @!P0 SYNCS.PHASECHK.TRANS64 P0, [R4+URZ+0x28c40], R2 ;  /* 0x028c4002040085a7 */ /* 0x000ea4000800007f */
[----:B--2---:R-:W-:Y:S05]  /*1afa0*/  @!P0 BRA `(.L_x_2475) ;  /* 0xfffffffc00f08947 */ /* 0x004fea000383ffff */
[----:B------:R-:W-:Y:S05]  /*1afb0*/  BRA `(.L_x_2544) ;  /* 0xffffffd000207947 */ /* 0x000fea000383ffff */
.L_x_2480:
[----:B0-----:R0:W2:Y:S02]  /*1afc0*/  SYNCS.PHASECHK.TRANS64.TRYWAIT P0, [R4+URZ+0x28c60], R2 ;  /* 0x028c6002040075a7 */ /* 0x0010a4000800017f */
[----:B--2---:R-:W-:Y:S05]  /*1afd0*/  @!P0 NANOSLEEP.SYNCS 0x989680 ;  /* 0x009896800000895d */ /* 0x004fea0003900000 */
[----:B------:R-:W2:Y:S02]  /*1afe0*/  @!P0 SYNCS.PHASECHK.TRANS64 P0, [R4+URZ+0x28c60], R2 ;  /* 0x028c6002040085a7 */ /* 0x000ea4000800007f */
[----:B--2---:R-:W-:Y:S05]  /*1aff0*/  @!P0 BRA `(.L_x_2480) ;  /* 0xfffffffc00f08947 */ /* 0x004fea000383ffff */
[----:B------:R-:W-:Y:S05]  /*1b000*/  BRA `(.L_x_2545) ;  /* 0xffffffd000a07947 */ /* 0x000fea000383ffff */
.L_x_2496:
[----:B---34-:R-:W3:Y:S01]  /*1b010*/  LDL R0, [R1] ;  /* 0x0000000001007983 */ /* 0x018ee20000100800 */
[----:B------:R-:W-:Y:S01]  /*1b020*/  BSSY B0, `(.L_x_2546) ;  /* 0x0000008000007945 */ /* 0x000fe20003800000 */
[----:B------:R-:W-:Y:S02]  /*1b030*/  IMAD.MOV.U32 R12, RZ, RZ, RZ ;  /* 0x000000ffff0c7224 */ /* 0x000fe400078e00ff */
[----:B------:R-:W-:Y:S02]  /*1b040*/  IMAD.MOV.U32 R11, RZ, RZ, 0x1f ;  /* 0x0000001fff0b7424 */ /* 0x000fe400078e00ff */
[----:B------:R-:W-:Y:S02]  /*1b050*/  IMAD.MOV.U32 R15, RZ, RZ, -0x1 ;  /* 0xffffffffff0f7424 */ /* 0x000fe400078e00ff */
[----:B---3--:R-:W-:-:S07]  /*1b060*/  IMAD.MOV.U32 R13, RZ, RZ, R0 ;  /* 0x000000ffff0d7224 */ /* 0x008fce00078e0000 */
[----:B012---:R-:W-:Y:S05]  /*1b070*/  WARPSYNC.COLLECTIVE R15, `(.L_x_2547) ;  /* 0x000000000f087348 */ /* 0x007fea0003c00000 */
[----:B------:R3:W4:Y:S02]  /*1b080*/  SHFL.IDX P6, R14, R13, R12, R11 ;  /* 0x0000000c0d0e7389 */ /* 0x00072400000c000b */
[----:B01234-:R-:W-:Y:S01]  /*1b090*/  ENDCOLLECTIVE ;  /* 0x000000000000791b */ /* 0x01ffe20003800000 */
.L_x_2547:
[----:B------:R-:W-:Y:S05]  /*1b0a0*/  BSYNC B0 ;  /* 0x0000000000007941 */ /* 0x000fea0003800000 */
.L_x_2546:
        /* <DEDUP_REMOVED lines=9> */
.L_x_2548:
        /* <DEDUP_REMOVED lines=14> */
[C---:B------:R-:W-:Y:S02]  /*1b220*/  ISETP.GE.U32.AND P3, PT, R16.reuse, 0x4, PT ;  /* 0x000000041000780c */ /* 0x040fe40003f66070 */
[C---:B------:R-:W-:Y:S02]  /*1b230*/  ISETP.GE.U32.AND P4, PT, R16.reuse, 0x8, PT ;  /* 0x000000081000780c */ /* 0x040fe40003f86070 */
[C---:B------:R-:W-:Y:S01]  /*1b240*/  ISETP.GE.U32.AND P5, PT, R16.reuse, 0x10, PT ;  /* 0x000000101000780c */ /* 0x040fe20003fa6070 */
[----:B--2---:R-:W-:Y:S02]  /*1b250*/  @!P1 IMAD.MOV.U32 R5, RZ, RZ, R8 ;  /* 0x000000ffff059224 */ /* 0x004fe400078e0008 */
[----:B---3--:R-:W-:Y:S01]  /*1b260*/  @!P1 IMAD.MOV.U32 R7, RZ, RZ, R6 ;  /* 0x000000ffff079224 */ /* 0x008fe200078e0006 */
[----:B------:R-:W-:Y:S01]  /*1b270*/  ISETP.NE.AND P1, PT, R16, RZ, PT ;  /* 0x000000ff1000720c */ /* 0x000fe20003f25270 */
[----:B------:R-:W-:-:S02]  /*1b280*/  IMAD.MOV.U32 R6, RZ, RZ, RZ ;  /* 0x000000ffff067224 */ /* 0x000fc400078e00ff */
[----:B------:R-:W-:-:S04]  /*1b290*/  IMAD R2, R7, R5, RZ ;  /* 0x0000000507027224 */ /* 0x000fc800078e02ff */
[----:B------:R-:W-:-:S07]  /*1b2a0*/  IMAD.MOV.U32 R13, RZ, RZ, R2 ;  /* 0x000000ffff0d7224 */ /* 0x000fce00078e0002 */
[----:B------:R-:W-:Y:S05]  /*1b2b0*/  WARPSYNC.COLLECTIVE R15, `(.L_x_2549) ;  /* 0x000000000f087348 */ /* 0x000fea0003c00000 */
[----:B------:R0:W1:Y:S02]  /*1b2c0*/  SHFL.UP P6, R14, R13, R12, R11 ;  /* 0x0400000c0d0e7389 */ /* 0x00006400000c000b */
[----:B01----:R-:W-:Y:S01]  /*1b2d0*/  ENDCOLLECTIVE ;  /* 0x000000000000791b */ /* 0x003fe20003800000 */
.L_x_2549:
[----:B------:R-:W-:Y:S01]  /*1b2e0*/  IMAD.MOV.U32 R12, RZ, RZ, 0x2 ;  /* 0x00000002ff0c7424 */ /* 0x000fe200078e00ff */
[----:B------:R-:W-:-:S05]  /*1b2f0*/  SEL R3, R14, RZ, P1 ;  /* 0x000000ff0e037207 */ /* 0x000fca0000800000 */
[----:B------:R-:W-:-:S04]  /*1b300*/  IMAD.IADD R2, R2, 0x1, R3 ;  /* 0x0000000102027824 */ /* 0x000fc800078e0203 */
[----:B------:R-:W-:-:S07]  /*1b310*/  IMAD.MOV.U32 R13, RZ, RZ, R2 ;  /* 0x000000ffff0d7224 */ /* 0x000fce00078e0002 */
[----:B------:R-:W-:Y:S05]  /*1b320*/  WARPSYNC.COLLECTIVE R15, `(.L_x_2550) ;  /* 0x000000000f087348 */ /* 0x000fea0003c00000 */
[----:B------:R0:W1:Y:S02]  /*1b330*/  SHFL.UP P6, R14, R13, R12, R11 ;  /* 0x0400000c0d0e7389 */ /* 0x00006400000c000b */
[----:B01----:R-:W-:Y:S01]  /*1b340*/  ENDCOLLECTIVE ;  /* 0x000000000000791b */ /* 0x003fe20003800000 */
.L_x_2550:
[----:B------:R-:W-:Y:S01]  /*1b350*/  IMAD.MOV.U32 R12, RZ, RZ, 0x4 ;  /* 0x00000004ff0c7424 */ /* 0x000fe200078e00ff */
[----:B------:R-:W-:-:S05]  /*1b360*/  SEL R3, R14, RZ, P2 ;  /* 0x000000ff0e037207 */ /* 0x000fca0001000000 */
[----:B------:R-:W-:-:S04]  /*1b370*/  IMAD.IADD R2, R2, 0x1, R3 ;  /* 0x0000000102027824 */ /* 0x000fc800078e0203 */
[----:B------:R-:W-:-:S07]  /*1b380*/  IMAD.MOV.U32 R13, RZ, RZ, R2 ;  /* 0x000000ffff0d7224 */ /* 0x000fce00078e0002 */
[----:B------:R-:W-:Y:S05]  /*1b390*/  WARPSYNC.COLLECTIVE R15, `(.L_x_2551) ;  /* 0x000000000f087348 */ /* 0x000fea0003c00000 */
[----:B------:R0:W1:Y:S02]  /*1b3a0*/  SHFL.UP P6, R14, R13, R12, R11 ;  /* 0x0400000c0d0e7389 */ /* 0x00006400000c000b */
[----:B01----:R-:W-:Y:S01]  /*1b3b0*/  ENDCOLLECTIVE ;  /* 0x000000000000791b */ /* 0x003fe20003800000 */
.L_x_2551:
[----:B------:R-:W-:Y:S01]  /*1b3c0*/  IMAD.MOV.U32 R12, RZ, RZ, 0x8 ;  /* 0x00000008ff0c7424 */ /* 0x000fe200078e00ff */
[----:B------:R-:W-:-:S05]  /*1b3d0*/  SEL R3, R14, RZ, P3 ;  /* 0x000000ff0e037207 */ /* 0x000fca0001800000 */
[----:B------:R-:W-:-:S04]  /*1b3e0*/  IMAD.IADD R2, R2, 0x1, R3 ;  /* 0x0000000102027824 */ /* 0x000fc800078e0203 */
[----:B------:R-:W-:-:S07]  /*1b3f0*/  IMAD.MOV.U32 R13, RZ, RZ, R2 ;  /* 0x000000ffff0d7224 */ /* 0x000fce00078e0002 */
[----:B------:R-:W-:Y:S05]  /*1b400*/  WARPSYNC.COLLECTIVE R15, `(.L_x_2552) ;  /* 0x000000000f087348 */ /* 0x000fea0003c00000 */
[----:B------:R0:W1:Y:S02]  /*1b410*/  SHFL.UP P6, R14, R13, R12, R11 ;  /* 0x0400000c0d0e7389 */ /* 0x00006400000c000b */
[----:B01----:R-:W-:Y:S01]  /*1b420*/  ENDCOLLECTIVE ;  /* 0x000000000000791b */ /* 0x003fe20003800000 */
.L_x_2552:
[----:B------:R-:W-:Y:S01]  /*1b430*/  IMAD.MOV.U32 R12, RZ, RZ, 0x10 ;  /* 0x00000010ff0c7424 */ /* 0x000fe200078e00ff */
[----:B------:R-:W-:-:S05]  /*1b440*/  SEL R3, R14, RZ, P4 ;  /* 0x000000ff0e037207 */ /* 0x000fca0002000000 */
[----:B------:R-:W-:-:S04]  /*1b450*/  IMAD.IADD R2, R2, 0x1, R3 ;  /* 0x0000000102027824 */ /* 0x000fc800078e0203 */
[----:B------:R-:W-:-:S07]  /*1b460*/  IMAD.MOV.U32 R13, RZ, RZ, R2 ;  /* 0x000000ffff0d7224 */ /* 0x000fce00078e0002 */
[----:B------:R-:W-:Y:S05]  /*1b470*/  WARPSYNC.COLLECTIVE R15, `(.L_x_2553) ;  /* 0x000000000f087348 */ /* 0x000fea0003c00000 */
[----:B------:R0:W1:Y:S02]  /*1b480*/  SHFL.UP P6, R14, R13, R12, R11 ;  /* 0x0400000c0d0e7389 */ /* 0x00006400000c000b */
[----:B01----:R-:W-:Y:S01]  /*1b490*/  ENDCOLLECTIVE ;  /* 0x000000000000791b */ /* 0x003fe20003800000 */
.L_x_2553:
        /* <DEDUP_REMOVED lines=8> */
.L_x_2554:
[----:B------:R-:W-:Y:S05]  /*1b520*/  BRA `(.L_x_2555) ;  /* 0xffffffd800f87947 */ /* 0x000fea000383ffff */
.L_x_2499:
        /* <DEDUP_REMOVED lines=8> */
.L_x_2557:
[----:B------:R-:W-:Y:S05]  /*1b5b0*/  BSYNC B0 ;  /* 0x0000000000007941 */ /* 0x000fea0003800000 */
.L_x_2556:
        /* <DEDUP_REMOVED lines=9> */
.L_x_2558:
[----:B------:R-:W-:Y:S01]  /*1b650*/  IMAD.MOV.U32 R12, RZ, RZ, 0x4 ;  /* 0x00000004ff0c7424 */ /* 0x000fe200078e00ff */
[----:B------:R-:W-:-:S05]  /*1b660*/  SEL R3, R14, RZ, P2 ;  /* 0x000000ff0e037207 */ /* 0x000fca0001000000 */
[----:B------:R-:W-:-:S04]  /*1b670*/  IMAD.IADD R2, R2, 0x1, R3 ;  /* 0x0000000102027824 */ /* 0x000fc800078e0203 */
[----:B------:R-:W-:-:S07]  /*1b680*/  IMAD.MOV.U32 R13, RZ, RZ, R2 ;  /* 0x000000ffff0d7224 */ /* 0x000fce00078e0002 */
[----:B------:R-:W-:Y:S05]  /*1b690*/  WARPSYNC.COLLECTIVE R15, `(.L_x_2559) ;  /* 0x000000000f087348 */ /* 0x000fea0003c00000 */
[----:B------:R0:W1:Y:S02]  /*1b6a0*/  SHFL.UP P6, R14, R13, R12, R11 ;  /* 0x0400000c0d0e7389 */ /* 0x00006400000c000b */
[----:B01----:R-:W-:Y:S01]  /*1b6b0*/  ENDCOLLECTIVE ;  /* 0x000000000000791b */ /* 0x003fe20003800000 */
.L_x_2559:
[----:B------:R-:W-:Y:S01]  /*1b6c0*/  IMAD.MOV.U32 R12, RZ, RZ, 0x8 ;  /* 0x00000008ff0c7424 */ /* 0x000fe200078e00ff */
[----:B------:R-:W-:-:S05]  /*1b6d0*/  SEL R3, R14, RZ, P3 ;  /* 0x000000ff0e037207 */ /* 0x000fca0001800000 */
[----:B------:R-:W-:-:S04]  /*1b6e0*/  IMAD.IADD R2, R2, 0x1, R3 ;  /* 0x0000000102027824 */ /* 0x000fc800078e0203 */
[----:B------:R-:W-:-:S07]  /*1b6f0*/  IMAD.MOV.U32 R13, RZ, RZ, R2 ;  /* 0x000000ffff0d7224 */ /* 0x000fce00078e0002 */
[----:B------:R-:W-:Y:S05]  /*1b700*/  WARPSYNC.COLLECTIVE R15, `(.L_x_2560) ;  /* 0x000000000f087348 */ /* 0x000fea0003c00000 */
[----:B------:R0:W1:Y:S02]  /*1b710*/  SHFL.UP P6, R14, R13, R12, R11 ;  /* 0x0400000c0d0e7389 */ /* 0x00006400000c000b */
[----:B01----:R-:W-:Y:S01]  /*1b720*/  ENDCOLLECTIVE ;  /* 0x000000000000791b */ /* 0x003fe20003800000 */
.L_x_2560:
[----:B------:R-:W-:Y:S01]  /*1b730*/  IMAD.MOV.U32 R12, RZ, RZ, 0x10 ;  /* 0x00000010ff0c7424 */ /* 0x000fe200078e00ff */
[----:B------:R-:W-:-:S05]  /*1b740*/  SEL R3, R14, RZ, P4 ;  /* 0x000000ff0e037207 */ /* 0x000fca0002000000 */
[----:B------:R-:W-:-:S04]  /*1b750*/  IMAD.IADD R2, R2, 0x1, R3 ;  /* 0x0000000102027824 */ /* 0x000fc800078e0203 */
[----:B------:R-:W-:-:S07]  /*1b760*/  IMAD.MOV.U32 R13, RZ, RZ, R2 ;  /* 0x000000ffff0d7224 */ /* 0x000fce00078e0002 */
[----:B------:R-:W-:Y:S05]  /*1b770*/  WARPSYNC.COLLECTIVE R15, `(.L_x_2561) ;  /* 0x000000000f087348 */ /* 0x000fea0003c00000 */
[----:B------:R0:W1:Y:S02]  /*1b780*/  SHFL.UP P6, R14, R13, R12, R11 ;  /* 0x0400000c0d0e7389 */ /* 0x00006400000c000b */
[----:B01----:R-:W-:Y:S01]  /*1b790*/  ENDCOLLECTIVE ;  /* 0x000000000000791b */ /* 0x003fe20003800000 */
.L_x_2561:
        /* <DEDUP_REMOVED lines=8> */
.L_x_2562:
[----:B------:R-:W-:Y:S05]  /*1b820*/  BRA `(.L_x_2563) ;  /* 0xffffffd800e47947 */ /* 0x000fea000383ffff */
.L_x_2501:
[----:B------:R-:W-:Y:S01]  /*1b830*/  BSSY B0, `(.L_x_2564) ;  /* 0x0000006000007945 */ /* 0x000fe20003800000 */
[----:B------:R-:W-:Y:S01]  /*1b840*/  PLOP3.LUT P6, PT, P6, PT, PT, 0x8, 0x0 ;  /* 0x000000000000781c */ /* 0x000fe200037ce170 */
[----:B------:R-:W-:-:S12]  /*1b850*/  IMAD.MOV.U32 R15, RZ, RZ, -0x1 ;  /* 0xffffffffff0f7424 */ /* 0x000fd800078e00ff */
[----:B0-----:R-:W-:Y:S05]  /*1b860*/  WARPSYNC.COLLECTIVE R15, `(.L_x_2565) ;  /* 0x000000000f087348 */ /* 0x001fea0003c00000 */
[----:B------:R-:W-:Y:S01]  /*1b870*/  VOTE.ANY R14, PT, P6 ;  /* 0x00000000000e7806 */ /* 0x000fe200030e0100 */
[----:B0-----:R-:W-:Y:S06]  /*1b880*/  ENDCOLLECTIVE ;  /* 0x000000000000791b */ /* 0x001fec0003800000 */
.L_x_2565:
[----:B------:R-:W-:Y:S05]  /*1b890*/  BSYNC B0 ;  /* 0x0000000000007941 */ /* 0x000fea0003800000 */
.L_x_2564:
[----:B------:R0:W5:Y:S01]  /*1b8a0*/  LDL.LU R16, [R1+0xc] ;  /* 0x00000c0001107983 */ /* 0x0001620000300800 */
[----:B------:R-:W-:Y:S02]  /*1b8b0*/  IMAD.MOV.U32 R3, RZ, RZ, R14 ;  /* 0x000000ffff037224 */ /* 0x000fe400078e000e */
[----:B------:R-:W-:Y:S02]  /*1b8c0*/  IMAD.MOV.U32 R13, RZ, RZ, R5 ;  /* 0x000000ffff0d7224 */ /* 0x000fe400078e0005 */
[----:B------:R-:W1:Y:S01]  /*1b8d0*/  POPC R10, R3 ;  /* 0x00000003000a7309 */ /* 0x000e620000000000 */
[----:B------:R-:W-:Y:S02]  /*1b8e0*/  IMAD.MOV.U32 R11, RZ, RZ, 0x1f ;  /* 0x0000001fff0b7424 */ /* 0x000fe400078e00ff */
[----:B------:R-:W-:Y:S02]  /*1b8f0*/  IMAD.MOV.U32 R15, RZ, RZ, -0x1 ;  /* 0xffffffffff0f7424 */ /* 0x000fe400078e00ff */
[----:B01----:R-:W-:-:S07]  /*1b900*/  IMAD.MOV.U32 R12, RZ, RZ, R10 ;  /* 0x000000ffff0c7224 */ /* 0x003fce00078e000a */
[----:B-----5:R-:W-:Y:S05]  /*1b910*/  WARPSYNC.COLLECTIVE R15, `(.L_x_2566) ;  /* 0x000000000f087348 */ /* 0x020fea0003c00000 */
[----:B------:R0:W1:Y:S02]  /*1b920*/  SHFL.IDX P6, R14, R13, R12, R11 ;  /* 0x0000000c0d0e7389 */ /* 0x00006400000c000b */
[----:B01---5:R-:W-:Y:S01]  /*1b930*/  ENDCOLLECTIVE ;  /* 0x000000000000791b */ /* 0x023fe20003800000 */
.L_x_2566:
[----:B------:R-:W-:Y:S02]  /*1b940*/  IMAD.MOV.U32 R13, RZ, RZ, R7 ;  /* 0x000000ffff0d7224 */ /* 0x000fe400078e0007 */
[----:B------:R-:W-:-:S07]  /*1b950*/  IMAD.MOV.U32 R0, RZ, RZ, R14 ;  /* 0x000000ffff007224 */ /* 0x000fce00078e000e */
[----:B------:R-:W-:Y:S05]  /*1b960*/  WARPSYNC.COLLECTIVE R15, `(.L_x_2567) ;  /* 0x000000000f087348 */ /* 0x000fea0003c00000 */
[----:B------:R0:W1:Y:S02]  /*1b970*/  SHFL.IDX P6, R14, R13, R12, R11 ;  /* 0x0000000c0d0e7389 */ /* 0x00006400000c000b */
[----:B01----:R-:W-:Y:S01]  /*1b980*/  ENDCOLLECTIVE ;  /* 0x000000000000791b */ /* 0x003fe20003800000 */
.L_x_2567:
[----:B------:R-:W-:Y:S02]  /*1b990*/  IMAD.MOV.U32 R7, RZ, RZ, R14 ;  /* 0x000000ffff077224 */ /* 0x000fe400078e000e */
[----:B------:R-:W-:-:S05]  /*1b9a0*/  IMAD.IADD R5, R10, 0x1, R16 ;  /* 0x000000010a057824 */ /* 0x000fca00078e0210 */
[----:B------:R1:W-:Y:S01]  /*1b9b0*/  STL [R1+0xc], R5 ;  /* 0x00000c0501007387 */ /* 0x0003e20000100800 */
[----:B------:R-:W-:Y:S05]  /*1b9c0*/  BRA `(.L_x_2568) ;  /* 0xffffffd800c47947 */ /* 0x000fea000383ffff */
.L_x_2503:
[----:B------:R-:W-:Y:S01]  /*1b9d0*/  BSSY B0, `(.L_x_2569) ;  /* 0x0000007000007945 */ /* 0x000fe20003800000 */
[----:B------:R-:W-:Y:S02]  /*1b9e0*/  IMAD.MOV.U32 R13, RZ, RZ, R2 ;  /* 0x000000ffff0d7224 */ /* 0x000fe400078e0002 */
[----:B------:R-:W-:Y:S02]  /*1b9f0*/  IMAD.MOV.U32 R11, RZ, RZ, 0x1f ;  /* 0x0000001fff0b7424 */ /* 0x000fe400078e00ff */
[----:B------:R-:W-:-:S07]  /*1ba00*/  IMAD.MOV.U32 R15, RZ, RZ, -0x1 ;  /* 0xffffffffff0f7424 */ /* 0x000fce00078e00ff */
[----:B01-3--:R-:W-:Y:S05]  /*1ba10*/  WARPSYNC.COLLECTIVE R15, `(.L_x_2570) ;  /* 0x000000000f087348 */ /* 0x00bfea0003c00000 */
[----:B------:R2:W4:Y:S02]  /*1ba20*/  SHFL.IDX P6, R14, R13, R12, R11 ;  /* 0x0000000c0d0e7389 */ /* 0x00052400000c000b */
[----:B01234-:R-:W-:Y:S01]  /*1ba30*/  ENDCOLLECTIVE ;  /* 0x000000000000791b */ /* 0x01ffe20003800000 */
.L_x_2570:
[----:B------:R-:W-:Y:S05]  /*1ba40*/  BSYNC B0 ;  /* 0x0000000000007941 */ /* 0x000fea0003800000 */
.L_x_2569:
[----:B------:R-:W-:Y:S01]  /*1ba50*/  IMAD.MOV.U32 R6, RZ, RZ, R14 ;  /* 0x000000ffff067224 */ /* 0x000fe200078e000e */
[----:B------:R-:W-:Y:S06]  /*1ba60*/  BRA `(.L_x_2502) ;  /* 0xffffffd800b47947 */ /* 0x000fec000383ffff */
.L_x_2509:
[----:B0-----:R0:W1:Y:S02]  /*1ba70*/  SYNCS.PHASECHK.TRANS64.TRYWAIT P0, [R0+URZ+0x28c20], R3 ;  /* 0x028c2003000075a7 */ /* 0x001064000800017f */
[----:B-1----:R-:W-:Y:S05]  /*1ba80*/  @!P0 NANOSLEEP.SYNCS 0x989680 ;  /* 0x009896800000895d */ /* 0x002fea0003900000 */
[----:B------:R-:W1:Y:S02]  /*1ba90*/  @!P0 SYNCS.PHASECHK.TRANS64 P0, [R0+URZ+0x28c20], R3 ;  /* 0x028c2003000085a7 */ /* 0x000e64000800007f */
[----:B-1----:R-:W-:Y:S05]  /*1baa0*/  @!P0 BRA `(.L_x_2509) ;  /* 0xfffffffc00f08947 */ /* 0x002fea000383ffff */
[----:B------:R-:W-:Y:S05]  /*1bab0*/  BRA `(.L_x_2571) ;  /* 0xffffffe400507947 */ /* 0x000fea000383ffff */
.L_x_2510:
        /* <DEDUP_REMOVED lines=11> */
.L_x_2573:
[----:B------:R-:W-:Y:S05]  /*1bb70*/  BSYNC B0 ;  /* 0x0000000000007941 */ /* 0x000fea0003800000 */
.L_x_2572:
[----:B------:R-:W-:Y:S05]  /*1bb80*/  BRA `(.L_x_2574) ;  /* 0xffffffe400387947 */ /* 0x000fea000383ffff */
.L_x_2513:
[----:B------:R-:W-:Y:S01]  /*1bb90*/  BSSY B1, `(.L_x_2575) ;  /* 0x0000006000017945 */ /* 0x000fe20003800000 */
[----:B------:R-:W-:-:S07]  /*1bba0*/  IMAD.MOV.U32 R15, RZ, RZ, -0x1 ;  /* 0xffffffffff0f7424 */ /* 0x000fce00078e00ff */
[----:B01----:R-:W-:Y:S05]  /*1bbb0*/  WARPSYNC.COLLECTIVE R15, `(.L_x_2576) ;  /* 0x000000000f0c7348 */ /* 0x003fea0003c00000 */
[----:B------:R-:W-:Y:S02]  /*1bbc0*/  ELECT P6, UR62, PT ;  /* 0x00000000003e782f */ /* 0x000fe400038c0000 */
[----:B------:R-:W-:Y:S01]  /*1bbd0*/  MOV R14, UR62 ;  /* 0x0000003e000e7c02 */ /* 0x000fe20008000f00 */
[----:B01----:R-:W-:Y:S10]  /*1bbe0*/  ENDCOLLECTIVE ;  /* 0x000000000000791b */ /* 0x003ff40003800000 */
.L_x_2576:
[----:B------:R-:W-:Y:S05]  /*1bbf0*/  BSYNC B1 ;  /* 0x0000000000017941 */ /* 0x000fea0003800000 */
.L_x_2575:
[----:B------:R-:W-:Y:S05]  /*1bc00*/  BRA `(.L_x_2577) ;  /* 0xffffffe400307947 */ /* 0x000fea000383ffff */
.L_x_2515:
[----:B0-----:R0:W1:Y:S02]  /*1bc10*/  SYNCS.PHASECHK.TRANS64.TRYWAIT P0, [R6+URZ], R5 ;  /* 0x00000005060075a7 */ /* 0x001064000800017f */
[----:B-1----:R-:W-:Y:S05]  /*1bc20*/  @!P0 NANOSLEEP.SYNCS 0x989680 ;  /* 0x009896800000895d */ /* 0x002fea0003900000 */
[----:B------:R-:W1:Y:S02]  /*1bc30*/  @!P0 SYNCS.PHASECHK.TRANS64 P0, [R6+URZ], R5 ;  /* 0x00000005060085a7 */ /* 0x000e64000800007f */
[----:B-1----:R-:W-:Y:S05]  /*1bc40*/  @!P0 BRA `(.L_x_2515) ;  /* 0xfffffffc00f08947 */ /* 0x002fea000383ffff */
[----:B------:R-:W-:Y:S05]  /*1bc50*/  BRA `(.L_x_2578) ;  /* 0xffffffe4006c7947 */ /* 0x000fea000383ffff */
.L_x_2516:
[----:B-1----:R1:W2:Y:S02]  /*1bc60*/  SYNCS.PHASECHK.TRANS64.TRYWAIT P0, [R7+URZ], R2 ;  /* 0x00000002070075a7 */ /* 0x0022a4000800017f */
[----:B--2---:R-:W-:Y:S05]  /*1bc70*/  @!P0 NANOSLEEP.SYNCS 0x989680 ;  /* 0x009896800000895d */ /* 0x004fea0003900000 */
[----:B------:R-:W2:Y:S02]  /*1bc80*/  @!P0 SYNCS.PHASECHK.TRANS64 P0, [R7+URZ], R2 ;  /* 0x00000002070085a7 */ /* 0x000ea4000800007f */
[----:B--2---:R-:W-:Y:S05]  /*1bc90*/  @!P0 BRA `(.L_x_2516) ;  /* 0xfffffffc00f08947 */ /* 0x004fea000383ffff */
[----:B------:R-:W-:Y:S05]  /*1bca0*/  BRA `(.L_x_2579) ;  /* 0xffffffe400607947 */ /* 0x000fea000383ffff */
.L_x_2518:
[----:B--2---:R2:W3:Y:S02]  /*1bcb0*/  SYNCS.PHASECHK.TRANS64.TRYWAIT P0, [R4+URZ], R5 ;  /* 0x00000005040075a7 */ /* 0x0044e4000800017f */
[----:B---3--:R-:W-:Y:S05]  /*1bcc0*/  @!P0 NANOSLEEP.SYNCS 0x989680 ;  /* 0x009896800000895d */ /* 0x008fea0003900000 */
[----:B------:R-:W3:Y:S02]  /*1bcd0*/  @!P0 SYNCS.PHASECHK.TRANS64 P0, [R4+URZ], R5 ;  /* 0x00000005040085a7 */ /* 0x000ee4000800007f */
[----:B---3--:R-:W-:Y:S05]  /*1bce0*/  @!P0 BRA `(.L_x_2518) ;  /* 0xfffffffc00f08947 */ /* 0x008fea000383ffff */
[----:B------:R-:W-:Y:S05]  /*1bcf0*/  BRA `(.L_x_2580) ;  /* 0xffffffe400687947 */ /* 0x000fea000383ffff */
.L_x_2581:
        /* <DEDUP_REMOVED lines=16> */
.L_x_5874:


//--------------------- .text._ZN7cutlass13device_kernelIN5flash11enable_sm90INS1_16FlashAttnFwdSm90INS1_25CollectiveMainloopFwdSm90ILi2EN4cute5tupleIJNS5_1CILi1EEES8_S8_EEENS6_IJNS7_ILi64EEESA_SA_EEELi512ENS_6half_tEfNS_4arch4Sm90ELb0ELb1ELb0ELb1ELb0ELb1ELb0ELb0ELb0ELb1ELb1ELb0EEENS1_21CollectiveEpilogueFwdINS6_IJSA_NS7_ILi512EEESA_EEES9_SC_SE_Li256ELb1ELb1ELb1ELb0EEENS1_36VarlenDynamicPersistentTileSchedulerILi64ELi64ELi256ELi128ELb1ELb1ELb1ELb1ELb0ELb1EEEEEEEEEvNT_6ParamsE --------------------------
	.section	.text._ZN7cutlass13device_kernelIN5flash11enable_sm90INS1_16FlashAttnFwdSm90INS1_25CollectiveMainloopFwdSm90ILi2EN4cute5tupleIJNS5_1CILi1EEES8_S8_EEENS6_IJNS7_ILi64EEESA_SA_EEELi512ENS_6half_tEfNS_4arch4Sm90ELb0ELb1ELb0ELb1ELb0ELb1ELb0ELb0ELb0ELb1ELb1ELb0EEENS1_21CollectiveEpilogueFwdINS6_IJSA_NS7_ILi512EEESA_EEES9_SC_SE_Li256ELb1ELb1ELb1ELb0EEENS1_36VarlenDynamicPersistentTileSchedulerILi64ELi64ELi256ELi128ELb1ELb1ELb1ELb1ELb0ELb1EEEEEEEEEvNT_6ParamsE,"ax",@progbits
	.align	128
.text._ZN7cutlass13device_kernelIN5flash11enable_sm90INS1_16FlashAttnFwdSm90INS1_25CollectiveMainloopFwdSm90ILi2EN4cute5tupleIJNS5_1CILi1EEES8_S8_EEENS6_IJNS7_ILi64EEESA_SA_EEELi512ENS_6half_tEfNS_4arch4Sm90ELb0ELb1ELb0ELb1ELb0ELb1ELb0ELb0ELb0ELb1ELb1ELb0EEENS1_21CollectiveEpilogueFwdINS6_IJSA_NS7_ILi512EEESA_EEES9_SC_SE_Li256ELb1ELb1ELb1ELb0EEENS1_36VarlenDynamicPersistentTileSchedulerILi64ELi64ELi256ELi128ELb1ELb1ELb1ELb1ELb0ELb1EEEEEEEEEvNT_6ParamsE:
        .type           _ZN7cutlass13device_kernelIN5flash11enable_sm90INS1_16FlashAttnFwdSm90INS1_25CollectiveMainloopFwdSm90ILi2EN4cute5tupleIJNS5_1CILi1EEES8_S8_EEENS6_IJNS7_ILi64EEESA_SA_EEELi512ENS_6half_tEfNS_4arch4Sm90ELb0ELb1ELb0ELb1ELb0ELb1ELb0ELb0ELb0ELb1ELb1ELb0EEENS1_21CollectiveEpilogueFwdINS6_IJSA_NS7_ILi512EEESA_EEES9_SC_SE_Li256ELb1ELb1ELb1ELb0EEENS1_36VarlenDynamicPersistentTileSchedulerILi64ELi64ELi256ELi128ELb1ELb1ELb1ELb1ELb0ELb1EEEEEEEEEvNT_6ParamsE,@function
        .size           _ZN7cutlass13device_kernelIN5flash11enable_sm90INS1_16FlashAttnFwdSm90INS1_25CollectiveMainloopFwdSm90ILi2EN4cute5tupleIJNS5_1CILi1EEES8_S8_EEENS6_IJNS7_ILi64EEESA_SA_EEELi512ENS_6half_tEfNS_4arch4Sm90ELb0ELb1ELb0ELb1ELb0ELb1ELb0ELb0ELb0ELb1ELb1ELb0EEENS1_21CollectiveEpilogueFwdINS6_IJSA_NS7_ILi512EEESA_EEES9_SC_SE_Li256ELb1ELb1ELb1ELb0EEENS1_36VarlenDynamicPersistentTileSchedulerILi64ELi64ELi256ELi128ELb1ELb1ELb1ELb1ELb0ELb1EEEEEEEEEvNT_6ParamsE,(.L_x_5875 - _ZN7cutlass13device_kernelIN5flash11enable_sm90INS1_16FlashAttnFwdSm90INS1_25CollectiveMainloopFwdSm90ILi2EN4cute5tupleIJNS5_1CILi1EEES8_S8_EEENS6_IJNS7_ILi64EEESA_SA_EEELi512ENS_6half_tEfNS_4arch4Sm90ELb0ELb1ELb0ELb1ELb0ELb1ELb0ELb0ELb0ELb1ELb1ELb0EEENS1_21CollectiveEpilogueFwdINS6_IJSA_NS7_ILi512EEESA_EEES9_SC_SE_Li256ELb1ELb1ELb1ELb0EEENS1_36VarlenDynamicPersistentTileSchedulerILi64ELi64ELi256ELi128ELb1ELb1ELb1ELb1ELb0ELb1EEEEEEEEEvNT_6ParamsE)
        .other          _ZN7cutlass13device_kernelIN5flash11enable_sm90INS1_16FlashAttnFwdSm90INS1_25CollectiveMainloopFwdSm90ILi2EN4cute5tupleIJNS5_1CILi1EEES8_S8_EEENS6_IJNS7_ILi64EEESA_SA_EEELi512ENS_6half_tEfNS_4arch4Sm90ELb0ELb1ELb0ELb1ELb0ELb1ELb0ELb0ELb0ELb1ELb1ELb0EEENS1_21CollectiveEpilogueFwdINS6_IJSA_NS7_ILi512EEESA_EEES9_SC_SE_Li256ELb1ELb1ELb1ELb0EEENS1_36VarlenDynamicPersistentTileSchedulerILi64ELi64ELi256ELi128ELb1ELb1ELb1ELb1ELb0ELb1EEEEEEEEEvNT_6ParamsE,@"STO_CUDA_ENTRY STV_DEFAULT"
_ZN7cutlass13device_kernelIN5flash11enable_sm90INS1_16FlashAttnFwdSm90INS1_25CollectiveMainloopFwdSm90ILi2EN4cute5tupleIJNS5_1CILi1EEES8_S8_EEENS6_IJNS7_ILi64EEESA_SA_EEELi512ENS_6half_tEfNS_4arch4Sm90ELb0ELb1ELb0ELb1ELb0ELb1ELb0ELb0ELb0ELb1ELb1ELb0EEENS1_21CollectiveEpilogueFwdINS6_IJSA_NS7_ILi512EEESA_EEES9_SC_SE_Li256ELb1ELb1ELb1ELb0EEENS1_36VarlenDynamicPersistentTileSchedulerILi64ELi64ELi256ELi128ELb1ELb1ELb1ELb1ELb0ELb1EEEEEEEEEvNT_6ParamsE:
        /* <DEDUP_REMOVED lines=24> */
.L_x_2583:
[----:B------:R-:W-:Y:S05]  /*0180*/  BSYNC B0 ;  /* 0x0000000000007941 */ /* 0x000fea0003800000 */
.L_x_2582:
        /* <DEDUP_REMOVED lines=37> */
.L_x_2584:
        /* <DEDUP_REMOVED lines=22> */
.L_x_2585:
        /* <DEDUP_REMOVED lines=18> */
.L_x_2586:
        /* <DEDUP_REMOVED lines=22> */
.L_x_2587:
        /* <DEDUP_REMOVED lines=22> */
.L_x_2588:
        /* <DEDUP_REMOVED lines=8> */
.L_x_2591:
        /* <DEDUP_REMOVED lines=34> */
[----:B------:R-:W-:Y:S01]  /*0bc0*/  LOP3.LUT R9, R7, 0xffffff80, RZ, 0xc0, !PT ;  /* 0xffffff8007097812 */ /* 0x000fe200078ec0ff */
[C---:B------:R-:W-:Y:S01]  /*0bd0*/  IMAD.IADD R13, R6.reuse, 0x1, -R13 ;  /* 0x00000001060d7824 */ /* 0x040fe200078e0a0d */
[--C-:B------:R-:W-:Y:S01]  /*0be0*/  SHF.R.S32.HI R203, RZ, 0x5, R4.reuse ;  /* 0x00000005ffcb7819 */ /* 0x100fe20000011404 */
[----:B------:R-:W-:Y:S01]  /*0bf0*/  IMAD.IADD R3, R6, 0x1, -R3 ;  /* 0x0000000106037824 */ /* 0x000fe200078e0a03 */
[----:B------:R-:W-:Y:S01]  /*0c00*/  LEA.HI R0, R0, R5, RZ, 0x1 ;  /* 0x0000000500007211 */ /* 0x000fe200078f08ff */
[----:B------:R-:W-:Y:S01]  /*0c10*/  IMAD.IADD R9, R6, 0x1, -R9 ;  /* 0x0000000106097824 */ /* 0x000fe200078e0a09 */
[----:B------:R-:W-:Y:S01]  /*0c20*/  LOP3.LUT R11, R10, 0xfffffffc, RZ, 0xc0, !PT ;  /* 0xfffffffc0a0b7812 */ /* 0x000fe200078ec0ff */
[----:B------:R-:W-:Y:S01]  /*0c30*/  IMAD.SHL.U32 R193, R13, 0x8, RZ ;  /* 0x000000080dc17824 */ /* 0x000fe200078e00ff */
[----:B------:R-:W-:Y:S02]  /*0c40*/  SHF.R.S32.HI R4, RZ, 0x1f, R4 ;  /* 0x0000001fff047819 */ /* 0x000fe40000011404 */
[----:B------:R-:W-:Y:S01]  /*0c50*/  SHF.R.S32.HI R8, RZ, 0x1f, R3 ;  /* 0x0000001fff087819 */ /* 0x000fe20000011403 */
[----:B------:R-:W-:Y:S01]  /*0c60*/  IMAD.IADD R188, R6, 0x1, -R11 ;  /* 0x0000000106bc7824 */ /* 0x000fe200078e0a0b */
[----:B------:R-:W-:Y:S01]  /*0c70*/  LOP3.LUT R0, R0, 0x1ffffffe, RZ, 0xc0, !PT ;  /* 0x1ffffffe00007812 */ /* 0x000fe200078ec0ff */
[C---:B------:R-:W-:Y:S01]  /*0c80*/  VIADD R218, R193.reuse, 0x40 ;  /* 0x00000040c1da7836 */ /* 0x040fe20000000000 */
[----:B------:R-:W-:Y:S01]  /*0c90*/  LEA.HI R4, R4, R203, RZ, 0x2 ;  /* 0x000000cb04047211 */ /* 0x000fe200078f10ff */
[----:B------:R-:W-:Y:S01]  /*0ca0*/  VIADD R216, R193, 0xc0 ;  /* 0x000000c0c1d87836 */ /* 0x000fe20000000000 */
[----:B------:R-:W-:Y:S01]  /*0cb0*/  SHF.R.S32.HI R6, RZ, 0x1f, R9 ;  /* 0x0000001fff067819 */ /* 0x000fe20000011409 */
[----:B------:R-:W-:Y:S01]  /*0cc0*/  IMAD.IADD R0, R5, 0x1, -R0 ;  /* 0x0000000105007824 */ /* 0x000fe200078e0a00 */
[----:B------:R-:W-:Y:S01]  /*0cd0*/  LEA.HI R12, R8, R3, RZ, 0x3 ;  /* 0x00000003080c7211 */ /* 0x000fe200078f18ff */
[C---:B------:R-:W-:Y:S01]  /*0ce0*/  VIADD R217, R193.reuse, 0x80 ;  /* 0x00000080c1d97836 */ /* 0x040fe20000000000 */
[----:B------:R-:W-:Y:S01]  /*0cf0*/  SHF.R.S32.HI R20, RZ, 0x7, R7 ;  /* 0x00000007ff147819 */ /* 0x000fe20000011407 */
[----:B------:R-:W-:Y:S01]  /*0d00*/  IMAD.SHL.U32 R0, R0, 0x8, RZ ;  /* 0x0000000800007824 */ /* 0x000fe200078e00ff */
[----:B------:R-:W-:Y:S01]  /*0d10*/  LOP3.LUT R4, R4, 0x3ffffc, RZ, 0xc0, !PT ;  /* 0x003ffffc04047812 */ /* 0x000fe200078ec0ff */
[----:B------:R-:W-:Y:S01]  /*0d20*/  VIADD R215, R193, 0x100 ;  /* 0x00000100c1d77836 */ /* 0x000fe20000000000 */
[----:B------:R-:W-:Y:S01]  /*0d30*/  LEA.HI R5, R6, R9, RZ, 0x2 ;  /* 0x0000000906057211 */ /* 0x000fe200078f10ff */
[----:B------:R-:W-:Y:S01]  /*0d40*/  IMAD R15, R20, 0x100, R3 ;  /* 0x00000100140f7824 */ /* 0x000fe200078e0203 */
[C---:B------:R-:W-:Y:S01]  /*0d50*/  LOP3.LUT R14, R12.reuse, 0xfffffff8, RZ, 0xc0, !PT ;  /* 0xfffffff80c0e7812 */ /* 0x040fe200078ec0ff */
[----:B------:R-:W-:Y:S01]  /*0d60*/  IMAD.IADD R4, R203, 0x1, -R4 ;  /* 0x00000001cb047824 */ /* 0x000fe200078e0a04 */
[----:B------:R-:W-:Y:S01]  /*0d70*/  SHF.R.S32.HI R184, RZ, 0x2, R10 ;  /* 0x00000002ffb87819 */ /* 0x000fe2000001140a */
[----:B------:R-:W-:Y:S01]  /*0d80*/  IMAD.SHL.U32 R12, R12, 0x40, RZ ;  /* 0x000000400c0c7824 */ /* 0x000fe200078e00ff */
[--C-:B------:R-:W-:Y:S01]  /*0d90*/  SHF.R.S32.HI R8, RZ, 0x2, R5.reuse ;  /* 0x00000002ff087819 */ /* 0x100fe20000011405 */
[----:B------:R-:W-:Y:S01]  /*0da0*/  IMAD.IADD R14, R3, 0x1, -R14 ;  /* 0x00000001030e7824 */ /* 0x000fe200078e0a0e */
[----:B------:R-:W-:Y:S01]  /*0db0*/  SHF.R.S32.HI R11, RZ, 0x1f, R5 ;  /* 0x0000001fff0b7819 */ /* 0x000fe20000011405 */
[----:B------:R-:W-:Y:S01]  /*0dc0*/  IMAD R17, R4, 0x10, R15 ;  /* 0x0000001004117824 */ /* 0x000fe200078e020f */
[----:B------:R-:W-:Y:S01]  /*0dd0*/  LOP3.LUT R4, R5, 0x7ffffffc, RZ, 0xc0, !PT ;  /* 0x7ffffffc05047812 */ /* 0x000fe200078ec0ff */
[----:B------:R-:W-:Y:S01]  /*0de0*/  VIADD R15, R184, 0x20 ;  /* 0x00000020b80f7836 */ /* 0x000fe20000000000 */
[----:B------:R-:W-:Y:S01]  /*0df0*/  LEA.HI R11, R11, R8, RZ, 0x3 ;  /* 0x000000080b0b7211 */ /* 0x000fe200078f18ff */
[----:B------:R-:W-:Y:S01]  /*0e00*/  IMAD.SHL.U32 R3, R14, 0x40, RZ ;  /* 0x000000400e037824 */ /* 0x000fe200078e00ff */
[----:B------:R-:W-:Y:S01]  /*0e10*/  LOP3.LUT R12, R12, 0x7ffffe00, RZ, 0xc0, !PT ;  /* 0x7ffffe000c0c7812 */ /* 0x000fe200078ec0ff */
[----:B------:R-:W-:Y:S01]  /*0e20*/  STL [R1+0x4c], R20 ;  /* 0x00004c1401007387 */ /* 0x000fe20000100800 */
        /* <DEDUP_REMOVED lines=10> */
[----:B------:R-:W-:Y:S01]  /*0ed0*/  SHF.R.U32.HI R3, RZ, 0x3, R3 ;  /* 0x00000003ff037819 */ /* 0x000fe20000011603 */
[----:B------:R-:W-:Y:S01]  /*0ee0*/  IMAD.SHL.U32 R5, R5, 0x40, RZ ;  /* 0x0000004005057824 */ /* 0x000fe200078e00ff */
[----:B------:R-:W-:Y:S01]  /*0ef0*/  LEA.HI R7, R7, R20, RZ, 0x1 ;  /* 0x0000001407077211 */ /* 0x000fe200078f08ff */
[----:B------:R-:W-:Y:S01]  /*0f00*/  IMAD.SHL.U32 R16, R188, 0x8, RZ ;  /* 0x00000008bc107824 */ /* 0x000fe200078e00ff */
[----:B------:R-:W-:Y:S01]  /*0f10*/  LEA.HI R6, R6, R9, RZ, 0x5 ;  /* 0x0000000906067211 */ /* 0x000fe200078f28ff */
[----:B------:R0:W-:Y:S01]  /*0f20*/  STL [R1+0x6c], R8 ;  /* 0x00006c0801007387 */ /* 0x0001e20000100800 */
[----:B------:R-:W-:Y:S01]  /*0f30*/  LOP3.LUT R3, R0, R3, RZ, 0x3c, !PT ;  /* 0x0000000300037212 */ /* 0x000fe200078e3cff */
[----:B------:R-:W-:Y:S01]  /*0f40*/  IMAD.SHL.U32 R186, R4, 0x2, RZ ;  /* 0x0000000204ba7824 */ /* 0x000fe200078e00ff */
[----:B------:R-:W-:-:S02]  /*0f50*/  LOP3.LUT R7, R7, 0xfffffe, RZ, 0xc0, !PT ;  /* 0x00fffffe07077812 */ /* 0x000fc400078ec0ff */
[----:B------:R-:W-:Y:S02]  /*0f60*/  LOP3.LUT R15, R15, 0x1c0, RZ, 0xc0, !PT ;  /* 0x000001c00f0f7812 */ /* 0x000fe400078ec0ff */
[----:B------:R-:W-:Y:S01]  /*0f70*/  SHF.R.S32.HI R6, RZ, 0x5, R6 ;  /* 0x00000005ff067819 */ /* 0x000fe20000011406 */
[----:B------:R-:W-:Y:S01]  /*0f80*/  IMAD.IADD R7, R20, 0x1, -R7 ;  /* 0x0000000114077824 */ /* 0x000fe200078e0a07 */
[----:B------:R-:W-:Y:S02]  /*0f90*/  SHF.R.U32.HI R9, RZ, 0x3, R15 ;  /* 0x00000003ff097819 */ /* 0x000fe4000001160f */
[----:B0-----:R-:W-:Y:S01]  /*0fa0*/  LOP3.LUT R8, R5, 0xfffffe00, RZ, 0xc0, !PT ;  /* 0xfffffe0005087812 */ /* 0x001fe200078ec0ff */
[----:B------:R-:W-:Y:S01]  /*0fb0*/  IMAD.IADD R5, R12, 0x1, R3 ;  /* 0x000000010c057824 */ /* 0x000fe200078e0203 */
[----:B------:R-:W-:Y:S01]  /*0fc0*/  SHF.R.S32.HI R3, RZ, 0x1f, R10 ;  /* 0x0000001fff037819 */ /* 0x000fe2000001140a */
[----:B------:R-:W-:Y:S01]  /*0fd0*/  IMAD R191, R6, 0x10, R11 ;  /* 0x0000001006bf7824 */ /* 0x000fe200078e020b */
[----:B------:R-:W-:Y:S01]  /*0fe0*/  LOP3.LUT R15, R15, 0x38, R16, 0xf8, !PT ;  /* 0x000000380f0f7812 */ /* 0x000fe200078ef810 */
[----:B------:R-:W-:Y:S01]  /*0ff0*/  IMAD.SHL.U32 R6, R7, 0x100, RZ ;  /* 0x0000010007067824 */ /* 0x000fe200078e00ff */
[----:B------:R-:W-:Y:S01]  /*1000*/  LEA.HI R0, R188, R188, RZ, 0x1 ;  /* 0x000000bcbc007211 */ /* 0x000fe200078f08ff */
[----:B------:R-:W-:Y:S01]  /*1010*/  IMAD R196, R5, 0x2, R2 ;  /* 0x0000000205c47824 */ /* 0x000fe200078e0202 */
[----:B------:R-:W-:Y:S01]  /*1020*/  LEA.HI R3, R3, R184, RZ, 0x3 ;  /* 0x000000b803037211 */ /* 0x000fe200078f18ff */
[----:B------:R-:W-:Y:S01]  /*1030*/  IMAD.IADD R194, R186, 0x1, R6 ;  /* 0x00000001bac27824 */ /* 0x000fe200078e0206 */
[----:B------:R-:W-:Y:S01]  /*1040*/  LOP3.LUT R15, R8, R15, R9, 0xf6, !PT ;  /* 0x0000000f080f7212 */ /* 0x000fe200078ef609 */
[----:B------:R0:W-:Y:S01]  /*1050*/  STL [R1+0x68], R6 ;  /* 0x0000680601007387 */ /* 0x0001e20000100800 */
[----:B------:R-:W-:Y:S01]  /*1060*/  LOP3.LUT R9, R0, 0x1ffffffe, RZ, 0xc0, !PT ;  /* 0x1ffffffe00097812 */ /* 0x000fe200078ec0ff */
[C---:B------:R-:W-:Y:S01]  /*1070*/  VIADD R25, R194.reuse, 0x10 ;  /* 0x00000010c2197836 */ /* 0x040fe20000000000 */
[----:B------:R-:W-:Y:S01]  /*1080*/  LOP3.LUT R3, R3, 0xfffffff8, RZ, 0xc0, !PT ;  /* 0xfffffff803037812 */ /* 0x000fe200078ec0ff */
[----:B------:R-:W-:Y:S01]  /*1090*/  VIADD R22, R194, 0x28 ;  /* 0x00000028c2167836 */ /* 0x000fe20000000000 */
[----:B------:R-:W-:Y:S01]  /*10a0*/  R2P PR, R14, 0x6 ;  /* 0x000000060e007804 */ /* 0x000fe20000000000 */
[----:B------:R-:W-:Y:S01]  /*10b0*/  IMAD.IADD R0, R188, 0x1, -R9 ;  /* 0x00000001bc007824 */ /* 0x000fe200078e0a09 */
[----:B------:R-:W-:Y:S01]  /*10c0*/  SHF.R.S32.HI R4, RZ, 0x1f, R218 ;  /* 0x0000001fff047819 */ /* 0x000fe200000114da */
[----:B------:R-:W-:Y:S01]  /*10d0*/  IMAD.IADD R195, R184, 0x1, -R3 ;  /* 0x00000001b8c37824 */ /* 0x000fe200078e0a03 */
[----:B------:R-:W-:Y:S01]  /*10e0*/  SHF.R.S32.HI R4, RZ, 0x1f, R216 ;  /* 0x0000001fff047819 */ /* 0x000fe200000114d8 */
[----:B------:R-:W-:Y:S01]  /*10f0*/  IMAD R4, R15, 0x2, R2 ;  /* 0x000000020f047824 */ /* 0x000fe200078e0202 */
[----:B------:R-:W-:Y:S01]  /*1100*/  SHF.R.S32.HI R3, RZ, 0x1f, R217 ;  /* 0x0000001fff037819 */ /* 0x000fe200000114d9 */
[C---:B------:R-:W-:Y:S01]  /*1110*/  VIADD R15, R194.reuse, 0x40 ;  /* 0x00000040c20f7836 */ /* 0x040fe20000000000 */
[----:B------:R-:W-:Y:S01]  /*1120*/  SHF.R.S32.HI R3, RZ, 0x1f, R215 ;  /* 0x0000001fff037819 */ /* 0x000fe200000114d7 */
[C---:B------:R-:W-:Y:S01]  /*1130*/  VIADD R12, R194.reuse, 0x58 ;  /* 0x00000058c20c7836 */ /* 0x040fe20000000000 */
[----:B------:R-:W-:Y:S01]  /*1140*/  SHF.R.S32.HI R3, RZ, 0x1f, R194 ;  /* 0x0000001fff037819 */ /* 0x000fe200000114c2 */
[----:B------:R-:W-:Y:S01]  /*1150*/  VIADD R9, R194, 0x70 ;  /* 0x00000070c2097836 */ /* 0x000fe20000000000 */
[----:B------:R1:W-:Y:S01]  /*1160*/  STL [R1+0x64], R4 ;  /* 0x0000640401007387 */ /* 0x0003e20000100800 */
[----:B------:R-:W-:Y:S01]  /*1170*/  IMAD R201, R0, 0x8, R191 ;  /* 0x0000000800c97824 */ /* 0x000fe200078e02bf */
[----:B------:R-:W-:Y:S01]  /*1180*/  SHF.R.S32.HI R0, RZ, 0x1f, R25 ;  /* 0x0000001fff007819 */ /* 0x000fe20000011419 */
[C---:B0-----:R-:W-:Y:S01]  /*1190*/  VIADD R6, R194.reuse, 0x88 ;  /* 0x00000088c2067836 */ /* 0x041fe20000000000 */
[----:B------:R-:W-:Y:S01]  /*11a0*/  SHF.R.S32.HI R0, RZ, 0x1f, R22 ;  /* 0x0000001fff007819 */ /* 0x000fe20000011416 */
[C---:B------:R-:W-:Y:S01]  /*11b0*/  VIADD R3, R194.reuse, 0x98 ;  /* 0x00000098c2037836 */ /* 0x040fe20000000000 */
[----:B------:R-:W-:Y:S01]  /*11c0*/  SHF.R.S32.HI R0, RZ, 0x1f, R15 ;  /* 0x0000001fff007819 */ /* 0x000fe2000001140f */
[C---:B------:R-:W-:Y:S01]  /*11d0*/  VIADD R237, R194.reuse, 0xa0 ;  /* 0x000000a0c2ed7836 */ /* 0x040fe20000000000 */
[----:B------:R-:W-:Y:S01]  /*11e0*/  SHF.R.S32.HI R0, RZ, 0x1f, R12 ;  /* 0x0000001fff007819 */ /* 0x000fe2000001140c */
[----:B------:R-:W-:Y:S01]  /*11f0*/  VIADD R230, R194, 0xb0 ;  /* 0x000000b0c2e67836 */ /* 0x000fe20000000000 */
[----:B------:R-:W-:Y:S01]  /*1200*/  SEL R198, R198, 0xffffffc0, !P2 ;  /* 0xffffffc0c6c67807 */ /* 0x000fe20005000000 */
[C---:B-1----:R-:W-:Y:S01]  /*1210*/  VIADD R4, R194.reuse, 0x90 ;  /* 0x00000090c2047836 */ /* 0x042fe20000000000 */
        /* <DEDUP_REMOVED lines=53> */
[----:B------:R-:W-:-:S02]  /*1570*/  VIADD R200, R188, 0x10 ;  /* 0x00000010bcc87836 */ /* 0x000fc40000000000 */
[----:B------:R-:W-:-:S07]  /*1580*/  IMAD.IADD R198, R198, 0x1, R197 ;  /* 0x00000001c6c67824 */ /* 0x000fce00078e02c5 */
.L_x_2810:
[----:B------:R-:W-:Y:S01]  /*1590*/  ULDC.64 UR4, c[0x0][0xa28] ;  /* 0x00028a0000047ab9 */ /* 0x000fe20000000a00 */
[----:B01--4-:R-:W0:Y:S01]  /*15a0*/  LDC.64 R4, c[0x0][0xa08] ;  /* 0x00028200ff047b82 */ /* 0x013e220000000a00 */
[----:B------:R-:W-:Y:S01]  /*15b0*/  ISETP.NE.U32.AND P0, PT, RZ, UR4, PT ;  /* 0x00000004ff007c0c */ /* 0x000fe2000bf05070 */
[----:B------:R-:W-:Y:S01]  /*15c0*/  IMAD.MOV.U32 R10, RZ, RZ, RZ ;  /* 0x000000ffff0a7224 */ /* 0x000fe200078e00ff */
[----:B------:R-:W-:Y:S01]  /*15d0*/  ULDC.64 UR6, c[0x0][0xa20] ;  /* 0x0002880000067ab9 */ /* 0x000fe20000000a00 */
[----:B------:R-:W-:Y:S01]  /*15e0*/  IMAD.MOV.U32 R24, RZ, RZ, RZ ;  /* 0x000000ffff187224 */ /* 0x000fe200078e00ff */
[----:B------:R-:W-:Y:S01]  /*15f0*/  ISETP.NE.AND.EX P0, PT, RZ, UR5, PT, P0 ;  /* 0x00000005ff007c0c */ /* 0x000fe2000bf05300 */
[----:B------:R-:W-:Y:S02]  /*1600*/  ULDC.64 UR4, c[0x0][0xa18] ;  /* 0x0002860000047ab9 */ /* 0x000fe40000000a00 */
[----:B------:R-:W-:-:S04]  /*1610*/  ISETP.NE.U32.AND P1, PT, RZ, UR4, PT ;  /* 0x00000004ff007c0c */ /* 0x000fc8000bf25070 */
[----:B------:R-:W-:Y:S01]  /*1620*/  ISETP.NE.AND.EX P1, PT, RZ, UR5, PT, P1 ;  /* 0x00000005ff007c0c */ /* 0x000fe2000bf25310 */
[----:B------:R-:W-:Y:S02]  /*1630*/  ULDC.64 UR4, c[0x0][0xa08] ;  /* 0x0002820000047ab9 */ /* 0x000fe40000000a00 */
[----:B------:R-:W-:-:S03]  /*1640*/  ISETP.NE.U32.AND P3, PT, RZ, UR4, PT ;  /* 0x00000004ff007c0c */ /* 0x000fc6000bf65070 */
[----:B------:R-:W1:Y:S01]  /*1650*/  @P0 LDC.64 R6, c[0x0][0xa28] ;  /* 0x00028a00ff060b82 */ /* 0x000e620000000a00 */
[----:B------:R-:W-:Y:S01]  /*1660*/  ISETP.NE.AND.EX P3, PT, RZ, UR5, PT, P3 ;  /* 0x00000005ff007c0c */ /* 0x000fe2000bf65330 */
[----:B0-----:R-:W-:-:S06]  /*1670*/  IMAD.WIDE R4, R79, 0x4, R4 ;  /* 0x000000044f047825 */ /* 0x001fcc00078e0204 */
[----:B------:R-:W0:Y:S01]  /*1680*/  @P1 LDC.64 R8, c[0x0][0xa18] ;  /* 0x00028600ff081b82 */ /* 0x000e220000000a00 */
[----:B------:R-:W-:Y:S02]  /*1690*/  ULDC UR4, c[0x0][0x288] ;  /* 0x0000a20000047ab9 */ /* 0x000fe40000000800 */
[----:B------:R-:W-:Y:S01]  /*16a0*/  IMAD.U32 R22, RZ, RZ, UR4 ;  /* 0x00000004ff167e24 */ /* 0x000fe2000f8e00ff */
[----:B------:R-:W-:Y:S02]  /*16b0*/  ULDC.64 UR4, c[0x0][0x418] ;  /* 0x0001060000047ab9 */ /* 0x000fe40000000a00 */
[----:B--2---:R2:W5:Y:S01]  /*16c0*/  @P3 LDG.E R24, desc[UR42][R4.64] ;  /* 0x0000002a04183981 */ /* 0x004562000c1e1900 */
[----:B-1----:R-:W-:-:S05]  /*16d0*/  @P0 IMAD.WIDE R6, R79, 0x4, R6 ;  /* 0x000000044f060825 */ /* 0x002fca00078e0206 */
[----:B------:R2:W5:Y:S01]  /*16e0*/  @P0 LDG.E R10, desc[UR42][R6.64] ;  /* 0x0000002a060a0981 */ /* 0x000562000c1e1900 */
[----:B0-----:R-:W-:-:S05]  /*16f0*/  @P1 IMAD.WIDE R8, R79, 0x4, R8 ;  /* 0x000000044f081825 */ /* 0x001fca00078e0208 */
[----:B------:R2:W5:Y:S01]  /*1700*/  @P1 LDG.E R22, desc[UR42][R8.64] ;  /* 0x0000002a08161981 */ /* 0x000562000c1e1900 */
[----:B------:R-:W-:Y:S01]  /*1710*/  UISETP.NE.U32.AND UP0, UPT, UR4, URZ, UPT ;  /* 0x0000003f0400728c */ /* 0x000fe2000bf05070 */
[C---:B------:R-:W-:Y:S02]  /*1720*/  LOP3.LUT R3, R78.reuse, 0xff000000, RZ, 0xc0, !PT ;  /* 0xff0000004e037812 */ /* 0x040fe400078ec0ff */
[----:B------:R-:W-:Y:S01]  /*1730*/  ULDC UR4, c[0x0][0x424] ;  /* 0x0001090000047ab9 */ /* 0x000fe20000000800 */
[----:B------:R-:W-:Y:S01]  /*1740*/  UISETP.NE.AND.EX UP0, UPT, UR5, URZ, UPT, UP0 ;  /* 0x0000003f0500728c */ /* 0x000fe2000bf05300 */
[----:B------:R-:W-:Y:S02]  /*1750*/  ISETP.NE.U32.AND P2, PT, RZ, UR6, PT ;  /* 0x00000006ff007c0c */ /* 0x000fe4000bf45070 */
[----:B------:R-:W-:Y:S01]  /*1760*/  ULDC UR5, c[0x0][0x2f0] ;  /* 0x0000bc0000057ab9 */ /* 0x000fe20000000800 */
[----:B------:R-:W-:Y:S01]  /*1770*/  USEL UR4, UR4, 0x1, UP0 ;  /* 0x0000000104047887 */ /* 0x000fe20008000000 */
[----:B------:R-:W-:-:S02]  /*1780*/  LOP3.LUT R0, R78, 0xff0000, RZ, 0xc0, !PT ;  /* 0x00ff00004e007812 */ /* 0x000fc400078ec0ff */
[----:B------:R-:W-:Y:S01]  /*1790*/  SHF.R.U32.HI R3, RZ, 0x8, R3 ;  /* 0x00000008ff037819 */ /* 0x000fe20000011603 */
[----:B------:R-:W-:Y:S01]  /*17a0*/  UIMAD UR4, UR4, UR5, URZ ;  /* 0x00000005040472a4 */ /* 0x000fe2000f8e023f */
[----:B------:R-:W-:Y:S02]  /*17b0*/  ISETP.NE.AND.EX P2, PT, RZ, UR7, PT, P2 ;  /* 0x00000007ff007c0c */ /* 0x000fe4000bf45320 */
[----:B------:R-:W-:Y:S01]  /*17c0*/  ULDC UR5, c[0x0][0x348] ;  /* 0x0000d20000057ab9 */ /* 0x000fe20000000800 */
[----:B------:R-:W-:Y:S01]  /*17d0*/  LEA.HI R205, R0, R3, RZ, 0x10 ;  /* 0x0000000300cd7211 */ /* 0x000fe200078f80ff */
[----:B------:R-:W-:Y:S01]  /*17e0*/  IMAD.MOV.U32 R214, RZ, RZ, R79 ;  /* 0x000000ffffd67224 */ /* 0x000fe200078e004f */
[----:B------:R-:W-:Y:S01]  /*17f0*/  LOP3.LUT R204, R78, 0xffff, RZ, 0xc0, !PT ;  /* 0x0000ffff4ecc7812 */ /* 0x000fe200078ec0ff */
[----:B--2---:R-:W-:Y:S07]  /*1800*/  @P1 BRA `(.L_x_2593) ;  /* 0x0000000000241947 */ /* 0x004fee0003800000 */
        /* <DEDUP_REMOVED lines=9> */
.L_x_2593:
[----:B------:R-:W-:Y:S02]  /*18a0*/  IMAD.U32 R40, RZ, RZ, UR5 ;  /* 0x00000005ff287e24 */ /* 0x000fe4000f8e00ff */
[----:B------:R-:W-:Y:S01]  /*18b0*/  IMAD.U32 R25, RZ, RZ, UR4 ;  /* 0x00000004ff197e24 */ /* 0x000fe2000f8e00ff */
[----:B------:R-:W-:Y:S06]  /*18c0*/  @!P2 BRA `(.L_x_2594) ;  /* 0x000000000010a947 */ /* 0x000fec0003800000 */
[----:B------:R-:W0:Y:S02]  /*18d0*/  LDC.64 R4, c[0x0][0xa20] ;  /* 0x00028800ff047b82 */ /* 0x000e240000000a00 */
[----:B0-----:R-:W-:-:S05]  /*18e0*/  IMAD.WIDE R4, R79, 0x4, R4 ;  /* 0x000000044f047825 */ /* 0x001fca00078e0204 */
[----:B------:R0:W5:Y:S01]  /*18f0*/  LDG.E R25, desc[UR42][R4.64] ;  /* 0x0000002a04197981 */ /* 0x000162000c1e1900 */
[----:B------:R-:W-:Y:S05]  /*1900*/  BRA `(.L_x_2595) ;  /* 0x0000000000107947 */ /* 0x000fea0003800000 */
.L_x_2594:
[----:B------:R-:W-:Y:S05]  /*1910*/  @!P3 BRA `(.L_x_2595) ;  /* 0x00000000000cb947 */ /* 0x000fea0003800000 */
[----:B------:R-:W2:Y:S04]  /*1920*/  LDG.E R0, desc[UR42][R4.64] ;  /* 0x0000002a04007981 */ /* 0x000ea8000c1e1900 */
[----:B------:R-:W2:Y:S02]  /*1930*/  LDG.E R25, desc[UR42][R4.64+0x4] ;  /* 0x0000042a04197981 */ /* 0x000ea4000c1e1900 */
[----:B--2---:R-:W-:-:S07]  /*1940*/  IMAD.IADD R25, R25, 0x1, -R0 ;  /* 0x0000000119197824 */ /* 0x004fce00078e0a00 */
.L_x_2595:
[----:B------:R-:W-:Y:S01]  /*1950*/  ULDC.64 UR4, c[0x0][0xa10] ;  /* 0x0002840000047ab9 */ /* 0x000fe20000000a00 */
[----:B0-----:R-:W0:Y:S01]  /*1960*/  LDC R4, c[0x0][0x448] ;  /* 0x00011200ff047b82 */ /* 0x001e220000000800 */
[----:B------:R-:W-:-:S04]  /*1970*/  ISETP.NE.U32.AND P0, PT, RZ, UR4, PT ;  /* 0x00000004ff007c0c */ /* 0x000fc8000bf05070 */
[----:B------:R-:W-:Y:S01]  /*1980*/  ISETP.NE.AND.EX P0, PT, RZ, UR5, PT, P0 ;  /* 0x00000005ff007c0c */ /* 0x000fe2000bf05300 */
[----:B------:R-:W-:Y:S02]  /*1990*/  ULDC.64 UR4, c[0x0][0xa30] ;  /* 0x00028c0000047ab9 */ /* 0x000fe40000000a00 */
[----:B------:R-:W-:-:S04]  /*19a0*/  ISETP.NE.U32.AND P1, PT, RZ, UR4, PT ;  /* 0x00000004ff007c0c */ /* 0x000fc8000bf25070 */
[----:B------:R-:W-:-:S06]  /*19b0*/  ISETP.NE.AND.EX P1, PT, RZ, UR5, PT, P1 ;  /* 0x00000005ff007c0c */ /* 0x000fcc000bf25310 */
[----:B------:R-:W1:Y:S08]  /*19c0*/  @P0 LDC.64 R6, c[0x0][0xa10] ;  /* 0x00028400ff060b82 */ /* 0x000e700000000a00 */
[----:B------:R-:W2:Y:S01]  /*19d0*/  @P1 LDC.64 R8, c[0x0][0xa30] ;  /* 0x00028c00ff081b82 */ /* 0x000ea20000000a00 */
[----:B-1----:R-:W-:-:S05]  /*19e0*/  @P0 IMAD.WIDE R6, R79, 0x4, R6 ;  /* 0x000000044f060825 */ /* 0x002fca00078e0206 */
[----:B------:R-:W3:Y:S04]  /*19f0*/  @P0 LDG.E R0, desc[UR42][R6.64] ;  /* 0x0000002a06000981 */ /* 0x000ee8000c1e1900 */
[----:B------:R-:W3:Y:S01]  /*1a00*/  @P0 LDG.E R3, desc[UR42][R6.64+0x4] ;  /* 0x0000042a06030981 */ /* 0x000ee2000c1e1900 */
[----:B-----5:R-:W-:Y:S02]  /*1a10*/  IMAD.MOV.U32 R76, RZ, RZ, R25 ;  /* 0x000000ffff4c7224 */ /* 0x020fe400078e0019 */
[----:B--2---:R-:W-:-:S05]  /*1a20*/  @P1 IMAD.WIDE R8, R79, 0x4, R8 ;  /* 0x000000044f081825 */ /* 0x004fca00078e0208 */
[----:B------:R1:W5:Y:S01]  /*1a30*/  @P1 LDG.E R76, desc[UR42][R8.64] ;  /* 0x0000002a084c1981 */ /* 0x000362000c1e1900 */
[----:B0-----:R-:W-:Y:S01]  /*1a40*/  ISETP.NE.AND P1, PT, R4, 0x1, PT ;  /* 0x000000010400780c */ /* 0x001fe20003f25270 */
[----:B------:R-:W-:Y:S01]  /*1a50*/  IMAD.SHL.U32 R192, R77, 0x40, RZ ;  /* 0x000000404dc07824 */ /* 0x000fe200078e00ff */
[----:B------:R-:W0:Y:S01]  /*1a60*/  LDC.64 R4, c[0x0][0x9e0] ;  /* 0x00027800ff047b82 */ /* 0x000e220000000a00 */
[----:B------:R-:W-:-:S10]  /*1a70*/  IMAD.IADD R13, R25, 0x1, -R10 ;  /* 0x00000001190d7824 */ /* 0x000fd400078e0a0a */
[----:B------:R-:W2:Y:S08]  /*1a80*/  @P1 LDC R11, c[0x0][0x44c] ;  /* 0x00011300ff0b1b82 */ /* 0x000eb00000000800 */
[----:B------:R-:W4:Y:S01]  /*1a90*/  @P1 LDC R12, c[0x0][0x450] ;  /* 0x00011400ff0c1b82 */ /* 0x000f220000000800 */
[----:B0-----:R-:W-:Y:S01]  /*1aa0*/  ISETP.GE.AND P2, PT, R5, 0x1, PT ;  /* 0x000000010500780c */ /* 0x001fe20003f46270 */
[----:B---3--:R-:W-:-:S02]  /*1ab0*/  @P0 IMAD.IADD R40, R3, 0x1, -R0 ;  /* 0x0000000103280824 */ /* 0x008fc400078e0a00 */
[----:B------:R-:W-:Y:S02]  /*1ac0*/  VIADD R0, R192, 0x3f ;  /* 0x0000003fc0007836 */ /* 0x000fe40000000000 */
[----:B------:R-:W-:Y:S02]  /*1ad0*/  IMAD.IADD R23, R13, 0x1, R40 ;  /* 0x000000010d177824 */ /* 0x000fe400078e0228 */
[----:B--2---:R-:W-:-:S03]  /*1ae0*/  @P1 IMAD.HI.U32 R3, R0, R11, RZ ;  /* 0x0000000b00031227 */ /* 0x004fc600078e00ff */
[C---:B------:R-:W-:Y:S01]  /*1af0*/  IADD3 R7, R23.reuse, 0x1, -R22 ;  /* 0x0000000117077810 */ /* 0x040fe20007ffe816 */
[----:B------:R-:W-:Y:S01]  /*1b00*/  IMAD.MOV.U32 R6, RZ, RZ, R0 ;  /* 0x000000ffff067224 */ /* 0x000fe200078e0000 */
[----:B----4-:R-:W-:Y:S01]  /*1b10*/  @P1 SHF.R.U32.HI R6, RZ, R12, R3 ;  /* 0x0000000cff061219 */ /* 0x010fe20000011603 */
[----:B------:R-:W-:-:S04]  /*1b20*/  VIADD R0, R23, 0x3f ;  /* 0x0000003f17007836 */ /* 0x000fc80000000000 */
[----:B-1----:R-:W-:Y:S01]  /*1b30*/  IMAD.IADD R9, R7, 0x1, R6 ;  /* 0x0000000107097824 */ /* 0x002fe200078e0206 */
[----:B------:R-:W-:-:S03]  /*1b40*/  SHF.R.S32.HI R3, RZ, 0x1f, R0 ;  /* 0x0000001fff037819 */ /* 0x000fc60000011400 */
[----:B------:R-:W-:Y:S01]  /*1b50*/  IMAD.IADD R4, R9, 0x1, R4 ;  /* 0x0000000109047824 */ /* 0x000fe200078e0204 */
[----:B------:R-:W-:-:S04]  /*1b60*/  LEA.HI R3, R3, R0, RZ, 0x6 ;  /* 0x0000000003037211 */ /* 0x000fc800078f30ff */
[----:B------:R-:W-:Y:S01]  /*1b70*/  SHF.R.S32.HI R43, RZ, 0x6, R3 ;  /* 0x00000006ff2b7819 */ /* 0x000fe20000011403 */
[----:B------:R-:W-:Y:S06]  /*1b80*/  @!P2 BRA `(.L_x_2596) ;  /* 0x000000000048a947 */ /* 0x000fec0003800000 */
[C---:B------:R-:W-:Y:S01]  /*1b90*/  ISETP.GT.AND P0, PT, R9.reuse, RZ, PT ;  /* 0x000000ff0900720c */ /* 0x040fe20003f04270 */
[----:B------:R-:W-:Y:S01]  /*1ba0*/  BSSY B0, `(.L_x_2597) ;  /* 0x000000e000007945 */ /* 0x000fe20003800000 */
[----:B------:R-:W-:-:S11]  /*1bb0*/  VIADD R0, R9, 0xffffffff ;  /* 0xffffffff09007836 */ /* 0x000fd60000000000 */
[----:B------:R-:W-:Y:S05]  /*1bc0*/  @P0 BRA `(.L_x_2598) ;  /* 0x00000000001c0947 */ /* 0x000fea0003800000 */
[----:B------:R-:W-:Y:S01]  /*1bd0*/  ISETP.NE.AND P0, PT, R5, 0x1, PT ;  /* 0x000000010500780c */ /* 0x000fe20003f05270 */
[----:B------:R-:W-:-:S12]  /*1be0*/  IMAD.MOV R3, RZ, RZ, -R9 ;  /* 0x000000ffff037224 */ /* 0x000fd800078e0a09 */
[----:B------:R-:W0:Y:S02]  /*1bf0*/  @P0 LDC.64 R6, c[0x0][0x9e8] ;  /* 0x00027a00ff060b82 */ /* 0x000e240000000a00 */
[----:B0-----:R-:W-:-:S05]  /*1c00*/  @P0 IMAD.HI.U32 R0, R3, R6, RZ ;  /* 0x0000000603000227 */ /* 0x001fca00078e00ff */
[----:B------:R-:W-:-:S04]  /*1c10*/  @P0 SHF.R.U32.HI R3, RZ, R7, R0 ;  /* 0x00000007ff030219 */ /* 0x000fc80000011600 */
[----:B------:R-:W-:Y:S01]  /*1c20*/  LOP3.LUT R0, RZ, R3, RZ, 0x33, !PT ;  /* 0x00000003ff007212 */ /* 0x000fe200078e33ff */
[----:B------:R-:W-:Y:S06]  /*1c30*/  BRA `(.L_x_2599) ;  /* 0x0000000000107947 */ /* 0x000fec0003800000 */
.L_x_2598:
[----:B------:R-:W-:-:S13]  /*1c40*/  ISETP.NE.AND P0, PT, R5, 0x1, PT ;  /* 0x000000010500780c */ /* 0x000fda0003f05270 */
[----:B------:R-:W0:Y:S02]  /*1c50*/  @P0 LDC.64 R6, c[0x0][0x9e8] ;  /* 0x00027a00ff060b82 */ /* 0x000e240000000a00 */
[----:B0-----:R-:W-:-:S05]  /*1c60*/  @P0 IMAD.HI.U32 R6, R0, R6, RZ ;  /* 0x0000000600060227 */ /* 0x001fca00078e00ff */
[----:B------:R-:W-:-:S07]  /*1c70*/  @P0 SHF.R.U32.HI R0, RZ, R7, R6 ;  /* 0x00000007ff000219 */ /* 0x000fce0000011606 */
.L_x_2599:
[----:B------:R-:W-:Y:S05]  /*1c80*/  BSYNC B0 ;  /* 0x0000000000007941 */ /* 0x000fea0003800000 */
.L_x_2597:
[----:B------:R-:W-:-:S05]  /*1c90*/  IMAD R3, R0, R5, R5 ;  /* 0x0000000500037224 */ /* 0x000fca00078e0205 */
[----:B------:R-:W-:-:S07]  /*1ca0*/  VIMNMX R4, R4, R3, PT ;  /* 0x0000000304047248 */ /* 0x000fce0003fe0100 */
.L_x_2596:
[----:B------:R-:W0:Y:S01]  /*1cb0*/  @P1 LDC R7, c[0x0][0x44c] ;  /* 0x00011300ff071b82 */ /* 0x000e220000000800 */
[----:B------:R-:W-:Y:S01]  /*1cc0*/  VIADD R4, R4, 0x3f ;  /* 0x0000003f04047836 */ /* 0x000fe20000000000 */
[----:B------:R-:W-:Y:S01]  /*1cd0*/  ULDC UR4, c[0x0][0x9dc] ;  /* 0x0002770000047ab9 */ /* 0x000fe20000000800 */
[----:B------:R-:W-:-:S03]  /*1ce0*/  IMAD.MOV.U32 R6, RZ, RZ, R192 ;  /* 0x000000ffff067224 */ /* 0x000fc600078e00c0 */
[----:B------:R-:W-:Y:S02]  /*1cf0*/  SHF.R.S32.HI R3, RZ, 0x1f, R4 ;  /* 0x0000001fff037819 */ /* 0x000fe40000011404 */
[----:B------:R-:W1:Y:S02]  /*1d00*/  @P1 LDC R9, c[0x0][0x450] ;  /* 0x00011400ff091b82 */ /* 0x000e640000000800 */
[----:B------:R-:W-:Y:S01]  /*1d10*/  LEA.HI R3, R3, R4, RZ, 0x6 ;  /* 0x0000000403037211 */ /* 0x000fe200078f30ff */
[----:B0-----:R-:W-:-:S05]  /*1d20*/  @P1 IMAD.HI.U32 R0, R192, R7, RZ ;  /* 0x00000007c0001227 */ /* 0x001fca00078e00ff */
[----:B-1----:R-:W-:Y:S02]  /*1d30*/  @P1 SHF.R.U32.HI R6, RZ, R9, R0 ;  /* 0x00000009ff061219 */ /* 0x002fe40000011600 */
[----:B------:R-:W-:Y:S02]  /*1d40*/  SHF.R.S32.HI R0, RZ, 0x6, R3 ;  /* 0x00000006ff007819 */ /* 0x000fe40000011403 */
[----:B------:R-:W-:Y:S02]  /*1d50*/  IADD3 R3, R6, R23, -R22 ;  /* 0x0000001706037210 */ /* 0x000fe40007ffe816 */
[----:B------:R-:W-:-:S03]  /*1d60*/  VIMNMX R8, R43, R0, PT ;  /* 0x000000002b087248 */ /* 0x000fc60003fe0100 */
[----:B------:R-:W-:Y:S01]  /*1d70*/  VIADD R0, R3, -UR4 ;  /* 0x8000000403007c36 */ /* 0x000fe20008000000 */
[----:B------:R-:W-:Y:S06]  /*1d80*/  @!P2 BRA `(.L_x_2600) ;  /* 0x000000000044a947 */ /* 0x000fec0003800000 */
[----:B------:R-:W-:Y:S01]  /*1d90*/  ISETP.GT.AND P0, PT, R3, -0x1, PT ;  /* 0xffffffff0300780c */ /* 0x000fe20003f04270 */
[----:B------:R-:W-:-:S12]  /*1da0*/  BSSY B0, `(.L_x_2601) ;  /* 0x000000d000007945 */ /* 0x000fd80003800000 */
[----:B------:R-:W-:Y:S05]  /*1db0*/  @P0 BRA `(.L_x_2602) ;  /* 0x00000000001c0947 */ /* 0x000fea0003800000 */
[----:B------:R-:W-:Y:S02]  /*1dc0*/  ISETP.NE.AND P0, PT, R5, 0x1, PT ;  /* 0x000000010500780c */ /* 0x000fe40003f05270 */
[----:B------:R-:W-:-:S11]  /*1dd0*/  LOP3.LUT R3, RZ, R3, RZ, 0x33, !PT ;  /* 0x00000003ff037212 */ /* 0x000fd600078e33ff */
[----:B------:R-:W0:Y:S02]  /*1de0*/  @P0 LDC.64 R6, c[0x0][0x9e8] ;  /* 0x00027a00ff060b82 */ /* 0x000e240000000a00 */
[----:B0-----:R-:W-:-:S05]  /*1df0*/  @P0 IMAD.HI.U32 R4, R3, R6, RZ ;  /* 0x0000000603040227 */ /* 0x001fca00078e00ff */
[----:B------:R-:W-:-:S04]  /*1e00*/  @P0 SHF.R.U32.HI R3, RZ, R7, R4 ;  /* 0x00000007ff030219 */ /* 0x000fc80000011604 */
[----:B------:R-:W-:Y:S01]  /*1e10*/  LOP3.LUT R3, RZ, R3, RZ, 0x33, !PT ;  /* 0x00000003ff037212 */ /* 0x000fe200078e33ff */
[----:B------:R-:W-:Y:S06]  /*1e20*/  BRA `(.L_x_2603) ;  /* 0x0000000000107947 */ /* 0x000fec0003800000 */
.L_x_2602:
[----:B------:R-:W-:-:S13]  /*1e30*/  ISETP.NE.AND P0, PT, R5, 0x1, PT ;  /* 0x000000010500780c */ /* 0x000fda0003f05270 */
[----:B------:R-:W0:Y:S02]  /*1e40*/  @P0 LDC.64 R6, c[0x0][0x9e8] ;  /* 0x00027a00ff060b82 */ /* 0x000e240000000a00 */
[----:B0-----:R-:W-:-:S05]  /*1e50*/  @P0 IMAD.HI.U32 R4, R3, R6, RZ ;  /* 0x0000000603040227 */ /* 0x001fca00078e00ff */
[----:B------:R-:W-:-:S07]  /*1e60*/  @P0 SHF.R.U32.HI R3, RZ, R7, R4 ;  /* 0x00000007ff030219 */ /* 0x000fce0000011604 */
.L_x_2603:
[----:B------:R-:W-:Y:S05]  /*1e70*/  BSYNC B0 ;  /* 0x0000000000007941 */ /* 0x000fea0003800000 */
.L_x_2601:
[----:B------:R-:W-:-:S05]  /*1e80*/  IMAD R3, R3, R5, RZ ;  /* 0x0000000503037224 */ /* 0x000fca00078e02ff */
[----:B------:R-:W-:-:S07]  /*1e90*/  VIMNMX R0, R0, R3, !PT ;  /* 0x0000000300007248 */ /* 0x000fce0007fe0100 */
.L_x_2600:
[----:B------:R-:W-:Y:S01]  /*1ea0*/  SHF.R.S32.HI R3, RZ, 0x1f, R0 ;  /* 0x0000001fff037819 */ /* 0x000fe20000011400 */
[----:B------:R-:W-:Y:S01]  /*1eb0*/  BSSY B0, `(.L_x_2604) ;  /* 0x0000028000007945 */ /* 0x000fe20003800000 */
[----:B------:R-:W-:Y:S02]  /*1ec0*/  LOP3.LUT R220, R205, 0xff, RZ, 0xc0, !PT ;  /* 0x000000ffcddc7812 */ /* 0x000fe400078ec0ff */
[----:B------:R-:W-:Y:S02]  /*1ed0*/  LEA.HI R3, R3, R0, RZ, 0x6 ;  /* 0x0000000003037211 */ /* 0x000fe400078f30ff */
[----:B------:R-:W-:Y:S02]  /*1ee0*/  SHF.R.U32.HI R205, RZ, 0x10, R205 ;  /* 0x00000010ffcd7819 */ /* 0x000fe400000116cd */
[----:B------:R-:W-:-:S04]  /*1ef0*/  SHF.R.S32.HI R3, RZ, 0x6, R3 ;  /* 0x00000006ff037819 */ /* 0x000fc80000011403 */
[----:B------:R-:W-:Y:S01]  /*1f00*/  VIMNMX R9, RZ, R3, !PT ;  /* 0x00000003ff097248 */ /* 0x000fe20007fe0100 */
[----:B------:R-:W-:-:S03]  /*1f10*/  IMAD.MOV.U32 R3, RZ, RZ, RZ ;  /* 0x000000ffff037224 */ /* 0x000fc600078e00ff */
[----:B------:R-:W-:-:S13]  /*1f20*/  ISETP.GT.AND P0, PT, R8, R9, PT ;  /* 0x000000090800720c */ /* 0x000fda0003f04270 */
[----:B------:R-:W-:Y:S05]  /*1f30*/  @!P0 BRA `(.L_x_2605) ;  /* 0x00000000007c8947 */ /* 0x000fea0003800000 */
[----:B------:R-:W-:Y:S01]  /*1f40*/  ISETP.NE.AND P0, PT, R205, RZ, PT ;  /* 0x000000ffcd00720c */ /* 0x000fe20003f05270 */
[----:B------:R-:W-:-:S03]  /*1f50*/  ULDC UR4, c[0x0][0x9f0] ;  /* 0x00027c0000047ab9 */ /* 0x000fc60000000800 */
[----:B------:R-:W-:-:S04]  /*1f60*/  SEL R11, R205, UR4, P0 ;  /* 0x00000004cd0b7c07 */ /* 0x000fc80008000000 */
[-C--:B------:R-:W-:Y:S02]  /*1f70*/  IABS R6, R11.reuse ;  /* 0x0000000b00067213 */ /* 0x080fe40000000000 */
[----:B------:R-:W-:Y:S02]  /*1f80*/  IADD3 R0, R11, -0x1, R8 ;  /* 0xffffffff0b007810 */ /* 0x000fe40007ffe008 */
[----:B------:R-:W0:Y:S01]  /*1f90*/  I2F.RP R3, R6 ;  /* 0x0000000600037306 */ /* 0x000e220000209400 */
[----:B------:R-:W-:Y:S02]  /*1fa0*/  IABS R12, R11 ;  /* 0x0000000b000c7213 */ /* 0x000fe40000000000 */
[----:B------:R-:W-:-:S05]  /*1fb0*/  IMAD.IADD R0, R0, 0x1, -R9 ;  /* 0x0000000100007824 */ /* 0x000fca00078e0a09 */
        /* <DEDUP_REMOVED lines=10> */
[----:B------:R-:W-:-:S04]  /*2060*/  IMAD.HI.U32 R5, R5, R7, R4 ;  /* 0x0000000705057227 */ /* 0x000fc800078e0004 */
[----:B------:R-:W-:-:S04]  /*2070*/  IMAD.MOV.U32 R4, RZ, RZ, R10 ;  /* 0x000000ffff047224 */ /* 0x000fc800078e000a */
        /* <DEDUP_REMOVED lines=11> */
.L_x_2605:
[----:B------:R-:W-:Y:S05]  /*2130*/  BSYNC B0 ;  /* 0x0000000000007941 */ /* 0x000fea0003800000 */
.L_x_2604:
[----:B------:R-:W-:Y:S01]  /*2140*/  IMAD R0, R220, R3, R9 ;  /* 0x00000003dc007224 */ /* 0x000fe200078e0209 */
        /* <DEDUP_REMOVED lines=35> */
.L_x_2608:
[----:B------:R-:W-:Y:S05]  /*2380*/  BSYNC B6 ;  /* 0x0000000000067941 */ /* 0x000fea0003800000 */
.L_x_2607:
        /* <DEDUP_REMOVED lines=20> */
.L_x_2610:
[----:B------:R-:W-:Y:S05]  /*24d0*/  BSYNC B6 ;  /* 0x0000000000067941 */ /* 0x000fea0003800000 */
.L_x_2609:
[----:B------:R-:W-:Y:S01]  /*24e0*/  ULDC.64 UR4, c[0x0][0x9f8] ;  /* 0x00027e0000047ab9 */ /* 0x000fe20000000a00 */
[----:B------:R-:W0:Y:S01]  /*24f0*/  LDC.64 R60, c[0x0][0x300] ;  /* 0x0000c000ff3c7b82 */ /* 0x000e220000000a00 */
[----:B------:R-:W-:Y:S01]  /*2500*/  ISETP.NE.U32.AND P0, PT, RZ, UR4, PT ;  /* 0x00000004ff007c0c */ /* 0x000fe2000bf05070 */
[----:B------:R-:W-:Y:S01]  /*2510*/  IMAD.IADD R39, R24, 0x1, R25 ;  /* 0x0000000118277824 */ /* 0x000fe200078e0219 */
[----:B------:R-:W-:Y:S02]  /*2520*/  ULDC.64 UR6, c[0x0][0xa08] ;  /* 0x0002820000067ab9 */ /* 0x000fe40000000a00 */
[----:B------:R-:W-:Y:S01]  /*2530*/  ISETP.NE.AND.EX P0, PT, RZ, UR5, PT, P0 ;  /* 0x00000005ff007c0c */ /* 0x000fe2000bf05300 */
[----:B------:R-:W-:Y:S02]  /*2540*/  ULDC.64 UR4, c[0x0][0x308] ;  /* 0x0000c20000047ab9 */ /* 0x000fe40000000a00 */
[----:B------:R-:W1:Y:S01]  /*2550*/  LDC.64 R58, c[0x0][0x3f8] ;  /* 0x0000fe00ff3a7b82 */ /* 0x000e620000000a00 */
[----:B------:R-:W-:-:S07]  /*2560*/  SHF.R.S32.HI R17, RZ, 0x1f, R16 ;  /* 0x0000001fff117819 */ /* 0x000fce0000011410 */
[----:B------:R-:W2:Y:S08]  /*2570*/  LDC R51, c[0x0][0x3f4] ;  /* 0x0000fd00ff337b82 */ /* 0x000eb00000000800 */
[----:B------:R-:W3:Y:S02]  /*2580*/  @P0 LDC.64 R4, c[0x0][0x9f8] ;  /* 0x00027e00ff040b82 */ /* 0x000ee40000000a00 */
[----:B---3--:R-:W-:-:S05]  /*2590*/  @P0 IMAD.WIDE R4, R79, 0x4, R4 ;  /* 0x000000044f040825 */ /* 0x008fca00078e0204 */
        /* <DEDUP_REMOVED lines=9> */
[----:B------:R-:W-:Y:S01]  /*2630*/  SHF.R.S32.HI R189, RZ, 0x1f, R188 ;  /* 0x0000001fffbd7819 */ /* 0x000fe200000114bc */
[----:B------:R-:W-:Y:S01]  /*2640*/  IMAD R3, R39, R61, R0 ;  /* 0x0000003d27037224 */ /* 0x000fe200078e0200 */
[----:B---3--:R-:W3:Y:S01]  /*2650*/  LDC.64 R4, c[0x0][0x408] ;  /* 0x00010200ff047b82 */ /* 0x008ee20000000a00 */
[----:B------:R-:W-:Y:S01]  /*2660*/  IMAD R8, R72, R60, RZ ;  /* 0x0000003c48087224 */ /* 0x000fe200078e02ff */
[----:B--2---:R-:W-:Y:S01]  /*2670*/  ISETP.GE.AND P1, PT, R16, R51, PT ;  /* 0x000000331000720c */ /* 0x004fe20003f26270 */
[----:B------:R-:W-:Y:S01]  /*2680*/  IMAD.IADD R7, R7, 0x1, R3 ;  /* 0x0000000107077824 */ /* 0x000fe200078e0203 */
[----:B------:R-:W-:Y:S01]  /*2690*/  LOP3.LUT R57, R57, 0x1c0, RZ, 0xc0, !PT ;  /* 0x000001c039397812 */ /* 0x000fe200078ec0ff */
[----:B-1----:R-:W-:Y:S01]  /*26a0*/  IMAD R3, R72, R58, RZ ;  /* 0x0000003a48037224 */ /* 0x002fe200078e02ff */
[----:B------:R-:W-:Y:S01]  /*26b0*/  IADD3 R38, P2, R184, R39, RZ ;  /* 0x00000027b8267210 */ /* 0x000fe20007f5e0ff */
[----:B------:R-:W-:Y:S01]  /*26c0*/  IMAD.WIDE.U32 R20, R204, UR4, R6 ;  /* 0x00000004cc147c25 */ /* 0x000fe2000f8e0006 */
[----:B------:R-:W-:-:S02]  /*26d0*/  SHF.R.U32.HI R53, RZ, 0x3, R57 ;  /* 0x00000003ff357819 */ /* 0x000fc40000011639 */
[----:B------:R-:W-:Y:S01]  /*26e0*/  P2R R73, PR, RZ, 0x2 ;  /* 0x00000002ff497803 */ /* 0x000fe20000000000 */
[----:B------:R-:W-:Y:S01]  /*26f0*/  IMAD R21, R204, UR5, R21 ;  /* 0x00000005cc157c24 */ /* 0x000fe2000f8e0215 */
[----:B------:R-:W-:Y:S01]  /*2700*/  ULDC.64 UR4, c[0x0][0x330] ;  /* 0x0000cc0000047ab9 */ /* 0x000fe20000000a00 */
[----:B------:R-:W-:Y:S01]  /*2710*/  IMAD R8, R184, R61, R8 ;  /* 0x0000003db8087224 */ /* 0x000fe200078e0208 */
[----:B------:R-:W-:Y:S01]  /*2720*/  SHF.L.U64.HI R61, R60, 0x6, R61 ;  /* 0x000000063c3d7819 */ /* 0x000fe2000001023d */
[----:B------:R-:W-:-:S04]  /*2730*/  IMAD.WIDE.U32 R28, R204, UR4, R16 ;  /* 0x00000004cc1c7c25 */ /* 0x000fc8000f8e0010 */
[----:B------:R-:W-:Y:S01]  /*2740*/  IMAD R29, R204, UR5, R29 ;  /* 0x00000005cc1d7c24 */ /* 0x000fe2000f8e021d */
[----:B------:R-:W-:Y:S01]  /*2750*/  ULDC.64 UR4, c[0x0][0x310] ;  /* 0x0000c40000047ab9 */ /* 0x000fe20000000a00 */
[C---:B------:R-:W-:Y:S01]  /*2760*/  IMAD R11, R184.reuse, R59, R3 ;  /* 0x0000003bb80b7224 */ /* 0x040fe200078e0203 */
[----:B------:R-:W-:Y:S01]  /*2770*/  SEL R3, R51, RZ, P1 ;  /* 0x000000ff33037207 */ /* 0x000fe20000800000 */
[----:B------:R-:W-:Y:S01]  /*2780*/  IMAD.WIDE.U32 R30, R184, R58, R188 ;  /* 0x0000003ab81e7225 */ /* 0x000fe200078e00bc */
[----:B---3--:R-:W-:Y:S02]  /*2790*/  SHF.L.U64.HI R56, R4, 0x6, R5 ;  /* 0x0000000604387819 */ /* 0x008fe40000010205 */
[----:B0-----:R-:W-:Y:S01]  /*27a0*/  LEA.HI R52, R52, 0x8, RZ, 0x19 ;  /* 0x0000000834347811 */ /* 0x001fe200078fc8ff */
[----:B------:R-:W-:-:S04]  /*27b0*/  IMAD.WIDE.U32 R34, R184, R4, R188 ;  /* 0x00000004b8227225 */ /* 0x000fc800078e00bc */
[----:B------:R-:W-:-:S04]  /*27c0*/  IMAD.WIDE.U32 R36, R184, R4, R16 ;  /* 0x00000004b8247225 */ /* 0x000fc800078e0010 */
[----:B------:R-:W-:Y:S02]  /*27d0*/  IMAD.IADD R3, R16, 0x1, R3 ;  /* 0x0000000110037824 */ /* 0x000fe400078e0203 */
[----:B------:R-:W-:-:S03]  /*27e0*/  IMAD.WIDE.U32 R32, R184, R58, R16 ;  /* 0x0000003ab8207225 */ /* 0x000fc600078e0010 */
[----:B------:R-:W-:Y:S01]  /*27f0*/  SHF.R.S32.HI R62, RZ, 0x1f, R3 ;  /* 0x0000001fff3e7819 */ /* 0x000fe20000011403 */
[----:B------:R-:W-:Y:S02]  /*2800*/  IMAD.IADD R31, R31, 0x1, R11 ;  /* 0x000000011f1f7824 */ /* 0x000fe400078e020b */
[----:B------:R-:W-:Y:S01]  /*2810*/  IMAD.IADD R33, R11, 0x1, R33 ;  /* 0x000000010b217824 */ /* 0x000fe200078e0221 */
[----:B------:R-:W-:Y:S01]  /*2820*/  LEA.HI R62, R62, R3, RZ, 0x3 ;  /* 0x000000033e3e7211 */ /* 0x000fe200078f18ff */
[----:B-----5:R-:W-:-:S03]  /*2830*/  IMAD.WIDE.U32 R30, R76, R58, R30 ;  /* 0x0000003a4c1e7225 */ /* 0x020fc600078e001e */
[----:B------:R-:W-:Y:S01]  /*2840*/  LOP3.LUT R47, R62, 0xfffffff8, RZ, 0xc0, !PT ;  /* 0xfffffff83e2f7812 */ /* 0x000fe200078ec0ff */
[----:B------:R-:W-:-:S03]  /*2850*/  IMAD.WIDE.U32 R32, R76, R58, R32 ;  /* 0x0000003a4c207225 */ /* 0x000fc600078e0020 */
[----:B------:R-:W-:Y:S01]  /*2860*/  SHF.R.S32.HI R44, RZ, 0x1f, R47 ;  /* 0x0000001fff2c7819 */ /* 0x000fe2000001142f */
[----:B------:R-:W-:Y:S02]  /*2870*/  VIADD R54, R16, 0x20 ;  /* 0x0000002010367836 */ /* 0x000fe40000000000 */
[----:B------:R-:W-:Y:S02]  /*2880*/  IMAD.SHL.U32 R55, R4, 0x40, RZ ;  /* 0x0000004004377824 */ /* 0x000fe400078e00ff */
[----:B------:R-:W-:Y:S02]  /*2890*/  IMAD.SHL.U32 R51, R51, 0x2, RZ ;  /* 0x0000000233337824 */ /* 0x000fe400078e00ff */
[----:B------:R-:W-:Y:S01]  /*28a0*/  IMAD.X R39, R9, 0x1, R72, P2 ;  /* 0x0000000109277824 */ /* 0x000fe200010e0648 */
[----:B----4-:R-:W-:Y:S02]  /*28b0*/  SHF.R.S32.HI R0, RZ, 0x1f, R79 ;  /* 0x0000001fff007819 */ /* 0x010fe4000001144f */
[----:B------:R-:W-:-:S02]  /*28c0*/  SEL R79, R79, RZ, !P0 ;  /* 0x000000ff4f4f7207 */ /* 0x000fc40004000000 */
[----:B------:R-:W-:-:S03]  /*28d0*/  SEL R0, R0, RZ, !P0 ;  /* 0x000000ff00007207 */ /* 0x000fc60004000000 */
[----:B------:R-:W-:-:S04]  /*28e0*/  IMAD.WIDE.U32 R20, R79, UR4, R20 ;  /* 0x000000044f147c25 */ /* 0x000fc8000f8e0014 */
[----:B------:R-:W-:-:S04]  /*28f0*/  IMAD R6, R0, UR4, RZ ;  /* 0x0000000400067c24 */ /* 0x000fc8000f8e02ff */
[----:B------:R-:W-:Y:S01]  /*2900*/  IMAD R65, R79, UR5, R6 ;  /* 0x000000054f417c24 */ /* 0x000fe2000f8e0206 */
[----:B------:R-:W-:Y:S01]  /*2910*/  ULDC.64 UR4, c[0x0][0x338] ;  /* 0x0000ce0000047ab9 */ /* 0x000fe20000000a00 */
[----:B------:R-:W-:-:S04]  /*2920*/  IMAD.WIDE.U32 R6, R184, R60, R16 ;  /* 0x0000003cb8067225 */ /* 0x000fc800078e0010 */
[----:B------:R-:W-:Y:S01]  /*2930*/  IMAD R0, R0, UR4, RZ ;  /* 0x0000000400007c24 */ /* 0x000fe2000f8e02ff */
[----:B------:R-:W-:Y:S01]  /*2940*/  IADD3 R64, P0, R20, R6, RZ ;  /* 0x0000000614407210 */ /* 0x000fe20007f1e0ff */
[----:B------:R-:W-:Y:S02]  /*2950*/  IMAD.IADD R65, R21, 0x1, R65 ;  /* 0x0000000115417824 */ /* 0x000fe400078e0241 */
[----:B------:R-:W-:Y:S01]  /*2960*/  IMAD.WIDE.U32 R28, R79, UR4, R28 ;  /* 0x000000044f1c7c25 */ /* 0x000fe2000f8e001c */
[----:B------:R-:W-:Y:S02]  /*2970*/  ULDC UR4, c[0x0][0x2f4] ;  /* 0x0000bd0000047ab9 */ /* 0x000fe40000000800 */
[----:B------:R-:W-:Y:S01]  /*2980*/  IADD3.X R63, R65, R7, R8, P0, !PT ;  /* 0x00000007413f7210 */ /* 0x000fe200007fe408 */
[----:B------:R-:W-:Y:S01]  /*2990*/  IMAD R79, R79, UR5, R0 ;  /* 0x000000054f4f7c24 */ /* 0x000fe2000f8e0200 */
[----:B------:R-:W-:Y:S01]  /*29a0*/  ISETP.GE.AND P0, PT, R16, UR4, PT ;  /* 0x0000000410007c0c */ /* 0x000fe2000bf06270 */
[----:B------:R-:W-:Y:S01]  /*29b0*/  IMAD R0, R72, R4, RZ ;  /* 0x0000000448007224 */ /* 0x000fe200078e02ff */
[----:B------:R-:W-:Y:S01]  /*29c0*/  ISETP.GE.AND P1, PT, R54, UR4, PT ;  /* 0x0000000436007c0c */ /* 0x000fe2000bf26270 */
[----:B------:R-:W-:-:S02]  /*29d0*/  IMAD.SHL.U32 R60, R60, 0x40, RZ ;  /* 0x000000403c3c7824 */ /* 0x000fc400078e00ff */
[----:B------:R-:W-:-:S04]  /*29e0*/  IMAD R7, R184, R5, R0 ;  /* 0x00000005b8077224 */ /* 0x000fc800078e0200 */
[----:B------:R-:W-:Y:S02]  /*29f0*/  IMAD.IADD R35, R35, 0x1, R7 ;  /* 0x0000000123237824 */ /* 0x000fe400078e0207 */
[----:B------:R-:W-:Y:S01]  /*2a00*/  IMAD.IADD R37, R7, 0x1, R37 ;  /* 0x0000000107257824 */ /* 0x000fe200078e0225 */
[----:B------:R-:W-:Y:S01]  /*2a10*/  SHF.R.S32.HI R7, RZ, 0x1f, R76 ;  /* 0x0000001fff077819 */ /* 0x000fe2000001144c */
[----:B------:R-:W-:-:S04]  /*2a20*/  IMAD.WIDE.U32 R34, R76, R4, R34 ;  /* 0x000000044c227225 */ /* 0x000fc800078e0022 */
[C---:B------:R-:W-:Y:S02]  /*2a30*/  IMAD R0, R7.reuse, R58, RZ ;  /* 0x0000003a07007224 */ /* 0x040fe400078e02ff */
[-C--:B------:R-:W-:Y:S02]  /*2a40*/  IMAD R7, R7, R4.reuse, RZ ;  /* 0x0000000407077224 */ /* 0x080fe400078e02ff */
[C---:B------:R-:W-:Y:S01]  /*2a50*/  IMAD R3, R76.reuse, R59, R0 ;  /* 0x0000003b4c037224 */ /* 0x040fe200078e0200 */
[----:B------:R-:W-:Y:S01]  /*2a60*/  LOP3.LUT R0, R57, 0x18, R16, 0xf8, !PT ;  /* 0x0000001839007812 */ /* 0x000fe200078ef810 */
[----:B------:R-:W-:Y:S01]  /*2a70*/  IMAD R7, R76, R5, R7 ;  /* 0x000000054c077224 */ /* 0x000fe200078e0207 */
[----:B------:R-:W-:Y:S01]  /*2a80*/  SHF.L.U64.HI R59, R58, 0x6, R59 ;  /* 0x000000063a3b7819 */ /* 0x000fe2000001023b */
[----:B------:R-:W-:Y:S01]  /*2a90*/  IMAD.WIDE.U32 R36, R76, R4, R36 ;  /* 0x000000044c247225 */ /* 0x000fe200078e0024 */
[----:B------:R-:W-:-:S03]  /*2aa0*/  LOP3.LUT R0, R0, R53, RZ, 0x3c, !PT ;  /* 0x0000003500007212 */ /* 0x000fc600078e3cff */
[----:B------:R-:W-:Y:S02]  /*2ab0*/  IMAD.IADD R49, R31, 0x1, R3 ;  /* 0x000000011f317824 */ /* 0x000fe400078e0203 */
[----:B------:R-:W-:Y:S01]  /*2ac0*/  IMAD R50, R203, 0x200, R0 ;  /* 0x00000200cb327824 */ /* 0x000fe200078e0200 */
[----:B------:R-:W-:Y:S01]  /*2ad0*/  LOP3.LUT R0, R57, 0x38, R62, 0xf8, !PT ;  /* 0x0000003839007812 */ /* 0x000fe200078ef83e */
[----:B------:R-:W-:Y:S02]  /*2ae0*/  IMAD.IADD R48, R3, 0x1, R33 ;  /* 0x0000000103307824 */ /* 0x000fe400078e0221 */
[----:B------:R-:W-:Y:S01]  /*2af0*/  IMAD.SHL.U32 R58, R58, 0x40, RZ ;  /* 0x000000403a3a7824 */ /* 0x000fe200078e00ff */
[----:B------:R-:W-:Y:S01]  /*2b00*/  LOP3.LUT R0, R0, R53, RZ, 0x3c, !PT ;  /* 0x0000003500007212 */ /* 0x000fe200078e3cff */
[----:B------:R-:W-:Y:S02]  /*2b10*/  IMAD.IADD R46, R35, 0x1, R7 ;  /* 0x00000001232e7824 */ /* 0x000fe400078e0207 */
[----:B------:R-:W-:-:S02]  /*2b20*/  IMAD.IADD R45, R7, 0x1, R37 ;  /* 0x00000001072d7824 */ /* 0x000fc400078e0225 */
[----:B------:R-:W-:Y:S02]  /*2b30*/  IMAD R3, R203, 0x200, R0 ;  /* 0x00000200cb037824 */ /* 0x000fe400078e0200 */
[----:B------:R-:W-:-:S07]  /*2b40*/  IMAD.IADD R0, R29, 0x1, R79 ;  /* 0x000000011d007824 */ /* 0x000fce00078e024f */
.L_x_2640:
        /* <DEDUP_REMOVED lines=10> */
[----:B--2---:R-:W-:Y:S02]  /*2bf0*/  IMAD.SHL.U32 R27, R185, 0x1000, RZ ;  /* 0x00001000b91b7824 */ /* 0x004fe400078e00ff */
        /* <DEDUP_REMOVED lines=26> */
[----:B------:R-:W-:Y:S01]  /*2da0*/  ULDC.64 UR4, c[0x0][0x3e8] ;  /* 0x0000fa0000047ab9 */ /* 0x000fe20000000a00 */
[----:B------:R-:W-:Y:S01]  /*2db0*/  IMAD.MOV.U32 R6, RZ, RZ, R34 ;  /* 0x000000ffff067224 */ /* 0x000fe200078e0022 */
[----:B------:R-:W-:Y:S01]  /*2dc0*/  ULDC.64 UR6, c[0x0][0x400] ;  /* 0x0001000000067ab9 */ /* 0x000fe20000000a00 */
[----:B------:R-:W-:Y:S02]  /*2dd0*/  IMAD.MOV.U32 R7, RZ, RZ, R46 ;  /* 0x000000ffff077224 */ /* 0x000fe400078e002e */
[-C--:B------:R-:W-:Y:S02]  /*2de0*/  IMAD R5, R68, R55.reuse, R8 ;  /* 0x0000003744057224 */ /* 0x080fe400078e0208 */
[----:B------:R-:W-:Y:S01]  /*2df0*/  IMAD.WIDE.U32 R8, R41, R55, R6 ;  /* 0x0000003729087225 */ /* 0x000fe200078e0006 */
[----:B------:R-:W-:-:S03]  /*2e00*/  IADD3 R7, P3, R30, R4, RZ ;  /* 0x000000041e077210 */ /* 0x000fc60007f7e0ff */
[----:B------:R-:W-:Y:S01]  /*2e10*/  IMAD.IADD R5, R9, 0x1, R5 ;  /* 0x0000000109057824 */ /* 0x000fe200078e0205 */
[----:B------:R-:W-:Y:S01]  /*2e20*/  LEA R4, P5, R8, UR6, 0x1 ;  /* 0x0000000608047c11 */ /* 0x000fe2000f8a08ff */
[----:B------:R-:W-:Y:S01]  /*2e30*/  IMAD.X R10, R70, 0x1, R49, P3 ;  /* 0x00000001460a7824 */ /* 0x000fe200018e0631 */
[C---:B------:R-:W-:Y:S02]  /*2e40*/  LEA R6, P3, R7.reuse, UR4, 0x1 ;  /* 0x0000000407067c11 */ /* 0x040fe4000f8608ff */
[----:B------:R-:W-:Y:S02]  /*2e50*/  LEA.HI.X R5, R8, UR7, R5, 0x1, P5 ;  /* 0x0000000708057c11 */ /* 0x000fe4000a8f0c05 */
[----:B------:R-:W-:Y:S02]  /*2e60*/  CS2R R8, SRZ ;  /* 0x0000000000087805 */ /* 0x000fe4000001ff00 */
[----:B------:R-:W-:Y:S02]  /*2e70*/  LEA.HI.X R7, R7, UR5, R10, 0x1, P3 ;  /* 0x0000000507077c11 */ /* 0x000fe400098f0c0a */
[----:B------:R-:W-:-:S02]  /*2e80*/  CS2R R10, SRZ ;  /* 0x00000000000a7805 */ /* 0x000fc4000001ff00 */
[-C--:B------:R-:W-:Y:S02]  /*2e90*/  ISETP.GE.AND P5, PT, R188, R69.reuse, PT ;  /* 0x00000045bc00720c */ /* 0x080fe40003fa6270 */
[----:B------:R-:W-:-:S11]  /*2ea0*/  ISETP.GE.AND P3, PT, R200, R69, PT ;  /* 0x00000045c800720c */ /* 0x000fd60003f66270 */
[----:B------:R0:W5:Y:S04]  /*2eb0*/  @!P5 LDG.E.64 R14, desc[UR42][R6.64] ;  /* 0x0000002a060ed981 */ /* 0x000168000c1e1b00 */
[----:B------:R0:W5:Y:S04]  /*2ec0*/  @!P3 LDG.E.64 R8, desc[UR42][R6.64+0x20] ;  /* 0x0000202a0608b981 */ /* 0x000168000c1e1b00 */
[----:B------:R0:W5:Y:S04]  /*2ed0*/  @!P5 LDG.E.64 R24, desc[UR42][R4.64] ;  /* 0x0000002a0418d981 */ /* 0x000168000c1e1b00 */
[----:B------:R0:W5:Y:S02]  /*2ee0*/  @!P3 LDG.E.64 R10, desc[UR42][R4.64+0x20] ;  /* 0x0000202a040ab981 */ /* 0x000164000c1e1b00 */
.L_x_2615:
[----:B------:R-:W-:Y:S05]  /*2ef0*/  BSYNC B1 ;  /* 0x0000000000017941 */ /* 0x000fea0003800000 */
.L_x_2614:
        /* <DEDUP_REMOVED lines=16> */
.L_x_2616:
[----:B------:R-:W-:Y:S01]  /*3000*/  IMAD R74, R185, 0x8, R2 ;  /* 0x00000008b94a7824 */ /* 0x000fe200078e0202 */
[----:B------:R-:W-:Y:S01]  /*3010*/  SHF.L.U32 R77, R187, 0x1f, RZ ;  /* 0x0000001fbb4d7819 */ /* 0x000fe200000006ff */
[----:B------:R-:W-:Y:S03]  /*3020*/  BSSY B1, `(.L_x_2617) ;  /* 0x0000003000017945 */ /* 0x000fe60003800000 */
[----:B------:R-:W0:Y:S02]  /*3030*/  SYNCS.PHASECHK.TRANS64.TRYWAIT P5, [R74+URZ+0x28c90], R77 ;  /* 0x028c904d4a0075a7 */ /* 0x000e2400080a017f */
[----:B0-----:R-:W-:Y:S05]  /*3040*/  @!P5 BRA `(.L_x_2618) ;  /* 0x000001f80068d947 */ /* 0x001fea0003800000 */
.L_x_3015:
[----:B------:R-:W-:Y:S05]  /*3050*/  BSYNC B1 ;  /* 0x0000000000017941 */ /* 0x000fea0003800000 */
.L_x_2617:
        /* <DEDUP_REMOVED lines=48> */
.L_x_2623:
[----:B------:R-:W-:Y:S05]  /*3360*/  BSYNC B2 ;  /* 0x0000000000027941 */ /* 0x000fea0003800000 */
.L_x_2622:
[----:B--2---:R1:W-:Y:S02]  /*3370*/  STG.E.128 desc[UR42][R12.64], R4 ;  /* 0x000000040c007986 */ /* 0x0043e4000c101d2a */
.L_x_2621:
[----:B------:R-:W-:Y:S05]  /*3380*/  BSYNC B1 ;  /* 0x0000000000017941 */ /* 0x000fea0003800000 */
.L_x_2620:
        /* <DEDUP_REMOVED lines=51> */
.L_x_2625:
[----:B------:R-:W-:Y:S05]  /*36c0*/  BSYNC B1 ;  /* 0x0000000000017941 */ /* 0x000fea0003800000 */
.L_x_2624:
[----:B-1----:R1:W-:Y:S01]  /*36d0*/  STG.E.128 desc[UR42][R12.64+0x40], R4 ;  /* 0x000040040c007986 */ /* 0x0023e2000c101d2a */
[----:B------:R-:W-:Y:S05]  /*36e0*/  BRA `(.L_x_2619) ;  /* 0x0000000c00207947 */ /* 0x000fea0003800000 */
.L_x_2613:
[----:B------:R-:W-:Y:S01]  /*36f0*/  IMAD R75, R41, -0x40, R40 ;  /* 0xffffffc0294b7824 */ /* 0x000fe200078e0228 */
[----:B------:R-:W-:-:S04]  /*3700*/  ISETP.GE.AND P4, PT, R16, R69, PT ;  /* 0x000000451000720c */ /* 0x000fc80003f86270 */
[----:B------:R-:W-:-:S04]  /*3710*/  VIMNMX R75, R75, 0x40, PT ;  /* 0x000000404b4b7848 */ /* 0x000fc80003fe0100 */
[----:B------:R-:W-:-:S13]  /*3720*/  ISETP.GE.OR P3, PT, R184, R75, P4 ;  /* 0x0000004bb800720c */ /* 0x000fda0002766670 */
[----:B------:R-:W0:Y:S01]  /*3730*/  @!P3 LDC.64 R10, c[0x0][0x3e8] ;  /* 0x0000fa00ff0abb82 */ /* 0x000e220000000a00 */
[----:B------:R-:W-:Y:S01]  /*3740*/  @!P3 IADD3 R6, P5, R32, R4, RZ ;  /* 0x000000042006b210 */ /* 0x000fe20007fbe0ff */
[----:B------:R-:W-:Y:S02]  /*3750*/  @!P3 IMAD R4, R56, R41, RZ ;  /* 0x000000293804b224 */ /* 0x000fe400078e02ff */
[----:B------:R-:W-:Y:S02]  /*3760*/  @!P3 IMAD.MOV.U32 R5, RZ, RZ, R45 ;  /* 0x000000ffff05b224 */ /* 0x000fe400078e002d */
[----:B------:R-:W-:Y:S02]  /*3770*/  @!P3 IMAD R25, R68, R55, R4 ;  /* 0x000000374419b224 */ /* 0x000fe400078e0204 */
[----:B------:R-:W1:Y:S01]  /*3780*/  @!P3 LDC.64 R12, c[0x0][0x400] ;  /* 0x00010000ff0cbb82 */ /* 0x000e620000000a00 */
[----:B------:R-:W-:Y:S02]  /*3790*/  @!P3 IMAD.MOV.U32 R4, RZ, RZ, R36 ;  /* 0x000000ffff04b224 */ /* 0x000fe400078e0024 */
[----:B------:R-:W-:-:S02]  /*37a0*/  @!P3 IMAD.X R7, R70, 0x1, R48, P5 ;  /* 0x000000014607b824 */ /* 0x000fc400028e0630 */
[----:B------:R-:W-:Y:S01]  /*37b0*/  @!P3 IMAD.WIDE.U32 R8, R41, R55, R4 ;  /* 0x000000372908b225 */ /* 0x000fe200078e0004 */
[----:B------:R-:W-:-:S03]  /*37c0*/  CS2R R4, SRZ ;  /* 0x0000000000047805 */ /* 0x000fc6000001ff00 */
[----:B------:R-:W-:Y:S01]  /*37d0*/  @!P3 IMAD.IADD R9, R25, 0x1, R9 ;  /* 0x000000011909b824 */ /* 0x000fe200078e0209 */
[----:B0-----:R-:W-:-:S04]  /*37e0*/  @!P3 LEA R10, P5, R6, R10, 0x1 ;  /* 0x0000000a060ab211 */ /* 0x001fc800078a08ff */
[----:B------:R-:W-:Y:S02]  /*37f0*/  @!P3 LEA.HI.X R11, R6, R11, R7, 0x1, P5 ;  /* 0x0000000b060bb211 */ /* 0x000fe400028f0c07 */
[----:B------:R-:W-:Y:S02]  /*3800*/  CS2R R6, SRZ ;  /* 0x0000000000067805 */ /* 0x000fe4000001ff00 */
[----:B-1----:R-:W-:-:S04]  /*3810*/  @!P3 LEA R12, P5, R8, R12, 0x1 ;  /* 0x0000000c080cb211 */ /* 0x002fc800078a08ff */
[----:B------:R0:W2:Y:S01]  /*3820*/  @!P3 LDG.E.128 R4, desc[UR42][R10.64] ;  /* 0x0000002a0a04b981 */ /* 0x0000a2000c1e1d00 */
[----:B------:R-:W-:Y:S02]  /*3830*/  @!P3 LEA.HI.X R13, R8, R13, R9, 0x1, P5 ;  /* 0x0000000d080db211 */ /* 0x000fe400028f0c09 */
[----:B------:R-:W-:Y:S02]  /*3840*/  CS2R R8, SRZ ;  /* 0x0000000000087805 */ /* 0x000fe4000001ff00 */
        /* <DEDUP_REMOVED lines=20> */
.L_x_2626:
[----:B------:R-:W-:Y:S01]  /*3990*/  IMAD R74, R185, 0x8, R2 ;  /* 0x00000008b94a7824 */ /* 0x000fe200078e0202 */
[----:B------:R-:W-:Y:S01]  /*39a0*/  SHF.L.U32 R77, R187, 0x1f, RZ ;  /* 0x0000001fbb4d7819 */ /* 0x000fe200000006ff */
[----:B------:R-:W-:Y:S03]  /*39b0*/  BSSY B1, `(.L_x_2627) ;  /* 0x0000003000017945 */ /* 0x000fe60003800000 */
[----:B------:R-:W0:Y:S02]  /*39c0*/  SYNCS.PHASECHK.TRANS64.TRYWAIT P5, [R74+URZ+0x28c90], R77 ;  /* 0x028c904d4a0075a7 */ /* 0x000e2400080a017f */
[----:B0-----:R-:W-:Y:S05]  /*39d0*/  @!P5 BRA `(.L_x_2628) ;  /* 0x000001f00018d947 */ /* 0x001fea0003800000 */
.L_x_3016:
[----:B------:R-:W-:Y:S05]  /*39e0*/  BSYNC B1 ;  /* 0x0000000000017941 */ /* 0x000fea0003800000 */
.L_x_2627:
[----:B------:R-:W-:Y:S01]  /*39f0*/  ISETP.GE.OR P5, PT, R184, R75, P0 ;  /* 0x0000004bb800720c */ /* 0x000fe200007a6670 */
        /* <DEDUP_REMOVED lines=12> */
[----:B------:R-:W-:Y:S02]  /*3ac0*/  ISETP.NE.AND P6, PT, R73, RZ, PT ;  /* 0x000000ff4900720c */ /* 0x000fe40003fc5270 */
[----:B------:R-:W-:-:S04]  /*3ad0*/  LEA R70, P5, R71, R66, 0x1 ;  /* 0x0000004247467211 */ /* 0x000fc800078a08ff */
[----:B------:R-:W-:Y:S01]  /*3ae0*/  LEA.HI.X R71, R71, R67, R82, 0x1, P5 ;  /* 0x0000004347477211 */ /* 0x000fe200028f0c52 */
[----:B-1----:R-:W-:-:S05]  /*3af0*/  IMAD.IADD R12, R80, 0x1, -R51 ;  /* 0x00000001500c7824 */ /* 0x002fca00078e0a33 */
[----:B------:R-:W-:-:S04]  /*3b00*/  SEL R12, R51, R12, !P6 ;  /* 0x0000000c330c7207 */ /* 0x000fc80007000000 */
[----:B------:R-:W-:-:S04]  /*3b10*/  SHF.R.S32.HI R13, RZ, 0x1f, R12 ;  /* 0x0000001fff0d7819 */ /* 0x000fc8000001140c */
[----:B------:R-:W-:-:S04]  /*3b20*/  LEA.HI R13, R13, R12, RZ, 0x4 ;  /* 0x0000000c0d0d7211 */ /* 0x000fc800078f20ff */
[----:B------:R-:W-:-:S04]  /*3b30*/  SHF.R.S32.HI R13, RZ, 0x4, R13 ;  /* 0x00000004ff0d7819 */ /* 0x000fc8000001140d */
[----:B------:R-:W-:-:S05]  /*3b40*/  LEA.HI.SX32 R13, R62, R13, 0x1d ;  /* 0x0000000d3e0d7211 */ /* 0x000fca00078feaff */
[----:B------:R-:W-:Y:S02]  /*3b50*/  IMAD.SHL.U32 R79, R13, 0x8, RZ ;  /* 0x000000080d4f7824 */ /* 0x000fe400078e00ff */
[----:B------:R-:W-:-:S03]  /*3b60*/  IMAD.IADD R13, R3, 0x1, R27 ;  /* 0x00000001030d7824 */ /* 0x000fc600078e021b */
[----:B------:R-:W-:Y:S01]  /*3b70*/  LOP3.LUT R12, R57, 0x38, R79, 0xf8, !PT ;  /* 0x00000038390c7812 */ /* 0x000fe200078ef84f */
[----:B------:R-:W-:-:S03]  /*3b80*/  IMAD R13, R13, 0x2, R2 ;  /* 0x000000020d0d7824 */ /* 0x000fc600078e0202 */
[----:B------:R-:W-:-:S05]  /*3b90*/  LOP3.LUT R12, R12, R53, RZ, 0x3c, !PT ;  /* 0x000000350c0c7212 */ /* 0x000fca00078e3cff */
[----:B------:R-:W-:-:S04]  /*3ba0*/  IMAD R12, R203, 0x200, R12 ;  /* 0x00000200cb0c7824 */ /* 0x000fc800078e020c */
[----:B------:R-:W-:Y:S02]  /*3bb0*/  IMAD.IADD R27, R27, 0x1, R12 ;  /* 0x000000011b1b7824 */ /* 0x000fe400078e020c */
[----:B------:R-:W1:Y:S02]  /*3bc0*/  LDS.128 R12, [R13+0x22400] ;  /* 0x022400000d0c7984 */ /* 0x000e640000000c00 */
[----:B------:R-:W-:-:S06]  /*3bd0*/  IMAD R27, R27, 0x2, R2 ;  /* 0x000000021b1b7824 */ /* 0x000fcc00078e0202 */
[----:B------:R-:W2:Y:S01]  /*3be0*/  LDS.128 R24, [R27+0x22400] ;  /* 0x022400001b187984 */ /* 0x000ea20000000c00 */
[----:B------:R-:W-:Y:S05]  /*3bf0*/  @P4 BRA `(.L_x_2630) ;  /* 0x00000004004c4947 */ /* 0x000fea0003800000 */
[----:B------:R-:W-:Y:S02]  /*3c00*/  SHF.R.U64 R81, R4, 0x10, R5 ;  /* 0x0000001004517819 */ /* 0x000fe40000001205 */
[--C-:B------:R-:W-:Y:S02]  /*3c10*/  SHF.R.U32.HI R82, RZ, 0x10, R9.reuse ;  /* 0x00000010ff527819 */ /* 0x100fe40000011609 */
[----:B------:R-:W-:Y:S01]  /*3c20*/  SHF.R.U64 R89, R8, 0x10, R9 ;  /* 0x0000001008597819 */ /* 0x000fe20000001209 */
[----:B------:R-:W-:Y:S01]  /*3c30*/  HADD2.F32 R9, -RZ, R84.H0_H0 ;  /* 0x20000054ff097230 */ /* 0x000fe20000004100 */
[--C-:B------:R-:W-:Y:S01]  /*3c40*/  SHF.R.U64 R4, R6, 0x10, R7.reuse ;  /* 0x0000001006047819 */ /* 0x100fe20000001207 */
[----:B-1----:R-:W-:Y:S01]  /*3c50*/  HADD2.F32 R6, -RZ, R13.H0_H0 ;  /* 0x2000000dff067230 */ /* 0x002fe20000004100 */
[----:B------:R-:W-:Y:S01]  /*3c60*/  SHF.R.U32.HI R87, RZ, 0x10, R7 ;  /* 0x00000010ff577819 */ /* 0x000fe20000011607 */
[--C-:B--2---:R-:W-:Y:S01]  /*3c70*/  HADD2.F32 R7, -RZ, R25.reuse.H0_H0 ;  /* 0x20000019ff077230 */ /* 0x104fe20000004100 */
[----:B------:R-:W-:Y:S01]  /*3c80*/  SHF.R.U32.HI R83, RZ, 0x10, R5 ;  /* 0x00000010ff537819 */ /* 0x000fe20000011605 */
[----:B------:R-:W-:Y:S01]  /*3c90*/  HADD2.F32 R25, -RZ, R25.H1_H1 ;  /* 0x30000019ff197230 */ /* 0x000fe20000004100 */
[--C-:B------:R-:W-:Y:S01]  /*3ca0*/  SHF.R.U64 R5, R10, 0x10, R11.reuse ;  /* 0x000000100a057819 */ /* 0x100fe2000000120b */
[----:B------:R-:W-:Y:S01]  /*3cb0*/  HADD2.F32 R82, -RZ, R82.H0_H0 ;  /* 0x20000052ff527230 */ /* 0x000fe20000004100 */
[----:B------:R-:W-:Y:S01]  /*3cc0*/  SHF.R.U32.HI R85, RZ, 0x10, R11 ;  /* 0x00000010ff557819 */ /* 0x000fe2000001160b */
[----:B------:R-:W-:-:S02]  /*3cd0*/  HADD2.F32 R8, -RZ, R84.H1_H1 ;  /* 0x30000054ff087230 */ /* 0x000fc40000004100 */
[-C--:B------:R-:W-:Y:S01]  /*3ce0*/  FMUL.FTZ R11, R7, R9.reuse ;  /* 0x00000009070b7220 */ /* 0x080fe20000410000 */
[----:B------:R-:W-:Y:S02]  /*3cf0*/  HADD2.F32 R13, -RZ, R13.H1_H1 ;  /* 0x3000000dff0d7230 */ /* 0x000fe40000004100 */
[C---:B------:R-:W-:Y:S01]  /*3d00*/  FMUL.FTZ R84, R6.reuse, R9 ;  /* 0x0000000906547220 */ /* 0x040fe20000410000 */
[----:B------:R-:W-:Y:S02]  /*3d10*/  HADD2.F32 R10, -RZ, R83.H0_H0 ;  /* 0x20000053ff0a7230 */ /* 0x000fe40000004100 */
[----:B------:R-:W-:Y:S01]  /*3d20*/  FMUL.FTZ R86, R25, R82 ;  /* 0x0000005219567220 */ /* 0x000fe20000410000 */
[----:B------:R-:W-:Y:S01]  /*3d30*/  FFMA.FTZ R6, R6, R8, -R11 ;  /* 0x0000000806067223 */ /* 0x000fe2000001080b */
[----:B------:R-:W-:Y:S01]  /*3d40*/  FMUL.FTZ R82, R13, R82 ;  /* 0x000000520d527220 */ /* 0x000fe20000410000 */
[----:B------:R-:W-:Y:S01]  /*3d50*/  FFMA.FTZ R7, R7, R8, R84 ;  /* 0x0000000807077223 */ /* 0x000fe20000010054 */
[----:B------:R-:W-:-:S02]  /*3d60*/  HADD2.F32 R11, -RZ, R88.H0_H0 ;  /* 0x20000058ff0b7230 */ /* 0x000fc40000004100 */
[-C--:B------:R-:W-:Y:S01]  /*3d70*/  FFMA.FTZ R83, R13, R10.reuse, -R86 ;  /* 0x0000000a0d537223 */ /* 0x080fe20000010856 */
[----:B------:R-:W-:Y:S02]  /*3d80*/  HADD2.F32 R9, -RZ, R27.H0_H0 ;  /* 0x2000001bff097230 */ /* 0x000fe40000004100 */
[----:B------:R-:W-:Y:S01]  /*3d90*/  FFMA.FTZ R86, R25, R10, R82 ;  /* 0x0000000a19567223 */ /* 0x000fe20000010052 */
[----:B------:R-:W-:Y:S02]  /*3da0*/  HADD2.F32 R8, -RZ, R15.H0_H0 ;  /* 0x2000000fff087230 */ /* 0x000fe40000004100 */
[----:B------:R-:W-:Y:S02]  /*3db0*/  HADD2.F32 R27, -RZ, R27.H1_H1 ;  /* 0x3000001bff1b7230 */ /* 0x000fe40000004100 */
[----:B------:R-:W-:Y:S01]  /*3dc0*/  FMUL.FTZ R13, R9, R11 ;  /* 0x0000000b090d7220 */ /* 0x000fe20000410000 */
[----:B------:R-:W-:Y:S01]  /*3dd0*/  HADD2.F32 R84, -RZ, R85.H0_H0 ;  /* 0x20000055ff547230 */ /* 0x000fe20000004100 */
[----:B------:R-:W-:Y:S01]  /*3de0*/  F2FP.F16.F32.PACK_AB R7, R86, R7 ;  /* 0x000000075607723e */ /* 0x000fe200000000ff */
[----:B------:R-:W-:-:S02]  /*3df0*/  HADD2.F32 R15, -RZ, R15.H1_H1 ;  /* 0x3000000fff0f7230 */ /* 0x000fc40000004100 */
[----:B------:R-:W-:Y:S02]  /*3e00*/  HADD2.F32 R10, -RZ, R88.H1_H1 ;  /* 0x30000058ff0a7230 */ /* 0x000fe40000004100 */
[C---:B------:R-:W-:Y:S01]  /*3e10*/  FMUL.FTZ R88, R8.reuse, R11 ;  /* 0x0000000b08587220 */ /* 0x040fe20000410000 */
[-C--:B------:R-:W-:Y:S01]  /*3e20*/  FMUL.FTZ R90, R27, R84.reuse ;  /* 0x000000541b5a7220 */ /* 0x080fe20000410000 */
[----:B------:R-:W-:Y:S01]  /*3e30*/  FMUL.FTZ R92, R15, R84 ;  /* 0x000000540f5c7220 */ /* 0x000fe20000410000 */
[----:B------:R-:W-:Y:S02]  /*3e40*/  HADD2.F32 R82, -RZ, R87.H0_H0 ;  /* 0x20000057ff527230 */ /* 0x000fe40000004100 */
[-C--:B------:R-:W-:Y:S01]  /*3e50*/  FFMA.FTZ R84, R8, R10.reuse, -R13 ;  /* 0x0000000a08547223 */ /* 0x080fe2000001080d */
[----:B------:R-:W-:Y:S01]  /*3e60*/  FFMA.FTZ R88, R9, R10, R88 ;  /* 0x0000000a09587223 */ /* 0x000fe20000010058 */
[----:B------:R-:W-:Y:S02]  /*3e70*/  HADD2.F32 R11, -RZ, R91.H1_H1 ;  /* 0x3000005bff0b7230 */ /* 0x000fe40000004100 */
[----:B------:R-:W-:-:S02]  /*3e80*/  HADD2.F32 R9, -RZ, R24.H0_H0 ;  /* 0x20000018ff097230 */ /* 0x000fc40000004100 */
[-C--:B------:R-:W-:Y:S01]  /*3e90*/  FFMA.FTZ R85, R15, R82.reuse, -R90 ;  /* 0x000000520f557223 */ /* 0x080fe2000001085a */
[----:B------:R-:W-:Y:S02]  /*3ea0*/  HADD2.F32 R8, -RZ, R12.H0_H0 ;  /* 0x2000000cff087230 */ /* 0x000fe40000004100 */
[----:B------:R-:W-:Y:S01]  /*3eb0*/  FFMA.FTZ R87, R27, R82, R92 ;  /* 0x000000521b577223 */ /* 0x000fe2000001005c */
[----:B------:R-:W-:Y:S02]  /*3ec0*/  HADD2.F32 R13, -RZ, R89.H0_H0 ;  /* 0x20000059ff0d7230 */ /* 0x000fe40000004100 */
[-C--:B------:R-:W-:Y:S01]  /*3ed0*/  FMUL.FTZ R15, R9, R11.reuse ;  /* 0x0000000b090f7220 */ /* 0x080fe20000410000 */
[----:B------:R-:W-:Y:S02]  /*3ee0*/  HADD2.F32 R24, -RZ, R24.H1_H1 ;  /* 0x30000018ff187230 */ /* 0x000fe40000004100 */
[----:B------:R-:W-:Y:S01]  /*3ef0*/  FMUL.FTZ R82, R8, R11 ;  /* 0x0000000b08527220 */ /* 0x000fe20000410000 */
[----:B------:R-:W-:Y:S01]  /*3f00*/  HADD2.F32 R12, -RZ, R12.H1_H1 ;  /* 0x3000000cff0c7230 */ /* 0x000fe20000004100 */
[----:B------:R-:W-:Y:S01]  /*3f10*/  F2FP.F16.F32.PACK_AB R84, R85, R84 ;  /* 0x000000545554723e */ /* 0x000fe200000000ff */
[----:B------:R-:W-:-:S02]  /*3f20*/  HADD2.F32 R81, -RZ, R81.H0_H0 ;  /* 0x20000051ff517230 */ /* 0x000fc40000004100 */
[-C--:B------:R-:W-:Y:S01]  /*3f30*/  FMUL.FTZ R11, R24, R13.reuse ;  /* 0x0000000d180b7220 */ /* 0x080fe20000410000 */
[----:B------:R-:W-:Y:S02]  /*3f40*/  HADD2.F32 R10, -RZ, R93.H1_H1 ;  /* 0x3000005dff0a7230 */ /* 0x000fe40000004100 */
[C---:B------:R-:W-:Y:S01]  /*3f50*/  FMUL.FTZ R13, R12.reuse, R13 ;  /* 0x0000000d0c0d7220 */ /* 0x040fe20000410000 */
[----:B------:R-:W-:Y:S01]  /*3f60*/  F2FP.F16.F32.PACK_AB R87, R87, R88 ;  /* 0x000000585757723e */ /* 0x000fe200000000ff */
[-C--:B------:R-:W-:Y:S01]  /*3f70*/  FFMA.FTZ R12, R12, R81.reuse, -R11 ;  /* 0x000000510c0c7223 */ /* 0x080fe2000001080b */
[----:B------:R-:W-:Y:S02]  /*3f80*/  HADD2.F32 R11, -RZ, R4.H0_H0 ;  /* 0x20000004ff0b7230 */ /* 0x000fe40000004100 */
[----:B------:R-:W-:Y:S01]  /*3f90*/  FFMA.FTZ R15, R8, R10, -R15 ;  /* 0x0000000a080f7223 */ /* 0x000fe2000001080f */
[----:B------:R-:W-:Y:S01]  /*3fa0*/  FFMA.FTZ R81, R24, R81, R13 ;  /* 0x0000005118517223 */ /* 0x000fe2000001000d */
[----:B------:R-:W-:-:S02]  /*3fb0*/  HADD2.F32 R13, -RZ, R5.H0_H0 ;  /* 0x20000005ff0d7230 */ /* 0x000fc40000004100 */
[----:B------:R-:W-:Y:S01]  /*3fc0*/  FFMA.FTZ R82, R9, R10, R82 ;  /* 0x0000000a09527223 */ /* 0x000fe20000010052 */
[----:B------:R-:W-:Y:S01]  /*3fd0*/  HADD2.F32 R8, -RZ, R26.H0_H0 ;  /* 0x2000001aff087230 */ /* 0x000fe20000004100 */
[----:B------:R-:W-:Y:S01]  /*3fe0*/  F2FP.F16.F32.PACK_AB R12, R12, R15 ;  /* 0x0000000f0c0c723e */ /* 0x000fe200000000ff */
[----:B------:R-:W-:Y:S02]  /*3ff0*/  HADD2.F32 R5, -RZ, R14.H0_H0 ;  /* 0x2000000eff057230 */ /* 0x000fe40000004100 */
[----:B------:R-:W-:Y:S01]  /*4000*/  HADD2.F32 R26, -RZ, R26.H1_H1 ;  /* 0x3000001aff1a7230 */ /* 0x000fe20000004100 */
[----:B------:R-:W-:Y:S01]  /*4010*/  F2FP.F16.F32.PACK_AB R24, R81, R82 ;  /* 0x000000525118723e */ /* 0x000fe200000000ff */
[----:B------:R-:W-:Y:S02]  /*4020*/  HADD2.F32 R10, -RZ, R91.H0_H0 ;  /* 0x2000005bff0a7230 */ /* 0x000fe40000004100 */
[----:B------:R-:W-:Y:S02]  /*4030*/  HADD2.F32 R14, -RZ, R14.H1_H1 ;  /* 0x3000000eff0e7230 */ /* 0x000fe40000004100 */
[----:B------:R-:W-:Y:S01]  /*4040*/  FMUL.FTZ R27, R26, R13 ;  /* 0x0000000d1a1b7220 */ /* 0x000fe20000410000 */
[----:B------:R-:W-:-:S02]  /*4050*/  HADD2.F32 R9, -RZ, R93.H0_H0 ;  /* 0x2000005dff097230 */ /* 0x000fc40000004100 */
[-C--:B------:R-:W-:Y:S01]  /*4060*/  FMUL.FTZ R4, R8, R10.reuse ;  /* 0x0000000a08047220 */ /* 0x080fe20000410000 */
[C---:B------:R-:W-:Y:S01]  /*4070*/  FMUL.FTZ R25, R5.reuse, R10 ;  /* 0x0000000a05197220 */ /* 0x040fe20000410000 */
[C---:B------:R-:W-:Y:S01]  /*4080*/  FMUL.FTZ R13, R14.reuse, R13 ;  /* 0x0000000d0e0d7220 */ /* 0x040fe20000410000 */
[----:B------:R-:W-:Y:S01]  /*4090*/  FFMA.FTZ R27, R14, R11, -R27 ;  /* 0x0000000b0e1b7223 */ /* 0x000fe2000001081b */
[-C--:B------:R-:W-:Y:S01]  /*40a0*/  FFMA.FTZ R4, R5, R9.reuse, -R4 ;  /* 0x0000000905047223 */ /* 0x080fe20000010804 */
[----:B------:R-:W-:Y:S01]  /*40b0*/  FFMA.FTZ R25, R8, R9, R25 ;  /* 0x0000000908197223 */ /* 0x000fe20000010019 */
[----:B------:R-:W-:Y:S01]  /*40c0*/  FFMA.FTZ R26, R26, R11, R13 ;  /* 0x0000000b1a1a7223 */ /* 0x000fe2000001000d */
[----:B------:R-:W-:Y:S01]  /*40d0*/  F2FP.F16.F32.PACK_AB R13, R83, R6 ;  /* 0x00000006530d723e */ /* 0x000fe200000000ff */
[----:B------:R-:W-:Y:S01]  /*40e0*/  IMAD.MOV.U32 R15, RZ, RZ, R84 ;  /* 0x000000ffff0f7224 */ /* 0x000fe200078e0054 */
[----:B------:R-:W-:Y:S01]  /*40f0*/  F2FP.F16.F32.PACK_AB R14, R27, R4 ;  /* 0x000000041b0e723e */ /* 0x000fe200000000ff */
[----:B------:R-:W-:Y:S01]  /*4100*/  IMAD.MOV.U32 R27, RZ, RZ, R87 ;  /* 0x000000ffff1b7224 */ /* 0x000fe200078e0057 */
[----:B------:R-:W-:Y:S01]  /*4110*/  F2FP.F16.F32.PACK_AB R26, R26, R25 ;  /* 0x000000191a1a723e */ /* 0x000fe200000000ff */
[----:B------:R-:W-:-:S07]  /*4120*/  IMAD.MOV.U32 R25, RZ, RZ, R7 ;  /* 0x000000ffff197224 */ /* 0x000fce00078e0007 */
.L_x_2630:
[----:B------:R-:W-:Y:S05]  /*4130*/  BSYNC B1 ;  /* 0x0000000000017941 */ /* 0x000fea0003800000 */
.L_x_2629:
[----:B-1----:R3:W-:Y:S01]  /*4140*/  STG.E.128 desc[UR42][R70.64], R12 ;  /* 0x0000000c46007986 */ /* 0x0027e2000c101d2a */
[----:B------:R-:W-:-:S13]  /*4150*/  ISETP.GE.AND P4, PT, R79, R80, PT ;  /* 0x000000504f00720c */ /* 0x000fda0003f86270 */
[----:B------:R-:W-:Y:S05]  /*4160*/  @P4 BRA `(.L_x_2619) ;  /* 0x0000000000804947 */ /* 0x000fea0003800000 */
[--C-:B------:R-:W-:Y:S02]  /*4170*/  IADD3 R68, P4, P5, R20, R68, R79.reuse ;  /* 0x0000004414447210 */ /* 0x100fe40007d9e04f */
[----:B------:R-:W-:-:S04]  /*4180*/  SHF.R.S32.HI R79, RZ, 0x1f, R79 ;  /* 0x0000001fff4f7819 */ /* 0x000fc8000001144f */
[----:B------:R-:W-:Y:S02]  /*4190*/  IADD3.X R79, R65, R78, R79, P4, P5 ;  /* 0x0000004e414f7210 */ /* 0x000fe400027ea44f */
[----:B------:R-:W-:-:S04]  /*41a0*/  LEA R66, P4, R68, R66, 0x1 ;  /* 0x0000004244427211 */ /* 0x000fc800078808ff */
[----:B------:R-:W-:-:S05]  /*41b0*/  LEA.HI.X R67, R68, R67, R79, 0x1, P4 ;  /* 0x0000004344437211 */ /* 0x000fca00020f0c4f */
[----:B--2---:R4:W-:Y:S01]  /*41c0*/  STG.E.128 desc[UR42][R66.64], R24 ;  /* 0x0000001842007986 */ /* 0x0049e2000c101d2a */
[----:B------:R-:W-:Y:S05]  /*41d0*/  BRA `(.L_x_2619) ;  /* 0x0000000000647947 */ /* 0x000fea0003800000 */
.L_x_2612:
[----:B------:R-:W-:-:S06]  /*41e0*/  UISETP.NE.AND UP0, UPT, UR37, 0x3, UPT ;  /* 0x000000032500788c */ /* 0x000fcc000bf05270 */
[----:B------:R-:W-:-:S13]  /*41f0*/  PLOP3.LUT P3, PT, PT, PT, UP0, 0x80, 0x0 ;  /* 0x000000000000781c */ /* 0x000fda0003f6f008 */
[----:B------:R-:W-:Y:S05]  /*4200*/  @!P3 BRA `(.L_x_2631) ;  /* 0x000000000004b947 */ /* 0x000fea0003800000 */
[----:B------:R-:W-:Y:S01]  /*4210*/  BPT.TRAP 0x1 ;  /* 0x000000040000795c */ /* 0x000fe20000300000 */
.L_x_2631:
[----:B------:R-:W-:Y:S01]  /*4220*/  IMAD R74, R185, 0x8, R2 ;  /* 0x00000008b94a7824 */ /* 0x000fe200078e0202 */
[----:B------:R-:W-:Y:S01]  /*4230*/  SHF.L.U32 R77, R187, 0x1f, RZ ;  /* 0x0000001fbb4d7819 */ /* 0x000fe200000006ff */
[----:B------:R-:W-:Y:S01]  /*4240*/  IMAD R75, R41, -0x40, R40 ;  /* 0xffffffc0294b7824 */ /* 0x000fe200078e0228 */
[----:B------:R-:W-:Y:S02]  /*4250*/  BSSY B1, `(.L_x_2632) ;  /* 0x0000005000017945 */ /* 0x000fe40003800000 */
[----:B------:R-:W0:Y:S02]  /*4260*/  SYNCS.PHASECHK.TRANS64.TRYWAIT P5, [R74+URZ+0x28c90], R77 ;  /* 0x028c904d4a0075a7 */ /* 0x000e2400080a017f */
[----:B------:R-:W-:-:S04]  /*4270*/  VIMNMX R75, R75, 0x40, PT ;  /* 0x000000404b4b7848 */ /* 0x000fc80003fe0100 */
[----:B------:R-:W-:Y:S01]  /*4280*/  ISETP.GE.AND P4, PT, R184, R75, PT ;  /* 0x0000004bb800720c */ /* 0x000fe20003f86270 */
[----:B0-----:R-:W-:-:S12]  /*4290*/  @!P5 BRA `(.L_x_2633) ;  /* 0x000001e400fcd947 */ /* 0x001fd80003800000 */
.L_x_3017:
[----:B------:R-:W-:Y:S05]  /*42a0*/  BSYNC B1 ;  /* 0x0000000000017941 */ /* 0x000fea0003800000 */
.L_x_2632:
[----:B------:R-:W-:Y:S05]  /*42b0*/  @P4 BRA `(.L_x_2619) ;  /* 0x00000000002c4947 */ /* 0x000fea0003800000 */
[----:B------:R-:W-:Y:S01]  /*42c0*/  @!P1 LOP3.LUT P4, RZ, R195, 0x4, RZ, 0xc0, !PT ;  /* 0x00000004c3ff9812 */ /* 0x000fe2000788c0ff */
[----:B------:R-:W-:Y:S01]  /*42d0*/  @!P1 VIADD R4, R50, 0x20 ;  /* 0x0000002032049836 */ /* 0x000fe20000000000 */
[----:B------:R-:W-:Y:S02]  /*42e0*/  PLOP3.LUT P5, PT, PT, PT, PT, 0x8, 0x0 ;  /* 0x000000000000781c */ /* 0x000fe40003fae170 */
[----:B------:R-:W-:-:S13]  /*42f0*/  @!P1 PLOP3.LUT P5, PT, P4, PT, PT, 0x80, 0x0 ;  /* 0x000000000000981c */ /* 0x000fda00027af070 */
[----:B------:R-:W-:-:S04]  /*4300*/  @P5 VIADD R4, R50, 0xffffffe0 ;  /* 0xffffffe032045836 */ /* 0x000fc80000000000 */
[----:B------:R-:W-:Y:S02]  /*4310*/  @!P1 IMAD.IADD R27, R27, 0x1, R4 ;  /* 0x000000011b1b9824 */ /* 0x000fe400078e0204 */
[----:B------:R-:W1:Y:S02]  /*4320*/  @!P0 LDS.128 R4, [R26+0x22400] ;  /* 0x022400001a048984 */ /* 0x000e640000000c00 */
[----:B------:R-:W-:-:S06]  /*4330*/  @!P1 IMAD R8, R27, 0x2, R2 ;  /* 0x000000021b089824 */ /* 0x000fcc00078e0202 */
[----:B------:R-:W2:Y:S04]  /*4340*/  @!P1 LDS.128 R8, [R8+0x22400] ;  /* 0x0224000008089984 */ /* 0x000ea80000000c00 */
[----:B-1----:R1:W-:Y:S04]  /*4350*/  @!P0 STG.E.128 desc[UR42][R12.64], R4 ;  /* 0x000000040c008986 */ /* 0x0023e8000c101d2a */
[----:B--2---:R1:W-:Y:S02]  /*4360*/  @!P1 STG.E.128 desc[UR42][R12.64+0x40], R8 ;  /* 0x000040080c009986 */ /* 0x0043e4000c101d2a */
.L_x_2619:
[----:B------:R-:W-:Y:S05]  /*4370*/  BSYNC B0 ;  /* 0x0000000000007941 */ /* 0x000fea0003800000 */
.L_x_2611:
[----:B-1----:R-:W1:Y:S01]  /*4380*/  S2R R4, SR_TID.X ;  /* 0x0000000000047919 */ /* 0x002e620000002100 */
[----:B------:R-:W-:Y:S01]  /*4390*/  @!PT LDS RZ, [RZ] ;  /* 0x00000000fffff984 */ /* 0x000fe20000000800 */
[----:B------:R-:W-:Y:S01]  /*43a0*/  @!PT LDS RZ, [RZ] ;  /* 0x00000000fffff984 */ /* 0x000fe20000000800 */
[----:B------:R-:W-:Y:S01]  /*43b0*/  @!PT LDS RZ, [RZ] ;  /* 0x00000000fffff984 */ /* 0x000fe20000000800 */
[----:B------:R-:W-:Y:S01]  /*43c0*/  @!PT LDS RZ, [RZ] ;  /* 0x00000000fffff984 */ /* 0x000fe20000000800 */
[----:B------:R5:W-:Y:S06]  /*43d0*/  MEMBAR.ALL.CTA ;  /* 0x0000000000007992 */ /* 0x000bec0000008000 */
[----:B-----5:R-:W5:Y:S01]  /*43e0*/  FENCE.VIEW.ASYNC.S ;  /* 0x00000000000073c6 */ /* 0x020f620000000000 */
[----:B------:R-:W-:Y:S05]  /*43f0*/  WARPSYNC.ALL ;  /* 0x0000000000007948 */ /* 0x000fea0003800000 */
[----:B------:R-:W-:Y:S01]  /*4400*/  BSSY B0, `(.L_x_2634) ;  /* 0x0000009000007945 */ /* 0x000fe20003800000 */
[----:B-1----:R-:W-:Y:S01]  /*4410*/  LOP3.LUT R4, R4, 0x7f, RZ, 0xc0, !PT ;  /* 0x0000007f04047812 */ /* 0x002fe200078ec0ff */
[----:B-----5:R1:W-:Y:S03]  /*4420*/  BAR.SYNC.DEFER_BLOCKING R52, 0x80 ;  /* 0x000200340000751d */ /* 0x0203e60000010000 */
[----:B------:R-:W-:-:S13]  /*4430*/  ISETP.NE.AND P4, PT, R4, RZ, PT ;  /* 0x000000ff0400720c */ /* 0x000fda0003f85270 */
[----:B------:R-:W-:-:S05]  /*4440*/  @!P4 VIADD R4, R74, 0x28ca0 ;  /* 0x00028ca04a04c836 */ /* 0x000fca0000000000 */
[----:B------:R-:W-:-:S04]  /*4450*/  @!P4 PRMT R4, RZ, 0x654, R4 ;  /* 0x00000654ff04c816 */ /* 0x000fc80000000004 */
[----:B------:R1:W-:Y:S01]  /*4460*/  @!P4 SYNCS.ARRIVE.TRANS64.RED.A1T0 RZ, [R4+URZ], RZ ;  /* 0x000000ff04ffc9a7 */ /* 0x0003e2000810043f */
[----:B------:R-:W-:Y:S05]  /*4470*/  @!P3 BRA `(.L_x_2635) ;  /* 0x000000000004b947 */ /* 0x000fea0003800000 */
[----:B------:R-:W-:Y:S01]  /*4480*/  BPT.TRAP 0x1 ;  /* 0x000000040000795c */ /* 0x000fe20000300000 */
.L_x_2635:
[----:B------:R-:W-:Y:S05]  /*4490*/  BSYNC B0 ;  /* 0x0000000000007941 */ /* 0x000fea0003800000 */
.L_x_2634:
[----:B------:R-:W5:Y:S01]  /*44a0*/  SYNCS.PHASECHK.TRANS64.TRYWAIT P5, [R74+URZ+0x28cb0], R77 ;  /* 0x028cb04d4a0075a7 */ /* 0x000f6200080a017f */
[----:B------:R-:W-:Y:S01]  /*44b0*/  BSSY B0, `(.L_x_2636) ;  /* 0x0000003000007945 */ /* 0x000fe20003800000 */
[----:B------:R-:W-:-:S03]  /*44c0*/  ISETP.GE.AND P3, PT, R184, R75, PT ;  /* 0x0000004bb800720c */ /* 0x000fc60003f66270 */
[----:B-----5:R-:W-:Y:S10]  /*44d0*/  @!P5 BRA `(.L_x_2637) ;  /* 0x000001e40080d947 */ /* 0x020ff40003800000 */
.L_x_3018:
[----:B------:R-:W-:Y:S05]  /*44e0*/  BSYNC B0 ;  /* 0x0000000000007941 */ /* 0x000fea0003800000 */
.L_x_2636:
[----:B------:R-:W-:Y:S04]  /*44f0*/  BSSY B0, `(.L_x_2638) ;  /* 0x0000052000007945 */ /* 0x000fe80003800000 */
[----:B------:R-:W-:Y:S05]  /*4500*/  @P3 BRA `(.L_x_2639) ;  /* 0x0000000400403947 */ /* 0x000fea0003800000 */
[----:B------:R-:W-:Y:S01]  /*4510*/  IMAD.WIDE R6, R41, 0x40, R38 ;  /* 0x0000004029067825 */ /* 0x000fe200078e0226 */
[----:B------:R-:W-:Y:S01]  /*4520*/  ULDC.64 UR4, c[0x0][0x328] ;  /* 0x0000ca0000047ab9 */ /* 0x000fe20000000a00 */
[----:B------:R-:W-:Y:S02]  /*4530*/  LOP3.LUT P3, RZ, R195, 0x4, RZ, 0xc0, !PT ;  /* 0x00000004c3ff7812 */ /* 0x000fe4000786c0ff */
[----:B------:R-:W-:Y:S02]  /*4540*/  IMAD R7, R7, UR4, RZ ;  /* 0x0000000407077c24 */ /* 0x000fe4000f8e02ff */
[----:B-1----:R-:W-:Y:S02]  /*4550*/  IMAD.MOV.U32 R4, RZ, RZ, R28 ;  /* 0x000000ffff047224 */ /* 0x002fe400078e001c */
[----:B------:R-:W-:Y:S02]  /*4560*/  IMAD.MOV.U32 R5, RZ, RZ, R0 ;  /* 0x000000ffff057224 */ /* 0x000fe400078e0000 */
[----:B------:R-:W-:-:S02]  /*4570*/  IMAD R7, R6, UR5, R7 ;  /* 0x0000000506077c24 */ /* 0x000fc4000f8e0207 */
[----:B------:R-:W-:Y:S01]  /*4580*/  IMAD.WIDE.U32 R4, R6, UR4, R4 ;  /* 0x0000000406047c25 */ /* 0x000fe2000f8e0004 */
[----:B------:R-:W-:-:S03]  /*4590*/  ULDC.64 UR4, c[0x0][0x318] ;  /* 0x0000c60000047ab9 */ /* 0x000fc60000000a00 */
[----:B------:R-:W-:Y:S01]  /*45a0*/  IMAD R9, R185, 0x8000, R50 ;  /* 0x00008000b9097824 */ /* 0x000fe200078e0232 */
[----:B---3--:R-:W-:Y:S01]  /*45b0*/  LEA R12, P5, R4, UR4, 0x1 ;  /* 0x00000004040c7c11 */ /* 0x008fe2000f8a08ff */
[----:B------:R-:W-:Y:S01]  /*45c0*/  IMAD.IADD R5, R5, 0x1, R7 ;  /* 0x0000000105057824 */ /* 0x000fe200078e0207 */
[----:B------:R-:W-:Y:S01]  /*45d0*/  ULDC UR4, c[0x0][0x320] ;  /* 0x0000c80000047ab9 */ /* 0x000fe20000000800 */
[----:B------:R-:W-:Y:S02]  /*45e0*/  VIADD R6, R16, 0x40 ;  /* 0x0000004010067836 */ /* 0x000fe40000000000 */
[C---:B------:R-:W-:Y:S01]  /*45f0*/  VIADD R15, R9.reuse, 0x20 ;  /* 0x00000020090f7836 */ /* 0x040fe20000000000 */
[----:B------:R-:W-:Y:S01]  /*4600*/  LEA.HI.X R13, R4, UR5, R5, 0x1, P5 ;  /* 0x00000005040d7c11 */ /* 0x000fe2000a8f0c05 */
[C---:B------:R-:W-:Y:S01]  /*4610*/  @P3 VIADD R15, R9.reuse, 0xffffffe0 ;  /* 0xffffffe0090f3836 */ /* 0x040fe20000000000 */
[----:B------:R-:W-:Y:S01]  /*4620*/  ISETP.GE.AND P5, PT, R16, UR4, PT ;  /* 0x0000000410007c0c */ /* 0x000fe2000bfa6270 */
[----:B--2-4-:R-:W-:Y:S01]  /*4630*/  IMAD R25, R9, 0x2, R2 ;  /* 0x0000000209197824 */ /* 0x014fe200078e0202 */
[----:B------:R-:W-:Y:S01]  /*4640*/  ISETP.GE.AND P3, PT, R6, UR4, PT ;  /* 0x0000000406007c0c */ /* 0x000fe2000bf66270 */
[----:B------:R-:W-:-:S02]  /*4650*/  VIADD R14, R16, 0x80 ;  /* 0x00000080100e7836 */ /* 0x000fc40000000000 */
[----:B------:R-:W-:-:S08]  /*4660*/  VIADD R24, R16, 0xc0 ;  /* 0x000000c010187836 */ /* 0x000fd00000000000 */
[----:B------:R-:W1:Y:S04]  /*4670*/  @!P5 LDS.128 R4, [R25+0x400] ;  /* 0x000400001904d984 */ /* 0x000e680000000c00 */
[----:B------:R-:W2:Y:S04]  /*4680*/  @!P3 LDS.128 R8, [R25+0x2400] ;  /* 0x002400001908b984 */ /* 0x000ea80000000c00 */
[----:B-1----:R-:W-:Y:S01]  /*4690*/  @!P5 STG.E.128 desc[UR42][R12.64], R4 ;  /* 0x000000040c00d986 */ /* 0x002fe2000c101d2a */
[----:B------:R-:W-:Y:S01]  /*46a0*/  ISETP.GE.AND P5, PT, R14, UR4, PT ;  /* 0x000000040e007c0c */ /* 0x000fe2000bfa6270 */
[----:B------:R-:W-:-:S02]  /*46b0*/  VIADD R14, R16, 0x100 ;  /* 0x00000100100e7836 */ /* 0x000fc40000000000 */
[----:B--2---:R-:W-:Y:S01]  /*46c0*/  @!P3 STG.E.128 desc[UR42][R12.64+0x80], R8 ;  /* 0x000080080c00b986 */ /* 0x004fe2000c101d2a */
[----:B------:R-:W-:Y:S01]  /*46d0*/  ISETP.GE.AND P3, PT, R24, UR4, PT ;  /* 0x0000000418007c0c */ /* 0x000fe2000bf66270 */
        /* <DEDUP_REMOVED lines=16> */
[----:B------:R-:W-:Y:S02]  /*47e0*/  IMAD R24, R15, 0x2, R2 ;  /* 0x000000020f187824 */ /* 0x000fe400078e0202 */
[----:B------:R-:W-:-:S06]  /*47f0*/  VIADD R15, R16, 0xe0 ;  /* 0x000000e0100f7836 */ /* 0x000fcc0000000000 */
[----:B------:R-:W1:Y:S04]  /*4800*/  @!P5 LDS.128 R4, [R25+0xc400] ;  /* 0x00c400001904d984 */ /* 0x000e680000000c00 */
[----:B------:R-:W2:Y:S04]  /*4810*/  @!P3 LDS.128 R8, [R25+0xe400] ;  /* 0x00e400001908b984 */ /* 0x000ea80000000c00 */
[----:B-1----:R-:W-:Y:S01]  /*4820*/  @!P5 STG.E.128 desc[UR42][R12.64+0x300], R4 ;  /* 0x000300040c00d986 */ /* 0x002fe2000c101d2a */
[----:B------:R-:W-:-:S03]  /*4830*/  ISETP.GE.AND P5, PT, R54, UR4, PT ;  /* 0x0000000436007c0c */ /* 0x000fc6000bfa6270 */
        /* <DEDUP_REMOVED lines=22> */
[----:B------:R-:W-:-:S03]  /*49a0*/  ISETP.GE.AND P5, PT, R14, UR4, PT ;  /* 0x000000040e007c0c */ /* 0x000fc6000bfa6270 */
[----:B--2---:R-:W-:Y:S01]  /*49b0*/  @!P3 STG.E.128 desc[UR42][R12.64+0x2c0], R8 ;  /* 0x0002c0080c00b986 */ /* 0x004fe2000c101d2a */
[----:B------:R-:W-:-:S09]  /*49c0*/  ISETP.GE.AND P3, PT, R15, UR4, PT ;  /* 0x000000040f007c0c */ /* 0x000fd2000bf66270 */
[----:B------:R-:W1:Y:S04]  /*49d0*/  @!P5 LDS.128 R4, [R24+0xc400] ;  /* 0x00c400001804d984 */ /* 0x000e680000000c00 */
[----:B------:R-:W2:Y:S04]  /*49e0*/  @!P3 LDS.128 R8, [R24+0xe400] ;  /* 0x00e400001808b984 */ /* 0x000ea80000000c00 */
[----:B-1----:R1:W-:Y:S04]  /*49f0*/  @!P5 STG.E.128 desc[UR42][R12.64+0x340], R4 ;  /* 0x000340040c00d986 */ /* 0x0023e8000c101d2a */
[----:B--2---:R1:W-:Y:S02]  /*4a00*/  @!P3 STG.E.128 desc[UR42][R12.64+0x3c0], R8 ;  /* 0x0003c0080c00b986 */ /* 0x0043e4000c101d2a */
.L_x_2639:
[----:B------:R-:W-:Y:S05]  /*4a10*/  BSYNC B0 ;  /* 0x0000000000007941 */ /* 0x000fea0003800000 */
.L_x_2638:
[----:B------:R-:W-:Y:S01]  /*4a20*/  @!PT LDS RZ, [RZ] ;  /* 0x00000000fffff984 */ /* 0x000fe20000000800 */
[----:B------:R-:W-:Y:S01]  /*4a30*/  @!PT LDS RZ, [RZ] ;  /* 0x00000000fffff984 */ /* 0x000fe20000000800 */
[----:B------:R-:W-:Y:S01]  /*4a40*/  @!PT LDS RZ, [RZ] ;  /* 0x00000000fffff984 */ /* 0x000fe20000000800 */
[----:B------:R-:W-:Y:S01]  /*4a50*/  @!PT LDS RZ, [RZ] ;  /* 0x00000000fffff984 */ /* 0x000fe20000000800 */
[----:B------:R5:W-:Y:S06]  /*4a60*/  MEMBAR.ALL.CTA ;  /* 0x0000000000007992 */ /* 0x000bec0000008000 */
[----:B-----5:R-:W5:Y:S01]  /*4a70*/  FENCE.VIEW.ASYNC.S ;  /* 0x00000000000073c6 */ /* 0x020f620000000000 */
[----:B0-----:R-:W-:Y:S01]  /*4a80*/  @!P4 VIADD R74, R74, 0x28cc0 ;  /* 0x00028cc04a4ac836 */ /* 0x001fe20000000000 */
        /* <DEDUP_REMOVED lines=10> */
.L_x_2606:
[----:B------:R-:W-:Y:S04]  /*4b30*/  BSSY B0, `(.L_x_2641) ;  /* 0x0000004000007945 */ /* 0x000fe80003800000 */
[----:B------:R-:W-:Y:S05]  /*4b40*/  @P3 BRA `(.L_x_2642) ;  /* 0x0000000000083947 */ /* 0x000fea0003800000 */
[----:B------:R-:W0:Y:S02]  /*4b50*/  FENCE.VIEW.ASYNC.G ;  /* 0x00000000000073c6 */ /* 0x000e240000000100 */
[----:B0-----:R-:W-:Y:S06]  /*4b60*/  BAR.ARV 0xc, 0x180 ;  /* 0x0306000000007b1d */ /* 0x001fec0000002000 */
.L_x_2642:
[----:B------:R-:W-:Y:S05]  /*4b70*/  BSYNC B0 ;  /* 0x0000000000007941 */ /* 0x000fea0003800000 */
.L_x_2641:
[----:B------:R-:W-:Y:S01]  /*4b80*/  UISETP.NE.AND UP0, UPT, UR38, 0x1, UPT ;  /* 0x000000012600788c */ /* 0x000fe2000bf05270 */
[----:B------:R-:W-:Y:S05]  /*4b90*/  BSSY B7, `(.L_x_2643) ;  /* 0x0000f2a000077945 */ /* 0x000fea0003800000 */
[----:B------:R-:W-:-:S13]  /*4ba0*/  PLOP3.LUT P0, PT, PT, PT, UP0, 0x80, 0x0 ;  /* 0x000000000000781c */ /* 0x000fda0003f0f008 */
[----:B------:R-:W-:Y:S05]  /*4bb0*/  @!P0 BRA `(.L_x_2644) ;  /* 0x00000024004c8947 */ /* 0x000fea0003800000 */
[----:B------:R-:W0:Y:S01]  /*4bc0*/  LDC R0, c[0x0][0x448] ;  /* 0x00011200ff007b82 */ /* 0x000e220000000800 */
[----:B------:R-:W-:-:S07]  /*4bd0*/  IADD3 R7, R23, 0x1, -R22 ;  /* 0x0000000117077810 */ /* 0x000fce0007ffe816 */
[----:B------:R-:W1:Y:S01]  /*4be0*/  LDC.64 R4, c[0x0][0x9e0] ;  /* 0x00027800ff047b82 */ /* 0x000e620000000a00 */
[----:B0-----:R-:W-:Y:S01]  /*4bf0*/  ISETP.NE.AND P1, PT, R0, 0x1, PT ;  /* 0x000000010000780c */ /* 0x001fe20003f25270 */
[----:B------:R-:W-:Y:S01]  /*4c00*/  VIADD R0, R192, 0x3f ;  /* 0x0000003fc0007836 */ /* 0x000fe20000000000 */
[----:B-1----:R-:W-:-:S11]  /*4c10*/  ISETP.GE.AND P2, PT, R5, 0x1, PT ;  /* 0x000000010500780c */ /* 0x002fd60003f46270 */
[----:B------:R-:W0:Y:S08]  /*4c20*/  @P1 LDC R3, c[0x0][0x44c] ;  /* 0x00011300ff031b82 */ /* 0x000e300000000800 */
[----:B------:R-:W1:Y:S01]  /*4c30*/  @P1 LDC R6, c[0x0][0x450] ;  /* 0x00011400ff061b82 */ /* 0x000e620000000800 */
[----:B0-----:R-:W-:-:S05]  /*4c40*/  @P1 IMAD.HI.U32 R3, R0, R3, RZ ;  /* 0x0000000300031227 */ /* 0x001fca00078e00ff */
[----:B-1----:R-:W-:-:S05]  /*4c50*/  @P1 SHF.R.U32.HI R0, RZ, R6, R3 ;  /* 0x00000006ff001219 */ /* 0x002fca0000011603 */
[----:B------:R-:W-:-:S04]  /*4c60*/  IMAD.IADD R3, R7, 0x1, R0 ;  /* 0x0000000107037824 */ /* 0x000fc800078e0200 */
[----:B------:R-:W-:Y:S01]  /*4c70*/  IMAD.IADD R4, R3, 0x1, R4 ;  /* 0x0000000103047824 */ /* 0x000fe200078e0204 */
        /* <DEDUP_REMOVED lines=12> */
.L_x_2647:
[----:B------:R-:W-:-:S13]  /*4d40*/  ISETP.NE.AND P0, PT, R5, 0x1, PT ;  /* 0x000000010500780c */ /* 0x000fda0003f05270 */
[----:B------:R-:W0:Y:S02]  /*4d50*/  @P0 LDC.64 R6, c[0x0][0x9e8] ;  /* 0x00027a00ff060b82 */ /* 0x000e240000000a00 */
[----:B0-----:R-:W-:-:S05]  /*4d60*/  @P0 IMAD.HI.U32 R6, R0, R6, RZ ;  /* 0x0000000600060227 */ /* 0x001fca00078e00ff */
[----:B------:R-:W-:-:S07]  /*4d70*/  @P0 SHF.R.U32.HI R0, RZ, R7, R6 ;  /* 0x00000007ff000219 */ /* 0x000fce0000011606 */
.L_x_2648:
[----:B------:R-:W-:Y:S05]  /*4d80*/  BSYNC B0 ;  /* 0x0000000000007941 */ /* 0x000fea0003800000 */
.L_x_2646:
[----:B------:R-:W-:-:S05]  /*4d90*/  IMAD R3, R0, R5, R5 ;  /* 0x0000000500037224 */ /* 0x000fca00078e0205 */
[----:B------:R-:W-:-:S07]  /*4da0*/  VIMNMX R4, R4, R3, PT ;  /* 0x0000000304047248 */ /* 0x000fce0003fe0100 */
.L_x_2645:
        /* <DEDUP_REMOVED lines=24> */
.L_x_2651:
[----:B------:R-:W-:-:S13]  /*4f30*/  ISETP.NE.AND P0, PT, R5, 0x1, PT ;  /* 0x000000010500780c */ /* 0x000fda0003f05270 */
[----:B------:R-:W0:Y:S02]  /*4f40*/  @P0 LDC.64 R6, c[0x0][0x9e8] ;  /* 0x00027a00ff060b82 */ /* 0x000e240000000a00 */
[----:B0-----:R-:W-:-:S05]  /*4f50*/  @P0 IMAD.HI.U32 R4, R22, R6, RZ ;  /* 0x0000000616040227 */ /* 0x001fca00078e00ff */
[----:B------:R-:W-:-:S07]  /*4f60*/  @P0 SHF.R.U32.HI R22, RZ, R7, R4 ;  /* 0x00000007ff160219 */ /* 0x000fce0000011604 */
.L_x_2652:
[----:B------:R-:W-:Y:S05]  /*4f70*/  BSYNC B0 ;  /* 0x0000000000007941 */ /* 0x000fea0003800000 */
.L_x_2650:
[----:B------:R-:W-:-:S05]  /*4f80*/  IMAD R5, R22, R5, RZ ;  /* 0x0000000516057224 */ /* 0x000fca00078e02ff */
[----:B------:R-:W-:-:S07]  /*4f90*/  VIMNMX R0, R0, R5, !PT ;  /* 0x0000000500007248 */ /* 0x000fce0007fe0100 */
.L_x_2649:
[----:B------:R-:W-:Y:S01]  /*4fa0*/  SHF.R.S32.HI R3, RZ, 0x1f, R0 ;  /* 0x0000001fff037819 */ /* 0x000fe20000011400 */
[----:B------:R-:W-:Y:S01]  /*4fb0*/  BSSY B0, `(.L_x_2653) ;  /* 0x0000025000007945 */ /* 0x000fe20003800000 */
[----:B------:R-:W-:Y:S02]  /*4fc0*/  IMAD.MOV.U32 R5, RZ, RZ, RZ ;  /* 0x000000ffff057224 */ /* 0x000fe400078e00ff */
[----:B------:R-:W-:-:S04]  /*4fd0*/  LEA.HI R3, R3, R0, RZ, 0x6 ;  /* 0x0000000003037211 */ /* 0x000fc800078f30ff */
[----:B------:R-:W-:-:S04]  /*4fe0*/  SHF.R.S32.HI R3, RZ, 0x6, R3 ;  /* 0x00000006ff037819 */ /* 0x000fc80000011403 */
[----:B------:R-:W-:-:S04]  /*4ff0*/  VIMNMX R9, RZ, R3, !PT ;  /* 0x00000003ff097248 */ /* 0x000fc80007fe0100 */
        /* <DEDUP_REMOVED lines=8> */
[----:B---3--:R-:W-:Y:S02]  /*5080*/  IABS R12, R11 ;  /* 0x0000000b000c7213 */ /* 0x008fe40000000000 */
        /* <DEDUP_REMOVED lines=23> */
.L_x_2654:
[----:B------:R-:W-:Y:S05]  /*5200*/  BSYNC B0 ;  /* 0x0000000000007941 */ /* 0x000fea0003800000 */
.L_x_2653:
[-C--:B------:R-:W-:Y:S01]  /*5210*/  IMAD R0, R220, R5.reuse, R9 ;  /* 0x00000005dc007224 */ /* 0x080fe200078e0209 */
        /* <DEDUP_REMOVED lines=45> */
[----:B---3--:R-:W-:Y:S02]  /*54f0*/  CS2R R70, SRZ ;  /* 0x0000000000467805 */ /* 0x008fe4000001ff00 */
[----:B------:R-:W-:Y:S02]  /*5500*/  CS2R R68, SRZ ;  /* 0x0000000000447805 */ /* 0x000fe4000001ff00 */
[----:B----4-:R-:W-:Y:S02]  /*5510*/  CS2R R66, SRZ ;  /* 0x0000000000427805 */ /* 0x010fe4000001ff00 */
        /* <DEDUP_REMOVED lines=19> */
[----:B--2---:R-:W-:-:S02]  /*5650*/  CS2R R26, SRZ ;  /* 0x00000000001a7805 */ /* 0x004fc4000001ff00 */
[----:B------:R-:W-:Y:S01]  /*5660*/  CS2R R24, SRZ ;  /* 0x0000000000187805 */ /* 0x000fe2000001ff00 */
[----:B------:R-:W-:Y:S06]  /*5670*/  @!P1 BRA `(.L_x_2655) ;  /* 0x000000e400ec9947 */ /* 0x000fec0003800000 */
[----:B------:R-:W2:Y:S04]  /*5680*/  LDL R10, [R1+0x4c] ;  /* 0x00004c00010a7983 */ /* 0x000ea80000100800 */
[----:B--2---:R-:W0:Y:S02]  /*5690*/  SHFL.IDX PT, R3, R10, RZ, 0x1f ;  /* 0x00001fff0a037589 */ /* 0x004e2400000e0000 */
[----:B0-----:R-:W-:-:S04]  /*56a0*/  LEA.HI R4, R3, R3, RZ, 0x1 ;  /* 0x0000000303047211 */ /* 0x001fc800078f08ff */
[----:B------:R-:W-:-:S05]  /*56b0*/  LOP3.LUT R4, R4, 0x1fffe, RZ, 0xc0, !PT ;  /* 0x0001fffe04047812 */ /* 0x000fca00078ec0ff */
[----:B------:R-:W-:Y:S02]  /*56c0*/  IMAD.IADD R3, R3, 0x1, -R4 ;  /* 0x0000000103037824 */ /* 0x000fe400078e0a04 */
[----:B------:R-:W-:Y:S02]  /*56d0*/  IMAD.U32 R4, RZ, RZ, UR37 ;  /* 0x00000025ff047e24 */ /* 0x000fe4000f8e00ff */
[----:B------:R-:W-:-:S03]  /*56e0*/  IMAD R3, R3, 0x8000, R2 ;  /* 0x0000800003037824 */ /* 0x000fc600078e0202 */
[----:B------:R-:W-:Y:S01]  /*56f0*/  ISETP.NE.AND P0, PT, R4, 0x3, PT ;  /* 0x000000030400780c */ /* 0x000fe20003f05270 */
[----:B------:R-:W-:-:S05]  /*5700*/  VIADD R3, R3, 0x400 ;  /* 0x0000040003037836 */ /* 0x000fca0000000000 */
[----:B------:R-:W-:-:S04]  /*5710*/  SHF.R.U32.HI R3, RZ, 0x4, R3 ;  /* 0x00000004ff037819 */ /* 0x000fc80000011603 */
[----:B------:R-:W-:-:S04]  /*5720*/  LOP3.LUT R3, R3, 0x3fff, RZ, 0xc0, !PT ;  /* 0x00003fff03037812 */ /* 0x000fc800078ec0ff */
[----:B------:R-:W-:Y:S01]  /*5730*/  LOP3.LUT R3, R3, 0x2000000, RZ, 0xfc, !PT ;  /* 0x0200000003037812 */ /* 0x000fe200078efcff */
[----:B------:R-:W-:Y:S06]  /*5740*/  @!P0 BRA `(.L_x_2656) ;  /* 0x0000000000048947 */ /* 0x000fec0003800000 */
[----:B------:R-:W-:Y:S01]  /*5750*/  BPT.TRAP 0x1 ;  /* 0x000000040000795c */ /* 0x000fe20000300000 */
.L_x_2656:
[----:B------:R-:W-:Y:S01]  /*5760*/  IMAD R9, R18, 0x8, R2 ;  /* 0x0000000812097824 */ /* 0x000fe200078e0202 */
[----:B------:R-:W-:Y:S01]  /*5770*/  SHF.L.U32 R10, R19, 0x1f, RZ ;  /* 0x0000001f130a7819 */ /* 0x000fe200000006ff */
[----:B------:R-:W-:Y:S01]  /*5780*/  VIADD R4, R2, 0x26800 ;  /* 0x0002680002047836 */ /* 0x000fe20000000000 */
[----:B------:R-:W-:Y:S01]  /*5790*/  BSSY B0, `(.L_x_2657) ;  /* 0x0000008000007945 */ /* 0x000fe20003800000 */
[----:B------:R-:W-:Y:S01]  /*57a0*/  IMAD R6, R18, 0x1000, R3 ;  /* 0x0000100012067824 */ /* 0x000fe200078e0203 */
[----:B------:R-:W0:Y:S01]  /*57b0*/  SYNCS.PHASECHK.TRANS64.TRYWAIT P1, [R9+URZ+0x28c50], R10 ;  /* 0x028c500a090075a7 */ /* 0x000e22000802017f */
[----:B------:R-:W-:Y:S01]  /*57c0*/  IMAD.MOV.U32 R7, RZ, RZ, 0x40000040 ;  /* 0x40000040ff077424 */ /* 0x000fe200078e00ff */
[----:B------:R-:W-:-:S04]  /*57d0*/  SHF.R.U32.HI R4, RZ, 0x4, R4 ;  /* 0x00000004ff047819 */ /* 0x000fc80000011604 */
[----:B------:R-:W-:-:S04]  /*57e0*/  LOP3.LUT R4, R4, 0x3fff, RZ, 0xc0, !PT ;  /* 0x00003fff04047812 */ /* 0x000fc800078ec0ff */
[----:B------:R-:W-:Y:S01]  /*57f0*/  LOP3.LUT R4, R4, 0x10000, RZ, 0xfc, !PT ;  /* 0x0001000004047812 */ /* 0x000fe200078efcff */
[----:B0-----:R-:W-:Y:S06]  /*5800*/  @!P1 BRA `(.L_x_2658) ;  /* 0x000001d000c89947 */ /* 0x001fec0003800000 */
.L_x_3019:
[----:B------:R-:W-:Y:S05]  /*5810*/  BSYNC B0 ;  /* 0x0000000000007941 */ /* 0x000fea0003800000 */
.L_x_2657:
        /* <DEDUP_REMOVED lines=24> */
[----:B-----5:R-:W-:Y:S01]  /*59a0*/  WARPGROUP.ARRIVE ;  /* 0x00000000000079c5 */ /* 0x020fe20000000000 */
[----:B------:R-:W-:Y:S01]  /*59b0*/  R2UR UR13, R11 ;  /* 0x000000000b0d72ca */ /* 0x000fe200000e0000 */
[----:B------:R-:W-:Y:S01]  /*59c0*/  VIADD R8, R8, 0xfffffffe ;  /* 0xfffffffe08087836 */ /* 0x000fe20000000000 */
[----:B------:R-:W-:Y:S03]  /*59d0*/  BSSY B0, `(.L_x_2659) ;  /* 0x00000e2000007945 */ /* 0x000fe60003800000 */
[----:B------:R-:W-:Y:S01]  /*59e0*/  HGMMA.64x256x16.F32 R24, gdesc[UR4].tnspB, RZ, !UPT, gsb0 ;  /* 0x43e00000041879f0 */ /* 0x000fe2000c0008ff */
[----:B------:R-:W-:Y:S01]  /*59f0*/  R2UR UR6, R6 ;  /* 0x00000000060672ca */ /* 0x000fe200000e0000 */
[----:B------:R-:W-:Y:S01]  /*5a00*/  VIADD R6, R4, 0x6 ;  /* 0x0000000604067836 */ /* 0x000fe20000000000 */
[----:B------:R-:W-:Y:S01]  /*5a10*/  R2UR UR7, R7 ;  /* 0x00000000070772ca */ /* 0x000fe200000e0000 */
[----:B------:R-:W-:Y:S01]  /*5a20*/  IMAD.MOV.U32 R7, RZ, RZ, 0x40000040 ;  /* 0x40000040ff077424 */ /* 0x000fe200078e00ff */
[----:B------:R-:W-:-:S02]  /*5a30*/  ISETP.GE.AND P2, PT, R8, R0, PT ;  /* 0x000000000800720c */ /* 0x000fc40003f46270 */
        /* <DEDUP_REMOVED lines=22> */
.L_x_2666:
[----:B------:R-:W-:Y:S01]  /*5ba0*/  BAR.SYNC.DEFER_BLOCKING 0xe, 0x100 ;  /* 0x0384000000007b1d */ /* 0x000fe20000010000 */
[C---:B------:R-:W-:Y:S02]  /*5bb0*/  IMAD R8, R18.reuse, 0x40, R191 ;  /* 0x0000004012087824 */ /* 0x040fe400078e02bf */
[----:B------:R-:W-:Y:S02]  /*5bc0*/  VIADD R18, R18, 0x1 ;  /* 0x0000000112127836 */ /* 0x000fe40000000000 */
[----:B------:R-:W-:-:S03]  /*5bd0*/  IMAD R8, R8, 0x4, R2 ;  /* 0x0000000408087824 */ /* 0x000fc600078e0202 */
[----:B------:R-:W-:-:S04]  /*5be0*/  ISETP.NE.AND P2, PT, R18, 0x2, PT ;  /* 0x000000021200780c */ /* 0x000fc80003f45270 */
[----:B------:R-:W-:Y:S01]  /*5bf0*/  SEL R18, R18, RZ, P2 ;  /* 0x000000ff12127207 */ /* 0x000fe20001000000 */
[----:B0-----:R-:W0:Y:S04]  /*5c00*/  LDS R9, [R8+0x28800] ;  /* 0x0288000008097984 */ /* 0x001e280000000800 */
[----:B-1----:R-:W1:Y:S01]  /*5c10*/  LDS R8, [R8+0x28820] ;  /* 0x0288200008087984 */ /* 0x002e620000000800 */
        /* <DEDUP_REMOVED lines=135> */
.L_x_2661:
[----:B------:R-:W-:Y:S01]  /*6490*/  IMAD R21, R18, 0x8, R2 ;  /* 0x0000000812157824 */ /* 0x000fe200078e0202 */
[----:B------:R-:W-:-:S04]  /*64a0*/  SHF.L.U32 R8, R19, 0x1f, RZ ;  /* 0x0000001f13087819 */ /* 0x000fc800000006ff */
[----:B------:R0:W1:Y:S01]  /*64b0*/  SYNCS.PHASECHK.TRANS64.TRYWAIT P2, [R21+URZ+0x28c50], R8 ;  /* 0x028c5008150075a7 */ /* 0x000062000804017f */
[----:B------:R-:W-:Y:S05]  /*64c0*/  @!P0 BRA `(.L_x_2662) ;  /* 0x0000000000048947 */ /* 0x000fea0003800000 */
[----:B------:R-:W-:Y:S01]  /*64d0*/  BPT.TRAP 0x1 ;  /* 0x000000040000795c */ /* 0x000fe20000300000 */
.L_x_2662:
[----:B------:R-:W-:Y:S04]  /*64e0*/  BSSY B1, `(.L_x_2663) ;  /* 0x0000004000017945 */ /* 0x000fe80003800000 */
[----:B-1----:R-:W-:Y:S05]  /*64f0*/  @P2 BRA `(.L_x_2664) ;  /* 0x0000000000082947 */ /* 0x002fea0003800000 */
[----:B------:R-:W1:Y:S02]  /*6500*/  SYNCS.PHASECHK.TRANS64.TRYWAIT P2, [R21+URZ+0x28c50], R8 ;  /* 0x028c5008150075a7 */ /* 0x000e64000804017f */
[----:B-1----:R-:W-:Y:S05]  /*6510*/  @!P2 BRA `(.L_x_2665) ;  /* 0x000001c40098a947 */ /* 0x002fea0003800000 */
.L_x_2664:
[----:B------:R-:W-:Y:S05]  /*6520*/  BSYNC B1 ;  /* 0x0000000000017941 */ /* 0x000fea0003800000 */
.L_x_2663:
[----:B01----:R-:W-:Y:S01]  /*6530*/  IMAD R8, R18, 0x1000, R3 ;  /* 0x0000100012087824 */ /* 0x003fe200078e0203 */
[----:B------:R-:W-:Y:S01]  /*6540*/  R2UR UR4, R4 ;  /* 0x00000000040472ca */ /* 0x000fe200000e0000 */
[----:B------:R-:W-:Y:S01]  /*6550*/  IMAD.MOV.U32 R9, RZ, RZ, 0x40000040 ;  /* 0x40000040ff097424 */ /* 0x000fe200078e00ff */
[----:B------:R-:W-:Y:S01]  /*6560*/  R2UR UR5, R5 ;  /* 0x00000000050572ca */ /* 0x000fe200000e0000 */
[----:B------:R-:W-:Y:S01]  /*6570*/  WARPGROUP.ARRIVE ;  /* 0x00000000000079c5 */ /* 0x000fe20000000000 */
[C---:B------:R-:W-:Y:S01]  /*6580*/  R2UR UR6, R8.reuse ;  /* 0x00000000080672ca */ /* 0x040fe200000e0000 */
[----:B------:R-:W-:Y:S01]  /*6590*/  VIADD R14, R8, 0x80 ;  /* 0x00000080080e7836 */ /* 0x000fe20000000000 */
[----:B------:R-:W-:Y:S01]  /*65a0*/  R2UR UR7, R9 ;  /* 0x00000000090772ca */ /* 0x000fe200000e0000 */
[----:B------:R-:W-:Y:S02]  /*65b0*/  IMAD.MOV.U32 R15, RZ, RZ, 0x40000040 ;  /* 0x40000040ff0f7424 */ /* 0x000fe400078e00ff */
[----:B------:R-:W-:-:S02]  /*65c0*/  IMAD.MOV.U32 R9, RZ, RZ, 0x40000040 ;  /* 0x40000040ff097424 */ /* 0x000fc400078e00ff */
[----:B------:R-:W-:-:S05]  /*65d0*/  @!P1 VIADD R21, R21, 0x28c60 ;  /* 0x00028c6015159836 */ /* 0x000fca0000000000 */
[----:B------:R-:W-:-:S03]  /*65e0*/  @!P1 PRMT R21, RZ, 0x654, R21 ;  /* 0x00000654ff159816 */ /* 0x000fc60000000015 */
        /* <DEDUP_REMOVED lines=27> */
[----:B------:R-:W-:Y:S03]  /*67a0*/  HGMMA.64x256x16.F32 R24, gdesc[UR4].tnspB, R24, gsb0 ;  /* 0x43e00000041879f0 */ /* 0x000fe60008000818 */
[----:B------:R-:W-:Y:S02]  /*67b0*/  WARPGROUP.DEPBAR.LE gsb0, 0x0 ;  /* 0x00008000000079c5 */ /* 0x000fe40000010000 */
[----:B------:R-:W-:Y:S06]  /*67c0*/  BAR.ARV 0xf, 0x100 ;  /* 0x03c4000000007b1d */ /* 0x000fec0000002000 */
[----:B------:R1:W-:Y:S01]  /*67d0*/  @!P1 SYNCS.ARRIVE.TRANS64.RED.A1T0 RZ, [R21+URZ], RZ ;  /* 0x000000ff15ff99a7 */ /* 0x0003e2000810043f */
[----:B------:R-:W-:Y:S05]  /*67e0*/  @P3 BRA `(.L_x_2666) ;  /* 0xfffffff000ec3947 */ /* 0x000fea000383ffff */
.L_x_2660:
[----:B------:R-:W-:Y:S05]  /*67f0*/  BSYNC B0 ;  /* 0x0000000000007941 */ /* 0x000fea0003800000 */
.L_x_2659:
[----:B------:R-:W-:Y:S01]  /*6800*/  BAR.SYNC.DEFER_BLOCKING 0xe, 0x100 ;  /* 0x0384000000007b1d */ /* 0x000fe20000010000 */
[C---:B------:R-:W-:Y:S01]  /*6810*/  IMAD R3, R18.reuse, 0x40, R191 ;  /* 0x0000004012037824 */ /* 0x040fe200078e02bf */
[----:B------:R-:W-:Y:S01]  /*6820*/  PLOP3.LUT P0, PT, PT, PT, PT, 0x8, 0x0 ;  /* 0x000000000000781c */ /* 0x000fe20003f0e170 */
[----:B------:R-:W-:Y:S02]  /*6830*/  VIADD R18, R18, 0x1 ;  /* 0x0000000112127836 */ /* 0x000fe40000000000 */
[----:B------:R-:W-:Y:S02]  /*6840*/  IMAD R3, R3, 0x4, R2 ;  /* 0x0000000403037824 */ /* 0x000fe400078e0202 */
[----:B------:R-:W-:Y:S01]  /*6850*/  IMAD.MOV.U32 R152, RZ, RZ, RZ ;  /* 0x000000ffff987224 */ /* 0x000fe200078e00ff */
[----:B------:R-:W-:-:S04]  /*6860*/  ISETP.NE.AND P1, PT, R18, 0x2, PT ;  /* 0x000000021200780c */ /* 0x000fc80003f25270 */
[----:B------:R-:W-:Y:S01]  /*6870*/  SEL R18, R18, RZ, P1 ;  /* 0x000000ff12127207 */ /* 0x000fe20000800000 */
[----:B------:R-:W2:Y:S04]  /*6880*/  LDS R0, [R3+0x28820] ;  /* 0x0288200003007984 */ /* 0x000ea80000000800 */
[----:B------:R3:W4:Y:S02]  /*6890*/  LDS R2, [R3+0x28800] ;  /* 0x0288000003027984 */ /* 0x0007240000000800 */
[----:B---3--:R-:W-:Y:S02]  /*68a0*/  IMAD.MOV.U32 R3, RZ, RZ, RZ ;  /* 0x000000ffff037224 */ /* 0x008fe400078e00ff */
        /* <DEDUP_REMOVED lines=132> */
.L_x_2644:
        /* <DEDUP_REMOVED lines=24> */
.L_x_2669:
[----:B------:R-:W-:-:S13]  /*7270*/  ISETP.NE.AND P0, PT, R5, 0x1, PT ;  /* 0x000000010500780c */ /* 0x000fda0003f05270 */
[----:B------:R-:W0:Y:S02]  /*7280*/  @P0 LDC.64 R6, c[0x0][0x9e8] ;  /* 0x00027a00ff060b82 */ /* 0x000e240000000a00 */
[----:B0-----:R-:W-:-:S05]  /*7290*/  @P0 IMAD.HI.U32 R6, R0, R6, RZ ;  /* 0x0000000600060227 */ /* 0x001fca00078e00ff */
[----:B------:R-:W-:-:S07]  /*72a0*/  @P0 SHF.R.U32.HI R0, RZ, R7, R6 ;  /* 0x00000007ff000219 */ /* 0x000fce0000011606 */
.L_x_2670:
[----:B------:R-:W-:Y:S05]  /*72b0*/  BSYNC B0 ;  /* 0x0000000000007941 */ /* 0x000fea0003800000 */
.L_x_2668:
[----:B------:R-:W-:-:S05]  /*72c0*/  IMAD R3, R0, R5, R5 ;  /* 0x0000000500037224 */ /* 0x000fca00078e0205 */
[----:B------:R-:W-:-:S07]  /*72d0*/  VIMNMX R4, R4, R3, PT ;  /* 0x0000000304047248 */ /* 0x000fce0003fe0100 */
.L_x_2667:
        /* <DEDUP_REMOVED lines=24> */
.L_x_2673:
[----:B------:R-:W-:-:S13]  /*7460*/  ISETP.NE.AND P0, PT, R5, 0x1, PT ;  /* 0x000000010500780c */ /* 0x000fda0003f05270 */
[----:B------:R-:W0:Y:S02]  /*7470*/  @P0 LDC.64 R6, c[0x0][0x9e8] ;  /* 0x00027a00ff060b82 */ /* 0x000e240000000a00 */
[----:B0-----:R-:W-:-:S05]  /*7480*/  @P0 IMAD.HI.U32 R4, R3, R6, RZ ;  /* 0x0000000603040227 */ /* 0x001fca00078e00ff */
[----:B------:R-:W-:-:S07]  /*7490*/  @P0 SHF.R.U32.HI R3, RZ, R7, R4 ;  /* 0x00000007ff030219 */ /* 0x000fce0000011604 */
.L_x_2674:
[----:B------:R-:W-:Y:S05]  /*74a0*/  BSYNC B0 ;  /* 0x0000000000007941 */ /* 0x000fea0003800000 */
.L_x_2672:
[----:B------:R-:W-:-:S05]  /*74b0*/  IMAD R3, R3, R5, RZ ;  /* 0x0000000503037224 */ /* 0x000fca00078e02ff */
[----:B------:R-:W-:-:S07]  /*74c0*/  VIMNMX R0, R0, R3, !PT ;  /* 0x0000000300007248 */ /* 0x000fce0007fe0100 */
.L_x_2671:
        /* <DEDUP_REMOVED lines=38> */
.L_x_2676:
[----:B------:R-:W-:Y:S05]  /*7730*/  BSYNC B0 ;  /* 0x0000000000007941 */ /* 0x000fea0003800000 */
.L_x_2675:
        /* <DEDUP_REMOVED lines=101> */
.L_x_2678:
[----:B------:R-:W-:Y:S05]  /*7d90*/  BSYNC B6 ;  /* 0x0000000000067941 */ /* 0x000fea0003800000 */
.L_x_2677:
[----:B------:R-:W-:Y:S02]  /*7da0*/  ULDC UR4, c[0x0][0x3f4] ;  /* 0x0000fd0000047ab9 */ /* 0x000fe40000000800 */
[----:B------:R-:W-:-:S13]  /*7db0*/  ISETP.LT.AND P0, PT, RZ, UR4, PT ;  /* 0x00000004ff007c0c */ /* 0x000fda000bf01270 */
[----:B------:R-:W-:Y:S05]  /*7dc0*/  @P0 BRA `(.L_x_2679) ;  /* 0x00000000003c0947 */ /* 0x000fea0003800000 */
[----:B------:R-:W-:-:S04]  /*7dd0*/  LEA.HI R0, R219, R219, RZ, 0x1 ;  /* 0x000000dbdb007211 */ /* 0x000fc800078f08ff */
[----:B------:R-:W-:-:S05]  /*7de0*/  LOP3.LUT R0, R0, 0xfffffffe, RZ, 0xc0, !PT ;  /* 0xfffffffe00007812 */ /* 0x000fca00078ec0ff */
[----:B------:R-:W-:-:S05]  /*7df0*/  IMAD.IADD R0, R219, 0x1, -R0 ;  /* 0x00000001db007824 */ /* 0x000fca00078e0a00 */
[----:B------:R-:W-:-:S04]  /*7e00*/  SHF.L.U32 R3, R0, 0x1f, RZ ;  /* 0x0000001f00037819 */ /* 0x000fc800000006ff */
[----:B------:R0:W1:Y:S03]  /*7e10*/  SYNCS.PHASECHK.TRANS64.TRYWAIT P0, [R2+URZ+0x28c00], R3 ;  /* 0x028c0003020075a7 */ /* 0x000066000800017f */
[----:B-1----:R-:W-:Y:S05]  /*7e20*/  @!P0 NANOSLEEP.SYNCS 0x989680 ;  /* 0x009896800000895d */ /* 0x002fea0003900000 */
[----:B------:R-:W1:Y:S01]  /*7e30*/  @!P0 SYNCS.PHASECHK.TRANS64 P0, [R2+URZ+0x28c00], R3 ;  /* 0x028c0003020085a7 */ /* 0x000e62000800007f */
[----:B------:R-:W-:Y:S04]  /*7e40*/  BSSY B0, `(.L_x_2680) ;  /* 0x0000006000007945 */ /* 0x000fe80003800000 */
[----:B-1----:R-:W-:Y:S05]  /*7e50*/  @P0 BRA `(.L_x_2681) ;  /* 0x0000000000100947 */ /* 0x002fea0003800000 */
.L_x_2682:
[----:B-1----:R1:W2:Y:S02]  /*7e60*/  SYNCS.PHASECHK.TRANS64.TRYWAIT P0, [R2+URZ+0x28c00], R3 ;  /* 0x028c0003020075a7 */ /* 0x0022a4000800017f */
[----:B--2---:R-:W-:Y:S05]  /*7e70*/  @!P0 NANOSLEEP.SYNCS 0x989680 ;  /* 0x009896800000895d */ /* 0x004fea0003900000 */
[----:B------:R-:W2:Y:S02]  /*7e80*/  @!P0 SYNCS.PHASECHK.TRANS64 P0, [R2+URZ+0x28c00], R3 ;  /* 0x028c0003020085a7 */ /* 0x000ea4000800007f */
[----:B--2---:R-:W-:Y:S05]  /*7e90*/  @!P0 BRA `(.L_x_2682) ;  /* 0xfffffffc00f08947 */ /* 0x004fea000383ffff */
.L_x_2681:
[----:B------:R-:W-:Y:S05]  /*7ea0*/  BSYNC B0 ;  /* 0x0000000000007941 */ /* 0x000fea0003800000 */
.L_x_2680:
[----:B------:R-:W-:Y:S05]  /*7eb0*/  BRA `(.L_x_2683) ;  /* 0x0000002c00187947 */ /* 0x000fea0003800000 */
.L_x_2679:
[----:B------:R-:W-:Y:S01]  /*7ec0*/  VIADD R4, R2, 0x20400 ;  /* 0x0002040002047836 */ /* 0x000fe20000000000 */
[----:B-----5:R-:W-:Y:S01]  /*7ed0*/  SHF.R.S32.HI R0, RZ, 0x1f, R76 ;  /* 0x0000001fff007819 */ /* 0x020fe2000001144c */
[----:B------:R-:W-:Y:S01]  /*7ee0*/  ULDC.64 UR4, c[0x0][0x3f8] ;  /* 0x0000fe0000047ab9 */ /* 0x000fe20000000a00 */
[----:B------:R-:W-:Y:S01]  /*7ef0*/  ULDC.64 UR6, c[0x0][0x408] ;  /* 0x0001020000067ab9 */ /* 0x000fe20000000a00 */
[----:B------:R-:W-:Y:S01]  /*7f00*/  IMAD.WIDE.U32 R24, R76, UR4, RZ ;  /* 0x000000044c187c25 */ /* 0x000fe2000f8e00ff */
[----:B------:R-:W-:Y:S01]  /*7f10*/  LOP3.LUT P0, RZ, R4, 0x3ff, RZ, 0xc0, !PT ;  /* 0x000003ff04ff7812 */ /* 0x000fe2000780c0ff */
[----:B------:R-:W-:Y:S02]  /*7f20*/  BSSY B6, `(.L_x_2684) ;  /* 0x0000019000067945 */ /* 0x000fe40003800000 */
[C---:B------:R-:W-:Y:S02]  /*7f30*/  IMAD R3, R0.reuse, UR4, RZ ;  /* 0x0000000400037c24 */ /* 0x040fe4000f8e02ff */
[----:B------:R-:W-:-:S02]  /*7f40*/  IMAD R5, R0, UR6, RZ ;  /* 0x0000000600057c24 */ /* 0x000fc4000f8e02ff */
[C---:B------:R-:W-:Y:S02]  /*7f50*/  IMAD R3, R76.reuse, UR5, R3 ;  /* 0x000000054c037c24 */ /* 0x040fe4000f8e0203 */
[C---:B------:R-:W-:Y:S02]  /*7f60*/  IMAD R5, R76.reuse, UR7, R5 ;  /* 0x000000074c057c24 */ /* 0x040fe4000f8e0205 */
[----:B------:R-:W-:-:S04]  /*7f70*/  IMAD.WIDE.U32 R76, R76, UR6, RZ ;  /* 0x000000064c4c7c25 */ /* 0x000fc8000f8e00ff */
[----:B------:R-:W-:Y:S02]  /*7f80*/  IMAD.IADD R27, R3, 0x1, R25 ;  /* 0x00000001031b7824 */ /* 0x000fe400078e0219 */
[----:B------:R-:W-:Y:S01]  /*7f90*/  IMAD.IADD R29, R5, 0x1, R77 ;  /* 0x00000001051d7824 */ /* 0x000fe200078e024d */
        /* <DEDUP_REMOVED lines=17> */
.L_x_2685:
[----:B------:R-:W-:Y:S05]  /*80b0*/  BSYNC B6 ;  /* 0x0000000000067941 */ /* 0x000fea0003800000 */
.L_x_2684:
[----:B------:R-:W0:Y:S01]  /*80c0*/  S2R R0, SR_TID.X ;  /* 0x0000000000007919 */ /* 0x000e220000002100 */
[----:B------:R-:W-:Y:S01]  /*80d0*/  ULDC.U8 UR4, c[0x0][0x410] ;  /* 0x0001040000047ab9 */ /* 0x000fe20000000000 */
[----:B------:R-:W-:Y:S01]  /*80e0*/  BSSY B0, `(.L_x_2686) ;  /* 0x000029b000007945 */ /* 0x000fe20003800000 */
[----:B------:R-:W-:Y:S01]  /*80f0*/  ISETP.NE.AND P0, PT, RZ, UR4, PT ;  /* 0x00000004ff007c0c */ /* 0x000fe2000bf05270 */
[C---:B------:R-:W-:Y:S02]  /*8100*/  VIADD R36, R184.reuse, 0x20 ;  /* 0x00000020b8247836 */ /* 0x040fe40000000000 */
[----:B------:R-:W-:Y:S02]  /*8110*/  IMAD.IADD R34, R184, 0x1, R192 ;  /* 0x00000001b8227824 */ /* 0x000fe400078e02c0 */
[----:B0-----:R-:W-:-:S05]  /*8120*/  VIADD R0, R0, 0xffffff80 ;  /* 0xffffff8000007836 */ /* 0x001fca0000000000 */
[----:B------:R-:W-:-:S04]  /*8130*/  SHF.R.S32.HI R3, RZ, 0x1f, R0 ;  /* 0x0000001fff037819 */ /* 0x000fc80000011400 */
[----:B------:R-:W-:-:S04]  /*8140*/  LEA.HI R3, R3, R0, RZ, 0x2 ;  /* 0x0000000003037211 */ /* 0x000fc800078f10ff */
[----:B------:R-:W-:-:S05]  /*8150*/  LOP3.LUT R3, R3, 0xfffffffc, RZ, 0xc0, !PT ;  /* 0xfffffffc03037812 */ /* 0x000fca00078ec0ff */
[----:B------:R-:W-:Y:S01]  /*8160*/  IMAD.IADD R3, R0, 0x1, -R3 ;  /* 0x0000000100037824 */ /* 0x000fe200078e0a03 */
[----:B------:R-:W-:Y:S06]  /*8170*/  @!P0 BRA `(.L_x_2687) ;  /* 0x0000001400508947 */ /* 0x000fec0003800000 */
[----:B------:R-:W0:Y:S01]  /*8180*/  LDC R37, c[0x0][0x448] ;  /* 0x00011200ff257b82 */ /* 0x000e220000000800 */
[----:B------:R-:W-:Y:S01]  /*8190*/  IMAD R3, R3, 0x20, R34 ;  /* 0x0000002003037824 */ /* 0x000fe200078e0222 */
[----:B------:R-:W-:Y:S01]  /*81a0*/  ULDC.64 UR4, c[0x0][0x3f8] ;  /* 0x0000fe0000047ab9 */ /* 0x000fe20000000a00 */
[----:B------:R-:W-:Y:S01]  /*81b0*/  ULDC.64 UR6, c[0x0][0x408] ;  /* 0x0001020000067ab9 */ /* 0x000fe20000000a00 */
[----:B------:R-:W-:Y:S01]  /*81c0*/  IMAD.MOV.U32 R6, RZ, RZ, R24 ;  /* 0x000000ffff067224 */ /* 0x000fe200078e0018 */
[----:B------:R-:W-:Y:S01]  /*81d0*/  SHF.R.S32.HI R31, RZ, 0x1f, R200 ;  /* 0x0000001fff1f7819 */ /* 0x000fe200000114c8 */
[----:B------:R-:W-:Y:S02]  /*81e0*/  IMAD.MOV.U32 R7, RZ, RZ, R27 ;  /* 0x000000ffff077224 */ /* 0x000fe400078e001b */
[----:B------:R-:W-:Y:S02]  /*81f0*/  IMAD.MOV.U32 R8, RZ, RZ, R76 ;  /* 0x000000ffff087224 */ /* 0x000fe400078e004c */
[----:B------:R-:W-:Y:S01]  /*8200*/  IMAD.MOV.U32 R9, RZ, RZ, R29 ;  /* 0x000000ffff097224 */ /* 0x000fe200078e001d */
[----:B0-----:R-:W-:-:S13]  /*8210*/  ISETP.NE.AND P0, PT, R37, 0x1, PT ;  /* 0x000000012500780c */ /* 0x001fda0003f05270 */
[----:B------:R-:W0:Y:S08]  /*8220*/  @P0 LDC R0, c[0x0][0x44c] ;  /* 0x00011300ff000b82 */ /* 0x000e300000000800 */
[----:B------:R-:W1:Y:S01]  /*8230*/  @P0 LDC R5, c[0x0][0x450] ;  /* 0x00011400ff050b82 */ /* 0x000e620000000800 */
[----:B0-----:R-:W-:-:S05]  /*8240*/  @P0 IMAD.HI.U32 R0, R3, R0, RZ ;  /* 0x0000000003000227 */ /* 0x001fca00078e00ff */
[----:B-1----:R-:W-:-:S04]  /*8250*/  @P0 SHF.R.U32.HI R3, RZ, R5, R0 ;  /* 0x00000005ff030219 */ /* 0x002fc80000011600 */
[----:B------:R-:W-:Y:S01]  /*8260*/  SHF.R.S32.HI R0, RZ, 0x1f, R3 ;  /* 0x0000001fff007819 */ /* 0x000fe20000011403 */
[----:B------:R-:W-:-:S04]  /*8270*/  IMAD.WIDE.U32 R6, R3, UR4, R6 ;  /* 0x0000000403067c25 */ /* 0x000fc8000f8e0006 */
[C---:B------:R-:W-:Y:S02]  /*8280*/  IMAD R4, R0.reuse, UR4, RZ ;  /* 0x0000000400047c24 */ /* 0x040fe4000f8e02ff */
[----:B------:R-:W-:Y:S02]  /*8290*/  IMAD R0, R0, UR6, RZ ;  /* 0x0000000600007c24 */ /* 0x000fe4000f8e02ff */
[C---:B------:R-:W-:Y:S01]  /*82a0*/  IMAD R5, R3.reuse, UR5, R4 ;  /* 0x0000000503057c24 */ /* 0x040fe2000f8e0204 */
[----:B------:R-:W-:Y:S01]  /*82b0*/  ULDC.64 UR4, c[0x0][0x3e8] ;  /* 0x0000fa0000047ab9 */ /* 0x000fe20000000a00 */
[C---:B------:R-:W-:Y:S01]  /*82c0*/  IMAD.WIDE.U32 R8, R3.reuse, UR6, R8 ;  /* 0x0000000603087c25 */ /* 0x040fe2000f8e0008 */
[----:B------:R-:W-:Y:S01]  /*82d0*/  LEA R4, P0, R6, UR4, 0x1 ;  /* 0x0000000406047c11 */ /* 0x000fe2000f8008ff */
[----:B------:R-:W-:Y:S02]  /*82e0*/  UMOV UR4, 0xffffffff ;  /* 0xffffffff00047882 */ /* 0x000fe40000000000 */
[----:B------:R-:W-:Y:S01]  /*82f0*/  IMAD R11, R3, UR7, R0 ;  /* 0x00000007030b7c24 */ /* 0x000fe2000f8e0200 */
[----:B------:R-:W-:Y:S01]  /*8300*/  ULDC.64 UR6, c[0x0][0x400] ;  /* 0x0001000000067ab9 */ /* 0x000fe20000000a00 */
[----:B------:R-:W-:Y:S01]  /*8310*/  IMAD.IADD R3, R7, 0x1, R5 ;  /* 0x0000000107037824 */ /* 0x000fe200078e0205 */
[----:B------:R-:W-:Y:S01]  /*8320*/  LEA R30, P1, R8, UR6, 0x1 ;  /* 0x00000006081e7c11 */ /* 0x000fe2000f8208ff */
[----:B------:R-:W-:-:S03]  /*8330*/  IMAD.IADD R7, R9, 0x1, R11 ;  /* 0x0000000109077824 */ /* 0x000fc600078e020b */
[----:B------:R-:W-:Y:S02]  /*8340*/  LEA.HI.X R6, R6, UR5, R3, 0x1, P0 ;  /* 0x0000000506067c11 */ /* 0x000fe400080f0c03 */
[----:B------:R-:W-:Y:S01]  /*8350*/  LEA.HI.X R7, R8, UR7, R7, 0x1, P1 ;  /* 0x0000000708077c11 */ /* 0x000fe200088f0c07 */
[----:B------:R-:W-:Y:S06]  /*8360*/  BRA.DIV UR4, `(.L_x_2688) ;  /* 0x000001aa04187947 */ /* 0x000fec000b800000 */
[----:B------:R0:W1:Y:S04]  /*8370*/  SHFL.IDX PT, R3, R6, RZ, 0x1c1f ;  /* 0x001c1fff06037589 */ /* 0x00006800000e0000 */
[----:B------:R0:W2:Y:S04]  /*8380*/  SHFL.IDX PT, R0, R4, RZ, 0x1c1f ;  /* 0x001c1fff04007589 */ /* 0x0000a800000e0000 */
[----:B------:R0:W3:Y:S04]  /*8390*/  SHFL.IDX PT, R5, R7, RZ, 0x1c1f ;  /* 0x001c1fff07057589 */ /* 0x0000e800000e0000 */
[----:B------:R0:W4:Y:S02]  /*83a0*/  SHFL.IDX PT, R14, R30, RZ, 0x1c1f ;  /* 0x001c1fff1e0e7589 */ /* 0x00012400000e0000 */
.L_x_3025:
[----:B------:R-:W-:Y:S01]  /*83b0*/  IMAD R37, R22, R37, RZ ;  /* 0x0000002516257224 */ /* 0x000fe200078e02ff */
[----:B------:R-:W-:Y:S01]  /*83c0*/  BSSY B1, `(.L_x_2689) ;  /* 0x000001d000017945 */ /* 0x000fe20003800000 */
[----:B------:R-:W-:Y:S02]  /*83d0*/  CS2R R26, SRZ ;  /* 0x00000000001a7805 */ /* 0x000fe4000001ff00 */
[----:B------:R-:W-:Y:S02]  /*83e0*/  CS2R R24, SRZ ;  /* 0x0000000000187805 */ /* 0x000fe4000001ff00 */
[----:B------:R-:W-:Y:S02]  /*83f0*/  CS2R R28, SRZ ;  /* 0x00000000001c7805 */ /* 0x000fe4000001ff00 */
[----:B------:R-:W-:Y:S02]  /*8400*/  ISETP.GE.AND P0, PT, R34, R37, PT ;  /* 0x000000252200720c */ /* 0x000fe40003f06270 */
[----:B------:R-:W-:-:S11]  /*8410*/  CS2R R20, SRZ ;  /* 0x0000000000147805 */ /* 0x000fd6000001ff00 */
[----:B------:R-:W-:Y:S05]  /*8420*/  @P0 BRA `(.L_x_2690) ;  /* 0x0000000000580947 */ /* 0x000fea0003800000 */
[----:B------:R-:W-:Y:S01]  /*8430*/  ULDC UR4, c[0x0][0x3f4] ;  /* 0x0000fd0000047ab9 */ /* 0x000fe20000000800 */
[----:B--2---:R-:W-:Y:S01]  /*8440*/  IMAD.MOV.U32 R8, RZ, RZ, R0 ;  /* 0x000000ffff087224 */ /* 0x004fe200078e0000 */
[----:B------:R-:W-:Y:S01]  /*8450*/  ISETP.GE.AND P2, PT, R188, UR4, PT ;  /* 0x00000004bc007c0c */ /* 0x000fe2000bf46270 */
[----:B-1----:R-:W-:Y:S01]  /*8460*/  IMAD.MOV.U32 R9, RZ, RZ, R3 ;  /* 0x000000ffff097224 */ /* 0x002fe200078e0003 */
[----:B------:R-:W-:Y:S01]  /*8470*/  ISETP.GE.AND P3, PT, R200, UR4, PT ;  /* 0x00000004c8007c0c */ /* 0x000fe2000bf66270 */
[----:B---3--:R-:W-:Y:S01]  /*8480*/  IMAD.MOV.U32 R15, RZ, RZ, R5 ;  /* 0x000000ffff0f7224 */ /* 0x008fe200078e0005 */
[----:B------:R-:W-:-:S09]  /*8490*/  CS2R R28, SRZ ;  /* 0x00000000001c7805 */ /* 0x000fd2000001ff00 */
[----:B------:R-:W-:Y:S02]  /*84a0*/  @!P2 IMAD.WIDE R32, R188, 0x2, R8 ;  /* 0x00000002bc20a825 */ /* 0x000fe400078e0208 */
[C---:B------:R-:W-:Y:S02]  /*84b0*/  @!P3 SHF.L.U64.HI R24, R200.reuse, 0x1, R31 ;  /* 0x00000001c818b819 */ /* 0x040fe4000001021f */
[----:B------:R-:W-:Y:S01]  /*84c0*/  @!P3 IMAD.SHL.U32 R9, R200, 0x2, RZ ;  /* 0x00000002c809b824 */ /* 0x000fe200078e00ff */
[----:B------:R-:W-:Y:S02]  /*84d0*/  CS2R R26, SRZ ;  /* 0x00000000001a7805 */ /* 0x000fe4000001ff00 */
[----:B------:R-:W-:Y:S01]  /*84e0*/  CS2R R20, SRZ ;  /* 0x0000000000147805 */ /* 0x000fe2000001ff00 */
[----:B----4-:R-:W-:Y:S01]  /*84f0*/  @!P2 IMAD.WIDE R12, R188, 0x2, R14 ;  /* 0x00000002bc0ca825 */ /* 0x010fe200078e020e */
[----:B------:R1:W5:Y:S01]  /*8500*/  @!P2 LD.E.64 R28, desc[UR42][R32.64] ;  /* 0x0000002a201ca980 */ /* 0x000362000c101b00 */
[----:B------:R-:W-:-:S02]  /*8510*/  @!P3 IADD3 R10, P0, R0, R9, RZ ;  /* 0x00000009000ab210 */ /* 0x000fc40007f1e0ff */
[----:B------:R-:W-:Y:S01]  /*8520*/  @!P3 IADD3 R8, P1, R14, R9, RZ ;  /* 0x000000090e08b210 */ /* 0x000fe20007f3e0ff */
[----:B------:R1:W5:Y:S02]  /*8530*/  @!P2 LD.E.64 R26, desc[UR42][R12.64] ;  /* 0x0000002a0c1aa980 */ /* 0x000364000c101b00 */
[--C-:B------:R-:W-:Y:S02]  /*8540*/  @!P3 IMAD.X R11, R3, 0x1, R24.reuse, P0 ;  /* 0x00000001030bb824 */ /* 0x100fe400000e0618 */
[----:B------:R-:W-:Y:S01]  /*8550*/  @!P3 IMAD.X R9, R5, 0x1, R24, P1 ;  /* 0x000000010509b824 */ /* 0x000fe200008e0618 */
[----:B------:R-:W-:Y:S02]  /*8560*/  CS2R R24, SRZ ;  /* 0x0000000000187805 */ /* 0x000fe4000001ff00 */
[----:B------:R1:W5:Y:S04]  /*8570*/  @!P3 LD.E.64 R20, desc[UR42][R10.64] ;  /* 0x0000002a0a14b980 */ /* 0x000368000c101b00 */
[----:B------:R1:W5:Y:S02]  /*8580*/  @!P3 LD.E.64 R24, desc[UR42][R8.64] ;  /* 0x0000002a0818b980 */ /* 0x000364000c101b00 */
.L_x_2690:
[----:B------:R-:W-:Y:S05]  /*8590*/  BSYNC B1 ;  /* 0x0000000000017941 */ /* 0x000fea0003800000 */
.L_x_2689:
[----:B-1---5:R-:W-:Y:S01]  /*85a0*/  IMAD.MOV.U32 R3, RZ, RZ, R27 ;  /* 0x000000ffff037224 */ /* 0x022fe200078e001b */
[----:B------:R-:W-:Y:S01]  /*85b0*/  UMOV UR4, 0xffffffff ;  /* 0xffffffff00047882 */ /* 0x000fe20000000000 */
[----:B---3--:R-:W-:Y:S02]  /*85c0*/  IMAD.MOV.U32 R5, RZ, RZ, R24 ;  /* 0x000000ffff057224 */ /* 0x008fe400078e0018 */
[----:B------:R-:W-:Y:S02]  /*85d0*/  IMAD.MOV.U32 R8, RZ, RZ, R25 ;  /* 0x000000ffff087224 */ /* 0x000fe400078e0019 */
[----:B--2---:R-:W-:Y:S01]  /*85e0*/  IMAD.MOV.U32 R0, RZ, RZ, R26 ;  /* 0x000000ffff007224 */ /* 0x004fe200078e001a */
[----:B------:R-:W-:Y:S01]  /*85f0*/  PRMT R43, R3, 0x5410, R5 ;  /* 0x00005410032b7816 */ /* 0x000fe20000000005 */
[----:B------:R-:W-:Y:S01]  /*8600*/  IMAD.MOV.U32 R5, RZ, RZ, R20 ;  /* 0x000000ffff057224 */ /* 0x000fe200078e0014 */
[----:B------:R-:W-:Y:S01]  /*8610*/  PRMT R44, R8, 0x7610, R44 ;  /* 0x00007610082c7816 */ /* 0x000fe2000000002c */
[----:B------:R-:W-:Y:S01]  /*8620*/  IMAD.MOV.U32 R8, RZ, RZ, R21 ;  /* 0x000000ffff087224 */ /* 0x000fe200078e0015 */
[----:B------:R-:W-:Y:S01]  /*8630*/  PRMT R40, R0, 0x7610, R40 ;  /* 0x0000761000287816 */ /* 0x000fe20000000028 */
[----:B------:R-:W-:-:S02]  /*8640*/  IMAD.MOV.U32 R0, RZ, RZ, R28 ;  /* 0x000000ffff007224 */ /* 0x000fc400078e001c */
[----:B------:R-:W-:Y:S01]  /*8650*/  IMAD.MOV.U32 R3, RZ, RZ, R29 ;  /* 0x000000ffff037224 */ /* 0x000fe200078e001d */
[----:B------:R-:W-:Y:S02]  /*8660*/  PRMT R45, R5, 0x5410, R8 ;  /* 0x00005410052d7816 */ /* 0x000fe40000000008 */
[----:B------:R-:W-:Y:S02]  /*8670*/  CS2R R8, SRZ ;  /* 0x0000000000087805 */ /* 0x000fe4000001ff00 */
[----:B------:R-:W-:Y:S02]  /*8680*/  PRMT R40, R40, 0x5410, R0 ;  /* 0x0000541028287816 */ /* 0x000fe40000000000 */
[----:B------:R-:W-:Y:S01]  /*8690*/  PRMT R44, R44, 0x5410, R3 ;  /* 0x000054102c2c7816 */ /* 0x000fe20000000003 */
[----:B------:R-:W-:Y:S06]  /*86a0*/  BRA.DIV UR4, `(.L_x_2691) ;  /* 0x000001a604b87947 */ /* 0x000fec000b800000 */
[----:B------:R1:W2:Y:S04]  /*86b0*/  SHFL.IDX PT, R3, R6, 0x1, 0x1c1f ;  /* 0x003c1f0006037f89 */ /* 0x0002a800000e0000 */
[----:B0-----:R-:W0:Y:S04]  /*86c0*/  SHFL.IDX PT, R4, R4, 0x1, 0x1c1f ;  /* 0x003c1f0004047f89 */ /* 0x001e2800000e0000 */
[----:B------:R-:W3:Y:S04]  /*86d0*/  SHFL.IDX PT, R7, R7, 0x1, 0x1c1f ;  /* 0x003c1f0007077f89 */ /* 0x000ee800000e0000 */
[----:B------:R1:W0:Y:S02]  /*86e0*/  SHFL.IDX PT, R0, R30, 0x1, 0x1c1f ;  /* 0x003c1f001e007f89 */ /* 0x00022400000e0000 */
.L_x_3031:
[----:B------:R-:W-:Y:S01]  /*86f0*/  VIADD R34, R34, 0x20 ;  /* 0x0000002022227836 */ /* 0x000fe20000000000 */
[----:B------:R-:W-:Y:S01]  /*8700*/  LEA.HI R5, R219, R219, RZ, 0x1 ;  /* 0x000000dbdb057211 */ /* 0x000fe200078f08ff */
[----:B------:R-:W-:Y:S01]  /*8710*/  BSSY B1, `(.L_x_2692) ;  /* 0x0000020000017945 */ /* 0x000fe20003800000 */
[----:B------:R-:W-:Y:S01]  /*8720*/  IMAD.SHL.U32 R38, R195, 0x40, RZ ;  /* 0x00000040c3267824 */ /* 0x000fe200078e00ff */
[----:B------:R-:W-:Y:S02]  /*8730*/  CS2R R10, SRZ ;  /* 0x00000000000a7805 */ /* 0x000fe4000001ff00 */
[----:B------:R-:W-:Y:S02]  /*8740*/  ISETP.GE.AND P0, PT, R34, R37, PT ;  /* 0x000000252200720c */ /* 0x000fe40003f06270 */
[----:B----4-:R-:W-:Y:S02]  /*8750*/  CS2R R14, SRZ ;  /* 0x00000000000e7805 */ /* 0x010fe4000001ff00 */
[----:B-1----:R-:W-:-:S02]  /*8760*/  LOP3.LUT R6, R5, 0xfffffffe, RZ, 0xc0, !PT ;  /* 0xfffffffe05067812 */ /* 0x002fc400078ec0ff */
[----:B------:R-:W-:-:S03]  /*8770*/  CS2R R12, SRZ ;  /* 0x00000000000c7805 */ /* 0x000fc6000001ff00 */
[----:B------:R-:W-:-:S05]  /*8780*/  IMAD.IADD R6, R219, 0x1, -R6 ;  /* 0x00000001db067824 */ /* 0x000fca00078e0a06 */
[----:B------:R-:W-:Y:S01]  /*8790*/  SHF.L.U32 R35, R6, 0x1f, RZ ;  /* 0x0000001f06237819 */ /* 0x000fe200000006ff */
[----:B------:R-:W-:Y:S06]  /*87a0*/  @P0 BRA `(.L_x_2693) ;  /* 0x0000000000580947 */ /* 0x000fec0003800000 */
[----:B------:R-:W-:Y:S01]  /*87b0*/  ULDC UR4, c[0x0][0x3f4] ;  /* 0x0000fd0000047ab9 */ /* 0x000fe20000000800 */
[----:B--2---:R-:W-:Y:S01]  /*87c0*/  IMAD.MOV.U32 R5, RZ, RZ, R3 ;  /* 0x000000ffff057224 */ /* 0x004fe200078e0003 */
[----:B------:R-:W-:Y:S02]  /*87d0*/  ISETP.GE.AND P2, PT, R188, UR4, PT ;  /* 0x00000004bc007c0c */ /* 0x000fe4000bf46270 */
[----:B------:R-:W-:Y:S02]  /*87e0*/  CS2R R14, SRZ ;  /* 0x00000000000e7805 */ /* 0x000fe4000001ff00 */
[----:B------:R-:W-:Y:S01]  /*87f0*/  ISETP.GE.AND P3, PT, R200, UR4, PT ;  /* 0x00000004c8007c0c */ /* 0x000fe2000bf66270 */
[----:B0-----:R-:W-:Y:S02]  /*8800*/  IMAD.MOV.U32 R10, RZ, RZ, R0 ;  /* 0x000000ffff0a7224 */ /* 0x001fe400078e0000 */
[----:B---3--:R-:W-:-:S06]  /*8810*/  IMAD.MOV.U32 R11, RZ, RZ, R7 ;  /* 0x000000ffff0b7224 */ /* 0x008fcc00078e0007 */
[----:B------:R-:W-:-:S04]  /*8820*/  @!P2 IMAD.WIDE R32, R188, 0x2, R4 ;  /* 0x00000002bc20a825 */ /* 0x000fc800078e0204 */
[C---:B------:R-:W-:Y:S01]  /*8830*/  @!P3 SHF.L.U64.HI R34, R200.reuse, 0x1, R31 ;  /* 0x00000001c822b819 */ /* 0x040fe2000001021f */
[----:B------:R-:W-:Y:S01]  /*8840*/  @!P3 IMAD.SHL.U32 R5, R200, 0x2, RZ ;  /* 0x00000002c805b824 */ /* 0x000fe200078e00ff */
[----:B------:R-:W-:Y:S01]  /*8850*/  CS2R R8, SRZ ;  /* 0x0000000000087805 */ /* 0x000fe2000001ff00 */
[----:B------:R-:W-:Y:S01]  /*8860*/  @!P2 IMAD.WIDE R30, R188, 0x2, R10 ;  /* 0x00000002bc1ea825 */ /* 0x000fe200078e020a */
[----:B------:R-:W-:Y:S01]  /*8870*/  CS2R R12, SRZ ;  /* 0x00000000000c7805 */ /* 0x000fe2000001ff00 */
[----:B------:R1:W5:Y:S01]  /*8880*/  @!P2 LD.E.64 R14, desc[UR42][R32.64] ;  /* 0x0000002a200ea980 */ /* 0x000362000c101b00 */
[-C--:B------:R-:W-:Y:S02]  /*8890*/  @!P3 IADD3 R4, P0, R4, R5.reuse, RZ ;  /* 0x000000050404b210 */ /* 0x080fe40007f1e0ff */
[----:B------:R-:W-:Y:S02]  /*88a0*/  CS2R R10, SRZ ;  /* 0x00000000000a7805 */ /* 0x000fe4000001ff00 */
[----:B------:R-:W-:Y:S01]  /*88b0*/  @!P3 IADD3 R6, P1, R0, R5, RZ ;  /* 0x000000050006b210 */ /* 0x000fe20007f3e0ff */
[----:B------:R1:W5:Y:S01]  /*88c0*/  @!P2 LD.E.64 R8, desc[UR42][R30.64] ;  /* 0x0000002a1e08a980 */ /* 0x000362000c101b00 */
[----:B------:R-:W-:-:S03]  /*88d0*/  @!P3 IMAD.X R5, R3, 0x1, R34, P0 ;  /* 0x000000010305b824 */ /* 0x000fc600000e0622 */
[----:B------:R-:W-:Y:S02]  /*88e0*/  @!P3 IMAD.X R7, R7, 0x1, R34, P1 ;  /* 0x000000010707b824 */ /* 0x000fe400008e0622 */
[----:B------:R1:W5:Y:S04]  /*88f0*/  @!P3 LD.E.64 R12, desc[UR42][R4.64] ;  /* 0x0000002a040cb980 */ /* 0x000368000c101b00 */
[----:B------:R1:W5:Y:S02]  /*8900*/  @!P3 LD.E.64 R10, desc[UR42][R6.64] ;  /* 0x0000002a060ab980 */ /* 0x000364000c101b00 */
.L_x_2693:
[----:B------:R-:W-:Y:S05]  /*8910*/  BSYNC B1 ;  /* 0x0000000000017941 */ /* 0x000fea0003800000 */
.L_x_2692:
[----:B------:R-:W4:Y:S01]  /*8920*/  SYNCS.PHASECHK.TRANS64.TRYWAIT P0, [R2+URZ+0x28c00], R35 ;  /* 0x028c0023020075a7 */ /* 0x000f22000800017f */
[----:B--2---:R-:W-:Y:S01]  /*8930*/  LOP3.LUT R3, R38, 0x1c0, RZ, 0xc0, !PT ;  /* 0x000001c026037812 */ /* 0x004fe200078ec0ff */
[----:B01---5:R-:W-:Y:S01]  /*8940*/  IMAD.MOV.U32 R4, RZ, RZ, R8 ;  /* 0x000000ffff047224 */ /* 0x023fe200078e0008 */
[----:B------:R-:W-:Y:S01]  /*8950*/  VIADDMNMX R31, R37, -R192, 0x40, PT ;  /* 0x00000040251f7446 */ /* 0x000fe200038009c0 */
[----:B------:R-:W-:Y:S01]  /*8960*/  IMAD.MOV.U32 R6, RZ, RZ, R14 ;  /* 0x000000ffff067224 */ /* 0x000fe200078e000e */
[----:B------:R-:W-:Y:S01]  /*8970*/  LOP3.LUT R0, R3, 0x18, R16, 0xf8, !PT ;  /* 0x0000001803007812 */ /* 0x000fe200078ef810 */
[----:B------:R-:W-:Y:S01]  /*8980*/  IMAD.MOV.U32 R5, RZ, RZ, R11 ;  /* 0x000000ffff057224 */ /* 0x000fe200078e000b */
[----:B------:R-:W-:Y:S01]  /*8990*/  SHF.R.U32.HI R3, RZ, 0x3, R3 ;  /* 0x00000003ff037819 */ /* 0x000fe20000011603 */
[----:B------:R-:W-:Y:S01]  /*89a0*/  BSSY B1, `(.L_x_2694) ;  /* 0x0000013000017945 */ /* 0x000fe20003800000 */
[----:B------:R-:W-:Y:S01]  /*89b0*/  PRMT R46, R4, 0x7610, R46 ;  /* 0x00007610042e7816 */ /* 0x000fe2000000002e */
[----:B------:R-:W-:Y:S01]  /*89c0*/  IMAD.MOV.U32 R4, RZ, RZ, R10 ;  /* 0x000000ffff047224 */ /* 0x000fe200078e000a */
[----:B------:R-:W-:Y:S01]  /*89d0*/  LOP3.LUT R0, R0, R3, RZ, 0x3c, !PT ;  /* 0x0000000300007212 */ /* 0x000fe200078e3cff */
[----:B------:R-:W-:Y:S01]  /*89e0*/  IMAD.MOV.U32 R3, RZ, RZ, R9 ;  /* 0x000000ffff037224 */ /* 0x000fe200078e0009 */
[----:B------:R-:W-:Y:S01]  /*89f0*/  PRMT R30, R5, 0x7610, R30 ;  /* 0x00007610051e7816 */ /* 0x000fe2000000001e */
[----:B------:R-:W-:Y:S01]  /*8a00*/  IMAD.MOV.U32 R5, RZ, RZ, R13 ;  /* 0x000000ffff057224 */ /* 0x000fe200078e000d */
[----:B------:R-:W-:Y:S01]  /*8a10*/  PRMT R47, R4, 0x5410, R6 ;  /* 0x00005410042f7816 */ /* 0x000fe20000000006 */
[----:B------:R-:W-:Y:S01]  /*8a20*/  IMAD.MOV.U32 R4, RZ, RZ, R12 ;  /* 0x000000ffff047224 */ /* 0x000fe200078e000c */
[----:B------:R-:W-:Y:S01]  /*8a30*/  PRMT R46, R46, 0x5410, R3 ;  /* 0x000054102e2e7816 */ /* 0x000fe20000000003 */
[----:B------:R-:W-:Y:S01]  /*8a40*/  IMAD R3, R203, 0x200, R0 ;  /* 0x00000200cb037824 */ /* 0x000fe200078e0200 */
[----:B------:R-:W-:Y:S01]  /*8a50*/  LOP3.LUT P2, RZ, R195, 0x4, RZ, 0xc0, !PT ;  /* 0x00000004c3ff7812 */ /* 0x000fe2000784c0ff */
[----:B------:R-:W-:Y:S01]  /*8a60*/  IMAD.MOV.U32 R0, RZ, RZ, R15 ;  /* 0x000000ffff007224 */ /* 0x000fe200078e000f */
[----:B------:R-:W-:Y:S01]  /*8a70*/  ISETP.GE.AND P1, PT, R184, R31, PT ;  /* 0x0000001fb800720c */ /* 0x000fe20003f26270 */
[----:B------:R-:W-:-:S03]  /*8a80*/  IMAD R3, R3, 0x2, R2 ;  /* 0x0000000203037824 */ /* 0x000fc600078e0202 */
[----:B------:R-:W-:Y:S01]  /*8a90*/  PRMT R48, R0, 0x5410, R4 ;  /* 0x0000541000307816 */ /* 0x000fe20000000004 */
[C---:B------:R-:W-:Y:S02]  /*8aa0*/  VIADD R4, R3.reuse, 0x20400 ;  /* 0x0002040003047836 */ /* 0x040fe40000000000 */
[----:B------:R-:W-:Y:S01]  /*8ab0*/  VIADD R0, R3, 0x20440 ;  /* 0x0002044003007836 */ /* 0x000fe20000000000 */
[----:B----4-:R-:W-:Y:S06]  /*8ac0*/  @!P0 BRA `(.L_x_2695) ;  /* 0x000001a400248947 */ /* 0x010fec0003800000 */
.L_x_3032:
[----:B------:R-:W-:Y:S05]  /*8ad0*/  BSYNC B1 ;  /* 0x0000000000017941 */ /* 0x000fea0003800000 */
.L_x_2694:
[----:B------:R-:W-:Y:S01]  /*8ae0*/  BSSY B1, `(.L_x_2696) ;  /* 0x000005f000017945 */ /* 0x000fe20003800000 */
[----:B------:R-:W-:Y:S01]  /*8af0*/  PRMT R30, R30, 0x5410, R5 ;  /* 0x000054101e1e7816 */ /* 0x000fe20000000005 */
[----:B------:R-:W-:Y:S02]  /*8b00*/  @P2 VIADD R0, R4, 0xffffffc0 ;  /* 0xffffffc004002836 */ /* 0x000fe40000000000 */
[----:B------:R-:W-:Y:S05]  /*8b10*/  @P1 BRA `(.L_x_2697) ;  /* 0x00000004006c1947 */ /* 0x000fea0003800000 */
[----:B------:R-:W1:Y:S01]  /*8b20*/  LDC R5, c[0x0][0x3f4] ;  /* 0x0000fd00ff057b82 */ /* 0x000e620000000800 */
[----:B------:R-:W-:Y:S01]  /*8b30*/  BSSY B2, `(.L_x_2698) ;  /* 0x000002e000027945 */ /* 0x000fe20003800000 */
[-C--:B-1----:R-:W-:Y:S02]  /*8b40*/  ISETP.GE.AND P0, PT, R188, R5.reuse, PT ;  /* 0x00000005bc00720c */ /* 0x082fe40003f06270 */
[----:B------:R-:W-:-:S11]  /*8b50*/  ISETP.GE.AND P1, PT, R200, R5, PT ;  /* 0x00000005c800720c */ /* 0x000fd60003f26270 */
[----:B------:R-:W-:Y:S05]  /*8b60*/  @P0 BRA `(.L_x_2699) ;  /* 0x0000000000a80947 */ /* 0x000fea0003800000 */
[----:B---3--:R-:W1:Y:S01]  /*8b70*/  LDS.128 R4, [R3+0x20400] ;  /* 0x0204000003047984 */ /* 0x008e620000000c00 */
[----:B------:R-:W-:Y:S01]  /*8b80*/  SHF.R.U32.HI R33, RZ, 0x10, R29 ;  /* 0x00000010ff217819 */ /* 0x000fe2000001161d */
[--C-:B------:R-:W-:Y:S01]  /*8b90*/  HADD2.F32 R34, -RZ, R40.reuse.H0_H0 ;  /* 0x20000028ff227230 */ /* 0x100fe20000004100 */
[----:B0-----:R-:W-:Y:S01]  /*8ba0*/  SHF.R.U32.HI R35, RZ, 0x10, R27 ;  /* 0x00000010ff237819 */ /* 0x001fe2000001161b */
[----:B------:R-:W-:Y:S01]  /*8bb0*/  HADD2.F32 R32, -RZ, R40.H1_H1 ;  /* 0x30000028ff207230 */ /* 0x000fe20000004100 */
[----:B------:R-:W-:Y:S01]  /*8bc0*/  SHF.R.U64 R41, R28, 0x10, R29 ;  /* 0x000000101c297819 */ /* 0x000fe2000000121d */
[----:B------:R-:W-:Y:S01]  /*8bd0*/  HADD2.F32 R33, -RZ, R33.H0_H0 ;  /* 0x20000021ff217230 */ /* 0x000fe20000004100 */
[----:B------:R-:W-:Y:S01]  /*8be0*/  SHF.R.U64 R39, R26, 0x10, R27 ;  /* 0x000000101a277819 */ /* 0x000fe2000000121b */
[----:B------:R-:W-:Y:S02]  /*8bf0*/  HADD2.F32 R35, -RZ, R35.H0_H0 ;  /* 0x20000023ff237230 */ /* 0x000fe40000004100 */
[----:B-1----:R-:W-:-:S02]  /*8c00*/  HADD2.F32 R28, -RZ, R7.H0_H0 ;  /* 0x20000007ff1c7230 */ /* 0x002fc40000004100 */
[----:B------:R-:W-:Y:S02]  /*8c10*/  HADD2.F32 R29, -RZ, R7.H1_H1 ;  /* 0x30000007ff1d7230 */ /* 0x000fe40000004100 */
[--C-:B------:R-:W-:Y:S02]  /*8c20*/  HADD2.F32 R7, -RZ, R4.reuse.H0_H0 ;  /* 0x20000004ff077230 */ /* 0x100fe40000004100 */
[----:B------:R-:W-:Y:S02]  /*8c30*/  HADD2.F32 R4, -RZ, R4.H1_H1 ;  /* 0x30000004ff047230 */ /* 0x000fe40000004100 */
[C---:B------:R-:W-:Y:S01]  /*8c40*/  FMUL.FTZ R40, R29.reuse, R33 ;  /* 0x000000211d287220 */ /* 0x040fe20000410000 */
[-C--:B------:R-:W-:Y:S01]  /*8c50*/  FMUL.FTZ R37, R29, R35.reuse ;  /* 0x000000231d257220 */ /* 0x080fe20000410000 */
[--C-:B------:R-:W-:Y:S02]  /*8c60*/  HADD2.F32 R26, -RZ, R6.reuse.H0_H0 ;  /* 0x20000006ff1a7230 */ /* 0x100fe40000004100 */
[----:B------:R-:W-:Y:S01]  /*8c70*/  FMUL.FTZ R38, R4, R34 ;  /* 0x0000002204267220 */ /* 0x000fe20000410000 */
[----:B------:R-:W-:Y:S01]  /*8c80*/  FFMA.FTZ R42, R28, R35, R40 ;  /* 0x000000231c2a7223 */ /* 0x000fe20000010028 */
[----:B------:R-:W-:-:S02]  /*8c90*/  HADD2.F32 R27, -RZ, R6.H1_H1 ;  /* 0x30000006ff1b7230 */ /* 0x000fc40000004100 */
[-C--:B------:R-:W-:Y:S01]  /*8ca0*/  FMUL.FTZ R40, R4, R32.reuse ;  /* 0x0000002004287220 */ /* 0x080fe20000410000 */
[C---:B------:R-:W-:Y:S01]  /*8cb0*/  FFMA.FTZ R38, R7.reuse, R32, -R38 ;  /* 0x0000002007267223 */ /* 0x040fe20000010826 */
[----:B------:R-:W-:Y:S02]  /*8cc0*/  HADD2.F32 R6, -RZ, R5.H0_H0 ;  /* 0x20000005ff067230 */ /* 0x000fe40000004100 */
[----:B------:R-:W-:Y:S01]  /*8cd0*/  FFMA.FTZ R37, R28, R33, -R37 ;  /* 0x000000211c257223 */ /* 0x000fe20000010825 */
[----:B------:R-:W-:Y:S02]  /*8ce0*/  HADD2.F32 R32, -RZ, R43.H0_H0 ;  /* 0x2000002bff207230 */ /* 0x000fe40000004100 */
[----:B------:R-:W-:Y:S01]  /*8cf0*/  FFMA.FTZ R33, R7, R34, R40 ;  /* 0x0000002207217223 */ /* 0x000fe20000010028 */
[----:B------:R-:W-:Y:S02]  /*8d00*/  HADD2.F32 R5, -RZ, R5.H1_H1 ;  /* 0x30000005ff057230 */ /* 0x000fe40000004100 */
[----:B------:R-:W-:-:S02]  /*8d10*/  HADD2.F32 R28, -RZ, R44.H1_H1 ;  /* 0x3000002cff1c7230 */ /* 0x000fc40000004100 */
[C---:B------:R-:W-:Y:S01]  /*8d20*/  FMUL.FTZ R35, R27.reuse, R32 ;  /* 0x000000201b237220 */ /* 0x040fe20000410000 */
[----:B------:R-:W-:Y:S02]  /*8d30*/  HADD2.F32 R29, -RZ, R39.H0_H0 ;  /* 0x20000027ff1d7230 */ /* 0x000fe40000004100 */
[----:B------:R-:W-:Y:S02]  /*8d40*/  HADD2.F32 R4, -RZ, R41.H0_H0 ;  /* 0x20000029ff047230 */ /* 0x000fe40000004100 */
[-C--:B------:R-:W-:Y:S01]  /*8d50*/  FMUL.FTZ R27, R27, R28.reuse ;  /* 0x0000001c1b1b7220 */ /* 0x080fe20000410000 */
[C---:B------:R-:W-:Y:S01]  /*8d60*/  FFMA.FTZ R35, R26.reuse, R28, -R35 ;  /* 0x0000001c1a237223 */ /* 0x040fe20000010823 */
[C---:B------:R-:W-:Y:S01]  /*8d70*/  FMUL.FTZ R7, R5.reuse, R29 ;  /* 0x0000001d05077220 */ /* 0x040fe20000410000 */
[----:B------:R-:W-:Y:S01]  /*8d80*/  FMUL.FTZ R34, R5, R4 ;  /* 0x0000000405227220 */ /* 0x000fe20000410000 */
[----:B------:R-:W-:Y:S02]  /*8d90*/  FFMA.FTZ R26, R26, R32, R27 ;  /* 0x000000201a1a7223 */ /* 0x000fe4000001001b */
[----:B------:R-:W-:Y:S01]  /*8da0*/  FFMA.FTZ R5, R6, R4, -R7 ;  /* 0x0000000406057223 */ /* 0x000fe20000010807 */
[----:B------:R-:W-:Y:S01]  /*8db0*/  F2FP.F16.F32.PACK_AB R7, R42, R37 ;  /* 0x000000252a07723e */ /* 0x000fe200000000ff */
[----:B------:R-:W-:Y:S01]  /*8dc0*/  FFMA.FTZ R34, R6, R29, R34 ;  /* 0x0000001d06227223 */ /* 0x000fe20000010022 */
[----:B------:R-:W-:-:S02]  /*8dd0*/  F2FP.F16.F32.PACK_AB R4, R33, R38 ;  /* 0x000000262104723e */ /* 0x000fc400000000ff */
[----:B------:R-:W-:Y:S02]  /*8de0*/  F2FP.F16.F32.PACK_AB R6, R26, R35 ;  /* 0x000000231a06723e */ /* 0x000fe400000000ff */
[----:B------:R-:W-:-:S05]  /*8df0*/  F2FP.F16.F32.PACK_AB R5, R34, R5 ;  /* 0x000000052205723e */ /* 0x000fca00000000ff */
[----:B------:R1:W-:Y:S02]  /*8e00*/  STS.128 [R3+0x20400], R4 ;  /* 0x0204000403007388 */ /* 0x0003e40000000c00 */
.L_x_2699:
[----:B------:R-:W-:Y:S05]  /*8e10*/  BSYNC B2 ;  /* 0x0000000000027941 */ /* 0x000fea0003800000 */
.L_x_2698:
[----:B------:R-:W-:Y:S05]  /*8e20*/  @P1 BRA `(.L_x_2697) ;  /* 0x0000000000a81947 */ /* 0x000fea0003800000 */
[----:B-1-3--:R-:W1:Y:S01]  /*8e30*/  LDS.128 R4, [R0] ;  /* 0x0000000000047984 */ /* 0x00ae620000000c00 */
[----:B------:R-:W-:Y:S01]  /*8e40*/  SHF.R.U32.HI R27, RZ, 0x10, R21 ;  /* 0x00000010ff1b7819 */ /* 0x000fe20000011615 */
[----:B------:R-:W-:Y:S01]  /*8e50*/  HADD2.F32 R28, -RZ, R43.H1_H1 ;  /* 0x3000002bff1c7230 */ /* 0x000fe20000004100 */
[--C-:B------:R-:W-:Y:S01]  /*8e60*/  SHF.R.U32.HI R29, RZ, 0x10, R25.reuse ;  /* 0x00000010ff1d7819 */ /* 0x100fe20000011619 */
[----:B------:R-:W-:Y:S01]  /*8e70*/  HADD2.F32 R26, -RZ, R45.H0_H0 ;  /* 0x2000002dff1a7230 */ /* 0x000fe20000004100 */
[----:B0-----:R-:W-:Y:S01]  /*8e80*/  SHF.R.U64 R35, R24, 0x10, R25 ;  /* 0x0000001018237819 */ /* 0x001fe20000001219 */
        /* <DEDUP_REMOVED lines=15> */
[--C-:B------:R-:W-:Y:S02]  /*8f80*/  HADD2.F32 R6, -RZ, R5.reuse.H0_H0 ;  /* 0x20000005ff067230 */ /* 0x100fe40000004100 */
        /* <DEDUP_REMOVED lines=19> */
[----:B------:R2:W-:Y:S02]  /*90c0*/  STS.128 [R0], R4 ;  /* 0x0000000400007388 */ /* 0x0005e40000000c00 */
.L_x_2697:
[----:B------:R-:W-:Y:S05]  /*90d0*/  BSYNC B1 ;  /* 0x0000000000017941 */ /* 0x000fea0003800000 */
.L_x_2696:
[----:B------:R-:W-:-:S13]  /*90e0*/  ISETP.GE.AND P0, PT, R36, R31, PT ;  /* 0x0000001f2400720c */ /* 0x000fda0003f06270 */
[----:B------:R-:W-:Y:S05]  /*90f0*/  @P0 BRA `(.L_x_2700) ;  /* 0x0000001800640947 */ /* 0x000fea0003800000 */
[----:B-12---:R-:W1:Y:S01]  /*9100*/  LDC R5, c[0x0][0x3f4] ;  /* 0x0000fd00ff057b82 */ /* 0x006e620000000800 */
[----:B------:R-:W-:Y:S01]  /*9110*/  BSSY B1, `(.L_x_2701) ;  /* 0x000002e000017945 */ /* 0x000fe20003800000 */
[-C--:B-1----:R-:W-:Y:S02]  /*9120*/  ISETP.GE.AND P0, PT, R188, R5.reuse, PT ;  /* 0x00000005bc00720c */ /* 0x082fe40003f06270 */
[----:B------:R-:W-:-:S11]  /*9130*/  ISETP.GE.AND P1, PT, R200, R5, PT ;  /* 0x00000005c800720c */ /* 0x000fd60003f26270 */
[----:B------:R-:W-:Y:S05]  /*9140*/  @P0 BRA `(.L_x_2702) ;  /* 0x0000000000a80947 */ /* 0x000fea0003800000 */
[----:B---3--:R-:W1:Y:S01]  /*9150*/  LDS.128 R4, [R3+0x21400] ;  /* 0x0214000003047984 */ /* 0x008e620000000c00 */
[----:B------:R-:W-:Y:S01]  /*9160*/  SHF.R.U32.HI R21, RZ, 0x10, R15 ;  /* 0x00000010ff157819 */ /* 0x000fe2000001160f */
[----:B------:R-:W-:Y:S01]  /*9170*/  HADD2.F32 R24, -RZ, R46.H0_H0 ;  /* 0x2000002eff187230 */ /* 0x000fe20000004100 */
[----:B------:R-:W-:Y:S01]  /*9180*/  SHF.R.U32.HI R25, RZ, 0x10, R9 ;  /* 0x00000010ff197819 */ /* 0x000fe20000011609 */
        /* <DEDUP_REMOVED lines=19> */
[----:B------:R-:W-:Y:S02]  /*92c0*/  HADD2.F32 R20, -RZ, R46.H1_H1 ;  /* 0x3000002eff147230 */ /* 0x000fe40000004100 */
[----:B------:R-:W-:Y:S01]  /*92d0*/  FFMA.FTZ R21, R7, R24, R28 ;  /* 0x0000001807157223 */ /* 0x000fe2000001001c */
[----:B------:R-:W-:Y:S02]  /*92e0*/  HADD2.F32 R5, -RZ, R5.H1_H1 ;  /* 0x30000005ff057230 */ /* 0x000fe40000004100 */
[----:B------:R-:W-:-:S02]  /*92f0*/  HADD2.F32 R14, -RZ, R48.H0_H0 ;  /* 0x20000030ff0e7230 */ /* 0x000fc40000004100 */
        /* <DEDUP_REMOVED lines=15> */
.L_x_2702:
[----:B------:R-:W-:Y:S05]  /*93f0*/  BSYNC B1 ;  /* 0x0000000000017941 */ /* 0x000fea0003800000 */
.L_x_2701:
[----:B------:R-:W-:Y:S05]  /*9400*/  @P1 BRA `(.L_x_2700) ;  /* 0x0000001400a01947 */ /* 0x000fea0003800000 */
[----:B-1-3--:R-:W1:Y:S01]  /*9410*/  LDS.128 R4, [R0+0x1000] ;  /* 0x0010000000047984 */ /* 0x00ae620000000c00 */
[----:B------:R-:W-:Y:S02]  /*9420*/  SHF.R.U64 R24, R12, 0x10, R13 ;  /* 0x000000100c187819 */ /* 0x000fe4000000120d */
[----:B------:R-:W-:Y:S02]  /*9430*/  SHF.R.U32.HI R14, RZ, 0x10, R11 ;  /* 0x00000010ff0e7819 */ /* 0x000fe4000001160b */
[----:B------:R-:W-:Y:S01]  /*9440*/  SHF.R.U32.HI R12, RZ, 0x10, R13 ;  /* 0x00000010ff0c7819 */ /* 0x000fe2000001160d */
[----:B------:R-:W-:Y:S01]  /*9450*/  HADD2.F32 R13, -RZ, R47.H0_H0 ;  /* 0x2000002fff0d7230 */ /* 0x000fe20000004100 */
[----:B------:R-:W-:Y:S01]  /*9460*/  SHF.R.U64 R21, R10, 0x10, R11 ;  /* 0x000000100a157819 */ /* 0x000fe2000000120b */
[----:B------:R-:W-:Y:S02]  /*9470*/  HADD2.F32 R14, -RZ, R14.H0_H0 ;  /* 0x2000000eff0e7230 */ /* 0x000fe40000004100 */
[----:B------:R-:W-:-:S02]  /*9480*/  HADD2.F32 R12, -RZ, R12.H0_H0 ;  /* 0x2000000cff0c7230 */ /* 0x000fc40000004100 */
[----:B------:R-:W-:Y:S02]  /*9490*/  HADD2.F32 R11, -RZ, R48.H1_H1 ;  /* 0x30000030ff0b7230 */ /* 0x000fe40000004100 */
[--C-:B-1----:R-:W-:Y:S02]  /*94a0*/  HADD2.F32 R10, -RZ, R7.reuse.H1_H1 ;  /* 0x30000007ff0a7230 */ /* 0x102fe40000004100 */
[--C-:B------:R-:W-:Y:S02]  /*94b0*/  HADD2.F32 R3, -RZ, R4.reuse.H0_H0 ;  /* 0x20000004ff037230 */ /* 0x100fe40000004100 */
[----:B------:R-:W-:Y:S02]  /*94c0*/  HADD2.F32 R4, -RZ, R4.H1_H1 ;  /* 0x30000004ff047230 */ /* 0x000fe40000004100 */
[C---:B------:R-:W-:Y:S01]  /*94d0*/  FMUL.FTZ R20, R10.reuse, R14 ;  /* 0x0000000e0a147220 */ /* 0x040fe20000410000 */
[----:B------:R-:W-:Y:S02]  /*94e0*/  HADD2.F32 R9, -RZ, R7.H0_H0 ;  /* 0x20000007ff097230 */ /* 0x000fe40000004100 */
[----:B------:R-:W-:Y:S01]  /*94f0*/  FMUL.FTZ R15, R10, R12 ;  /* 0x0000000c0a0f7220 */ /* 0x000fe20000410000 */
[----:B------:R-:W-:-:S02]  /*9500*/  HADD2.F32 R7, -RZ, R6.H0_H0 ;  /* 0x20000006ff077230 */ /* 0x000fc40000004100 */
[C---:B------:R-:W-:Y:S01]  /*9510*/  FMUL.FTZ R10, R4.reuse, R13 ;  /* 0x0000000d040a7220 */ /* 0x040fe20000410000 */
[----:B------:R-:W-:Y:S02]  /*9520*/  HADD2.F32 R8, -RZ, R6.H1_H1 ;  /* 0x30000006ff087230 */ /* 0x000fe40000004100 */
[----:B------:R-:W-:Y:S01]  /*9530*/  FFMA.FTZ R20, R9, R12, -R20 ;  /* 0x0000000c09147223 */ /* 0x000fe20000010814 */
[-C--:B------:R-:W-:Y:S01]  /*9540*/  FMUL.FTZ R12, R4, R11.reuse ;  /* 0x0000000b040c7220 */ /* 0x080fe20000410000 */
[----:B------:R-:W-:Y:S01]  /*9550*/  FFMA.FTZ R11, R3, R11, -R10 ;  /* 0x0000000b030b7223 */ /* 0x000fe2000001080a */
[--C-:B------:R-:W-:Y:S02]  /*9560*/  HADD2.F32 R10, -RZ, R30.reuse.H0_H0 ;  /* 0x2000001eff0a7230 */ /* 0x100fe40000004100 */
[----:B------:R-:W-:Y:S01]  /*9570*/  FFMA.FTZ R15, R9, R14, R15 ;  /* 0x0000000e090f7223 */ /* 0x000fe2000001000f */
[----:B------:R-:W-:Y:S02]  /*9580*/  HADD2.F32 R6, -RZ, R5.H0_H0 ;  /* 0x20000005ff067230 */ /* 0x000fe40000004100 */
[----:B------:R-:W-:Y:S01]  /*9590*/  FFMA.FTZ R12, R3, R13, R12 ;  /* 0x0000000d030c7223 */ /* 0x000fe2000001000c */
[----:B------:R-:W-:-:S02]  /*95a0*/  HADD2.F32 R30, -RZ, R30.H1_H1 ;  /* 0x3000001eff1e7230 */ /* 0x000fc40000004100 */
[C---:B------:R-:W-:Y:S01]  /*95b0*/  FMUL.FTZ R14, R8.reuse, R10 ;  /* 0x0000000a080e7220 */ /* 0x040fe20000410000 */
[----:B------:R-:W-:Y:S02]  /*95c0*/  HADD2.F32 R5, -RZ, R5.H1_H1 ;  /* 0x30000005ff057230 */ /* 0x000fe40000004100 */
[----:B------:R-:W-:Y:S02]  /*95d0*/  HADD2.F32 R9, -RZ, R21.H0_H0 ;  /* 0x20000015ff097230 */ /* 0x000fe40000004100 */
[-C--:B------:R-:W-:Y:S01]  /*95e0*/  FMUL.FTZ R13, R8, R30.reuse ;  /* 0x0000001e080d7220 */ /* 0x080fe20000410000 */
[----:B------:R-:W-:Y:S02]  /*95f0*/  HADD2.F32 R4, -RZ, R24.H0_H0 ;  /* 0x20000018ff047230 */ /* 0x000fe40000004100 */
[----:B------:R-:W-:Y:S01]  /*9600*/  FFMA.FTZ R14, R7, R30, -R14 ;  /* 0x0000001e070e7223 */ /* 0x000fe2000001080e */
[----:B------:R-:W-:Y:S01]  /*9610*/  FMUL.FTZ R3, R5, R9 ;  /* 0x0000000905037220 */ /* 0x000fe20000410000 */
[----:B------:R-:W-:Y:S01]  /*9620*/  FFMA.FTZ R13, R7, R10, R13 ;  /* 0x0000000a070d7223 */ /* 0x000fe2000001000d */
[----:B------:R-:W-:Y:S01]  /*9630*/  FMUL.FTZ R8, R5, R4 ;  /* 0x0000000405087220 */ /* 0x000fe20000410000 */
[----:B------:R-:W-:Y:S01]  /*9640*/  F2FP.F16.F32.PACK_AB R7, R15, R20 ;  /* 0x000000140f07723e */ /* 0x000fe200000000ff */
[----:B------:R-:W-:Y:S01]  /*9650*/  FFMA.FTZ R3, R6, R4, -R3 ;  /* 0x0000000406037223 */ /* 0x000fe20000010803 */
[----:B------:R-:W-:Y:S01]  /*9660*/  F2FP.F16.F32.PACK_AB R4, R12, R11 ;  /* 0x0000000b0c04723e */ /* 0x000fe200000000ff */
[----:B------:R-:W-:Y:S01]  /*9670*/  FFMA.FTZ R8, R6, R9, R8 ;  /* 0x0000000906087223 */ /* 0x000fe20000010008 */
[----:B------:R-:W-:-:S04]  /*9680*/  F2FP.F16.F32.PACK_AB R6, R13, R14 ;  /* 0x0000000e0d06723e */ /* 0x000fc800000000ff */
[----:B------:R-:W-:-:S05]  /*9690*/  F2FP.F16.F32.PACK_AB R5, R8, R3 ;  /* 0x000000030805723e */ /* 0x000fca00000000ff */
[----:B------:R4:W-:Y:S01]  /*96a0*/  STS.128 [R0+0x1000], R4 ;  /* 0x0010000400007388 */ /* 0x0009e20000000c00 */
[----:B------:R-:W-:Y:S05]  /*96b0*/  BRA `(.L_x_2700) ;  /* 0x0000001000f47947 */ /* 0x000fea0003800000 */
.L_x_2687:
[----:B------:R-:W0:Y:S01]  /*96c0*/  LDC R21, c[0x0][0x448] ;  /* 0x00011200ff157b82 */ /* 0x000e220000000800 */
[----:B------:R-:W-:Y:S01]  /*96d0*/  IMAD R3, R3, 0x20, R34 ;  /* 0x0000002003037824 */ /* 0x000fe200078e0222 */
[----:B------:R-:W-:Y:S01]  /*96e0*/  ULDC.64 UR4, c[0x0][0x3f8] ;  /* 0x0000fe0000047ab9 */ /* 0x000fe20000000a00 */
[----:B------:R-:W-:Y:S01]  /*96f0*/  ULDC.64 UR6, c[0x0][0x408] ;  /* 0x0001020000067ab9 */ /* 0x000fe20000000a00 */
[----:B------:R-:W-:Y:S02]  /*9700*/  IMAD.MOV.U32 R8, RZ, RZ, R24 ;  /* 0x000000ffff087224 */ /* 0x000fe400078e0018 */
[----:B------:R-:W-:Y:S02]  /*9710*/  IMAD.MOV.U32 R9, RZ, RZ, R27 ;  /* 0x000000ffff097224 */ /* 0x000fe400078e001b */
[----:B------:R-:W-:Y:S01]  /*9720*/  IMAD.MOV.U32 R4, RZ, RZ, R76 ;  /* 0x000000ffff047224 */ /* 0x000fe200078e004c */
[----:B0-----:R-:W-:-:S13]  /*9730*/  ISETP.NE.AND P0, PT, R21, 0x1, PT ;  /* 0x000000011500780c */ /* 0x001fda0003f05270 */
[----:B------:R-:W0:Y:S08]  /*9740*/  @P0 LDC R0, c[0x0][0x44c] ;  /* 0x00011300ff000b82 */ /* 0x000e300000000800 */
[----:B------:R-:W1:Y:S01]  /*9750*/  @P0 LDC R5, c[0x0][0x450] ;  /* 0x00011400ff050b82 */ /* 0x000e620000000800 */
[----:B0-----:R-:W-:-:S05]  /*9760*/  @P0 IMAD.HI.U32 R0, R3, R0, RZ ;  /* 0x0000000003000227 */ /* 0x001fca00078e00ff */
[----:B-1----:R-:W-:Y:S01]  /*9770*/  @P0 SHF.R.U32.HI R3, RZ, R5, R0 ;  /* 0x00000005ff030219 */ /* 0x002fe20000011600 */
[----:B------:R-:W-:-:S03]  /*9780*/  IMAD.MOV.U32 R5, RZ, RZ, R29 ;  /* 0x000000ffff057224 */ /* 0x000fc600078e001d */
        /* <DEDUP_REMOVED lines=17> */
[----:B------:R-:W0:Y:S04]  /*98a0*/  SHFL.IDX PT, R3, R8, RZ, 0x1c1f ;  /* 0x001c1fff08037589 */ /* 0x000e2800000e0000 */
[----:B------:R-:W1:Y:S04]  /*98b0*/  SHFL.IDX PT, R0, R6, RZ, 0x1c1f ;  /* 0x001c1fff06007589 */ /* 0x000e6800000e0000 */
[----:B------:R2:W3:Y:S04]  /*98c0*/  SHFL.IDX PT, R5, R7, RZ, 0x1c1f ;  /* 0x001c1fff07057589 */ /* 0x0004e800000e0000 */
[----:B------:R2:W4:Y:S01]  /*98d0*/  SHFL.IDX PT, R14, R9, RZ, 0x1c1f ;  /* 0x001c1fff090e7589 */ /* 0x00052200000e0000 */
[----:B0-----:R-:W-:-:S02]  /*98e0*/  IMAD.MOV.U32 R11, RZ, RZ, R3 ;  /* 0x000000ffff0b7224 */ /* 0x001fc400078e0003 */
[----:B-12---:R-:W-:-:S07]  /*98f0*/  IMAD.MOV.U32 R10, RZ, RZ, R0 ;  /* 0x000000ffff0a7224 */ /* 0x006fce00078e0000 */
.L_x_3038:
[----:B------:R-:W-:Y:S01]  /*9900*/  IMAD R33, R22, R21, RZ ;  /* 0x0000001516217224 */ /* 0x000fe200078e02ff */
[----:B------:R-:W-:Y:S01]  /*9910*/  BSSY B1, `(.L_x_2704) ;  /* 0x000000f000017945 */ /* 0x000fe20003800000 */
[----:B---3--:R-:W-:Y:S01]  /*9920*/  IMAD.MOV.U32 R15, RZ, RZ, R5 ;  /* 0x000000ffff0f7224 */ /* 0x008fe200078e0005 */
[----:B------:R-:W-:Y:S02]  /*9930*/  CS2R R28, SRZ ;  /* 0x00000000001c7805 */ /* 0x000fe4000001ff00 */
[----:B------:R-:W-:Y:S02]  /*9940*/  CS2R R30, SRZ ;  /* 0x00000000001e7805 */ /* 0x000fe4000001ff00 */
[----:B------:R-:W-:Y:S02]  /*9950*/  ISETP.GE.AND P0, PT, R34, R33, PT ;  /* 0x000000212200720c */ /* 0x000fe40003f06270 */
[----:B------:R-:W-:Y:S02]  /*9960*/  CS2R R24, SRZ ;  /* 0x0000000000187805 */ /* 0x000fe4000001ff00 */
[----:B------:R-:W-:-:S09]  /*9970*/  CS2R R26, SRZ ;  /* 0x00000000001a7805 */ /* 0x000fd2000001ff00 */
[----:B------:R-:W-:Y:S05]  /*9980*/  @P0 BRA `(.L_x_2705) ;  /* 0x00000000001c0947 */ /* 0x000fea0003800000 */
[----:B------:R-:W-:Y:S02]  /*9990*/  ULDC UR4, c[0x0][0x3f4] ;  /* 0x0000fd0000047ab9 */ /* 0x000fe40000000800 */
[----:B------:R-:W-:-:S13]  /*99a0*/  ISETP.GE.AND P0, PT, R16, UR4, PT ;  /* 0x0000000410007c0c */ /* 0x000fda000bf06270 */
[----:B------:R-:W-:Y:S05]  /*99b0*/  @P0 BRA `(.L_x_2705) ;  /* 0x0000000000100947 */ /* 0x000fea0003800000 */
[----:B------:R-:W-:-:S04]  /*99c0*/  IMAD.WIDE R10, R16, 0x2, R10 ;  /* 0x00000002100a7825 */ /* 0x000fc800078e020a */
[----:B----4-:R-:W-:Y:S01]  /*99d0*/  IMAD.WIDE R14, R16, 0x2, R14 ;  /* 0x00000002100e7825 */ /* 0x010fe200078e020e */
[----:B------:R0:W5:Y:S04]  /*99e0*/  LD.E.128 R24, desc[UR42][R10.64] ;  /* 0x0000002a0a187980 */ /* 0x000168000c101d00 */
[----:B------:R0:W5:Y:S02]  /*99f0*/  LD.E.128 R28, desc[UR42][R14.64] ;  /* 0x0000002a0e1c7980 */ /* 0x000164000c101d00 */
.L_x_2705:
[----:B------:R-:W-:Y:S05]  /*9a00*/  BSYNC B1 ;  /* 0x0000000000017941 */ /* 0x000fea0003800000 */
.L_x_2704:
[----:B-----5:R-:W-:Y:S01]  /*9a10*/  IMAD.MOV.U32 R0, RZ, RZ, R28 ;  /* 0x000000ffff007224 */ /* 0x020fe200078e001c */
[----:B------:R-:W-:Y:S01]  /*9a20*/  UMOV UR4, 0xffffffff ;  /* 0xffffffff00047882 */ /* 0x000fe20000000000 */
[----:B------:R-:W-:Y:S02]  /*9a30*/  IMAD.MOV.U32 R4, RZ, RZ, R30 ;  /* 0x000000ffff047224 */ /* 0x000fe400078e001e */
[----:B------:R-:W-:Y:S02]  /*9a40*/  IMAD.MOV.U32 R5, RZ, RZ, R31 ;  /* 0x000000ffff057224 */ /* 0x000fe400078e001f */
[----:B------:R-:W-:Y:S01]  /*9a50*/  IMAD.MOV.U32 R3, RZ, RZ, R29 ;  /* 0x000000ffff037224 */ /* 0x000fe200078e001d */
        /* <DEDUP_REMOVED lines=8> */
[----:B------:R-:W-:Y:S02]  /*9ae0*/  PRMT R44, R44, 0x5410, R5 ;  /* 0x000054102c2c7816 */ /* 0x000fe40000000005 */
[----:B------:R-:W-:Y:S02]  /*9af0*/  CS2R R4, SRZ ;  /* 0x0000000000047805 */ /* 0x000fe4000001ff00 */
[----:B------:R-:W-:Y:S01]  /*9b00*/  PRMT R38, R3, 0x7610, R38 ;  /* 0x0000761003267816 */ /* 0x000fe20000000026 */
[----:B------:R-:W-:Y:S06]  /*9b10*/  BRA.DIV UR4, `(.L_x_2706) ;  /* 0x00000196049c7947 */ /* 0x000fec000b800000 */
[----:B------:R-:W1:Y:S04]  /*9b20*/  SHFL.IDX PT, R3, R8, 0x1, 0x1c1f ;  /* 0x003c1f0008037f89 */ /* 0x000e6800000e0000 */
[----:B------:R-:W2:Y:S04]  /*9b30*/  SHFL.IDX PT, R0, R6, 0x1, 0x1c1f ;  /* 0x003c1f0006007f89 */ /* 0x000ea800000e0000 */
[----:B------:R-:W3:Y:S04]  /*9b40*/  SHFL.IDX PT, R7, R7, 0x1, 0x1c1f ;  /* 0x003c1f0007077f89 */ /* 0x000ee800000e0000 */
[----:B0---4-:R0:W4:Y:S01]  /*9b50*/  SHFL.IDX PT, R14, R9, 0x1, 0x1c1f ;  /* 0x003c1f00090e7f89 */ /* 0x01112200000e0000 */
[----:B-1----:R-:W-:-:S02]  /*9b60*/  IMAD.MOV.U32 R13, RZ, RZ, R3 ;  /* 0x000000ffff0d7224 */ /* 0x002fc400078e0003 */
[----:B0-2---:R-:W-:-:S07]  /*9b70*/  IMAD.MOV.U32 R12, RZ, RZ, R0 ;  /* 0x000000ffff0c7224 */ /* 0x005fce00078e0000 */
.L_x_3044:
[----:B------:R-:W0:Y:S01]  /*9b80*/  LDC R35, c[0x0][0x3f4] ;  /* 0x0000fd00ff237b82 */ /* 0x000e220000000800 */
[----:B------:R-:W-:Y:S01]  /*9b90*/  VIADD R34, R34, 0x20 ;  /* 0x0000002022227836 */ /* 0x000fe20000000000 */
[----:B------:R-:W-:Y:S01]  /*9ba0*/  LEA.HI R0, R219, R219, RZ, 0x1 ;  /* 0x000000dbdb007211 */ /* 0x000fe200078f08ff */
[----:B------:R-:W-:Y:S01]  /*9bb0*/  BSSY B1, `(.L_x_2707) ;  /* 0x0000014000017945 */ /* 0x000fe20003800000 */
[----:B---3--:R-:W-:Y:S01]  /*9bc0*/  IMAD.MOV.U32 R15, RZ, RZ, R7 ;  /* 0x000000ffff0f7224 */ /* 0x008fe200078e0007 */
[----:B------:R-:W-:Y:S02]  /*9bd0*/  CS2R R6, SRZ ;  /* 0x0000000000067805 */ /* 0x000fe4000001ff00 */
[----:B------:R-:W-:Y:S02]  /*9be0*/  ISETP.GE.AND P0, PT, R34, R33, PT ;  /* 0x000000212200720c */ /* 0x000fe40003f06270 */
[----:B------:R-:W-:Y:S02]  /*9bf0*/  CS2R R8, SRZ ;  /* 0x0000000000087805 */ /* 0x000fe4000001ff00 */
[----:B------:R-:W-:-:S02]  /*9c00*/  LOP3.LUT R0, R0, 0xfffffffe, RZ, 0xc0, !PT ;  /* 0xfffffffe00007812 */ /* 0x000fc400078ec0ff */
[----:B------:R-:W-:-:S03]  /*9c10*/  CS2R R10, SRZ ;  /* 0x00000000000a7805 */ /* 0x000fc6000001ff00 */
[----:B------:R-:W-:-:S05]  /*9c20*/  IMAD.IADD R0, R219, 0x1, -R0 ;  /* 0x00000001db007824 */ /* 0x000fca00078e0a00 */
[----:B------:R-:W-:Y:S01]  /*9c30*/  SHF.L.U32 R21, R0, 0x1f, RZ ;  /* 0x0000001f00157819 */ /* 0x000fe200000006ff */
[----:B------:R-:W-:Y:S06]  /*9c40*/  @P0 BRA `(.L_x_2708) ;  /* 0x0000000000280947 */ /* 0x000fec0003800000 */
[----:B------:R-:W-:Y:S01]  /*9c50*/  ULDC UR4, c[0x0][0x3f4] ;  /* 0x0000fd0000047ab9 */ /* 0x000fe20000000800 */
[----:B------:R-:W-:Y:S02]  /*9c60*/  CS2R R6, SRZ ;  /* 0x0000000000067805 */ /* 0x000fe4000001ff00 */
[----:B------:R-:W-:Y:S02]  /*9c70*/  ISETP.GE.AND P0, PT, R16, UR4, PT ;  /* 0x0000000410007c0c */ /* 0x000fe4000bf06270 */
[----:B------:R-:W-:Y:S02]  /*9c80*/  CS2R R8, SRZ ;  /* 0x0000000000087805 */ /* 0x000fe4000001ff00 */
[----:B------:R-:W-:-:S09]  /*9c90*/  CS2R R10, SRZ ;  /* 0x00000000000a7805 */ /* 0x000fd2000001ff00 */
[----:B------:R-:W-:Y:S05]  /*9ca0*/  @P0 BRA `(.L_x_2708) ;  /* 0x0000000000100947 */ /* 0x000fea0003800000 */
[----:B------:R-:W-:-:S04]  /*9cb0*/  IMAD.WIDE R12, R16, 0x2, R12 ;  /* 0x00000002100c7825 */ /* 0x000fc800078e020c */
[----:B----4-:R-:W-:Y:S01]  /*9cc0*/  IMAD.WIDE R14, R16, 0x2, R14 ;  /* 0x00000002100e7825 */ /* 0x010fe200078e020e */
[----:B------:R1:W5:Y:S04]  /*9cd0*/  LD.E.128 R8, desc[UR42][R12.64] ;  /* 0x0000002a0c087980 */ /* 0x000368000c101d00 */
[----:B------:R1:W5:Y:S02]  /*9ce0*/  LD.E.128 R4, desc[UR42][R14.64] ;  /* 0x0000002a0e047980 */ /* 0x000364000c101d00 */
.L_x_2708:
[----:B------:R-:W-:Y:S05]  /*9cf0*/  BSYNC B1 ;  /* 0x0000000000017941 */ /* 0x000fea0003800000 */
.L_x_2707:
[----:B------:R-:W2:Y:S01]  /*9d00*/  SYNCS.PHASECHK.TRANS64.TRYWAIT P1, [R2+URZ+0x28c00], R21 ;  /* 0x028c0015020075a7 */ /* 0x000ea2000802017f */
[----:B------:R-:W-:Y:S01]  /*9d10*/  VIADDMNMX R3, R33, -R192, 0x40, PT ;  /* 0x0000004021037446 */ /* 0x000fe200038009c0 */
[----:B-----5:R-:W-:Y:S01]  /*9d20*/  IMAD.MOV.U32 R0, RZ, RZ, R4 ;  /* 0x000000ffff007224 */ /* 0x020fe200078e0004 */
[----:B0-----:R-:W-:Y:S01]  /*9d30*/  ISETP.GE.AND P0, PT, R16, R35, PT ;  /* 0x000000231000720c */ /* 0x001fe20003f06270 */
[----:B-1----:R-:W-:Y:S01]  /*9d40*/  IMAD.MOV.U32 R12, RZ, RZ, R5 ;  /* 0x000000ffff0c7224 */ /* 0x002fe200078e0005 */
[----:B------:R-:W-:Y:S01]  /*9d50*/  BSSY B1, `(.L_x_2709) ;  /* 0x000000e000017945 */ /* 0x000fe20003800000 */
[----:B------:R-:W-:Y:S01]  /*9d60*/  IMAD.MOV.U32 R13, RZ, RZ, R9 ;  /* 0x000000ffff0d7224 */ /* 0x000fe200078e0009 */
[-C--:B------:R-:W-:Y:S02]  /*9d70*/  ISETP.GE.OR P2, PT, R184, R3.reuse, P0 ;  /* 0x00000003b800720c */ /* 0x080fe40000746670 */
[----:B------:R-:W-:Y:S01]  /*9d80*/  PRMT R37, R0, 0x7610, R37 ;  /* 0x0000761000257816 */ /* 0x000fe20000000025 */
[----:B------:R-:W-:Y:S01]  /*9d90*/  IMAD.MOV.U32 R0, RZ, RZ, R6 ;  /* 0x000000ffff007224 */ /* 0x000fe200078e0006 */
[----:B------:R-:W-:Y:S01]  /*9da0*/  ISETP.GE.OR P0, PT, R36, R3, P0 ;  /* 0x000000032400720c */ /* 0x000fe20000706670 */
[----:B------:R-:W-:Y:S01]  /*9db0*/  IMAD.MOV.U32 R3, RZ, RZ, R7 ;  /* 0x000000ffff037224 */ /* 0x000fe200078e0007 */
[----:B------:R-:W-:Y:S01]  /*9dc0*/  PRMT R57, R12, 0x7610, R57 ;  /* 0x000076100c397816 */ /* 0x000fe20000000039 */
[----:B------:R-:W-:-:S03]  /*9dd0*/  IMAD.MOV.U32 R12, RZ, RZ, R8 ;  /* 0x000000ffff0c7224 */ /* 0x000fc600078e0008 */
[----:B------:R-:W-:Y:S01]  /*9de0*/  PRMT R0, R3, 0x5410, R0 ;  /* 0x0000541003007816 */ /* 0x000fe20000000000 */
[----:B------:R-:W-:Y:S01]  /*9df0*/  IMAD.IADD R3, R16, 0x1, R35 ;  /* 0x0000000110037824 */ /* 0x000fe200078e0223 */
[----:B------:R-:W-:Y:S02]  /*9e00*/  PRMT R37, R37, 0x5410, R12 ;  /* 0x0000541025257816 */ /* 0x000fe4000000000c */
[----:B------:R-:W-:Y:S01]  /*9e10*/  PRMT R57, R57, 0x5410, R13 ;  /* 0x0000541039397816 */ /* 0x000fe2000000000d */
[----:B--2---:R-:W-:Y:S06]  /*9e20*/  @!P1 BRA `(.L_x_2710) ;  /* 0x0000019400509947 */ /* 0x004fec0003800000 */
.L_x_3045:
[----:B------:R-:W-:Y:S05]  /*9e30*/  BSYNC B1 ;  /* 0x0000000000017941 */ /* 0x000fea0003800000 */
.L_x_2709:
[----:B------:R-:W-:Y:S01]  /*9e40*/  BSSY B1, `(.L_x_2711) ;  /* 0x0000063000017945 */ /* 0x000fe20003800000 */
[----:B------:R-:W-:Y:S01]  /*9e50*/  IMAD.MOV.U32 R20, RZ, RZ, R10 ;  /* 0x000000ffff147224 */ /* 0x000fe200078e000a */
[----:B------:R-:W-:Y:S01]  /*9e60*/  LOP3.LUT R3, R3, 0x38, RZ, 0xc0, !PT ;  /* 0x0000003803037812 */ /* 0x000fe200078ec0ff */
[----:B0-----:R-:W-:Y:S01]  /*9e70*/  IMAD.MOV.U32 R21, RZ, RZ, R11 ;  /* 0x000000ffff157224 */ /* 0x001fe200078e000b */
[----:B------:R-:W-:Y:S06]  /*9e80*/  @P2 BRA `(.L_x_2712) ;  /* 0x0000000400782947 */ /* 0x000fec0003800000 */
[----:B------:R-:W-:Y:S01]  /*9e90*/  IMAD.SHL.U32 R12, R195, 0x40, RZ ;  /* 0x00000040c30c7824 */ /* 0x000fe200078e00ff */
[--C-:B------:R-:W-:Y:S01]  /*9ea0*/  SHF.R.U64 R52, R28, 0x10, R29.reuse ;  /* 0x000000101c347819 */ /* 0x100fe2000000121d */
[----:B------:R-:W-:Y:S01]  /*9eb0*/  HADD2.F32 R39, -RZ, R39.H0_H0 ;  /* 0x20000027ff277230 */ /* 0x000fe20000004100 */
[----:B------:R-:W-:Y:S01]  /*9ec0*/  SHF.R.U32.HI R40, RZ, 0x10, R29 ;  /* 0x00000010ff287819 */ /* 0x000fe2000001161d */
[----:B------:R-:W-:Y:S01]  /*9ed0*/  HADD2.F32 R38, -RZ, R38.H0_H0 ;  /* 0x20000026ff267230 */ /* 0x000fe20000004100 */
[----:B------:R-:W-:Y:S02]  /*9ee0*/  LOP3.LUT R32, R12, 0x1c0, RZ, 0xc0, !PT ;  /* 0x000001c00c207812 */ /* 0x000fe400078ec0ff */
[----:B------:R-:W-:Y:S01]  /*9ef0*/  SHF.R.U64 R54, R24, 0x10, R25 ;  /* 0x0000001018367819 */ /* 0x000fe20000001219 */
[----:B------:R-:W-:Y:S01]  /*9f00*/  HADD2.F32 R40, -RZ, R40.H0_H0 ;  /* 0x20000028ff287230 */ /* 0x000fe20000004100 */
[----:B------:R-:W-:Y:S02]  /*9f10*/  SHF.R.U32.HI R15, RZ, 0x3, R32 ;  /* 0x00000003ff0f7819 */ /* 0x000fe40000011620 */
[----:B------:R-:W-:-:S02]  /*9f20*/  LOP3.LUT R12, R32, 0x38, R16, 0xf8, !PT ;  /* 0x00000038200c7812 */ /* 0x000fc400078ef810 */
[----:B------:R-:W-:Y:S02]  /*9f30*/  LOP3.LUT R32, R15, R3, R32, 0x1e, !PT ;  /* 0x000000030f207212 */ /* 0x000fe400078e1e20 */
[----:B------:R-:W-:Y:S02]  /*9f40*/  LOP3.LUT R12, R12, R15, RZ, 0x3c, !PT ;  /* 0x0000000f0c0c7212 */ /* 0x000fe400078e3cff */
[----:B------:R-:W-:Y:S01]  /*9f50*/  SHF.R.U32.HI R42, RZ, 0x10, R25 ;  /* 0x00000010ff2a7819 */ /* 0x000fe20000011619 */
[C---:B------:R-:W-:Y:S01]  /*9f60*/  IMAD R33, R203.reuse, 0x200, R32 ;  /* 0x00000200cb217824 */ /* 0x040fe200078e0220 */
[--C-:B------:R-:W-:Y:S01]  /*9f70*/  SHF.R.U64 R51, R30, 0x10, R31.reuse ;  /* 0x000000101e337819 */ /* 0x100fe2000000121f */
[----:B------:R-:W-:Y:S01]  /*9f80*/  IMAD R13, R203, 0x200, R12 ;  /* 0x00000200cb0d7824 */ /* 0x000fe200078e020c */
[----:B------:R-:W-:Y:S01]  /*9f90*/  SHF.R.U32.HI R45, RZ, 0x10, R31 ;  /* 0x00000010ff2d7819 */ /* 0x000fe2000001161f */
[--C-:B------:R-:W-:Y:S01]  /*9fa0*/  IMAD R49, R33, 0x2, R2.reuse ;  /* 0x0000000221317824 */ /* 0x100fe200078e0202 */
[--C-:B------:R-:W-:Y:S01]  /*9fb0*/  SHF.R.U64 R53, R26, 0x10, R27.reuse ;  /* 0x000000101a357819 */ /* 0x100fe2000000121b */
[----:B------:R-:W-:Y:S01]  /*9fc0*/  IMAD R47, R13, 0x2, R2 ;  /* 0x000000020d2f7824 */ /* 0x000fe200078e0202 */
[----:B------:R-:W-:-:S02]  /*9fd0*/  SHF.R.U32.HI R50, RZ, 0x10, R27 ;  /* 0x00000010ff327819 */ /* 0x000fc4000001161b */
[----:B------:R-:W0:Y:S04]  /*9fe0*/  LDS.128 R32, [R49+0x20400] ;  /* 0x0204000031207984 */ /* 0x000e280000000c00 */
[----:B----4-:R-:W1:Y:S01]  /*9ff0*/  LDS.128 R12, [R47+0x20400] ;  /* 0x020400002f0c7984 */ /* 0x010e620000000c00 */
[--C-:B0-----:R-:W-:Y:S02]  /*a000*/  HADD2.F32 R29, -RZ, R33.reuse.H0_H0 ;  /* 0x20000021ff1d7230 */ /* 0x101fe40000004100 */
[----:B------:R-:W-:Y:S02]  /*a010*/  HADD2.F32 R33, -RZ, R33.H1_H1 ;  /* 0x30000021ff217230 */ /* 0x000fe40000004100 */
[--C-:B-1----:R-:W-:Y:S02]  /*a020*/  HADD2.F32 R24, -RZ, R13.reuse.H0_H0 ;  /* 0x2000000dff187230 */ /* 0x102fe40000004100 */
[C---:B------:R-:W-:Y:S01]  /*a030*/  FMUL.FTZ R41, R29.reuse, R39 ;  /* 0x000000271d297220 */ /* 0x040fe20000410000 */
[----:B------:R-:W-:Y:S01]  /*a040*/  FMUL.FTZ R43, R29, R38 ;  /* 0x000000261d2b7220 */ /* 0x000fe20000410000 */
[----:B------:R-:W-:-:S02]  /*a050*/  HADD2.F32 R25, -RZ, R13.H1_H1 ;  /* 0x3000000dff197230 */ /* 0x000fc40000004100 */
[C---:B------:R-:W-:Y:S01]  /*a060*/  FFMA.FTZ R41, R24.reuse, R38, -R41 ;  /* 0x0000002618297223 */ /* 0x040fe20000010829 */
[----:B------:R-:W-:Y:S02]  /*a070*/  HADD2.F32 R38, -RZ, R42.H0_H0 ;  /* 0x2000002aff267230 */ /* 0x000fe40000004100 */
[----:B------:R-:W-:Y:S01]  /*a080*/  FFMA.FTZ R43, R24, R39, R43 ;  /* 0x00000027182b7223 */ /* 0x000fe2000001002b */
[----:B------:R-:W-:Y:S02]  /*a090*/  HADD2.F32 R31, -RZ, R35.H0_H0 ;  /* 0x20000023ff1f7230 */ /* 0x000fe40000004100 */
[C---:B------:R-:W-:Y:S01]  /*a0a0*/  FMUL.FTZ R42, R33.reuse, R40 ;  /* 0x00000028212a7220 */ /* 0x040fe20000410000 */
[--C-:B------:R-:W-:Y:S02]  /*a0b0*/  HADD2.F32 R29, -RZ, R44.reuse.H0_H0 ;  /* 0x2000002cff1d7230 */ /* 0x100fe40000004100 */
[----:B------:R-:W-:Y:S01]  /*a0c0*/  FMUL.FTZ R46, R33, R38 ;  /* 0x00000026212e7220 */ /* 0x000fe20000410000 */
[----:B------:R-:W-:-:S02]  /*a0d0*/  HADD2.F32 R24, -RZ, R44.H1_H1 ;  /* 0x3000002cff187230 */ /* 0x000fc40000004100 */
[----:B------:R-:W-:Y:S01]  /*a0e0*/  FFMA.FTZ R44, R25, R38, -R42 ;  /* 0x00000026192c7223 */ /* 0x000fe2000001082a */
[----:B------:R-:W-:Y:S02]  /*a0f0*/  HADD2.F32 R26, -RZ, R15.H0_H0 ;  /* 0x2000000fff1a7230 */ /* 0x000fe40000004100 */
[C---:B------:R-:W-:Y:S01]  /*a100*/  FMUL.FTZ R33, R31.reuse, R29 ;  /* 0x0000001d1f217220 */ /* 0x040fe20000410000 */
[----:B------:R-:W-:Y:S02]  /*a110*/  HADD2.F32 R35, -RZ, R35.H1_H1 ;  /* 0x30000023ff237230 */ /* 0x000fe40000004100 */
[----:B------:R-:W-:Y:S01]  /*a120*/  FMUL.FTZ R48, R31, R24 ;  /* 0x000000181f307220 */ /* 0x000fe20000410000 */
[----:B------:R-:W-:Y:S02]  /*a130*/  HADD2.F32 R42, -RZ, R45.H0_H0 ;  /* 0x2000002dff2a7230 */ /* 0x000fe40000004100 */
[----:B------:R-:W-:Y:S01]  /*a140*/  FFMA.FTZ R46, R25, R40, R46 ;  /* 0x00000028192e7223 */ /* 0x000fe2000001002e */
[----:B------:R-:W-:-:S02]  /*a150*/  HADD2.F32 R27, -RZ, R15.H1_H1 ;  /* 0x3000000fff1b7230 */ /* 0x000fc40000004100 */
[C---:B------:R-:W-:Y:S01]  /*a160*/  FFMA.FTZ R39, R26.reuse, R24, -R33 ;  /* 0x000000181a277223 */ /* 0x040fe20000010821 */
[----:B------:R-:W-:Y:S02]  /*a170*/  HADD2.F32 R38, -RZ, R50.H0_H0 ;  /* 0x20000032ff267230 */ /* 0x000fe40000004100 */
[----:B------:R-:W-:Y:S01]  /*a180*/  FFMA.FTZ R48, R26, R29, R48 ;  /* 0x0000001d1a307223 */ /* 0x000fe20000010030 */
[----:B------:R-:W-:Y:S02]  /*a190*/  HADD2.F32 R28, -RZ, R32.H0_H0 ;  /* 0x20000020ff1c7230 */ /* 0x000fe40000004100 */
[C---:B------:R-:W-:Y:S01]  /*a1a0*/  FMUL.FTZ R40, R35.reuse, R42 ;  /* 0x0000002a23287220 */ /* 0x040fe20000410000 */
[----:B------:R-:W-:Y:S02]  /*a1b0*/  HADD2.F32 R26, -RZ, R55.H0_H0 ;  /* 0x20000037ff1a7230 */ /* 0x000fe40000004100 */
[----:B------:R-:W-:Y:S01]  /*a1c0*/  FMUL.FTZ R50, R35, R38 ;  /* 0x0000002623327220 */ /* 0x000fe20000410000 */
[----:B------:R-:W-:-:S02]  /*a1d0*/  HADD2.F32 R24, -RZ, R56.H0_H0 ;  /* 0x20000038ff187230 */ /* 0x000fc40000004100 */
[C---:B------:R-:W-:Y:S01]  /*a1e0*/  FFMA.FTZ R40, R27.reuse, R38, -R40 ;  /* 0x000000261b287223 */ /* 0x040fe20000010828 */
[----:B------:R-:W-:Y:S02]  /*a1f0*/  HADD2.F32 R30, -RZ, R34.H0_H0 ;  /* 0x20000022ff1e7230 */ /* 0x000fe40000004100 */
[C---:B------:R-:W-:Y:S01]  /*a200*/  FMUL.FTZ R38, R28.reuse, R26 ;  /* 0x0000001a1c267220 */ /* 0x040fe20000410000 */
[----:B------:R-:W-:Y:S02]  /*a210*/  HADD2.F32 R29, -RZ, R55.H1_H1 ;  /* 0x30000037ff1d7230 */ /* 0x000fe40000004100 */
[----:B------:R-:W-:Y:S01]  /*a220*/  FMUL.FTZ R31, R28, R24 ;  /* 0x000000181c1f7220 */ /* 0x000fe20000410000 */
[----:B------:R-:W-:Y:S02]  /*a230*/  HADD2.F32 R13, -RZ, R12.H0_H0 ;  /* 0x2000000cff0d7230 */ /* 0x000fe40000004100 */
[----:B------:R-:W-:Y:S01]  /*a240*/  FFMA.FTZ R45, R27, R42, R50 ;  /* 0x0000002a1b2d7223 */ /* 0x000fe20000010032 */
[----:B------:R-:W-:-:S02]  /*a250*/  HADD2.F32 R15, -RZ, R14.H0_H0 ;  /* 0x2000000eff0f7230 */ /* 0x000fc40000004100 */
[C---:B------:R-:W-:Y:S01]  /*a260*/  FMUL.FTZ R28, R30.reuse, R29 ;  /* 0x0000001d1e1c7220 */ /* 0x040fe20000410000 */
[----:B------:R-:W-:Y:S02]  /*a270*/  HADD2.F32 R25, -RZ, R56.H1_H1 ;  /* 0x30000038ff197230 */ /* 0x000fe40000004100 */
[C---:B------:R-:W-:Y:S01]  /*a280*/  FFMA.FTZ R38, R13.reuse, R24, -R38 ;  /* 0x000000180d267223 */ /* 0x040fe20000010826 */
[----:B------:R-:W-:Y:S01]  /*a290*/  FFMA.FTZ R24, R13, R26, R31 ;  /* 0x0000001a0d187223 */ /* 0x000fe2000001001f */
[----:B------:R-:W-:Y:S02]  /*a2a0*/  HADD2.F32 R32, -RZ, R32.H1_H1 ;  /* 0x30000020ff207230 */ /* 0x000fe40000004100 */
[----:B------:R-:W-:Y:S02]  /*a2b0*/  HADD2.F32 R34, -RZ, R34.H1_H1 ;  /* 0x30000022ff227230 */ /* 0x000fe40000004100 */
[-C--:B------:R-:W-:Y:S01]  /*a2c0*/  FMUL.FTZ R30, R30, R25.reuse ;  /* 0x000000191e1e7220 */ /* 0x080fe20000410000 */
[----:B------:R-:W-:Y:S01]  /*a2d0*/  FFMA.FTZ R28, R15, R25, -R28 ;  /* 0x000000190f1c7223 */ /* 0x000fe2000001081c */
[----:B------:R-:W-:-:S02]  /*a2e0*/  HADD2.F32 R27, -RZ, R52.H0_H0 ;  /* 0x20000034ff1b7230 */ /* 0x000fc40000004100 */
[----:B------:R-:W-:Y:S02]  /*a2f0*/  HADD2.F32 R31, -RZ, R51.H0_H0 ;  /* 0x20000033ff1f7230 */ /* 0x000fe40000004100 */
[----:B------:R-:W-:Y:S01]  /*a300*/  FFMA.FTZ R26, R15, R29, R30 ;  /* 0x0000001d0f1a7223 */ /* 0x000fe2000001001e */
[----:B------:R-:W-:Y:S02]  /*a310*/  HADD2.F32 R13, -RZ, R54.H0_H0 ;  /* 0x20000036ff0d7230 */ /* 0x000fe40000004100 */
[----:B------:R-:W-:Y:S01]  /*a320*/  FMUL.FTZ R15, R32, R27 ;  /* 0x0000001b200f7220 */ /* 0x000fe20000410000 */
[----:B------:R-:W-:Y:S02]  /*a330*/  HADD2.F32 R25, -RZ, R53.H0_H0 ;  /* 0x20000035ff197230 */ /* 0x000fe40000004100 */
[----:B------:R-:W-:Y:S01]  /*a340*/  FMUL.FTZ R35, R34, R31 ;  /* 0x0000001f22237220 */ /* 0x000fe20000410000 */
[----:B------:R-:W-:Y:S02]  /*a350*/  HADD2.F32 R12, -RZ, R12.H1_H1 ;  /* 0x3000000cff0c7230 */ /* 0x000fe40000004100 */
[----:B------:R-:W-:Y:S01]  /*a360*/  FMUL.FTZ R32, R32, R13 ;  /* 0x0000000d20207220 */ /* 0x000fe20000410000 */
[----:B------:R-:W-:-:S02]  /*a370*/  HADD2.F32 R14, -RZ, R14.H1_H1 ;  /* 0x3000000eff0e7230 */ /* 0x000fc40000004100 */
[----:B------:R-:W-:Y:S01]  /*a380*/  FMUL.FTZ R34, R34, R25 ;  /* 0x0000001922227220 */ /* 0x000fe20000410000 */
[C---:B------:R-:W-:Y:S01]  /*a390*/  FFMA.FTZ R29, R12.reuse, R13, -R15 ;  /* 0x0000000d0c1d7223 */ /* 0x040fe2000001080f */
[----:B------:R-:W-:Y:S01]  /*a3a0*/  FFMA.FTZ R33, R12, R27, R32 ;  /* 0x0000001b0c217223 */ /* 0x000fe20000010020 */
[C---:B------:R-:W-:Y:S01]  /*a3b0*/  FFMA.FTZ R35, R14.reuse, R25, -R35 ;  /* 0x000000190e237223 */ /* 0x040fe20000010823 */
[----:B------:R-:W-:Y:S01]  /*a3c0*/  FFMA.FTZ R31, R14, R31, R34 ;  /* 0x0000001f0e1f7223 */ /* 0x000fe20000010022 */
[----:B------:R-:W-:Y:S02]  /*a3d0*/  F2FP.F16.F32.PACK_AB R13, R44, R41 ;  /* 0x000000292c0d723e */ /* 0x000fe400000000ff */
[----:B------:R-:W-:Y:S02]  /*a3e0*/  F2FP.F16.F32.PACK_AB R15, R40, R39 ;  /* 0x00000027280f723e */ /* 0x000fe400000000ff */
[----:B------:R-:W-:Y:S02]  /*a3f0*/  F2FP.F16.F32.PACK_AB R12, R29, R38 ;  /* 0x000000261d0c723e */ /* 0x000fe400000000ff */
[----:B------:R-:W-:-:S02]  /*a400*/  F2FP.F16.F32.PACK_AB R14, R35, R28 ;  /* 0x0000001c230e723e */ /* 0x000fc400000000ff */
[----:B------:R-:W-:Y:S02]  /*a410*/  F2FP.F16.F32.PACK_AB R25, R46, R43 ;  /* 0x0000002b2e19723e */ /* 0x000fe400000000ff */
[----:B------:R-:W-:Y:S01]  /*a420*/  F2FP.F16.F32.PACK_AB R27, R45, R48 ;  /* 0x000000302d1b723e */ /* 0x000fe200000000ff */
[----:B------:R0:W-:Y:S01]  /*a430*/  STS.128 [R47+0x20400], R12 ;  /* 0x0204000c2f007388 */ /* 0x0001e20000000c00 */
[----:B------:R-:W-:Y:S02]  /*a440*/  F2FP.F16.F32.PACK_AB R24, R33, R24 ;  /* 0x000000182118723e */ /* 0x000fe400000000ff */
[----:B------:R-:W-:-:S05]  /*a450*/  F2FP.F16.F32.PACK_AB R26, R31, R26 ;  /* 0x0000001a1f1a723e */ /* 0x000fca00000000ff */
[----:B------:R0:W-:Y:S02]  /*a460*/  STS.128 [R49+0x20400], R24 ;  /* 0x0204001831007388 */ /* 0x0001e40000000c00 */
.L_x_2712:
[----:B------:R-:W-:Y:S05]  /*a470*/  BSYNC B1 ;  /* 0x0000000000017941 */ /* 0x000fea0003800000 */
.L_x_2711:
[----:B------:R-:W-:Y:S01]  /*a480*/  PRMT R31, R20, 0x5410, R21 ;  /* 0x00005410141f7816 */ /* 0x000fe20000000015 */
[----:B------:R-:W-:Y:S06]  /*a490*/  @P0 BRA `(.L_x_2700) ;  /* 0x00000004007c0947 */ /* 0x000fec0003800000 */
[----:B------:R-:W4:Y:S01]  /*a4a0*/  LDL R42, [R1+0x64] ;  /* 0x00006400012a7983 */ /* 0x000f220000100800 */
[----:B0-----:R-:W-:Y:S01]  /*a4b0*/  SHF.R.S32.HI R13, RZ, 0x1f, R36 ;  /* 0x0000001fff0d7819 */ /* 0x001fe20000011424 */
[----:B------:R-:W-:Y:S01]  /*a4c0*/  IMAD.SHL.U32 R12, R36, 0x40, RZ ;  /* 0x00000040240c7824 */ /* 0x000fe200078e00ff */
[--C-:B------:R-:W-:Y:S01]  /*a4d0*/  SHF.R.U64 R41, R8, 0x10, R9.reuse ;  /* 0x0000001008297819 */ /* 0x100fe20000001209 */
[--C-:B------:R-:W-:Y:S01]  /*a4e0*/  HADD2.F32 R28, -RZ, R57.reuse.H0_H0 ;  /* 0x20000039ff1c7230 */ /* 0x100fe20000004100 */
[----:B------:R-:W-:Y:S01]  /*a4f0*/  LEA.HI R36, R13, R36, RZ, 0x3 ;  /* 0x000000240d247211 */ /* 0x000fe200078f18ff */
[----:B------:R-:W-:Y:S01]  /*a500*/  HADD2.F32 R20, -RZ, R57.H1_H1 ;  /* 0x30000039ff147230 */ /* 0x000fe20000004100 */
[----:B------:R-:W-:Y:S02]  /*a510*/  LOP3.LUT R12, R12, 0x1c0, RZ, 0xc0, !PT ;  /* 0x000001c00c0c7812 */ /* 0x000fe400078ec0ff */
[----:B------:R-:W-:Y:S01]  /*a520*/  SHF.R.U32.HI R21, RZ, 0x10, R9 ;  /* 0x00000010ff157819 */ /* 0x000fe20000011609 */
[----:B------:R-:W-:Y:S01]  /*a530*/  IMAD.SHL.U32 R36, R36, 0x40, RZ ;  /* 0x0000004024247824 */ /* 0x000fe200078e00ff */
[----:B------:R-:W-:-:S02]  /*a540*/  SHF.R.U32.HI R13, RZ, 0x3, R12 ;  /* 0x00000003ff0d7819 */ /* 0x000fc4000001160c */
[--C-:B------:R-:W-:Y:S02]  /*a550*/  SHF.R.U64 R38, R4, 0x10, R5.reuse ;  /* 0x0000001004267819 */ /* 0x100fe40000001205 */
[----:B------:R-:W-:Y:S02]  /*a560*/  LOP3.LUT R3, R13, R3, R12, 0x1e, !PT ;  /* 0x000000030d037212 */ /* 0x000fe400078e1e0c */
[----:B------:R-:W-:Y:S02]  /*a570*/  LOP3.LUT R36, R36, 0xfffffe00, RZ, 0xc0, !PT ;  /* 0xfffffe0024247812 */ /* 0x000fe400078ec0ff */
[----:B------:R-:W-:Y:S02]  /*a580*/  SHF.R.U32.HI R30, RZ, 0x10, R5 ;  /* 0x00000010ff1e7819 */ /* 0x000fe40000011605 */
[----:B------:R-:W-:Y:S01]  /*a590*/  SHF.R.U64 R40, R10, 0x10, R11 ;  /* 0x000000100a287819 */ /* 0x000fe2000000120b */
[----:B------:R-:W-:Y:S01]  /*a5a0*/  IMAD.IADD R3, R36, 0x1, R3 ;  /* 0x0000000124037824 */ /* 0x000fe200078e0203 */
[----:B------:R-:W-:Y:S01]  /*a5b0*/  SHF.R.U32.HI R39, RZ, 0x10, R11 ;  /* 0x00000010ff277819 */ /* 0x000fe2000001160b */
[----:B------:R-:W-:Y:S01]  /*a5c0*/  HADD2.F32 R30, -RZ, R30.H0_H0 ;  /* 0x2000001eff1e7230 */ /* 0x000fe20000004100 */
[--C-:B------:R-:W-:Y:S01]  /*a5d0*/  SHF.R.U32.HI R33, RZ, 0x10, R7.reuse ;  /* 0x00000010ff217819 */ /* 0x100fe20000011607 */
[----:B------:R-:W-:Y:S01]  /*a5e0*/  IMAD R3, R3, 0x2, R2 ;  /* 0x0000000203037824 */ /* 0x000fe200078e0202 */
[----:B------:R-:W-:-:S04]  /*a5f0*/  SHF.R.U64 R35, R6, 0x10, R7 ;  /* 0x0000001006237819 */ /* 0x000fc80000001207 */
[----:B------:R-:W0:Y:S02]  /*a600*/  LDS.128 R24, [R3+0x20400] ;  /* 0x0204000003187984 */ /* 0x000e240000000c00 */
[--C-:B0-----:R-:W-:Y:S02]  /*a610*/  HADD2.F32 R9, -RZ, R25.reuse.H0_H0 ;  /* 0x20000019ff097230 */ /* 0x101fe40000004100 */
[----:B------:R-:W-:Y:S02]  /*a620*/  HADD2.F32 R25, -RZ, R25.H1_H1 ;  /* 0x30000019ff197230 */ /* 0x000fe40000004100 */
[----:B------:R-:W-:Y:S02]  /*a630*/  HADD2.F32 R8, -RZ, R24.H0_H0 ;  /* 0x20000018ff087230 */ /* 0x000fe40000004100 */
[C---:B------:R-:W-:Y:S01]  /*a640*/  FMUL.FTZ R32, R9.reuse, R28 ;  /* 0x0000001c09207220 */ /* 0x040fe20000410000 */
[----:B------:R-:W-:Y:S01]  /*a650*/  FMUL.FTZ R34, R9, R20 ;  /* 0x0000001409227220 */ /* 0x000fe20000410000 */
[----:B------:R-:W-:-:S02]  /*a660*/  HADD2.F32 R9, -RZ, R37.H0_H0 ;  /* 0x20000025ff097230 */ /* 0x000fc40000004100 */
[----:B------:R-:W-:Y:S01]  /*a670*/  FMUL.FTZ R36, R25, R30 ;  /* 0x0000001e19247220 */ /* 0x000fe20000410000 */
[----:B------:R-:W-:Y:S02]  /*a680*/  HADD2.F32 R37, -RZ, R37.H1_H1 ;  /* 0x30000025ff257230 */ /* 0x000fe40000004100 */
[----:B------:R-:W-:Y:S02]  /*a690*/  HADD2.F32 R10, -RZ, R26.H0_H0 ;  /* 0x2000001aff0a7230 */ /* 0x000fe40000004100 */
[--C-:B------:R-:W-:Y:S02]  /*a6a0*/  HADD2.F32 R11, -RZ, R27.reuse.H0_H0 ;  /* 0x2000001bff0b7230 */ /* 0x100fe40000004100 */
[----:B------:R-:W-:Y:S02]  /*a6b0*/  HADD2.F32 R27, -RZ, R27.H1_H1 ;  /* 0x3000001bff1b7230 */ /* 0x000fe40000004100 */
[----:B------:R-:W-:Y:S02]  /*a6c0*/  HADD2.F32 R24, -RZ, R24.H1_H1 ;  /* 0x30000018ff187230 */ /* 0x000fe40000004100 */
[----:B------:R-:W-:Y:S01]  /*a6d0*/  HADD2.F32 R26, -RZ, R26.H1_H1 ;  /* 0x3000001aff1a7230 */ /* 0x000fe20000004100 */
[----:B----4-:R-:W0:Y:S02]  /*a6e0*/  LDS.128 R12, [R42+0x20400] ;  /* 0x020400002a0c7984 */ /* 0x010e240000000c00 */
[----:B0-----:R-:W-:-:S02]  /*a6f0*/  HADD2.F32 R5, -RZ, R13.H0_H0 ;  /* 0x2000000dff057230 */ /* 0x001fc40000004100 */
[----:B------:R-:W-:Y:S02]  /*a700*/  HADD2.F32 R13, -RZ, R13.H1_H1 ;  /* 0x3000000dff0d7230 */ /* 0x000fe40000004100 */
[----:B------:R-:W-:Y:S02]  /*a710*/  HADD2.F32 R4, -RZ, R12.H0_H0 ;  /* 0x2000000cff047230 */ /* 0x000fe40000004100 */
[C---:B------:R-:W-:Y:S01]  /*a720*/  FFMA.FTZ R32, R5.reuse, R20, -R32 ;  /* 0x0000001405207223 */ /* 0x040fe20000010820 */
[----:B------:R-:W-:Y:S02]  /*a730*/  HADD2.F32 R20, -RZ, R21.H0_H0 ;  /* 0x20000015ff147230 */ /* 0x000fe40000004100 */
[----:B------:R-:W-:Y:S01]  /*a740*/  FFMA.FTZ R34, R5, R28, R34 ;  /* 0x0000001c05227223 */ /* 0x000fe20000010022 */
[C---:B------:R-:W-:Y:S01]  /*a750*/  FMUL.FTZ R5, R8.reuse, R9 ;  /* 0x0000000908057220 */ /* 0x040fe20000410000 */
[----:B------:R-:W-:Y:S01]  /*a760*/  FMUL.FTZ R8, R8, R37 ;  /* 0x0000002508087220 */ /* 0x000fe20000410000 */
[----:B------:R-:W-:-:S02]  /*a770*/  HADD2.F32 R21, -RZ, R0.H1_H1 ;  /* 0x30000000ff157230 */ /* 0x000fc40000004100 */
[-C--:B------:R-:W-:Y:S01]  /*a780*/  FMUL.FTZ R28, R25, R20.reuse ;  /* 0x00000014191c7220 */ /* 0x080fe20000410000 */
[C---:B------:R-:W-:Y:S01]  /*a790*/  FFMA.FTZ R25, R13.reuse, R20, -R36 ;  /* 0x000000140d197223 */ /* 0x040fe20000010824 */
[C---:B------:R-:W-:Y:S01]  /*a7a0*/  FFMA.FTZ R37, R4.reuse, R37, -R5 ;  /* 0x0000002504257223 */ /* 0x040fe20000010805 */
[--C-:B------:R-:W-:Y:S02]  /*a7b0*/  HADD2.F32 R5, -RZ, R31.reuse.H0_H0 ;  /* 0x2000001fff057230 */ /* 0x100fe40000004100 */
[----:B------:R-:W-:Y:S01]  /*a7c0*/  FFMA.FTZ R29, R13, R30, R28 ;  /* 0x0000001e0d1d7223 */ /* 0x000fe2000001001c */
[----:B------:R-:W-:Y:S01]  /*a7d0*/  FFMA.FTZ R13, R4, R9, R8 ;  /* 0x00000009040d7223 */ /* 0x000fe20000010008 */
[----:B------:R-:W-:Y:S02]  /*a7e0*/  HADD2.F32 R8, -RZ, R0.H0_H0 ;  /* 0x20000000ff087230 */ /* 0x000fe40000004100 */
[----:B------:R-:W-:Y:S01]  /*a7f0*/  FMUL.FTZ R9, R10, R21 ;  /* 0x000000150a097220 */ /* 0x000fe20000410000 */
[----:B------:R-:W-:-:S02]  /*a800*/  HADD2.F32 R4, -RZ, R31.H1_H1 ;  /* 0x3000001fff047230 */ /* 0x000fc40000004100 */
[-C--:B------:R-:W-:Y:S01]  /*a810*/  FMUL.FTZ R31, R10, R5.reuse ;  /* 0x000000050a1f7220 */ /* 0x080fe20000410000 */
[----:B------:R-:W-:Y:S02]  /*a820*/  HADD2.F32 R6, -RZ, R14.H0_H0 ;  /* 0x2000000eff067230 */ /* 0x000fe40000004100 */
[C---:B------:R-:W-:Y:S01]  /*a830*/  FMUL.FTZ R28, R11.reuse, R8 ;  /* 0x000000080b1c7220 */ /* 0x040fe20000410000 */
[----:B------:R-:W-:Y:S02]  /*a840*/  HADD2.F32 R7, -RZ, R15.H0_H0 ;  /* 0x2000000fff077230 */ /* 0x000fe40000004100 */
[----:B------:R-:W-:Y:S01]  /*a850*/  FMUL.FTZ R11, R11, R4 ;  /* 0x000000040b0b7220 */ /* 0x000fe20000410000 */
[----:B------:R-:W-:Y:S02]  /*a860*/  HADD2.F32 R10, -RZ, R33.H0_H0 ;  /* 0x20000021ff0a7230 */ /* 0x000fe40000004100 */
[----:B------:R-:W-:Y:S01]  /*a870*/  FFMA.FTZ R20, R6, R5, -R9 ;  /* 0x0000000506147223 */ /* 0x000fe20000010809 */
[----:B------:R-:W-:-:S02]  /*a880*/  HADD2.F32 R0, -RZ, R39.H0_H0 ;  /* 0x20000027ff007230 */ /* 0x000fc40000004100 */
[----:B------:R-:W-:Y:S01]  /*a890*/  FFMA.FTZ R31, R6, R21, R31 ;  /* 0x00000015061f7223 */ /* 0x000fe2000001001f */
[----:B------:R-:W-:Y:S02]  /*a8a0*/  HADD2.F32 R15, -RZ, R15.H1_H1 ;  /* 0x3000000fff0f7230 */ /* 0x000fe40000004100 */
[C---:B------:R-:W-:Y:S01]  /*a8b0*/  FFMA.FTZ R28, R7.reuse, R4, -R28 ;  /* 0x00000004071c7223 */ /* 0x040fe2000001081c */
[----:B------:R-:W-:Y:S01]  /*a8c0*/  FFMA.FTZ R6, R7, R8, R11 ;  /* 0x0000000807067223 */ /* 0x000fe2000001000b */
[C---:B------:R-:W-:Y:S01]  /*a8d0*/  FMUL.FTZ R30, R27.reuse, R10 ;  /* 0x0000000a1b1e7220 */ /* 0x040fe20000410000 */
[-C--:B------:R-:W-:Y:S01]  /*a8e0*/  FMUL.FTZ R4, R27, R0.reuse ;  /* 0x000000001b047220 */ /* 0x080fe20000410000 */
[----:B------:R-:W-:Y:S02]  /*a8f0*/  HADD2.F32 R9, -RZ, R38.H0_H0 ;  /* 0x20000026ff097230 */ /* 0x000fe40000004100 */
[----:B------:R-:W-:Y:S02]  /*a900*/  HADD2.F32 R11, -RZ, R35.H0_H0 ;  /* 0x20000023ff0b7230 */ /* 0x000fe40000004100 */
[----:B------:R-:W-:Y:S01]  /*a910*/  FFMA.FTZ R27, R15, R0, -R30 ;  /* 0x000000000f1b7223 */ /* 0x000fe2000001081e */
[----:B------:R-:W-:-:S02]  /*a920*/  HADD2.F32 R5, -RZ, R41.H0_H0 ;  /* 0x20000029ff057230 */ /* 0x000fc40000004100 */
[----:B------:R-:W-:Y:S01]  /*a930*/  FFMA.FTZ R33, R15, R10, R4 ;  /* 0x0000000a0f217223 */ /* 0x000fe20000010004 */
[----:B------:R-:W-:Y:S02]  /*a940*/  HADD2.F32 R7, -RZ, R40.H0_H0 ;  /* 0x20000028ff077230 */ /* 0x000fe40000004100 */
[----:B------:R-:W-:Y:S01]  /*a950*/  FMUL.FTZ R15, R24, R9 ;  /* 0x00000009180f7220 */ /* 0x000fe20000410000 */
[----:B------:R-:W-:Y:S02]  /*a960*/  HADD2.F32 R12, -RZ, R12.H1_H1 ;  /* 0x3000000cff0c7230 */ /* 0x000fe40000004100 */
[----:B------:R-:W-:Y:S01]  /*a970*/  FMUL.FTZ R21, R26, R11 ;  /* 0x0000000b1a157220 */ /* 0x000fe20000410000 */
[----:B------:R-:W-:Y:S02]  /*a980*/  HADD2.F32 R14, -RZ, R14.H1_H1 ;  /* 0x3000000eff0e7230 */ /* 0x000fe40000004100 */
[----:B------:R-:W-:Y:S01]  /*a990*/  FMUL.FTZ R24, R24, R5 ;  /* 0x0000000518187220 */ /* 0x000fe20000410000 */
[----:B------:R-:W-:Y:S01]  /*a9a0*/  FMUL.FTZ R26, R26, R7 ;  /* 0x000000071a1a7220 */ /* 0x000fe20000410000 */
[----:B------:R-:W-:Y:S01]  /*a9b0*/  FFMA.FTZ R4, R12, R5, -R15 ;  /* 0x000000050c047223 */ /* 0x000fe2000001080f */
[----:B------:R-:W-:Y:S01]  /*a9c0*/  F2FP.F16.F32.PACK_AB R5, R25, R32 ;  /* 0x000000201905723e */ /* 0x000fe200000000ff */
[----:B------:R-:W-:Y:S01]  /*a9d0*/  FFMA.FTZ R21, R14, R7, -R21 ;  /* 0x000000070e157223 */ /* 0x000fe20000010815 */
        /* <DEDUP_REMOVED lines=9> */
[----:B------:R-:W-:-:S05]  /*aa70*/  F2FP.F16.F32.PACK_AB R10, R10, R31 ;  /* 0x0000001f0a0a723e */ /* 0x000fca00000000ff */
[----:B------:R0:W-:Y:S02]  /*aa80*/  STS.128 [R3+0x20400], R8 ;  /* 0x0204000803007388 */ /* 0x0001e40000000c00 */
.L_x_2700:
[----:B------:R-:W-:Y:S05]  /*aa90*/  BSYNC B0 ;  /* 0x0000000000007941 */ /* 0x000fea0003800000 */
.L_x_2686:
        /* <DEDUP_REMOVED lines=8> */
.L_x_2683:
[----:B--2-4-:R-:W-:-:S05]  /*ab20*/  IMAD.U32 R0, RZ, RZ, UR37 ;  /* 0x00000025ff007e24 */ /* 0x014fca000f8e00ff */
[----:B------:R-:W-:-:S13]  /*ab30*/  ISETP.NE.AND P0, PT, R0, 0x3, PT ;  /* 0x000000030000780c */ /* 0x000fda0003f05270 */
[----:B------:R-:W-:Y:S05]  /*ab40*/  @!P0 BRA `(.L_x_2713) ;  /* 0x0000000000048947 */ /* 0x000fea0003800000 */
[----:B------:R-:W-:Y:S01]  /*ab50*/  BPT.TRAP 0x1 ;  /* 0x000000040000795c */ /* 0x000fe20000300000 */
.L_x_2713:
[----:B0-----:R-:W-:Y:S01]  /*ab60*/  IMAD R14, R18, 0x8, R2 ;  /* 0x00000008120e7824 */ /* 0x001fe200078e0202 */
[----:B------:R-:W-:-:S04]  /*ab70*/  SHF.L.U32 R57, R19, 0x1f, RZ ;  /* 0x0000001f13397819 */ /* 0x000fc800000006ff */
[----:B------:R0:W2:Y:S01]  /*ab80*/  SYNCS.PHASECHK.TRANS64.TRYWAIT P2, [R14+URZ+0x28c30], R57 ;  /* 0x028c30390e0075a7 */ /* 0x0000a2000804017f */
[----:B------:R-:W-:Y:S05]  /*ab90*/  @!P0 BRA `(.L_x_2714) ;  /* 0x0000000000048947 */ /* 0x000fea0003800000 */
[----:B------:R-:W-:Y:S01]  /*aba0*/  BPT.TRAP 0x1 ;  /* 0x000000040000795c */ /* 0x000fe20000300000 */
.L_x_2714:
[----:B------:R-:W4:Y:S02]  /*abb0*/  S2R R0, SR_TID.X ;  /* 0x0000000000007919 */ /* 0x000f240000002100 */
[----:B----4-:R-:W-:-:S04]  /*abc0*/  LOP3.LUT R0, R0, 0x7f, RZ, 0xc0, !PT ;  /* 0x0000007f00007812 */ /* 0x010fc800078ec0ff */
[----:B------:R-:W-:Y:S01]  /*abd0*/  ISETP.NE.AND P1, PT, R0, RZ, PT ;  /* 0x000000ff0000720c */ /* 0x000fe20003f25270 */
[----:B------:R-:W-:-:S05]  /*abe0*/  VIADD R0, R2, 0x22400 ;  /* 0x0002240002007836 */ /* 0x000fca0000000000 */
[----:B------:R-:W-:Y:S01]  /*abf0*/  SHF.R.U32.HI R0, RZ, 0x4, R0 ;  /* 0x00000004ff007819 */ /* 0x000fe20000011600 */
[----:B--2---:R-:W-:Y:S06]  /*ac00*/  @P2 BRA `(.L_x_2715) ;  /* 0x0000000000082947 */ /* 0x004fec0003800000 */
[----:B------:R-:W2:Y:S02]  /*ac10*/  SYNCS.PHASECHK.TRANS64.TRYWAIT P2, [R14+URZ+0x28c30], R57 ;  /* 0x028c30390e0075a7 */ /* 0x000ea4000804017f */
[----:B--2---:R-:W-:Y:S05]  /*ac20*/  @!P2 BRA `(.L_x_2716) ;  /* 0x0000018400e4a947 */ /* 0x004fea0003800000 */
.L_x_2715:
[----:B------:R-:W-:Y:S01]  /*ac30*/  LOP3.LUT R0, R0, 0x3fff, RZ, 0xc0, !PT ;  /* 0x00003fff00007812 */ /* 0x000fe200078ec0ff */
[----:B------:R-:W-:Y:S05]  /*ac40*/  WARPSYNC.ALL ;  /* 0x0000000000007948 */ /* 0x000fea0003800000 */
[----:B------:R-:W-:Y:S01]  /*ac50*/  LOP3.LUT R15, R0, 0x10000, RZ, 0xfc, !PT ;  /* 0x00010000000f7812 */ /* 0x000fe200078efcff */
[----:B------:R-:W-:Y:S01]  /*ac60*/  VIADD R0, R2, 0x20400 ;  /* 0x0002040002007836 */ /* 0x000fe20000000000 */
[----:B------:R-:W-:-:S03]  /*ac70*/  WARPGROUP.ARRIVE ;  /* 0x00000000000079c5 */ /* 0x000fc60000000000 */
[----:B-1----:R-:W-:Y:S01]  /*ac80*/  IMAD R6, R18, 0x200, R15 ;  /* 0x0000020012067824 */ /* 0x002fe200078e020f */
[----:B------:R-:W-:Y:S01]  /*ac90*/  ULDC.64 UR40, c[0x0][0x9e0] ;  /* 0x0002780000287ab9 */ /* 0x000fe20000000a00 */
[----:B---3--:R-:W-:Y:S01]  /*aca0*/  IMAD.MOV.U32 R7, RZ, RZ, 0x40000040 ;  /* 0x40000040ff077424 */ /* 0x008fe200078e00ff */
[----:B------:R-:W-:Y:S01]  /*acb0*/  SHF.R.U32.HI R0, RZ, 0x4, R0 ;  /* 0x00000004ff007819 */ /* 0x000fe20000011600 */
[----:B------:R-:W-:Y:S01]  /*acc0*/  IMAD.MOV.U32 R5, RZ, RZ, 0x40000040 ;  /* 0x40000040ff057424 */ /* 0x000fe200078e00ff */
[C---:B------:R-:W-:Y:S01]  /*acd0*/  R2UR UR6, R6.reuse ;  /* 0x00000000060672ca */ /* 0x040fe200000e0000 */
[----:B------:R-:W-:Y:S01]  /*ace0*/  VIADD R8, R6, 0x2 ;  /* 0x0000000206087836 */ /* 0x000fe20000000000 */
[----:B------:R-:W-:Y:S01]  /*acf0*/  LOP3.LUT R0, R0, 0x3fff, RZ, 0xc0, !PT ;  /* 0x00003fff00007812 */ /* 0x000fe200078ec0ff */
[----:B------:R-:W-:Y:S01]  /*ad00*/  IMAD.MOV.U32 R9, RZ, RZ, 0x40000040 ;  /* 0x40000040ff097424 */ /* 0x000fe200078e00ff */
[----:B------:R-:W-:Y:S01]  /*ad10*/  R2UR UR7, R7 ;  /* 0x00000000070772ca */ /* 0x000fe200000e0000 */
[----:B------:R-:W-:Y:S01]  /*ad20*/  IMAD.MOV.U32 R11, RZ, RZ, 0x40000040 ;  /* 0x40000040ff0b7424 */ /* 0x000fe200078e00ff */
[----:B------:R-:W-:Y:S01]  /*ad30*/  LOP3.LUT R4, R0, 0x10000, RZ, 0xfc, !PT ;  /* 0x0001000000047812 */ /* 0x000fe200078efcff */
[----:B------:R-:W-:Y:S01]  /*ad40*/  VIADD R12, R6, 0x4 ;  /* 0x00000004060c7836 */ /* 0x000fe20000000000 */
[----:B------:R-:W-:Y:S01]  /*ad50*/  R2UR UR5, R5 ;  /* 0x00000000050572ca */ /* 0x000fe200000e0000 */
[----:B------:R-:W-:Y:S01]  /*ad60*/  IMAD.MOV.U32 R13, RZ, RZ, 0x40000040 ;  /* 0x40000040ff0d7424 */ /* 0x000fe200078e00ff */
[C---:B------:R-:W-:Y:S01]  /*ad70*/  R2UR UR4, R4.reuse ;  /* 0x00000000040472ca */ /* 0x040fe200000e0000 */
[----:B------:R-:W-:Y:S01]  /*ad80*/  VIADD R10, R4, 0x2 ;  /* 0x00000002040a7836 */ /* 0x000fe20000000000 */
[----:B------:R-:W1:Y:S01]  /*ad90*/  LDC R0, c[0x0][0x448] ;  /* 0x00011200ff007b82 */ /* 0x000e620000000800 */
[----:B------:R-:W-:Y:S01]  /*ada0*/  IMAD.MOV.U32 R7, RZ, RZ, 0x40000040 ;  /* 0x40000040ff077424 */ /* 0x000fe200078e00ff */
[----:B------:R-:W-:Y:S01]  /*adb0*/  UISETP.GE.AND UP0, UPT, UR41, 0x1, UPT ;  /* 0x000000012900788c */ /* 0x000fe2000bf06270 */
[----:B------:R-:W-:-:S03]  /*adc0*/  LEA R56, R168, 0xffffffc0, 0x6 ;  /* 0xffffffc0a8387811 */ /* 0x000fc600078e30ff */
[----:B------:R-:W-:Y:S01]  /*add0*/  UP2UR UR47, UPR, URZ, 0x1 ;  /* 0x000000013f2f7883 */ /* 0x000fe20008000000 */
[----:B------:R-:W-:Y:S02]  /*ade0*/  IADD3 R58, -R186, R23, -R56 ;  /* 0x00000017ba3a7210 */ /* 0x000fe40007ffe938 */
[----:B------:R-:W-:Y:S02]  /*adf0*/  PLOP3.LUT P3, PT, PT, PT, UP0, 0x40, 0x0 ;  /* 0x000000000000781c */ /* 0x000fe40003f6e808 */
[----:B------:R-:W-:Y:S01]  /*ae00*/  HGMMA.64x64x16.F32 R24, gdesc[UR4], RZ, !UPT, gsb0 ;  /* 0x00e00000041879f0 */ /* 0x000fe2000c0008ff */
[----:B------:R-:W-:Y:S01]  /*ae10*/  R2UR UR6, R8 ;  /* 0x00000000080672ca */ /* 0x000fe200000e0000 */
[----:B------:R-:W-:Y:S01]  /*ae20*/  VIADD R8, R4, 0x4 ;  /* 0x0000000404087836 */ /* 0x000fe20000000000 */
[----:B------:R-:W-:Y:S01]  /*ae30*/  R2UR UR7, R9 ;  /* 0x00000000090772ca */ /* 0x000fe200000e0000 */
[----:B------:R-:W-:Y:S01]  /*ae40*/  IMAD.MOV.U32 R9, RZ, RZ, 0x40000040 ;  /* 0x40000040ff097424 */ /* 0x000fe200078e00ff */
[----:B------:R-:W-:-:S02]  /*ae50*/  R2UR UR4, R10 ;  /* 0x000000000a0472ca */ /* 0x000fc400000e0000 */
[----:B------:R-:W-:Y:S02]  /*ae60*/  R2UR UR5, R11 ;  /* 0x000000000b0572ca */ /* 0x000fe400000e0000 */
[----:B-1----:R-:W-:Y:S01]  /*ae70*/  ISETP.NE.AND P2, PT, R0, 0x1, PT ;  /* 0x000000010000780c */ /* 0x002fe20003f45270 */
[----:B------:R-:W-:-:S12]  /*ae80*/  IMAD.IADD R0, R201, 0x1, R192 ;  /* 0x00000001c9007824 */ /* 0x000fd800078e02c0 */
[----:B------:R-:W1:Y:S01]  /*ae90*/  @P2 LDC R3, c[0x0][0x44c] ;  /* 0x00011300ff032b82 */ /* 0x000e620000000800 */
[----:B------:R-:W-:Y:S02]  /*aea0*/  WARPGROUP.DEPBAR.LE gsb0, 0x0 ;  /* 0x00008000000079c5 */ /* 0x000fe40000010000 */
[----:B------:R-:W-:-:S06]  /*aeb0*/  WARPGROUP.ARRIVE ;  /* 0x00000000000079c5 */ /* 0x000fcc0000000000 */
[----:B------:R-:W-:Y:S01]  /*aec0*/  HGMMA.64x64x16.F32 R24, gdesc[UR4], R24, gsb0 ;  /* 0x00e00000041879f0 */ /* 0x000fe20008000818 */
[----:B------:R-:W-:Y:S01]  /*aed0*/  R2UR UR6, R12 ;  /* 0x000000000c0672ca */ /* 0x000fe200000e0000 */
[----:B------:R-:W-:Y:S01]  /*aee0*/  VIADD R12, R6, 0x6 ;  /* 0x00000006060c7836 */ /* 0x000fe20000000000 */
[----:B------:R-:W-:Y:S01]  /*aef0*/  R2UR UR7, R13 ;  /* 0x000000000d0772ca */ /* 0x000fe200000e0000 */
[----:B------:R-:W-:Y:S01]  /*af00*/  VIADD R6, R4, 0x6 ;  /* 0x0000000604067836 */ /* 0x000fe20000000000 */
[----:B------:R-:W-:Y:S01]  /*af10*/  R2UR UR4, R8 ;  /* 0x00000000080472ca */ /* 0x000fe200000e0000 */
[----:B------:R-:W-:Y:S01]  /*af20*/  IMAD.MOV.U32 R13, RZ, RZ, 0x40000040 ;  /* 0x40000040ff0d7424 */ /* 0x000fe200078e00ff */
[----:B------:R-:W-:Y:S01]  /*af30*/  R2UR UR5, R9 ;  /* 0x00000000090572ca */ /* 0x000fe200000e0000 */
[----:B------:R-:W-:Y:S02]  /*af40*/  WARPGROUP.DEPBAR.LE gsb0, 0x0 ;  /* 0x00008000000079c5 */ /* 0x000fe40000010000 */
[----:B------:R-:W-:-:S10]  /*af50*/  WARPGROUP.ARRIVE ;  /* 0x00000000000079c5 */ /* 0x000fd40000000000 */
[----:B------:R-:W-:Y:S01]  /*af60*/  HGMMA.64x64x16.F32 R24, gdesc[UR4], R24, gsb0 ;  /* 0x00e00000041879f0 */ /* 0x000fe20008000818 */
[----:B------:R-:W-:Y:S01]  /*af70*/  R2UR UR6, R12 ;  /* 0x000000000c0672ca */ /* 0x000fe200000e0000 */
[----:B-1----:R-:W-:Y:S01]  /*af80*/  @P2 IMAD.HI.U32 R12, R0, R3, RZ ;  /* 0x00000003000c2227 */ /* 0x002fe200078e00ff */
[----:B------:R-:W-:Y:S02]  /*af90*/  R2UR UR7, R13 ;  /* 0x000000000d0772ca */ /* 0x000fe400000e0000 */
[----:B------:R-:W-:Y:S01]  /*afa0*/  R2UR UR4, R6 ;  /* 0x00000000060472ca */ /* 0x000fe200000e0000 */
[----:B------:R-:W1:Y:S01]  /*afb0*/  @P2 LDC R13, c[0x0][0x450] ;  /* 0x00011400ff0d2b82 */ /* 0x000e620000000800 */
[----:B------:R-:W-:Y:S01]  /*afc0*/  R2UR UR5, R7 ;  /* 0x00000000070572ca */ /* 0x000fe200000e0000 */
[----:B------:R-:W-:Y:S02]  /*afd0*/  IMAD.MOV.U32 R3, RZ, RZ, R0 ;  /* 0x000000ffff037224 */ /* 0x000fe400078e0000 */
[----:B------:R-:W-:-:S05]  /*afe0*/  @!P1 VIADD R0, R14, 0x28c40 ;  /* 0x00028c400e009836 */ /* 0x000fca0000000000 */
[----:B------:R-:W-:Y:S02]  /*aff0*/  @!P1 PRMT R0, RZ, 0x654, R0 ;  /* 0x00000654ff009816 */ /* 0x000fe40000000000 */
[----:B-1----:R-:W-:Y:S01]  /*b000*/  @P2 SHF.R.U32.HI R3, RZ, R13, R12 ;  /* 0x0000000dff032219 */ /* 0x002fe2000001160c */
[----:B------:R-:W-:-:S04]  /*b010*/  IMAD.MOV.U32 R13, RZ, RZ, -0x40 ;  /* 0xffffffc0ff0d7424 */ /* 0x000fc800078e00ff */
[----:B------:R-:W1:Y:S01]  /*b020*/  SHFL.IDX PT, R59, R3, RZ, 0x1c1f ;  /* 0x001c1fff033b7589 */ /* 0x000e6200000e0000 */
[----:B------:R-:W-:-:S04]  /*b030*/  IMAD R12, R168, R13, 0x41 ;  /* 0x00000041a80c7424 */ /* 0x000fc800078e020d */
[----:B------:R-:W-:Y:S01]  /*b040*/  VIADD R62, R12, 0xffffffff ;  /* 0xffffffff0c3e7836 */ /* 0x000fe20000000000 */
[----:B------:R-:W-:-:S05]  /*b050*/  IADD3 R13, -R186, R12, R23 ;  /* 0x0000000cba0d7210 */ /* 0x000fca0007ffe117 */
[----:B------:R-:W-:-:S04]  /*b060*/  IMAD.IADD R13, R13, 0x1, -R22 ;  /* 0x000000010d0d7824 */ /* 0x000fc800078e0a16 */
[----:B------:R-:W-:-:S05]  /*b070*/  VIADD R61, R13, UR40 ;  /* 0x000000280d3d7c36 */ /* 0x000fca0008000000 */
[----:B-1----:R-:W-:Y:S01]  /*b080*/  VIADDMNMX R12, R59, R61, R58, PT ;  /* 0x0000003d3b0c7246 */ /* 0x002fe2000380013a */
[----:B------:R-:W-:Y:S02]  /*b090*/  WARPGROUP.DEPBAR.LE gsb0, 0x0 ;  /* 0x00008000000079c5 */ /* 0x000fe40000010000 */
[----:B------:R-:W-:-:S06]  /*b0a0*/  WARPGROUP.ARRIVE ;  /* 0x00000000000079c5 */ /* 0x000fcc0000000000 */
[----:B------:R-:W-:Y:S01]  /*b0b0*/  HGMMA.64x64x16.F32 R24, gdesc[UR4], R24, gsb0 ;  /* 0x00e00000041879f0 */ /* 0x000fe20008000818 */
[----:B------:R-:W-:Y:S02]  /*b0c0*/  ULDC UR4, c[0x0][0x9dc] ;  /* 0x0002770000047ab9 */ /* 0x000fe40000000800 */
[----:B------:R-:W-:Y:S01]  /*b0d0*/  IMAD.U32 R21, RZ, RZ, UR4 ;  /* 0x00000004ff157e24 */ /* 0x000fe2000f8e00ff */
[----:B------:R-:W-:Y:S02]  /*b0e0*/  WARPGROUP.DEPBAR.LE gsb0, 0x0 ;  /* 0x00008000000079c5 */ /* 0x000fe40000010000 */
[----:B------:R1:W-:Y:S02]  /*b0f0*/  @!P1 SYNCS.ARRIVE.TRANS64.RED.A1T0 RZ, [R0+URZ], RZ ;  /* 0x000000ff00ff99a7 */ /* 0x0003e4000810043f */
[----:B-1----:R-:W-:-:S05]  /*b100*/  LOP3.LUT R0, RZ, R21, RZ, 0x33, !PT ;  /* 0x00000015ff007212 */ /* 0x002fca00078e33ff */
[----:B------:R-:W-:-:S04]  /*b110*/  IMAD.IADD R60, R13, 0x1, R0 ;  /* 0x000000010d3c7824 */ /* 0x000fc800078e0200 */
[----:B------:R-:W-:Y:S01]  /*b120*/  IMAD.IADD R13, R60, 0x1, R59 ;  /* 0x000000013c0d7824 */ /* 0x000fe200078e023b */
[----:B------:R-:W-:Y:S06]  /*b130*/  @P3 BRA `(.L_x_2717) ;  /* 0x0000000000583947 */ /* 0x000fec0003800000 */
[----:B------:R-:W-:Y:S01]  /*b140*/  IADD3 R0, -R22, R23, R59 ;  /* 0x0000001716007210 */ /* 0x000fe20007ffe13b */
[----:B------:R-:W-:Y:S03]  /*b150*/  BSSY B0, `(.L_x_2718) ;  /* 0x0000010000007945 */ /* 0x000fe60003800000 */
        /* <DEDUP_REMOVED lines=10> */
.L_x_2719:
[----:B------:R-:W-:-:S06]  /*b200*/  UISETP.NE.AND UP0, UPT, UR41, 0x1, UPT ;  /* 0x000000012900788c */ /* 0x000fcc000bf05270 */
[----:B------:R-:W-:-:S05]  /*b210*/  PLOP3.LUT P3, PT, PT, PT, UP0, 0x80, 0x0 ;  /* 0x000000000000781c */ /* 0x000fca0003f6f008 */
[----:B------:R-:W-:-:S08]  /*b220*/  @UP0 ULDC.64 UR4, c[0x0][0x9e8] ;  /* 0x00027a0000040ab9 */ /* 0x000fd00000000a00 */
[----:B------:R-:W-:-:S05]  /*b230*/  @P3 IMAD.HI.U32 R20, R0, UR4, RZ ;  /* 0x0000000400143c27 */ /* 0x000fca000f8e00ff */
[----:B------:R-:W-:-:S07]  /*b240*/  @P3 SHF.R.U32.HI R0, RZ, UR5, R20 ;  /* 0x00000005ff003c19 */ /* 0x000fce0008011614 */
.L_x_2720:
[----:B------:R-:W-:Y:S05]  /*b250*/  BSYNC B0 ;  /* 0x0000000000007941 */ /* 0x000fea0003800000 */
.L_x_2718:
[----:B------:R-:W-:-:S04]  /*b260*/  IMAD R59, R0, UR41, -R56 ;  /* 0x00000029003b7c24 */ /* 0x000fc8000f8e0a38 */
[----:B------:R-:W-:-:S05]  /*b270*/  IMAD.IADD R59, R59, 0x1, -R186 ;  /* 0x000000013b3b7824 */ /* 0x000fca00078e0aba */
[----:B------:R-:W-:Y:S02]  /*b280*/  VIMNMX R13, R13, R59, !PT ;  /* 0x0000003b0d0d7248 */ /* 0x000fe40007fe0100 */
[----:B------:R-:W-:-:S07]  /*b290*/  VIADDMNMX R12, R59, UR41, R12, PT ;  /* 0x000000293b0c7c46 */ /* 0x000fce000b80010c */
.L_x_2717:
[C---:B------:R-:W-:Y:S01]  /*b2a0*/  ISETP.GE.AND P3, PT, R62.reuse, 0x2, PT ;  /* 0x000000023e00780c */ /* 0x040fe20003f66270 */
[----:B------:R-:W1:Y:S01]  /*b2b0*/  SHFL.IDX PT, R3, R3, 0x1, 0x1c1f ;  /* 0x003c1f0003037f89 */ /* 0x000e6200000e0000 */
[----:B------:R-:W-:Y:S01]  /*b2c0*/  ISETP.GE.AND P4, PT, R62, 0x9, PT ;  /* 0x000000093e00780c */ /* 0x000fe20003f86270 */
[----:B------:R-:W-:Y:S01]  /*b2d0*/  UISETP.NE.AND UP0, UPT, UR47, URZ, UPT ;  /* 0x0000003f2f00728c */ /* 0x000fe2000bf05270 */
[C---:B------:R-:W-:Y:S02]  /*b2e0*/  ISETP.GT.AND P6, PT, R13.reuse, 0x1, !P3 ;  /* 0x000000010d00780c */ /* 0x040fe40005fc4270 */
[----:B------:R-:W-:Y:S02]  /*b2f0*/  ISETP.GT.AND P5, PT, R13, 0x8, !P4 ;  /* 0x000000080d00780c */ /* 0x000fe400067a4270 */
[C---:B------:R-:W-:Y:S02]  /*b300*/  ISETP.LT.OR P6, PT, R12.reuse, 0x2, P6 ;  /* 0x000000020c00780c */ /* 0x040fe400037c1670 */
[----:B------:R-:W-:-:S02]  /*b310*/  ISETP.LT.OR P5, PT, R12, 0x9, P5 ;  /* 0x000000090c00780c */ /* 0x000fc40002fa1670 */
[----:B-----5:R-:W-:Y:S02]  /*b320*/  FSEL R76, R25, -INF , !P6 ;  /* 0xff800000194c7808 */ /* 0x020fe40007000000 */
[----:B------:R-:W-:Y:S02]  /*b330*/  ISETP.GE.AND P6, PT, R62, 0xa, PT ;  /* 0x0000000a3e00780c */ /* 0x000fe40003fc6270 */
[----:B------:R-:W-:Y:S02]  /*b340*/  FSEL R74, R28, -INF , !P5 ;  /* 0xff8000001c4a7808 */ /* 0x000fe40006800000 */
[----:B------:R-:W-:Y:S02]  /*b350*/  ISETP.GT.AND P5, PT, R13, 0x9, !P6 ;  /* 0x000000090d00780c */ /* 0x000fe400077a4270 */
[----:B------:R-:W-:Y:S02]  /*b360*/  P2R R59, PR, RZ, 0x40 ;  /* 0x00000040ff3b7803 */ /* 0x000fe40000000000 */
[----:B------:R-:W-:-:S02]  /*b370*/  ISETP.LT.OR P5, PT, R12, 0xa, P5 ;  /* 0x0000000a0c00780c */ /* 0x000fc40002fa1670 */
[----:B------:R-:W-:Y:S02]  /*b380*/  ISETP.GE.AND P6, PT, R62, 0x11, PT ;  /* 0x000000113e00780c */ /* 0x000fe40003fc6270 */
[----:B------:R-:W-:Y:S01]  /*b390*/  FSEL R72, R29, -INF , !P5 ;  /* 0xff8000001d487808 */ /* 0x000fe20006800000 */
[----:B-1----:R-:W-:Y:S01]  /*b3a0*/  IMAD.IADD R29, R60, 0x1, R3 ;  /* 0x000000013c1d7824 */ /* 0x002fe200078e0203 */
        /* <DEDUP_REMOVED lines=10> */
[C---:B------:R-:W-:Y:S02]  /*b450*/  ISETP.GT.AND P5, PT, R13.reuse, 0x18, !P6 ;  /* 0x000000180d00780c */ /* 0x040fe400077a4270 */
        /* <DEDUP_REMOVED lines=37> */
[----:B------:R-:W-:Y:S02]  /*b6b0*/  VIADDMNMX R25, R3, R61, R58, PT ;  /* 0x0000003d03197246 */ /* 0x000fe4000380013a */
        /* <DEDUP_REMOVED lines=12> */
[----:B------:R-:W-:-:S04]  /*b780*/  ISETP.GT.AND P6, PT, R13, 0x39, !P6 ;  /* 0x000000390d00780c */ /* 0x000fc800077c4270 */
[----:B------:R-:W-:-:S04]  /*b790*/  ISETP.LT.OR P6, PT, R12, 0x3a, P6 ;  /* 0x0000003a0c00780c */ /* 0x000fc800037c1670 */
[----:B------:R-:W-:Y:S02]  /*b7a0*/  FSEL R24, R53, -INF , !P6 ;  /* 0xff80000035187808 */ /* 0x000fe40007000000 */
[----:B------:R-:W-:-:S13]  /*b7b0*/  PLOP3.LUT P6, PT, PT, PT, UP0, 0x40, 0x0 ;  /* 0x000000000000781c */ /* 0x000fda0003fce808 */
[----:B------:R-:W-:Y:S05]  /*b7c0*/  @P6 BRA `(.L_x_2721) ;  /* 0x0000000000606947 */ /* 0x000fea0003800000 */
        /* <DEDUP_REMOVED lines=13> */
.L_x_2723:
[----:B------:R-:W-:-:S06]  /*b8a0*/  UISETP.NE.AND UP0, UPT, UR41, 0x1, UPT ;  /* 0x000000012900788c */ /* 0x000fcc000bf05270 */
[----:B------:R-:W-:-:S05]  /*b8b0*/  PLOP3.LUT P6, PT, PT, PT, UP0, 0x80, 0x0 ;  /* 0x000000000000781c */ /* 0x000fca0003fcf008 */
[----:B------:R-:W-:-:S08]  /*b8c0*/  @UP0 ULDC.64 UR4, c[0x0][0x9e8] ;  /* 0x00027a0000040ab9 */ /* 0x000fd00000000a00 */
[----:B------:R-:W-:Y:S01]  /*b8d0*/  @P6 IMAD.HI.U32 R12, R3, UR4, RZ ;  /* 0x00000004030c6c27 */ /* 0x000fe2000f8e00ff */
[----:B------:R-:W-:-:S13]  /*b8e0*/  PLOP3.LUT P6, PT, PT, PT, UP0, 0x80, 0x0 ;  /* 0x000000000000781c */ /* 0x000fda0003fcf008 */
[----:B------:R-:W-:-:S07]  /*b8f0*/  @P6 SHF.R.U32.HI R3, RZ, UR5, R12 ;  /* 0x00000005ff036c19 */ /* 0x000fce000801160c */
.L_x_2724:
[----:B------:R-:W-:Y:S05]  /*b900*/  BSYNC B0 ;  /* 0x0000000000007941 */ /* 0x000fea0003800000 */
.L_x_2722:
[----:B------:R-:W-:-:S04]  /*b910*/  IMAD R3, R3, UR41, -R56 ;  /* 0x0000002903037c24 */ /* 0x000fc8000f8e0a38 */
[----:B------:R-:W-:-:S05]  /*b920*/  IMAD.IADD R12, R3, 0x1, -R186 ;  /* 0x00000001030c7824 */ /* 0x000fca00078e0aba */
[----:B------:R-:W-:Y:S02]  /*b930*/  VIMNMX R29, R29, R12, !PT ;  /* 0x0000000c1d1d7248 */ /* 0x000fe40007fe0100 */
[----:B------:R-:W-:-:S07]  /*b940*/  VIADDMNMX R25, R12, UR41, R25, PT ;  /* 0x000000290c197c46 */ /* 0x000fce000b800119 */
.L_x_2721:
[----:B------:R-:W-:Y:S01]  /*b950*/  BAR.SYNC.DEFER_BLOCKING 0xf, 0x100 ;  /* 0x03c4000000007b1d */ /* 0x000fe20000010000 */
[----:B------:R-:W-:Y:S02]  /*b960*/  ISETP.GT.AND P3, PT, R29, 0x1, !P3 ;  /* 0x000000011d00780c */ /* 0x000fe40005f64270 */
[----:B------:R-:W-:Y:S02]  /*b970*/  FMNMX.FTZ R3, R164, R76, !PT ;  /* 0x0000004ca4037209 */ /* 0x000fe40007810000 */
[----:B------:R-:W-:Y:S01]  /*b980*/  ISETP.LT.OR P3, PT, R25, 0x2, P3 ;  /* 0x000000021900780c */ /* 0x000fe20001f61670 */
[----:B------:R-:W-:Y:S01]  /*b990*/  ULDC UR4, c[0x0][0x988] ;  /* 0x0002620000047ab9 */ /* 0x000fe20000000800 */
[----:B------:R-:W-:Y:S01]  /*b9a0*/  FMNMX.FTZ R3, R74, R3, !PT ;  /* 0x000000034a037209 */ /* 0x000fe20007810000 */
[----:B------:R-:W-:Y:S01]  /*b9b0*/  IMAD.U32 R13, RZ, RZ, UR4 ;  /* 0x00000004ff0d7e24 */ /* 0x000fe2000f8e00ff */
        /* <DEDUP_REMOVED lines=27> */
[----:B------:R-:W-:Y:S02]  /*bb70*/  FMNMX.FTZ R3, R52, R3, !PT ;  /* 0x0000000334037209 */ /* 0x000fe40007810000 */
[----:B------:R-:W-:Y:S02]  /*bb80*/  FSEL R38, R38, -INF , !P3 ;  /* 0xff80000026267808 */ /* 0x000fe40005800000 */
[----:B------:R-:W-:Y:S02]  /*bb90*/  ISETP.NE.AND P3, PT, R67, RZ, PT ;  /* 0x000000ff4300720c */ /* 0x000fe40003f65270 */
[----:B------:R-:W-:Y:S02]  /*bba0*/  FMNMX.FTZ R27, R24, R3, !PT ;  /* 0x00000003181b7209 */ /* 0x000fe40007810000 */
[----:B------:R-:W-:-:S02]  /*bbb0*/  ISETP.GT.AND P3, PT, R29, 0x19, !P3 ;  /* 0x000000191d00780c */ /* 0x000fc40005f64270 */
[----:B------:R-:W-:Y:S01]  /*bbc0*/  ISETP.GT.AND P4, PT, R29, 0x8, !P4 ;  /* 0x000000081d00780c */ /* 0x000fe20006784270 */
[----:B------:R-:W1:Y:S01]  /*bbd0*/  SHFL.BFLY PT, R12, R27, 0x2, 0x1f ;  /* 0x0c401f001b0c7f89 */ /* 0x000e6200000e0000 */
[C---:B------:R-:W-:Y:S02]  /*bbe0*/  ISETP.LT.OR P3, PT, R25.reuse, 0x1a, P3 ;  /* 0x0000001a1900780c */ /* 0x040fe40001f61670 */
[----:B------:R-:W-:Y:S02]  /*bbf0*/  ISETP.LT.OR P4, PT, R25, 0x9, P4 ;  /* 0x000000091900780c */ /* 0x000fe40002781670 */
[----:B------:R-:W-:Y:S02]  /*bc00*/  FSEL R60, R39, -INF , !P3 ;  /* 0xff800000273c7808 */ /* 0x000fe40005800000 */
[----:B------:R-:W-:Y:S02]  /*bc10*/  ISETP.NE.AND P3, PT, R37, RZ, PT ;  /* 0x000000ff2500720c */ /* 0x000fe40003f65270 */
        /* <DEDUP_REMOVED lines=8> */
[----:B------:R-:W-:Y:S02]  /*bca0*/  ISETP.GT.AND P3, PT, R29, 0x21, !P3 ;  /* 0x000000211d00780c */ /* 0x000fe40005f64270 */
[----:B-1----:R-:W-:Y:S02]  /*bcb0*/  FMNMX.FTZ R31, R27, R12, !PT ;  /* 0x0000000c1b1f7209 */ /* 0x002fe40007810000 */
[C---:B------:R-:W-:Y:S02]  /*bcc0*/  ISETP.LT.OR P3, PT, R25.reuse, 0x22, P3 ;  /* 0x000000221900780c */ /* 0x040fe40001f61670 */
[----:B------:R-:W-:Y:S01]  /*bcd0*/  ISETP.LT.OR P5, PT, R25, 0x39, P5 ;  /* 0x000000391900780c */ /* 0x000fe20002fa1670 */
[----:B------:R-:W1:Y:S01]  /*bce0*/  SHFL.BFLY PT, R12, R31, 0x1, 0x1f ;  /* 0x0c201f001f0c7f89 */ /* 0x000e6200000e0000 */
[----:B------:R-:W-:-:S02]  /*bcf0*/  FSEL R62, R43, -INF , !P3 ;  /* 0xff8000002b3e7808 */ /* 0x000fc40005800000 */
[----:B------:R-:W-:Y:S02]  /*bd00*/  ISETP.NE.AND P3, PT, R41, RZ, PT ;  /* 0x000000ff2900720c */ /* 0x000fe40003f65270 */
[----:B------:R-:W-:Y:S02]  /*bd10*/  FSEL R54, R54, -INF , !P5 ;  /* 0xff80000036367808 */ /* 0x000fe40006800000 */
[----:B------:R-:W-:-:S04]  /*bd20*/  ISETP.GT.AND P3, PT, R29, 0x28, !P3 ;  /* 0x000000281d00780c */ /* 0x000fc80005f64270 */
[----:B------:R-:W-:-:S04]  /*bd30*/  ISETP.LT.OR P3, PT, R25, 0x29, P3 ;  /* 0x000000291900780c */ /* 0x000fc80001f61670 */
[----:B------:R-:W-:Y:S02]  /*bd40*/  FSEL R46, R46, -INF , !P3 ;  /* 0xff8000002e2e7808 */ /* 0x000fe40005800000 */
[----:B------:R-:W-:Y:S02]  /*bd50*/  ISETP.GT.AND P3, PT, R29, 0x29, !P4 ;  /* 0x000000291d00780c */ /* 0x000fe40006764270 */
[----:B------:R-:W-:Y:S02]  /*bd60*/  ISETP.NE.AND P4, PT, R73, RZ, PT ;  /* 0x000000ff4900720c */ /* 0x000fe40003f85270 */
[----:B------:R-:W-:Y:S02]  /*bd70*/  ISETP.LT.OR P3, PT, R25, 0x2a, P3 ;  /* 0x0000002a1900780c */ /* 0x000fe40001f61670 */
[----:B------:R-:W-:Y:S02]  /*bd80*/  ISETP.GT.AND P4, PT, R29, 0x31, !P4 ;  /* 0x000000311d00780c */ /* 0x000fe40006784270 */
[----:B------:R-:W-:-:S02]  /*bd90*/  FSEL R64, R47, -INF , !P3 ;  /* 0xff8000002f407808 */ /* 0x000fc40005800000 */
[----:B------:R-:W-:Y:S02]  /*bda0*/  ISETP.GT.AND P3, PT, R29, RZ, !P6 ;  /* 0x000000ff1d00720c */ /* 0x000fe40007764270 */
[----:B-1----:R-:W-:Y:S02]  /*bdb0*/  FMNMX.FTZ R12, R31, R12, !PT ;  /* 0x0000000c1f0c7209 */ /* 0x002fe40007810000 */
[----:B------:R-:W-:Y:S02]  /*bdc0*/  ISETP.LT.OR P3, PT, R25, 0x1, P3 ;  /* 0x000000011900780c */ /* 0x000fe40001f61670 */
[----:B------:R-:W-:Y:S01]  /*bdd0*/  ISETP.NE.AND P6, PT, R49, RZ, PT ;  /* 0x000000ff3100720c */ /* 0x000fe20003fc5270 */
[----:B------:R-:W-:Y:S01]  /*bde0*/  FMUL.FTZ R3, R12, R13 ;  /* 0x0000000d0c037220 */ /* 0x000fe20000410000 */
[----:B------:R-:W-:Y:S02]  /*bdf0*/  FSEL R26, R26, -INF , !P3 ;  /* 0xff8000001a1a7808 */ /* 0x000fe40005800000 */
[----:B------:R-:W-:-:S02]  /*be00*/  FSETP.NEU.FTZ.AND P3, PT, R12, -INF , PT ;  /* 0xff8000000c00780b */ /* 0x000fc40003f7d000 */
[----:B------:R-:W-:Y:S02]  /*be10*/  ISETP.LT.OR P4, PT, R25, 0x32, P4 ;  /* 0x000000321900780c */ /* 0x000fe40002781670 */
[----:B------:R-:W-:Y:S02]  /*be20*/  FSEL R33, R3, RZ, P3 ;  /* 0x000000ff03217208 */ /* 0x000fe40001800000 */
[----:B------:R-:W-:Y:S02]  /*be30*/  FMNMX.FTZ R3, R26, R36, !PT ;  /* 0x000000241a037209 */ /* 0x000fe40007810000 */
[----:B------:R-:W-:Y:S01]  /*be40*/  ISETP.NE.AND P3, PT, R45, RZ, PT ;  /* 0x000000ff2d00720c */ /* 0x000fe20003f65270 */
[--C-:B------:R-:W-:Y:S01]  /*be50*/  FFMA.FTZ R27, R76, R13, -R33.reuse ;  /* 0x0000000d4c1b7223 */ /* 0x100fe20000010821 */
[----:B------:R-:W-:Y:S01]  /*be60*/  FMNMX.FTZ R3, R30, R3, !PT ;  /* 0x000000031e037209 */ /* 0x000fe20007810000 */
[-CC-:B------:R-:W-:Y:S01]  /*be70*/  FFMA.FTZ R35, R20, R13.reuse, -R33.reuse ;  /* 0x0000000d14237223 */ /* 0x180fe20000010821 */
[----:B------:R-:W-:Y:S01]  /*be80*/  ISETP.GT.AND P3, PT, R29, 0x30, !P3 ;  /* 0x000000301d00780c */ /* 0x000fe20005f64270 */
[--C-:B------:R-:W-:Y:S01]  /*be90*/  FFMA.FTZ R0, R0, R13, -R33.reuse ;  /* 0x0000000d00007223 */ /* 0x100fe20000010821 */
[----:B------:R-:W-:Y:S01]  /*bea0*/  FMNMX.FTZ R3, R56, R3, !PT ;  /* 0x0000000338037209 */ /* 0x000fe20007810000 */
[--C-:B------:R-:W-:Y:S01]  /*beb0*/  FFMA.FTZ R164, R164, R13, -R33.reuse ;  /* 0x0000000da4a47223 */ /* 0x100fe20000010821 */
[----:B------:R-:W-:Y:S01]  /*bec0*/  ISETP.LT.OR P3, PT, R25, 0x31, P3 ;  /* 0x000000311900780c */ /* 0x000fe20001f61670 */
[----:B------:R-:W-:Y:S01]  /*bed0*/  MUFU.EX2 R31, R0 ;  /* 0x00000000001f7308 */ /* 0x000fe20000000800 */
[----:B------:R-:W-:Y:S01]  /*bee0*/  FMNMX.FTZ R3, R34, R3, !PT ;  /* 0x0000000322037209 */ /* 0x000fe20007810000 */
[-CC-:B------:R-:W-:Y:S01]  /*bef0*/  FFMA.FTZ R74, R74, R13.reuse, -R33.reuse ;  /* 0x0000000d4a4a7223 */ /* 0x180fe20000010821 */
[----:B------:R-:W-:Y:S01]  /*bf00*/  FSEL R50, R50, -INF , !P3 ;  /* 0xff80000032327808 */ /* 0x000fe20005800000 */
[--C-:B------:R-:W-:Y:S01]  /*bf10*/  FFMA.FTZ R70, R70, R13, -R33.reuse ;  /* 0x0000000d46467223 */ /* 0x100fe20000010821 */
[----:B------:R-:W-:Y:S01]  /*bf20*/  FMNMX.FTZ R3, R58, R3, !PT ;  /* 0x000000033a037209 */ /* 0x000fe20007810000 */
[-CC-:B------:R-:W-:Y:S01]  /*bf30*/  FFMA.FTZ R68, R68, R13.reuse, -R33.reuse ;  /* 0x0000000d44447223 */ /* 0x180fe20000010821 */
[----:B------:R-:W-:Y:S01]  /*bf40*/  ISETP.GT.AND P6, PT, R29, 0x39, !P6 ;  /* 0x000000391d00780c */ /* 0x000fe200077c4270 */
[--C-:B------:R-:W-:Y:S01]  /*bf50*/  FFMA.FTZ R66, R66, R13, -R33.reuse ;  /* 0x0000000d42427223 */ /* 0x100fe20000010821 */
[----:B------:R-:W-:Y:S01]  /*bf60*/  FMNMX.FTZ R3, R38, R3, !PT ;  /* 0x0000000326037209 */ /* 0x000fe20007810000 */
[-CC-:B------:R-:W-:Y:S01]  /*bf70*/  FFMA.FTZ R40, R40, R13.reuse, -R33.reuse ;  /* 0x0000000d28287223 */ /* 0x180fe20000010821 */
[----:B------:R-:W-:Y:S01]  /*bf80*/  FSEL R78, R51, -INF , !P4 ;  /* 0xff800000334e7808 */ /* 0x000fe20006000000 */
[--C-:B------:R-:W-:Y:S01]  /*bf90*/  FFMA.FTZ R44, R44, R13, -R33.reuse ;  /* 0x0000000d2c2c7223 */ /* 0x100fe20000010821 */
[----:B------:R-:W-:Y:S01]  /*bfa0*/  FMNMX.FTZ R3, R60, R3, !PT ;  /* 0x000000033c037209 */ /* 0x000fe20007810000 */
[-CC-:B------:R-:W-:Y:S01]  /*bfb0*/  FFMA.FTZ R28, R28, R13.reuse, -R33.reuse ;  /* 0x0000000d1c1c7223 */ /* 0x180fe20000010821 */
[----:B------:R-:W-:Y:S01]  /*bfc0*/  ISETP.LT.OR P6, PT, R25, 0x3a, P6 ;  /* 0x0000003a1900780c */ /* 0x000fe200037c1670 */
[--C-:B------:R-:W-:Y:S01]  /*bfd0*/  FFMA.FTZ R25, R72, R13, -R33.reuse ;  /* 0x0000000d48197223 */ /* 0x100fe20000010821 */
[----:B------:R-:W-:Y:S01]  /*bfe0*/  FMNMX.FTZ R3, R42, R3, !PT ;  /* 0x000000032a037209 */ /* 0x000fe20007810000 */
[-CC-:B------:R-:W-:Y:S01]  /*bff0*/  FFMA.FTZ R48, R48, R13.reuse, -R33.reuse ;  /* 0x0000000d30307223 */ /* 0x180fe20000010821 */
[----:B------:R-:W-:Y:S01]  /*c000*/  FSEL R76, R55, -INF , !P6 ;  /* 0xff800000374c7808 */ /* 0x000fe20007000000 */
[--C-:B------:R-:W-:Y:S01]  /*c010*/  FFMA.FTZ R32, R32, R13, -R33.reuse ;  /* 0x0000000d20207223 */ /* 0x100fe20000010821 */
[----:B------:R-:W-:Y:S01]  /*c020*/  FMNMX.FTZ R3, R62, R3, !PT ;  /* 0x000000033e037209 */ /* 0x000fe20007810000 */
[-CC-:B------:R-:W-:Y:S01]  /*c030*/  FFMA.FTZ R52, R52, R13.reuse, -R33.reuse ;  /* 0x0000000d34347223 */ /* 0x180fe20000010821 */
[----:B------:R-:W-:Y:S01]  /*c040*/  FFMA.FTZ R24, R24, R13, -R33 ;  /* 0x0000000d18187223 */ /* 0x000fe20000010821 */
[----:B------:R-:W-:Y:S01]  /*c050*/  MUFU.EX2 R164, R164 ;  /* 0x000000a400a47308 */ /* 0x000fe20000000800 */
[----:B------:R-:W-:-:S04]  /*c060*/  FMNMX.FTZ R3, R46, R3, !PT ;  /* 0x000000032e037209 */ /* 0x000fc80007810000 */
[----:B------:R-:W-:-:S03]  /*c070*/  FMNMX.FTZ R3, R64, R3, !PT ;  /* 0x0000000340037209 */ /* 0x000fc60007810000 */
[----:B------:R-:W1:Y:S01]  /*c080*/  MUFU.EX2 R27, R27 ;  /* 0x0000001b001b7308 */ /* 0x000e620000000800 */
[----:B------:R-:W-:-:S04]  /*c090*/  FMNMX.FTZ R3, R50, R3, !PT ;  /* 0x0000000332037209 */ /* 0x000fc80007810000 */
[----:B------:R-:W-:-:S03]  /*c0a0*/  FMNMX.FTZ R3, R78, R3, !PT ;  /* 0x000000034e037209 */ /* 0x000fc60007810000 */
[----:B------:R-:W-:Y:S01]  /*c0b0*/  MUFU.EX2 R74, R74 ;  /* 0x0000004a004a7308 */ /* 0x000fe20000000800 */
[----:B------:R-:W-:-:S04]  /*c0c0*/  FMNMX.FTZ R3, R54, R3, !PT ;  /* 0x0000000336037209 */ /* 0x000fc80007810000 */
[----:B------:R-:W-:-:S03]  /*c0d0*/  FMNMX.FTZ R3, R76, R3, !PT ;  /* 0x000000034c037209 */ /* 0x000fc60007810000 */
[----:B------:R-:W3:Y:S01]  /*c0e0*/  MUFU.EX2 R25, R25 ;  /* 0x0000001900197308 */ /* 0x000ee20000000800 */
[----:B-1----:R-:W-:Y:S01]  /*c0f0*/  FADD.FTZ R43, R164, R27 ;  /* 0x0000001ba42b7221 */ /* 0x002fe20000010000 */
[----:B------:R-:W1:Y:S01]  /*c100*/  SHFL.BFLY PT, R72, R3, 0x2, 0x1f ;  /* 0x0c401f0003487f89 */ /* 0x000e6200000e0000 */
[----:B------:R-:W-:-:S05]  /*c110*/  F2FP.F16.F32.PACK_AB R164, R27, R164 ;  /* 0x000000a41ba4723e */ /* 0x000fca00000000ff */
[----:B------:R-:W-:Y:S08]  /*c120*/  MUFU.EX2 R70, R70 ;  /* 0x0000004600467308 */ /* 0x000ff00000000800 */
[----:B------:R-:W4:Y:S01]  /*c130*/  MUFU.EX2 R29, R68 ;  /* 0x00000044001d7308 */ /* 0x000f220000000800 */
[----:B---3--:R-:W-:-:S07]  /*c140*/  F2FP.F16.F32.PACK_AB R166, R25, R74 ;  /* 0x0000004a19a6723e */ /* 0x008fce00000000ff */
[----:B------:R-:W3:Y:S01]  /*c150*/  MUFU.EX2 R66, R66 ;  /* 0x0000004200427308 */ /* 0x000ee20000000800 */
[----:B-1----:R-:W-:-:S05]  /*c160*/  FMNMX.FTZ R72, R3, R72, !PT ;  /* 0x0000004803487209 */ /* 0x002fca0007810000 */
[----:B------:R-:W1:Y:S02]  /*c170*/  SHFL.BFLY PT, R3, R72, 0x1, 0x1f ;  /* 0x0c201f0048037f89 */ /* 0x000e6400000e0000 */
[----:B------:R-:W-:Y:S01]  /*c180*/  MUFU.EX2 R40, R40 ;  /* 0x0000002800287308 */ /* 0x000fe20000000800 */
[----:B----4-:R-:W-:-:S07]  /*c190*/  F2FP.F16.F32.PACK_AB R160, R29, R70 ;  /* 0x000000461da0723e */ /* 0x010fce00000000ff */
[----:B------:R-:W4:Y:S01]  /*c1a0*/  MUFU.EX2 R35, R35 ;  /* 0x0000002300237308 */ /* 0x000f220000000800 */
[----:B---3--:R-:W-:-:S07]  /*c1b0*/  F2FP.F16.F32.PACK_AB R162, R31, R66 ;  /* 0x000000421fa2723e */ /* 0x008fce00000000ff */
[----:B------:R-:W-:Y:S01]  /*c1c0*/  MUFU.EX2 R44, R44 ;  /* 0x0000002c002c7308 */ /* 0x000fe20000000800 */
[----:B-1----:R-:W-:-:S07]  /*c1d0*/  FMNMX.FTZ R20, R72, R3, !PT ;  /* 0x0000000348147209 */ /* 0x002fce0007810000 */
[----:B------:R-:W1:Y:S01]  /*c1e0*/  MUFU.EX2 R37, R28 ;  /* 0x0000001c00257308 */ /* 0x000e620000000800 */
[----:B----4-:R-:W-:Y:S02]  /*c1f0*/  F2FP.F16.F32.PACK_AB R156, R35, R40 ;  /* 0x00000028239c723e */ /* 0x010fe400000000ff */
[C---:B------:R-:W-:Y:S01]  /*c200*/  FSETP.NEU.FTZ.AND P3, PT, R20.reuse, -INF , PT ;  /* 0xff8000001400780b */ /* 0x040fe20003f7d000 */
[----:B------:R-:W-:-:S04]  /*c210*/  FMUL.FTZ R0, R20, R13 ;  /* 0x0000000d14007220 */ /* 0x000fc80000410000 */
[----:B------:R3:W-:Y:S01]  /*c220*/  MUFU.EX2 R3, R24 ;  /* 0x0000001800037308 */ /* 0x0007e20000000800 */
[----:B------:R-:W-:Y:S01]  /*c230*/  FSEL R33, R0, RZ, P3 ;  /* 0x000000ff00217208 */ /* 0x000fe20001800000 */
[----:B------:R-:W-:-:S04]  /*c240*/  FADD.FTZ R0, R74, R43 ;  /* 0x0000002b4a007221 */ /* 0x000fc80000010000 */
[-CC-:B------:R-:W-:Y:S01]  /*c250*/  FFMA.FTZ R26, R26, R13.reuse, -R33.reuse ;  /* 0x0000000d1a1a7223 */ /* 0x180fe20000010821 */
[-CC-:B------:R-:W-:Y:S01]  /*c260*/  FFMA.FTZ R36, R36, R13.reuse, -R33.reuse ;  /* 0x0000000d24247223 */ /* 0x180fe20000010821 */
[-CC-:B------:R-:W-:Y:S01]  /*c270*/  FFMA.FTZ R30, R30, R13.reuse, -R33.reuse ;  /* 0x0000000d1e1e7223 */ /* 0x180fe20000010821 */
[-CC-:B------:R-:W-:Y:S01]  /*c280*/  FFMA.FTZ R56, R56, R13.reuse, -R33.reuse ;  /* 0x0000000d38387223 */ /* 0x180fe20000010821 */
[-CC-:B------:R-:W-:Y:S01]  /*c290*/  FFMA.FTZ R34, R34, R13.reuse, -R33.reuse ;  /* 0x0000000d22227223 */ /* 0x180fe20000010821 */
[----:B------:R-:W-:Y:S01]  /*c2a0*/  MUFU.EX2 R165, R36 ;  /* 0x0000002400a57308 */ /* 0x000fe20000000800 */
[-CC-:B------:R-:W-:Y:S01]  /*c2b0*/  FFMA.FTZ R58, R58, R13.reuse, -R33.reuse ;  /* 0x0000000d3a3a7223 */ /* 0x180fe20000010821 */
[-CC-:B------:R-:W-:Y:S01]  /*c2c0*/  FFMA.FTZ R38, R38, R13.reuse, -R33.reuse ;  /* 0x0000000d26267223 */ /* 0x180fe20000010821 */
[-CC-:B------:R-:W-:Y:S01]  /*c2d0*/  FFMA.FTZ R60, R60, R13.reuse, -R33.reuse ;  /* 0x0000000d3c3c7223 */ /* 0x180fe20000010821 */
[----:B------:R-:W-:Y:S01]  /*c2e0*/  FADD.FTZ R45, R25, R0 ;  /* 0x00000000192d7221 */ /* 0x000fe20000010000 */
[-CC-:B------:R-:W-:Y:S01]  /*c2f0*/  FFMA.FTZ R42, R42, R13.reuse, -R33.reuse ;  /* 0x0000000d2a2a7223 */ /* 0x180fe20000010821 */
[-CC-:B------:R-:W-:Y:S01]  /*c300*/  FFMA.FTZ R62, R62, R13.reuse, -R33.reuse ;  /* 0x0000000d3e3e7223 */ /* 0x180fe20000010821 */
[-C--:B------:R-:W-:Y:S01]  /*c310*/  FFMA.FTZ R46, R46, R13.reuse, -R33 ;  /* 0x0000000d2e2e7223 */ /* 0x080fe20000010821 */
[----:B------:R-:W4:Y:S01]  /*c320*/  MUFU.EX2 R26, R26 ;  /* 0x0000001a001a7308 */ /* 0x000f220000000800 */
[----:B---3--:R-:W-:Y:S01]  /*c330*/  FADD.FTZ R24, R70, R45 ;  /* 0x0000002d46187221 */ /* 0x008fe20000010000 */
[-CC-:B------:R-:W-:Y:S01]  /*c340*/  FFMA.FTZ R64, R64, R13.reuse, -R33.reuse ;  /* 0x0000000d40407223 */ /* 0x180fe20000010821 */
[-CC-:B------:R-:W-:Y:S01]  /*c350*/  FFMA.FTZ R50, R50, R13.reuse, -R33.reuse ;  /* 0x0000000d32327223 */ /* 0x180fe20000010821 */
[-CC-:B------:R-:W-:Y:S01]  /*c360*/  FFMA.FTZ R78, R78, R13.reuse, -R33.reuse ;  /* 0x0000000d4e4e7223 */ /* 0x180fe20000010821 */
[----:B------:R-:W-:Y:S01]  /*c370*/  FADD.FTZ R47, R29, R24 ;  /* 0x000000181d2f7221 */ /* 0x000fe20000010000 */
[-CC-:B------:R-:W-:Y:S01]  /*c380*/  FFMA.FTZ R54, R54, R13.reuse, -R33.reuse ;  /* 0x0000000d36367223 */ /* 0x180fe20000010821 */
[----:B------:R-:W-:Y:S01]  /*c390*/  FFMA.FTZ R33, R76, R13, -R33 ;  /* 0x0000000d4c217223 */ /* 0x000fe20000010821 */
[----:B------:R-:W3:Y:S01]  /*c3a0*/  MUFU.EX2 R30, R30 ;  /* 0x0000001e001e7308 */ /* 0x000ee20000000800 */
[----:B------:R-:W-:Y:S01]  /*c3b0*/  FADD.FTZ R24, R66, R47 ;  /* 0x0000002f42187221 */ /* 0x000fe20000010000 */
[----:B-1----:R-:W-:-:S06]  /*c3c0*/  F2FP.F16.F32.PACK_AB R158, R37, R44 ;  /* 0x0000002c259e723e */ /* 0x002fcc00000000ff */
[----:B------:R-:W1:Y:S01]  /*c3d0*/  MUFU.EX2 R167, R56 ;  /* 0x0000003800a77308 */ /* 0x000e620000000800 */
[----:B----4-:R-:W-:Y:S01]  /*c3e0*/  FADD.FTZ R43, R26, R165 ;  /* 0x000000a51a2b7221 */ /* 0x010fe20000010000 */
[----:B------:R-:W-:-:S06]  /*c3f0*/  F2FP.F16.F32.PACK_AB R165, R165, R26 ;  /* 0x0000001aa5a5723e */ /* 0x000fcc00000000ff */
[----:B------:R-:W4:Y:S01]  /*c400*/  MUFU.EX2 R34, R34 ;  /* 0x0000002200227308 */ /* 0x000f220000000800 */
[----:B---3--:R-:W-:-:S07]  /*c410*/  FADD.FTZ R0, R30, R43 ;  /* 0x0000002b1e007221 */ /* 0x008fce0000010000 */
[----:B------:R-:W3:Y:S01]  /*c420*/  MUFU.EX2 R161, R58 ;  /* 0x0000003a00a17308 */ /* 0x000ee20000000800 */
[C---:B-1----:R-:W-:Y:S01]  /*c430*/  FADD.FTZ R45, R167.reuse, R0 ;  /* 0x00000000a72d7221 */ /* 0x042fe20000010000 */
[----:B------:R-:W-:-:S05]  /*c440*/  F2FP.F16.F32.PACK_AB R167, R167, R30 ;  /* 0x0000001ea7a7723e */ /* 0x000fca00000000ff */
[----:B------:R1:W-:Y:S01]  /*c450*/  STSM.16.M88.4 [R196+0x26800], R164 ;  /* 0x026800a4c4007844 */ /* 0x0003e20000000200 */
[----:B------:R-:W5:Y:S01]  /*c460*/  MUFU.EX2 R38, R38 ;  /* 0x0000002600267308 */ /* 0x000f620000000800 */
[----:B----4-:R-:W-:Y:S01]  /*c470*/  FADD.FTZ R0, R34, R45 ;  /* 0x0000002d22007221 */ /* 0x010fe20000010000 */
[----:B------:R-:W-:-:S04]  /*c480*/  FADD.FTZ R45, R31, R24 ;  /* 0x000000181f2d7221 */ /* 0x000fc80000010000 */
[----:B------:R-:W-:Y:S02]  /*c490*/  FADD.FTZ R24, R40, R45 ;  /* 0x0000002d28187221 */ /* 0x000fe40000010000 */
[----:B------:R-:W4:Y:S01]  /*c4a0*/  MUFU.EX2 R163, R60 ;  /* 0x0000003c00a37308 */ /* 0x000f220000000800 */
[C---:B---3--:R-:W-:Y:S01]  /*c4b0*/  FADD.FTZ R27, R161.reuse, R0 ;  /* 0x00000000a11b7221 */ /* 0x048fe20000010000 */
[----:B------:R-:W-:-:S06]  /*c4c0*/  F2FP.F16.F32.PACK_AB R161, R161, R34 ;  /* 0x00000022a1a1723e */ /* 0x000fcc00000000ff */
[----:B------:R-:W3:Y:S01]  /*c4d0*/  MUFU.EX2 R42, R42 ;  /* 0x0000002a002a7308 */ /* 0x000ee20000000800 */
[----:B-----5:R-:W-:Y:S01]  /*c4e0*/  FADD.FTZ R0, R38, R27 ;  /* 0x0000001b26007221 */ /* 0x020fe20000010000 */
[----:B------:R-:W-:-:S06]  /*c4f0*/  FADD.FTZ R27, R35, R24 ;  /* 0x00000018231b7221 */ /* 0x000fcc0000010000 */
[----:B------:R-:W5:Y:S01]  /*c500*/  MUFU.EX2 R157, R62 ;  /* 0x0000003e009d7308 */ /* 0x000f620000000800 */
[C---:B----4-:R-:W-:Y:S01]  /*c510*/  FADD.FTZ R25, R163.reuse, R0 ;  /* 0x00000000a3197221 */ /* 0x050fe20000010000 */
[----:B------:R-:W-:-:S05]  /*c520*/  F2FP.F16.F32.PACK_AB R163, R163, R38 ;  /* 0x00000026a3a3723e */ /* 0x000fca00000000ff */
[----:B------:R1:W-:Y:S01]  /*c530*/  STSM.16.M88.4 [R197], R160 ;  /* 0x000000a0c5007844 */ /* 0x0003e20000000200 */
[----:B------:R-:W4:Y:S01]  /*c540*/  MUFU.EX2 R46, R46 ;  /* 0x0000002e002e7308 */ /* 0x000f220000000800 */
[----:B---3--:R-:W-:-:S07]  /*c550*/  FADD.FTZ R0, R42, R25 ;  /* 0x000000192a007221 */ /* 0x008fce0000010000 */
[----:B------:R-:W3:Y:S01]  /*c560*/  MUFU.EX2 R41, R64 ;  /* 0x0000004000297308 */ /* 0x000ee20000000800 */
[C---:B-----5:R-:W-:Y:S01]  /*c570*/  FADD.FTZ R25, R157.reuse, R0 ;  /* 0x000000009d197221 */ /* 0x060fe20000010000 */
[----:B------:R-:W-:Y:S01]  /*c580*/  FADD.FTZ R0, R44, R27 ;  /* 0x0000001b2c007221 */ /* 0x000fe20000010000 */
[----:B------:R-:W-:-:S03]  /*c590*/  F2FP.F16.F32.PACK_AB R157, R157, R42 ;  /* 0x0000002a9d9d723e */ /* 0x000fc600000000ff */
[----:B------:R-:W-:Y:S02]  /*c5a0*/  FADD.FTZ R37, R37, R0 ;  /* 0x0000000025257221 */ /* 0x000fe40000010000 */
[----:B------:R-:W-:Y:S01]  /*c5b0*/  MUFU.EX2 R48, R48 ;  /* 0x0000003000307308 */ /* 0x000fe20000000800 */
[----:B----4-:R-:W-:-:S07]  /*c5c0*/  FADD.FTZ R24, R46, R25 ;  /* 0x000000192e187221 */ /* 0x010fce0000010000 */
[----:B------:R-:W4:Y:S01]  /*c5d0*/  MUFU.EX2 R39, R32 ;  /* 0x0000002000277308 */ /* 0x000f220000000800 */
[C---:B---3--:R-:W-:Y:S01]  /*c5e0*/  F2FP.F16.F32.PACK_AB R159, R41.reuse, R46 ;  /* 0x0000002e299f723e */ /* 0x048fe200000000ff */
[----:B------:R-:W-:-:S04]  /*c5f0*/  FADD.FTZ R41, R41, R24 ;  /* 0x0000001829297221 */ /* 0x000fc80000010000 */
[----:B------:R1:W-:Y:S02]  /*c600*/  STSM.16.M88.4 [R199], R156 ;  /* 0x0000009cc7007844 */ /* 0x0003e40000000200 */
[----:B------:R-:W-:Y:S08]  /*c610*/  MUFU.EX2 R50, R50 ;  /* 0x0000003200327308 */ /* 0x000ff00000000800 */
[----:B------:R-:W3:Y:S01]  /*c620*/  MUFU.EX2 R43, R78 ;  /* 0x0000004e002b7308 */ /* 0x000ee20000000800 */
[----:B----4-:R-:W-:Y:S01]  /*c630*/  F2FP.F16.F32.PACK_AB R152, R39, R48 ;  /* 0x000000302798723e */ /* 0x010fe200000000ff */
[----:B------:R-:W-:-:S04]  /*c640*/  FADD.FTZ R48, R48, R37 ;  /* 0x0000002530307221 */ /* 0x000fc80000010000 */
[----:B------:R-:W-:Y:S02]  /*c650*/  FADD.FTZ R39, R39, R48 ;  /* 0x0000003027277221 */ /* 0x000fe40000010000 */
[----:B------:R-:W4:Y:S08]  /*c660*/  MUFU.EX2 R52, R52 ;  /* 0x0000003400347308 */ /* 0x000f300000000800 */
[----:B------:R-:W-:Y:S01]  /*c670*/  MUFU.EX2 R54, R54 ;  /* 0x0000003600367308 */ /* 0x000fe20000000800 */
[----:B---3--:R-:W-:Y:S01]  /*c680*/  F2FP.F16.F32.PACK_AB R153, R43, R50 ;  /* 0x000000322b99723e */ /* 0x008fe200000000ff */
[----:B------:R-:W-:-:S04]  /*c690*/  FADD.FTZ R50, R50, R41 ;  /* 0x0000002932327221 */ /* 0x000fc80000010000 */
[----:B------:R-:W-:Y:S02]  /*c6a0*/  FADD.FTZ R43, R43, R50 ;  /* 0x000000322b2b7221 */ /* 0x000fe40000010000 */
[----:B------:R-:W3:Y:S01]  /*c6b0*/  MUFU.EX2 R33, R33 ;  /* 0x0000002100217308 */ /* 0x000ee20000000800 */
[----:B----4-:R-:W-:Y:S01]  /*c6c0*/  F2FP.F16.F32.PACK_AB R154, R3, R52 ;  /* 0x00000034039a723e */ /* 0x010fe200000000ff */
[----:B------:R-:W-:-:S04]  /*c6d0*/  FADD.FTZ R0, R52, R39 ;  /* 0x0000002734007221 */ /* 0x000fc80000010000 */
[----:B------:R-:W-:Y:S01]  /*c6e0*/  FADD.FTZ R0, R3, R0 ;  /* 0x0000000003007221 */ /* 0x000fe20000010000 */
[----:B---3--:R-:W-:Y:S01]  /*c6f0*/  F2FP.F16.F32.PACK_AB R155, R33, R54 ;  /* 0x00000036219b723e */ /* 0x008fe200000000ff */
[----:B------:R-:W-:-:S04]  /*c700*/  FADD.FTZ R54, R54, R43 ;  /* 0x0000002b36367221 */ /* 0x000fc80000010000 */
[----:B------:R1:W-:Y:S01]  /*c710*/  STSM.16.M88.4 [R198], R152 ;  /* 0x00000098c6007844 */ /* 0x0003e20000000200 */
[----:B------:R-:W-:Y:S01]  /*c720*/  FADD.FTZ R3, R33, R54 ;  /* 0x0000003621037221 */ /* 0x000fe20000010000 */
[----:B------:R-:W-:Y:S06]  /*c730*/  @!P0 BRA `(.L_x_2725) ;  /* 0x0000000000048947 */ /* 0x000fec0003800000 */
[----:B------:R-:W-:Y:S01]  /*c740*/  BPT.TRAP 0x1 ;  /* 0x000000040000795c */ /* 0x000fe20000300000 */
.L_x_2725:
[----:B------:R3:W4:Y:S01]  /*c750*/  SYNCS.PHASECHK.TRANS64.TRYWAIT P3, [R14+URZ+0x28c50], R57 ;  /* 0x028c50390e0075a7 */ /* 0x000722000806017f */
[----:B------:R-:W-:Y:S05]  /*c760*/  @!P0 BRA `(.L_x_2726) ;  /* 0x0000000000048947 */ /* 0x000fea0003800000 */
[----:B------:R-:W-:Y:S01]  /*c770*/  BPT.TRAP 0x1 ;  /* 0x000000040000795c */ /* 0x000fe20000300000 */
.L_x_2726:
[----:B------:R-:W0:Y:S01]  /*c780*/  @P2 LDC R27, c[0x0][0x44c] ;  /* 0x00011300ff1b2b82 */ /* 0x000e220000000800 */
[----:B------:R-:W-:Y:S01]  /*c790*/  ULDC UR44, c[0x0][0x9e4] ;  /* 0x00027900002c7ab9 */ /* 0x000fe20000000800 */
[----:B------:R-:W-:Y:S01]  /*c7a0*/  ULDC UR45, c[0x0][0x9dc] ;  /* 0x00027700002d7ab9 */ /* 0x000fe20000000800 */
[----:B------:R-:W-:Y:S01]  /*c7b0*/  ULDC UR39, c[0x0][0x988] ;  /* 0x0002620000277ab9 */ /* 0x000fe20000000800 */
[----:B------:R-:W-:Y:S01]  /*c7c0*/  ULDC UR46, c[0x0][0x9e0] ;  /* 0x00027800002e7ab9 */ /* 0x000fe20000000800 */
[----:B------:R-:W-:Y:S01]  /*c7d0*/  BSSY B0, `(.L_x_2727) ;  /* 0x0000006000007945 */ /* 0x000fe20003800000 */
[----:B------:R-:W-:Y:S02]  /*c7e0*/  IMAD R28, R18, 0x1000, R190 ;  /* 0x00001000121c7824 */ /* 0x000fe400078e02be */
[----:B------:R-:W0:Y:S01]  /*c7f0*/  @P2 LDC R30, c[0x0][0x450] ;  /* 0x00011400ff1e2b82 */ /* 0x000e220000000800 */
[----:B----4-:R-:W-:Y:S05]  /*c800*/  @P3 BRA `(.L_x_2728) ;  /* 0x0000000000083947 */ /* 0x010fea0003800000 */
[----:B------:R-:W4:Y:S02]  /*c810*/  SYNCS.PHASECHK.TRANS64.TRYWAIT P3, [R14+URZ+0x28c50], R57 ;  /* 0x028c50390e0075a7 */ /* 0x000f24000806017f */
[----:B----4-:R-:W-:Y:S05]  /*c820*/  @!P3 BRA `(.L_x_2729) ;  /* 0x0000016800f8b947 */ /* 0x010fea0003800000 */
.L_x_2728:
[----:B------:R-:W-:Y:S05]  /*c830*/  BSYNC B0 ;  /* 0x0000000000007941 */ /* 0x000fea0003800000 */
.L_x_2727:
[----:B------:R-:W-:Y:S01]  /*c840*/  IMAD.MOV.U32 R24, RZ, RZ, R28 ;  /* 0x000000ffff187224 */ /* 0x000fe200078e001c */
[----:B------:R-:W-:Y:S01]  /*c850*/  UISETP.NE.AND UP0, UPT, UR47, URZ, UPT ;  /* 0x0000003f2f00728c */ /* 0x000fe2000bf05270 */
[----:B------:R-:W-:Y:S02]  /*c860*/  IMAD.MOV.U32 R25, RZ, RZ, 0x40000040 ;  /* 0x40000040ff197424 */ /* 0x000fe400078e00ff */
[----:B0-----:R-:W-:Y:S01]  /*c870*/  @P2 IMAD.HI.U32 R27, R192, R27, RZ ;  /* 0x0000001bc01b2227 */ /* 0x001fe200078e00ff */
[----:B------:R-:W-:Y:S02]  /*c880*/  R2UR UR6, R24 ;  /* 0x00000000180672ca */ /* 0x000fe400000e0000 */
[C---:B------:R-:W-:Y:S01]  /*c890*/  R2UR UR7, R25.reuse ;  /* 0x00000000190772ca */ /* 0x040fe200000e0000 */
[----:B------:R-:W-:Y:S01]  /*c8a0*/  IMAD.MOV.U32 R169, RZ, RZ, R192 ;  /* 0x000000ffffa97224 */ /* 0x000fe200078e00c0 */
[----:B------:R-:W-:Y:S01]  /*c8b0*/  @P2 SHF.R.U32.HI R169, RZ, R30, R27 ;  /* 0x0000001effa92219 */ /* 0x000fe2000001161b */
[C---:B------:R-:W-:Y:S01]  /*c8c0*/  VIADD R24, R28.reuse, 0x80 ;  /* 0x000000801c187836 */ /* 0x040fe20000000000 */
[----:B------:R-:W-:Y:S01]  /*c8d0*/  R2UR UR11, R25 ;  /* 0x00000000190b72ca */ /* 0x000fe200000e0000 */
[C---:B------:R-:W-:Y:S01]  /*c8e0*/  VIADD R26, R28.reuse, 0x100 ;  /* 0x000001001c1a7836 */ /* 0x040fe20000000000 */
[----:B------:R-:W-:Y:S01]  /*c8f0*/  PLOP3.LUT P3, PT, PT, PT, UP0, 0x40, 0x0 ;  /* 0x000000000000781c */ /* 0x000fe20003f6e808 */
[----:B------:R-:W-:Y:S01]  /*c900*/  VIADD R28, R28, 0x180 ;  /* 0x000001801c1c7836 */ /* 0x000fe20000000000 */
[----:B------:R-:W-:Y:S01]  /*c910*/  R2UR UR10, R24 ;  /* 0x00000000180a72ca */ /* 0x000fe200000e0000 */
[----:B------:R-:W-:Y:S01]  /*c920*/  IMAD.MOV.U32 R27, RZ, RZ, 0x40000040 ;  /* 0x40000040ff1b7424 */ /* 0x000fe200078e00ff */
[----:B------:R-:W-:Y:S01]  /*c930*/  R2UR UR14, R26 ;  /* 0x000000001a0e72ca */ /* 0x000fe200000e0000 */
[----:B------:R-:W-:Y:S01]  /*c940*/  IMAD.MOV.U32 R29, RZ, RZ, 0x40000040 ;  /* 0x40000040ff1d7424 */ /* 0x000fe200078e00ff */
[----:B------:R-:W-:Y:S01]  /*c950*/  R2UR UR18, R28 ;  /* 0x000000001c1272ca */ /* 0x000fe200000e0000 */
[----:B--234-:R-:W-:Y:S01]  /*c960*/  @!P1 VIADD R14, R14, 0x28c60 ;  /* 0x00028c600e0e9836 */ /* 0x01cfe20000000000 */
[----:B------:R-:W-:-:S02]  /*c970*/  R2UR UR15, R27 ;  /* 0x000000001b0f72ca */ /* 0x000fc400000e0000 */
[----:B------:R-:W-:Y:S02]  /*c980*/  R2UR UR19, R29 ;  /* 0x000000001d1372ca */ /* 0x000fe400000e0000 */
[----:B------:R-:W-:Y:S01]  /*c990*/  WARPGROUP.ARRIVE ;  /* 0x00000000000079c5 */ /* 0x000fe20000000000 */
[----:B------:R-:W-:-:S05]  /*c9a0*/  @!P1 PRMT R14, RZ, 0x654, R14 ;  /* 0x00000654ff0e9816 */ /* 0x000fca000000000e */
        /* <DEDUP_REMOVED lines=19> */
[----:B0-----:R-:W0:Y:S01]  /*cae0*/  FENCE.VIEW.ASYNC.S ;  /* 0x00000000000073c6 */ /* 0x001e220000000000 */
[----:B-1----:R-:W-:-:S05]  /*caf0*/  IADD3 R152, R169, R23, -R22 ;  /* 0x00000017a9987210 */ /* 0x002fca0007ffe816 */
[----:B------:R-:W-:Y:S01]  /*cb00*/  VIADD R153, R152, UR40 ;  /* 0x0000002898997c36 */ /* 0x000fe20008000000 */
[----:B0-----:R-:W-:Y:S01]  /*cb10*/  NOP ;  /* 0x0000000000007918 */ /* 0x001fe20000000000 */
[----:B------:R-:W-:Y:S06]  /*cb20*/  BAR.ARV 0xe, 0x100 ;  /* 0x0384000000007b1d */ /* 0x000fec0000002000 */
[----:B------:R0:W-:Y:S02]  /*cb30*/  @!P1 SYNCS.ARRIVE.TRANS64.RED.A1T0 RZ, [R14+URZ], RZ ;  /* 0x000000ff0eff99a7 */ /* 0x0001e4000810043f */
[----:B0-----:R-:W-:Y:S01]  /*cb40*/  VIADD R14, R168, 0xfffffffe ;  /* 0xfffffffea80e7836 */ /* 0x001fe20000000000 */
[----:B------:R-:W-:Y:S06]  /*cb50*/  @P3 BRA `(.L_x_2730) ;  /* 0x0000000000543947 */ /* 0x000fec0003800000 */
[C---:B------:R-:W-:Y:S01]  /*cb60*/  ISETP.GT.AND P3, PT, R152.reuse, RZ, PT ;  /* 0x000000ff9800720c */ /* 0x040fe20003f64270 */
[----:B------:R-:W-:Y:S01]  /*cb70*/  BSSY B0, `(.L_x_2731) ;  /* 0x0000010000007945 */ /* 0x000fe20003800000 */
[----:B------:R-:W-:-:S11]  /*cb80*/  VIADD R154, R152, 0xffffffff ;  /* 0xffffffff989a7836 */ /* 0x000fd60000000000 */
[----:B------:R-:W-:Y:S05]  /*cb90*/  @P3 BRA `(.L_x_2732) ;  /* 0x0000000000203947 */ /* 0x000fea0003800000 */
[----:B------:R-:W-:Y:S01]  /*cba0*/  UISETP.NE.AND UP0, UPT, UR41, 0x1, UPT ;  /* 0x000000012900788c */ /* 0x000fe2000bf05270 */
[----:B------:R-:W-:-:S05]  /*cbb0*/  IMAD.MOV R152, RZ, RZ, -R152 ;  /* 0x000000ffff987224 */ /* 0x000fca00078e0a98 */
[----:B------:R-:W-:-:S05]  /*cbc0*/  PLOP3.LUT P3, PT, PT, PT, UP0, 0x80, 0x0 ;  /* 0x000000000000781c */ /* 0x000fca0003f6f008 */
[----:B------:R-:W-:-:S08]  /*cbd0*/  @UP0 ULDC.64 UR4, c[0x0][0x9e8] ;  /* 0x00027a0000040ab9 */ /* 0x000fd00000000a00 */
[----:B------:R-:W-:-:S05]  /*cbe0*/  @P3 IMAD.HI.U32 R154, R152, UR4, RZ ;  /* 0x00000004989a3c27 */ /* 0x000fca000f8e00ff */
[----:B------:R-:W-:-:S04]  /*cbf0*/  @P3 SHF.R.U32.HI R152, RZ, UR5, R154 ;  /* 0x00000005ff983c19 */ /* 0x000fc8000801169a */
[----:B------:R-:W-:Y:S01]  /*cc00*/  LOP3.LUT R154, RZ, R152, RZ, 0x33, !PT ;  /* 0x00000098ff9a7212 */ /* 0x000fe200078e33ff */
[----:B------:R-:W-:Y:S06]  /*cc10*/  BRA `(.L_x_2733) ;  /* 0x0000000000147947 */ /* 0x000fec0003800000 */
.L_x_2732:
[----:B------:R-:W-:-:S06]  /*cc20*/  UISETP.NE.AND UP0, UPT, UR41, 0x1, UPT ;  /* 0x000000012900788c */ /* 0x000fcc000bf05270 */
[----:B------:R-:W-:-:S05]  /*cc30*/  PLOP3.LUT P3, PT, PT, PT, UP0, 0x80, 0x0 ;  /* 0x000000000000781c */ /* 0x000fca0003f6f008 */
[----:B------:R-:W-:-:S08]  /*cc40*/  @UP0 ULDC.64 UR4, c[0x0][0x9e8] ;  /* 0x00027a0000040ab9 */ /* 0x000fd00000000a00 */
[----:B------:R-:W-:-:S05]  /*cc50*/  @P3 IMAD.HI.U32 R152, R154, UR4, RZ ;  /* 0x000000049a983c27 */ /* 0x000fca000f8e00ff */
[----:B------:R-:W-:-:S07]  /*cc60*/  @P3 SHF.R.U32.HI R154, RZ, UR5, R152 ;  /* 0x00000005ff9a3c19 */ /* 0x000fce0008011698 */
.L_x_2733:
[----:B------:R-:W-:Y:S05]  /*cc70*/  BSYNC B0 ;  /* 0x0000000000007941 */ /* 0x000fea0003800000 */
.L_x_2731:
[----:B------:R-:W-:-:S04]  /*cc80*/  IMAD.U32 R152, RZ, RZ, UR41 ;  /* 0x00000029ff987e24 */ /* 0x000fc8000f8e00ff */
[----:B------:R-:W-:-:S05]  /*cc90*/  IMAD R154, R154, R152, UR41 ;  /* 0x000000299a9a7e24 */ /* 0x000fca000f8e0298 */
[----:B------:R-:W-:-:S07]  /*cca0*/  VIMNMX R153, R153, R154, PT ;  /* 0x0000009a99997248 */ /* 0x000fce0003fe0100 */
.L_x_2730:
[----:B------:R-:W-:Y:S01]  /*ccb0*/  SHF.R.S32.HI R152, RZ, 0x1f, R153 ;  /* 0x0000001fff987819 */ /* 0x000fe20000011499 */
[----:B------:R-:W-:Y:S03]  /*ccc0*/  BSSY B1, `(.L_x_2734) ;  /* 0x0000252000017945 */ /* 0x000fe60003800000 */
[----:B------:R-:W-:-:S04]  /*ccd0*/  LEA.HI R152, R152, R153, RZ, 0x6 ;  /* 0x0000009998987211 */ /* 0x000fc800078f30ff */
[----:B------:R-:W-:-:S04]  /*cce0*/  SHF.R.S32.HI R152, RZ, 0x6, R152 ;  /* 0x00000006ff987819 */ /* 0x000fc80000011498 */
[----:B------:R-:W-:-:S04]  /*ccf0*/  VIMNMX R210, R202, R152, !PT ;  /* 0x00000098cad27248 */ /* 0x000fc80007fe0100 */
[----:B------:R-:W-:-:S13]  /*cd00*/  ISETP.GE.AND P3, PT, R14, R210, PT ;  /* 0x000000d20e00720c */ /* 0x000fda0003f66270 */
[----:B------:R-:W-:Y:S05]  /*cd10*/  @!P3 BRA `(.L_x_2735) ;  /* 0x000000240030b947 */ /* 0x000fea0003800000 */
[----:B------:R-:W-:Y:S01]  /*cd20*/  BSSY B0, `(.L_x_2736) ;  /* 0x0000248000007945 */ /* 0x000fe20003800000 */
.L_x_2755:
[----:B------:R-:W-:-:S05]  /*cd30*/  VIADD R211, R18, 0x1 ;  /* 0x0000000112d37836 */ /* 0x000fca0000000000 */
[----:B------:R-:W-:-:S04]  /*cd40*/  ISETP.NE.AND P3, PT, R211, 0x2, PT ;  /* 0x00000002d300780c */ /* 0x000fc80003f65270 */
[----:B------:R-:W-:Y:S02]  /*cd50*/  SEL R13, RZ, 0x1, P3 ;  /* 0x00000001ff0d7807 */ /* 0x000fe40001800000 */
[----:B------:R-:W-:Y:S02]  /*cd60*/  SEL R211, R211, RZ, P3 ;  /* 0x000000ffd3d37207 */ /* 0x000fe40001800000 */
[----:B------:R-:W-:Y:S01]  /*cd70*/  LOP3.LUT R19, R19, R13, RZ, 0x3c, !PT ;  /* 0x0000000d13137212 */ /* 0x000fe200078e3cff */
[----:B0-----:R-:W-:Y:S06]  /*cd80*/  @!P0 BRA `(.L_x_2737) ;  /* 0x0000000000048947 */ /* 0x001fec0003800000 */
[----:B------:R-:W-:Y:S01]  /*cd90*/  BPT.TRAP 0x1 ;  /* 0x000000040000795c */ /* 0x000fe20000300000 */
.L_x_2737:
[----:B------:R-:W-:Y:S01]  /*cda0*/  IMAD R212, R211, 0x8, R2 ;  /* 0x00000008d3d47824 */ /* 0x000fe200078e0202 */
[----:B------:R-:W-:-:S04]  /*cdb0*/  SHF.L.U32 R213, R19, 0x1f, RZ ;  /* 0x0000001f13d57819 */ /* 0x000fc800000006ff */
[----:B------:R0:W1:Y:S01]  /*cdc0*/  SYNCS.PHASECHK.TRANS64.TRYWAIT P3, [R212+URZ+0x28c30], R213 ;  /* 0x028c30d5d40075a7 */ /* 0x000062000806017f */
[----:B------:R-:W-:Y:S05]  /*cdd0*/  @!P0 BRA `(.L_x_2738) ;  /* 0x0000000000048947 */ /* 0x000fea0003800000 */
[----:B------:R-:W-:Y:S01]  /*cde0*/  BPT.TRAP 0x1 ;  /* 0x000000040000795c */ /* 0x000fe20000300000 */
.L_x_2738:
[----:B------:R-:W-:Y:S01]  /*cdf0*/  BSSY B2, `(.L_x_2739) ;  /* 0x0000006000027945 */ /* 0x000fe20003800000 */
[----:B------:R-:W-:Y:S02]  /*ce00*/  IMAD R206, R211, 0x200, R15 ;  /* 0x00000200d3ce7824 */ /* 0x000fe400078e020f */
[----:B------:R-:W-:Y:S01]  /*ce10*/  IMAD.MOV.U32 R207, RZ, RZ, 0x40000040 ;  /* 0x40000040ffcf7424 */ /* 0x000fe200078e00ff */
[----:B-1----:R-:W-:Y:S06]  /*ce20*/  @P3 BRA `(.L_x_2740) ;  /* 0x0000000000083947 */ /* 0x002fec0003800000 */
[----:B------:R-:W1:Y:S02]  /*ce30*/  SYNCS.PHASECHK.TRANS64.TRYWAIT P3, [R212+URZ+0x28c30], R213 ;  /* 0x028c30d5d40075a7 */ /* 0x000e64000806017f */
[----:B-1----:R-:W-:Y:S05]  /*ce40*/  @!P3 BRA `(.L_x_2741) ;  /* 0x000001640084b947 */ /* 0x002fea0003800000 */
.L_x_2740:
[----:B------:R-:W-:Y:S05]  /*ce50*/  BSYNC B2 ;  /* 0x0000000000027941 */ /* 0x000fea0003800000 */
.L_x_2739:
[C---:B------:R-:W-:Y:S01]  /*ce60*/  R2UR UR6, R206.reuse ;  /* 0x00000000ce0672ca */ /* 0x040fe200000e0000 */
[----:B------:R-:W-:Y:S01]  /*ce70*/  WARPGROUP.ARRIVE ;  /* 0x00000000000079c5 */ /* 0x000fe20000000000 */
[----:B------:R-:W-:Y:S01]  /*ce80*/  R2UR UR7, R207 ;  /* 0x00000000cf0772ca */ /* 0x000fe200000e0000 */
[----:B------:R-:W-:Y:S01]  /*ce90*/  VIADD R208, R206, 0x2 ;  /* 0x00000002ced07836 */ /* 0x000fe20000000000 */
[----:B------:R-:W-:Y:S01]  /*cea0*/  R2UR UR4, R4 ;  /* 0x00000000040472ca */ /* 0x000fe200000e0000 */
[----:B------:R-:W-:Y:S01]  /*ceb0*/  IMAD.MOV.U32 R209, RZ, RZ, 0x40000040 ;  /* 0x40000040ffd17424 */ /* 0x000fe200078e00ff */
[----:B------:R-:W-:Y:S01]  /*cec0*/  R2UR UR5, R5 ;  /* 0x00000000050572ca */ /* 0x000fe200000e0000 */
[----:B------:R-:W-:Y:S01]  /*ced0*/  IMAD.MOV.U32 R207, RZ, RZ, 0x40000040 ;  /* 0x40000040ffcf7424 */ /* 0x000fe200078e00ff */
[----:B------:R-:W2:Y:S01]  /*cee0*/  @P2 LDC R21, c[0x0][0x44c] ;  /* 0x00011300ff152b82 */ /* 0x000ea20000000800 */
[----:B------:R-:W-:Y:S01]  /*cef0*/  IMAD.IADD R233, R201, 0x1, R192 ;  /* 0x00000001c9e97824 */ /* 0x000fe200078e02c0 */
[----:B------:R-:W-:-:S06]  /*cf00*/  UISETP.NE.AND UP0, UPT, UR47, URZ, UPT ;  /* 0x0000003f2f00728c */ /* 0x000fcc000bf05270 */
[----:B------:R-:W3:Y:S01]  /*cf10*/  @P2 LDC R13, c[0x0][0x450] ;  /* 0x00011400ff0d2b82 */ /* 0x000ee20000000800 */
[----:B------:R-:W-:Y:S02]  /*cf20*/  PLOP3.LUT P3, PT, PT, PT, UP0, 0x40, 0x0 ;  /* 0x000000000000781c */ /* 0x000fe40003f6e808 */
[----:B------:R-:W-:Y:S01]  /*cf30*/  HGMMA.64x64x16.F32 R152, gdesc[UR4], RZ, !UPT, gsb0 ;  /* 0x00e00000049879f0 */ /* 0x000fe2000c0008ff */
[----:B------:R-:W-:Y:S01]  /*cf40*/  R2UR UR6, R208 ;  /* 0x00000000d00672ca */ /* 0x000fe200000e0000 */
[----:B------:R-:W-:Y:S01]  /*cf50*/  VIADD R208, R206, 0x4 ;  /* 0x00000004ced07836 */ /* 0x000fe20000000000 */
[----:B------:R-:W-:Y:S01]  /*cf60*/  R2UR UR7, R209 ;  /* 0x00000000d10772ca */ /* 0x000fe200000e0000 */
[----:B------:R-:W-:Y:S01]  /*cf70*/  IMAD.MOV.U32 R209, RZ, RZ, 0x40000040 ;  /* 0x40000040ffd17424 */ /* 0x000fe200078e00ff */
[----:B------:R-:W-:Y:S01]  /*cf80*/  R2UR UR4, R10 ;  /* 0x000000000a0472ca */ /* 0x000fe200000e0000 */
[----:B------:R-:W-:Y:S01]  /*cf90*/  VIADD R206, R206, 0x6 ;  /* 0x00000006cece7836 */ /* 0x000fe20000000000 */
[----:B------:R-:W-:Y:S01]  /*cfa0*/  R2UR UR5, R11 ;  /* 0x000000000b0572ca */ /* 0x000fe200000e0000 */
[----:B--2---:R-:W-:-:S05]  /*cfb0*/  @P2 IMAD.HI.U32 R21, R233, R21, RZ ;  /* 0x00000015e9152227 */ /* 0x004fca00078e00ff */
[----:B---3--:R-:W-:Y:S01]  /*cfc0*/  @P2 SHF.R.U32.HI R233, RZ, R13, R21 ;  /* 0x0000000dffe92219 */ /* 0x008fe20000011615 */
[----:B------:R-:W-:Y:S02]  /*cfd0*/  @!P1 VIADD R13, R212, 0x28c40 ;  /* 0x00028c40d40d9836 */ /* 0x000fe40000000000 */
[----:B------:R-:W-:Y:S02]  /*cfe0*/  IMAD.U32 R21, RZ, RZ, UR45 ;  /* 0x0000002dff157e24 */ /* 0x000fe4000f8e00ff */
[----:B------:R-:W2:Y:S01]  /*cff0*/  SHFL.IDX PT, R234, R233, RZ, 0x1c1f ;  /* 0x001c1fffe9ea7589 */ /* 0x000ea200000e0000 */
[----:B------:R-:W-:Y:S02]  /*d000*/  @!P1 PRMT R13, RZ, 0x654, R13 ;  /* 0x00000654ff0d9816 */ /* 0x000fe4000000000d */
[----:B------:R-:W-:Y:S01]  /*d010*/  LOP3.LUT R232, RZ, R21, RZ, 0x33, !PT ;  /* 0x00000015ffe87212 */ /* 0x000fe200078e33ff */
        /* <DEDUP_REMOVED lines=16> */
[----:B------:R-:W-:Y:S03]  /*d120*/  HGMMA.64x64x16.F32 R152, gdesc[UR4], R152, gsb0 ;  /* 0x00e00000049879f0 */ /* 0x000fe60008000898 */
[----:B------:R-:W-:Y:S02]  /*d130*/  WARPGROUP.DEPBAR.LE gsb0, 0x0 ;  /* 0x00008000000079c5 */ /* 0x000fe40000010000 */
[----:B------:R3:W-:Y:S02]  /*d140*/  @!P1 SYNCS.ARRIVE.TRANS64.RED.A1T0 RZ, [R13+URZ], RZ ;  /* 0x000000ff0dff99a7 */ /* 0x0007e4000810043f */
[----:B---3--:R-:W-:-:S05]  /*d150*/  IMAD.SHL.U32 R13, R14, 0x40, RZ ;  /* 0x000000400e0d7824 */ /* 0x008fca00078e00ff */
[----:B------:R-:W-:-:S04]  /*d160*/  IADD3 R231, -R186, 0x1, -R13 ;  /* 0x00000001bae77810 */ /* 0x000fc80007ffe90d */
[----:B------:R-:W-:-:S05]  /*d170*/  IADD3 R231, -R22, R231, R23 ;  /* 0x000000e716e77210 */ /* 0x000fca0007ffe117 */
[----:B------:R-:W-:Y:S02]  /*d180*/  IMAD.IADD R232, R232, 0x1, R231 ;  /* 0x00000001e8e87824 */ /* 0x000fe400078e02e7 */
[----:B------:R-:W-:Y:S02]  /*d190*/  VIADD R231, R231, UR46 ;  /* 0x0000002ee7e77c36 */ /* 0x000fe40008000000 */
[C---:B--2---:R-:W-:Y:S02]  /*d1a0*/  IMAD.IADD R208, R234.reuse, 0x1, R232 ;  /* 0x00000001ead07824 */ /* 0x044fe400078e02e8 */
[----:B------:R-:W-:Y:S01]  /*d1b0*/  IMAD.IADD R209, R234, 0x1, R231 ;  /* 0x00000001ead17824 */ /* 0x000fe200078e02e7 */
[----:B------:R-:W-:Y:S06]  /*d1c0*/  @P3 BRA `(.L_x_2742) ;  /* 0x0000000000583947 */ /* 0x000fec0003800000 */
[----:B------:R-:W-:Y:S01]  /*d1d0*/  IADD3 R234, -R22, R23, R234 ;  /* 0x0000001716ea7210 */ /* 0x000fe20007ffe1ea */
[----:B------:R-:W-:Y:S03]  /*d1e0*/  BSSY B2, `(.L_x_2743) ;  /* 0x0000010000027945 */ /* 0x000fe60003800000 */
[----:B------:R-:W-:-:S13]  /*d1f0*/  ISETP.GT.AND P3, PT, R234, -0x1, PT ;  /* 0xffffffffea00780c */ /* 0x000fda0003f64270 */
[----:B------:R-:W-:Y:S05]  /*d200*/  @P3 BRA `(.L_x_2744) ;  /* 0x0000000000203947 */ /* 0x000fea0003800000 */
[----:B------:R-:W-:Y:S01]  /*d210*/  IMAD.U32 R235, RZ, RZ, UR44 ;  /* 0x0000002cffeb7e24 */ /* 0x000fe2000f8e00ff */
[----:B------:R-:W-:-:S04]  /*d220*/  LOP3.LUT R234, RZ, R234, RZ, 0x33, !PT ;  /* 0x000000eaffea7212 */ /* 0x000fc800078e33ff */
[----:B------:R-:W-:-:S13]  /*d230*/  ISETP.NE.AND P3, PT, R235, 0x1, PT ;  /* 0x00000001eb00780c */ /* 0x000fda0003f65270 */
[----:B------:R-:W2:Y:S02]  /*d240*/  @P3 LDC.64 R206, c[0x0][0x9e8] ;  /* 0x00027a00ffce3b82 */ /* 0x000ea40000000a00 */
[----:B--2---:R-:W-:-:S05]  /*d250*/  @P3 IMAD.HI.U32 R206, R234, R206, RZ ;  /* 0x000000ceeace3227 */ /* 0x004fca00078e00ff */
[----:B------:R-:W-:-:S04]  /*d260*/  @P3 SHF.R.U32.HI R234, RZ, R207, R206 ;  /* 0x000000cfffea3219 */ /* 0x000fc800000116ce */
[----:B------:R-:W-:Y:S01]  /*d270*/  LOP3.LUT R234, RZ, R234, RZ, 0x33, !PT ;  /* 0x000000eaffea7212 */ /* 0x000fe200078e33ff */
[----:B------:R-:W-:Y:S06]  /*d280*/  BRA `(.L_x_2745) ;  /* 0x0000000000147947 */ /* 0x000fec0003800000 */
.L_x_2744:
[----:B------:R-:W-:-:S05]  /*d290*/  IMAD.U32 R235, RZ, RZ, UR44 ;  /* 0x0000002cffeb7e24 */ /* 0x000fca000f8e00ff */
[----:B------:R-:W-:-:S13]  /*d2a0*/  ISETP.NE.AND P3, PT, R235, 0x1, PT ;  /* 0x00000001eb00780c */ /* 0x000fda0003f65270 */
[----:B------:R-:W2:Y:S02]  /*d2b0*/  @P3 LDC.64 R206, c[0x0][0x9e8] ;  /* 0x00027a00ffce3b82 */ /* 0x000ea40000000a00 */
[----:B--2---:R-:W-:-:S05]  /*d2c0*/  @P3 IMAD.HI.U32 R206, R234, R206, RZ ;  /* 0x000000ceeace3227 */ /* 0x004fca00078e00ff */
[----:B------:R-:W-:-:S07]  /*d2d0*/  @P3 SHF.R.U32.HI R234, RZ, R207, R206 ;  /* 0x000000cfffea3219 */ /* 0x000fce00000116ce */
.L_x_2745:
[----:B------:R-:W-:Y:S05]  /*d2e0*/  BSYNC B2 ;  /* 0x0000000000027941 */ /* 0x000fea0003800000 */
.L_x_2743:
[----:B------:R-:W-:-:S04]  /*d2f0*/  IMAD R234, R234, R235, -R13 ;  /* 0x000000ebeaea7224 */ /* 0x000fc800078e0a0d */
[----:B------:R-:W-:-:S05]  /*d300*/  IMAD.IADD R234, R234, 0x1, -R186 ;  /* 0x00000001eaea7824 */ /* 0x000fca00078e0aba */
[----:B------:R-:W-:Y:S02]  /*d310*/  VIMNMX R208, R208, R234, !PT ;  /* 0x000000ead0d07248 */ /* 0x000fe40007fe0100 */
[----:B------:R-:W-:-:S07]  /*d320*/  VIADDMNMX R209, R234, R235, R209, PT ;  /* 0x000000ebead17246 */ /* 0x000fce00038001d1 */
.L_x_2742:
[----:B------:R-:W-:Y:S01]  /*d330*/  ISETP.GT.AND P3, PT, R14, -0x1, PT ;  /* 0xffffffff0e00780c */ /* 0x000fe20003f64270 */
[----:B------:R-:W-:-:S03]  /*d340*/  UISETP.NE.AND UP0, UPT, UR47, URZ, UPT ;  /* 0x0000003f2f00728c */ /* 0x000fc6000bf05270 */
[C---:B------:R-:W-:Y:S02]  /*d350*/  ISETP.GT.AND P4, PT, R208.reuse, RZ, P3 ;  /* 0x000000ffd000720c */ /* 0x040fe40001f84270 */
[C---:B------:R-:W-:Y:S02]  /*d360*/  ISETP.GT.AND P6, PT, R208.reuse, 0x8, P3 ;  /* 0x00000008d000780c */ /* 0x040fe40001fc4270 */
[C---:B------:R-:W-:Y:S02]  /*d370*/  ISETP.LT.OR P5, PT, R209.reuse, 0x1, P4 ;  /* 0x00000001d100780c */ /* 0x040fe400027a1670 */
[----:B------:R-:W-:Y:S02]  /*d380*/  ISETP.GT.AND P4, PT, R208, 0x1, P3 ;  /* 0x00000001d000780c */ /* 0x000fe40001f84270 */
[----:B------:R-:W-:Y:S02]  /*d390*/  FSEL R206, R152, -INF , !P5 ;  /* 0xff80000098ce7808 */ /* 0x000fe40006800000 */
[----:B------:R-:W-:Y:S01]  /*d3a0*/  ISETP.LT.OR P4, PT, R209, 0x2, P4 ;  /* 0x00000002d100780c */ /* 0x000fe20002781670 */
[----:B------:R-:W2:Y:S01]  /*d3b0*/  SHFL.IDX PT, R152, R233, 0x1, 0x1c1f ;  /* 0x003c1f00e9987f89 */ /* 0x000ea200000e0000 */
[----:B------:R-:W-:-:S02]  /*d3c0*/  ISETP.GT.AND P5, PT, R208, 0x9, P3 ;  /* 0x00000009d000780c */ /* 0x000fc40001fa4270 */
[----:B------:R-:W-:Y:S02]  /*d3d0*/  FSEL R207, R153, -INF , !P4 ;  /* 0xff80000099cf7808 */ /* 0x000fe40006000000 */
[----:B------:R-:W-:Y:S02]  /*d3e0*/  ISETP.GT.AND P4, PT, R208, 0x10, P3 ;  /* 0x00000010d000780c */ /* 0x000fe40001f84270 */
[C---:B------:R-:W-:Y:S02]  /*d3f0*/  ISETP.LT.OR P6, PT, R209.reuse, 0x9, P6 ;  /* 0x00000009d100780c */ /* 0x040fe400037c1670 */
[C---:B------:R-:W-:Y:S02]  /*d400*/  ISETP.LT.OR P4, PT, R209.reuse, 0x11, P4 ;  /* 0x00000011d100780c */ /* 0x040fe40002781670 */
[----:B------:R-:W-:Y:S02]  /*d410*/  ISETP.LT.OR P5, PT, R209, 0xa, P5 ;  /* 0x0000000ad100780c */ /* 0x000fe40002fa1670 */
[----:B------:R-:W-:-:S02]  /*d420*/  FSEL R160, R160, -INF , !P4 ;  /* 0xff800000a0a07808 */ /* 0x000fc40006000000 */
[----:B------:R-:W-:Y:S02]  /*d430*/  ISETP.GT.AND P4, PT, R208, 0x19, P3 ;  /* 0x00000019d000780c */ /* 0x000fe40001f84270 */
[----:B------:R-:W-:Y:S02]  /*d440*/  FSEL R156, R156, -INF , !P6 ;  /* 0xff8000009c9c7808 */ /* 0x000fe40007000000 */
[----:B------:R-:W-:Y:S02]  /*d450*/  ISETP.LT.OR P4, PT, R209, 0x1a, P4 ;  /* 0x0000001ad100780c */ /* 0x000fe40002781670 */
[----:B------:R-:W-:Y:S02]  /*d460*/  FSEL R157, R157, -INF , !P5 ;  /* 0xff8000009d9d7808 */ /* 0x000fe40006800000 */
[C---:B------:R-:W-:Y:S01]  /*d470*/  ISETP.GT.AND P6, PT, R208.reuse, 0x11, P3 ;  /* 0x00000011d000780c */ /* 0x040fe20001fc4270 */
[--C-:B--2---:R-:W-:Y:S01]  /*d480*/  IMAD.IADD R231, R231, 0x1, R152.reuse ;  /* 0x00000001e7e77824 */ /* 0x104fe200078e0298 */
[----:B------:R-:W-:Y:S01]  /*d490*/  ISETP.GT.AND P5, PT, R208, 0x18, P3 ;  /* 0x00000018d000780c */ /* 0x000fe20001fa4270 */
[----:B------:R-:W-:Y:S01]  /*d4a0*/  IMAD.IADD R232, R232, 0x1, R152 ;  /* 0x00000001e8e87824 */ /* 0x000fe200078e0298 */
[----:B------:R-:W-:-:S02]  /*d4b0*/  FSEL R165, R165, -INF , !P4 ;  /* 0xff800000a5a57808 */ /* 0x000fc40006000000 */
[----:B------:R-:W-:Y:S02]  /*d4c0*/  ISETP.GT.AND P4, PT, R208, 0x28, P3 ;  /* 0x00000028d000780c */ /* 0x000fe40001f84270 */
[C---:B------:R-:W-:Y:S02]  /*d4d0*/  ISETP.LT.OR P6, PT, R209.reuse, 0x12, P6 ;  /* 0x00000012d100780c */ /* 0x040fe400037c1670 */
[C---:B------:R-:W-:Y:S02]  /*d4e0*/  ISETP.LT.OR P5, PT, R209.reuse, 0x19, P5 ;  /* 0x00000019d100780c */ /* 0x040fe40002fa1670 */
[----:B------:R-:W-:Y:S02]  /*d4f0*/  ISETP.LT.OR P4, PT, R209, 0x29, P4 ;  /* 0x00000029d100780c */ /* 0x000fe40002781670 */
[----:B------:R-:W-:Y:S02]  /*d500*/  FSEL R161, R161, -INF , !P6 ;  /* 0xff800000a1a17808 */ /* 0x000fe40007000000 */
[----:B------:R-:W-:-:S02]  /*d510*/  FSEL R164, R164, -INF , !P5 ;  /* 0xff800000a4a47808 */ /* 0x000fc40006800000 */
[C---:B------:R-:W-:Y:S02]  /*d520*/  ISETP.GT.AND P6, PT, R208.reuse, 0x20, P3 ;  /* 0x00000020d000780c */ /* 0x040fe40001fc4270 */
[----:B------:R-:W-:Y:S02]  /*d530*/  ISETP.GT.AND P5, PT, R208, 0x21, P3 ;  /* 0x00000021d000780c */ /* 0x000fe40001fa4270 */
[----:B------:R-:W-:Y:S02]  /*d540*/  FSEL R233, R172, -INF , !P4 ;  /* 0xff800000ace97808 */ /* 0x000fe40006000000 */
[----:B------:R-:W-:Y:S02]  /*d550*/  ISETP.GT.AND P4, PT, R208, 0x31, P3 ;  /* 0x00000031d000780c */ /* 0x000fe40001f84270 */
[C---:B------:R-:W-:Y:S02]  /*d560*/  ISETP.LT.OR P6, PT, R209.reuse, 0x21, P6 ;  /* 0x00000021d100780c */ /* 0x040fe400037c1670 */
[----:B------:R-:W-:-:S02]  /*d570*/  ISETP.LT.OR P5, PT, R209, 0x22, P5 ;  /* 0x00000022d100780c */ /* 0x000fc40002fa1670 */
[----:B------:R-:W-:Y:S02]  /*d580*/  ISETP.LT.OR P4, PT, R209, 0x32, P4 ;  /* 0x00000032d100780c */ /* 0x000fe40002781670 */
[----:B------:R-:W-:Y:S02]  /*d590*/  FSEL R168, R168, -INF , !P6 ;  /* 0xff800000a8a87808 */ /* 0x000fe40007000000 */
[----:B------:R-:W-:Y:S02]  /*d5a0*/  FSEL R169, R169, -INF , !P5 ;  /* 0xff800000a9a97808 */ /* 0x000fe40006800000 */
[C---:B------:R-:W-:Y:S02]  /*d5b0*/  ISETP.GT.AND P6, PT, R208.reuse, 0x29, P3 ;  /* 0x00000029d000780c */ /* 0x040fe40001fc4270 */
[----:B------:R-:W-:Y:S02]  /*d5c0*/  ISETP.GT.AND P5, PT, R208, 0x30, P3 ;  /* 0x00000030d000780c */ /* 0x000fe40001fa4270 */
[----:B------:R-:W-:-:S02]  /*d5d0*/  FSEL R177, R177, -INF , !P4 ;  /* 0xff800000b1b17808 */ /* 0x000fc40006000000 */
[----:B------:R-:W-:Y:S02]  /*d5e0*/  PLOP3.LUT P4, PT, PT, PT, UP0, 0x40, 0x0 ;  /* 0x000000000000781c */ /* 0x000fe40003f8e808 */
[C---:B------:R-:W-:Y:S02]  /*d5f0*/  ISETP.LT.OR P6, PT, R209.reuse, 0x2a, P6 ;  /* 0x0000002ad100780c */ /* 0x040fe400037c1670 */
[----:B------:R-:W-:Y:S02]  /*d600*/  ISETP.LT.OR P5, PT, R209, 0x31, P5 ;  /* 0x00000031d100780c */ /* 0x000fe40002fa1670 */
[----:B------:R-:W-:Y:S02]  /*d610*/  FSEL R173, R173, -INF , !P6 ;  /* 0xff800000adad7808 */ /* 0x000fe40007000000 */
[----:B------:R-:W-:Y:S02]  /*d620*/  FSEL R176, R176, -INF , !P5 ;  /* 0xff800000b0b07808 */ /* 0x000fe40006800000 */
[----:B------:R-:W-:-:S02]  /*d630*/  ISETP.GT.AND P6, PT, R208, 0x38, P3 ;  /* 0x00000038d000780c */ /* 0x000fc40001fc4270 */
[----:B------:R-:W-:Y:S02]  /*d640*/  ISETP.GT.AND P5, PT, R208, 0x39, P3 ;  /* 0x00000039d000780c */ /* 0x000fe40001fa4270 */
[C---:B------:R-:W-:Y:S02]  /*d650*/  ISETP.LT.OR P6, PT, R209.reuse, 0x39, P6 ;  /* 0x00000039d100780c */ /* 0x040fe400037c1670 */
[----:B------:R-:W-:Y:S02]  /*d660*/  ISETP.LT.OR P5, PT, R209, 0x3a, P5 ;  /* 0x0000003ad100780c */ /* 0x000fe40002fa1670 */
[----:B------:R-:W-:Y:S02]  /*d670*/  FSEL R180, R180, -INF , !P6 ;  /* 0xff800000b4b47808 */ /* 0x000fe40007000000 */
[----:B------:R-:W-:Y:S01]  /*d680*/  FSEL R181, R181, -INF , !P5 ;  /* 0xff800000b5b57808 */ /* 0x000fe20006800000 */
[----:B------:R-:W-:Y:S08]  /*d690*/  @P4 BRA `(.L_x_2746) ;  /* 0x0000000000584947 */ /* 0x000ff00003800000 */
        /* <DEDUP_REMOVED lines=12> */
.L_x_2748:
[----:B------:R-:W-:-:S05]  /*d760*/  IMAD.U32 R208, RZ, RZ, UR44 ;  /* 0x0000002cffd07e24 */ /* 0x000fca000f8e00ff */
[----:B------:R-:W-:-:S13]  /*d770*/  ISETP.NE.AND P4, PT, R208, 0x1, PT ;  /* 0x00000001d000780c */ /* 0x000fda0003f85270 */
[----:B------:R-:W2:Y:S02]  /*d780*/  @P4 LDC.64 R152, c[0x0][0x9e8] ;  /* 0x00027a00ff984b82 */ /* 0x000ea40000000a00 */
[----:B--2---:R-:W-:-:S05]  /*d790*/  @P4 IMAD.HI.U32 R152, R172, R152, RZ ;  /* 0x00000098ac984227 */ /* 0x004fca00078e00ff */
[----:B------:R-:W-:-:S07]  /*d7a0*/  @P4 SHF.R.U32.HI R172, RZ, R153, R152 ;  /* 0x00000099ffac4219 */ /* 0x000fce0000011698 */
.L_x_2749:
[----:B------:R-:W-:Y:S05]  /*d7b0*/  BSYNC B2 ;  /* 0x0000000000027941 */ /* 0x000fea0003800000 */
.L_x_2747:
[----:B------:R-:W-:-:S04]  /*d7c0*/  IMAD R13, R172, R208, -R13 ;  /* 0x000000d0ac0d7224 */ /* 0x000fc800078e0a0d */
[----:B------:R-:W-:-:S05]  /*d7d0*/  IMAD.IADD R13, R13, 0x1, -R186 ;  /* 0x000000010d0d7824 */ /* 0x000fca00078e0aba */
[----:B------:R-:W-:Y:S02]  /*d7e0*/  VIMNMX R232, R232, R13, !PT ;  /* 0x0000000de8e87248 */ /* 0x000fe40007fe0100 */
[----:B------:R-:W-:-:S07]  /*d7f0*/  VIADDMNMX R231, R13, R208, R231, PT ;  /* 0x000000d00de77246 */ /* 0x000fce00038001e7 */
.L_x_2746:
        /* <DEDUP_REMOVED lines=33> */
[----:B------:R-:W2:Y:S01]  /*da10*/  SHFL.BFLY PT, R152, R13, 0x2, 0x1f ;  /* 0x0c401f000d987f89 */ /* 0x000ea200000e0000 */
        /* <DEDUP_REMOVED lines=9> */
[----:B--2---:R-:W-:Y:S01]  /*dab0*/  FMNMX.FTZ R152, R13, R152, !PT ;  /* 0x000000980d987209 */ /* 0x004fe20007810000 */
[----:B------:R-:W-:Y:S01]  /*dac0*/  IMAD.U32 R13, RZ, RZ, UR39 ;  /* 0x00000027ff0d7e24 */ /* 0x000fe2000f8e00ff */
[----:B------:R-:W-:Y:S02]  /*dad0*/  FSEL R174, R174, -INF , !P5 ;  /* 0xff800000aeae7808 */ /* 0x000fe40006800000 */
[----:B------:R-:W-:Y:S01]  /*dae0*/  ISETP.GT.AND P5, PT, R232, 0x30, P3 ;  /* 0x00000030e800780c */ /* 0x000fe20001fa4270 */
[----:B------:R-:W2:Y:S03]  /*daf0*/  SHFL.BFLY PT, R172, R152, 0x1, 0x1f ;  /* 0x0c201f0098ac7f89 */ /* 0x000ea600000e0000 */
[----:B------:R-:W-:-:S04]  /*db00*/  ISETP.LT.OR P5, PT, R231, 0x31, P5 ;  /* 0x00000031e700780c */ /* 0x000fc80002fa1670 */
[----:B------:R-:W-:Y:S02]  /*db10*/  FSEL R178, R178, -INF , !P5 ;  /* 0xff800000b2b27808 */ /* 0x000fe40006800000 */
[----:B--2---:R-:W-:-:S04]  /*db20*/  FMNMX.FTZ R172, R152, R172, !PT ;  /* 0x000000ac98ac7209 */ /* 0x004fc80007810000 */
[----:B------:R-:W-:-:S04]  /*db30*/  FSETP.NEU.FTZ.AND P4, PT, R172, -INF , PT ;  /* 0xff800000ac00780b */ /* 0x000fc80003f9d000 */
[----:B------:R-:W-:-:S05]  /*db40*/  FSEL R152, R172, RZ, P4 ;  /* 0x000000ffac987208 */ /* 0x000fca0002000000 */
[----:B------:R-:W-:Y:S01]  /*db50*/  FADD.FTZ R152, -R152, R12 ;  /* 0x0000000c98987221 */ /* 0x000fe20000010100 */
[----:B------:R-:W-:-:S05]  /*db60*/  FMUL.FTZ R12, R172, R13 ;  /* 0x0000000dac0c7220 */ /* 0x000fca0000410000 */
[----:B------:R-:W-:Y:S02]  /*db70*/  FSEL R12, R12, RZ, P4 ;  /* 0x000000ff0c0c7208 */ /* 0x000fe40002000000 */
[----:B------:R-:W-:-:S03]  /*db80*/  ISETP.GT.AND P4, PT, R232, 0x8, P3 ;  /* 0x00000008e800780c */ /* 0x000fc60001f84270 */
[-CC-:B------:R-:W-:Y:S01]  /*db90*/  FFMA.FTZ R206, R206, R13.reuse, -R12.reuse ;  /* 0x0000000dcece7223 */ /* 0x180fe2000001080c */
[----:B------:R-:W-:Y:S01]  /*dba0*/  ISETP.LT.OR P4, PT, R231, 0x9, P4 ;  /* 0x00000009e700780c */ /* 0x000fe20002781670 */
[-CC-:B------:R-:W-:Y:S01]  /*dbb0*/  FFMA.FTZ R207, R207, R13.reuse, -R12.reuse ;  /* 0x0000000dcfcf7223 */ /* 0x180fe2000001080c */
[-CC-:B------:R-:W-:Y:S01]  /*dbc0*/  FFMA.FTZ R156, R156, R13.reuse, -R12.reuse ;  /* 0x0000000d9c9c7223 */ /* 0x180fe2000001080c */
[-CC-:B------:R-:W-:Y:S01]  /*dbd0*/  FFMA.FTZ R157, R157, R13.reuse, -R12.reuse ;  /* 0x0000000d9d9d7223 */ /* 0x180fe2000001080c */
[----:B------:R-:W-:Y:S01]  /*dbe0*/  FSEL R158, R158, -INF , !P4 ;  /* 0xff8000009e9e7808 */ /* 0x000fe20006000000 */
[-CC-:B------:R-:W-:Y:S01]  /*dbf0*/  FFMA.FTZ R160, R160, R13.reuse, -R12.reuse ;  /* 0x0000000da0a07223 */ /* 0x180fe2000001080c */
[----:B------:R-:W-:Y:S01]  /*dc00*/  ISETP.GT.AND P4, PT, R232, 0x11, P3 ;  /* 0x00000011e800780c */ /* 0x000fe20001f84270 */
[-CC-:B------:R-:W-:Y:S01]  /*dc10*/  FFMA.FTZ R161, R161, R13.reuse, -R12.reuse ;  /* 0x0000000da1a17223 */ /* 0x180fe2000001080c */
[-CC-:B------:R-:W-:Y:S01]  /*dc20*/  FFMA.FTZ R164, R164, R13.reuse, -R12.reuse ;  /* 0x0000000da4a47223 */ /* 0x180fe2000001080c */
        /* <DEDUP_REMOVED lines=12> */
[-C--:B------:R-:W-:Y:S01]  /*dcf0*/  FFMA.FTZ R181, R181, R13.reuse, -R12 ;  /* 0x0000000db5b57223 */ /* 0x080fe2000001080c */
[----:B------:R-:W-:Y:S01]  /*dd00*/  FMUL.FTZ R12, R152, R13 ;  /* 0x0000000d980c7220 */ /* 0x000fe20000410000 */
[----:B------:R-:W-:Y:S01]  /*dd10*/  MUFU.EX2 R206, R206 ;  /* 0x000000ce00ce7308 */ /* 0x000fe20000000800 */
[----:B------:R-:W-:-:S02]  /*dd20*/  FSEL R153, R170, -INF , !P4 ;  /* 0xff800000aa997808 */ /* 0x000fc40006000000 */
[----:B------:R-:W-:Y:S02]  /*dd30*/  FMNMX.FTZ R170, R154, R20, !PT ;  /* 0x000000149aaa7209 */ /* 0x000fe40007810000 */
[----:B------:R-:W-:Y:S02]  /*dd40*/  ISETP.GT.AND P4, PT, R232, 0x29, P3 ;  /* 0x00000029e800780c */ /* 0x000fe40001f84270 */
[----:B------:R-:W-:Y:S01]  /*dd50*/  FMNMX.FTZ R170, R155, R170, !PT ;  /* 0x000000aa9baa7209 */ /* 0x000fe20007810000 */
[----:B------:R-:W2:Y:S01]  /*dd60*/  MUFU.EX2 R12, R12 ;  /* 0x0000000c000c7308 */ /* 0x000ea20000000800 */
[----:B------:R-:W-:Y:S02]  /*dd70*/  ISETP.LT.OR P4, PT, R231, 0x2a, P4 ;  /* 0x0000002ae700780c */ /* 0x000fe40002781670 */
[----:B------:R-:W-:Y:S02]  /*dd80*/  FMNMX.FTZ R170, R158, R170, !PT ;  /* 0x000000aa9eaa7209 */ /* 0x000fe40007810000 */
[----:B------:R-:W-:-:S02]  /*dd90*/  FSEL R175, R175, -INF , !P4 ;  /* 0xff800000afaf7808 */ /* 0x000fc40006000000 */
[----:B------:R-:W-:Y:S01]  /*dda0*/  FMNMX.FTZ R170, R159, R170, !PT ;  /* 0x000000aa9faa7209 */ /* 0x000fe20007810000 */
[----:B------:R-:W3:Y:S01]  /*ddb0*/  MUFU.EX2 R152, R207 ;  /* 0x000000cf00987308 */ /* 0x000ee20000000800 */
[----:B------:R-:W-:Y:S02]  /*ddc0*/  ISETP.GT.AND P4, PT, R232, 0x31, P3 ;  /* 0x00000031e800780c */ /* 0x000fe40001f84270 */
[----:B------:R-:W-:Y:S02]  /*ddd0*/  FMNMX.FTZ R170, R162, R170, !PT ;  /* 0x000000aaa2aa7209 */ /* 0x000fe40007810000 */
[----:B------:R-:W-:Y:S02]  /*dde0*/  ISETP.LT.OR P4, PT, R231, 0x32, P4 ;  /* 0x00000032e700780c */ /* 0x000fe40002781670 */
[----:B------:R-:W-:Y:S01]  /*ddf0*/  FMNMX.FTZ R170, R163, R170, !PT ;  /* 0x000000aaa3aa7209 */ /* 0x000fe20007810000 */
[----:B------:R-:W4:Y:S01]  /*de00*/  MUFU.EX2 R156, R156 ;  /* 0x0000009c009c7308 */ /* 0x000f220000000800 */
[----:B------:R-:W-:Y:S01]  /*de10*/  ISETP.GT.AND P3, PT, R232, 0x39, P3 ;  /* 0x00000039e800780c */ /* 0x000fe20001f64270 */
[----:B--2---:R-:W-:Y:S01]  /*de20*/  FFMA.FTZ R0, R12, R0, R206 ;  /* 0x000000000c007223 */ /* 0x004fe200000100ce */
[----:B------:R-:W-:Y:S01]  /*de30*/  FMNMX.FTZ R170, R166, R170, !PT ;  /* 0x000000aaa6aa7209 */ /* 0x000fe20007810000 */
[-C--:B------:R-:W-:Y:S01]  /*de40*/  FMUL.FTZ R24, R24, R12.reuse ;  /* 0x0000000c18187220 */ /* 0x080fe20000410000 */
[----:B------:R-:W-:Y:S01]  /*de50*/  FSEL R179, R179, -INF , !P4 ;  /* 0xff800000b3b37808 */ /* 0x000fe20006000000 */
[----:B------:R-:W-:Y:S01]  /*de60*/  FMUL.FTZ R25, R25, R12 ;  /* 0x0000000c19197220 */ /* 0x000fe20000410000 */
[----:B------:R-:W-:Y:S01]  /*de70*/  FMNMX.FTZ R170, R167, R170, !PT ;  /* 0x000000aaa7aa7209 */ /* 0x000fe20007810000 */
[----:B------:R-:W2:Y:S01]  /*de80*/  MUFU.EX2 R157, R157 ;  /* 0x0000009d009d7308 */ /* 0x000ea20000000800 */
[----:B------:R-:W-:Y:S01]  /*de90*/  ISETP.LT.OR P3, PT, R231, 0x3a, P3 ;  /* 0x0000003ae700780c */ /* 0x000fe20001f61670 */
[----:B---3--:R-:W-:Y:S01]  /*dea0*/  FADD.FTZ R0, R152, R0 ;  /* 0x0000000098007221 */ /* 0x008fe20000010000 */
[----:B------:R-:W-:Y:S01]  /*deb0*/  FMNMX.FTZ R170, R153, R170, !PT ;  /* 0x000000aa99aa7209 */ /* 0x000fe20007810000 */
[-C--:B------:R-:W-:Y:S01]  /*dec0*/  FMUL.FTZ R28, R28, R12.reuse ;  /* 0x0000000c1c1c7220 */ /* 0x080fe20000410000 */
[----:B------:R-:W-:Y:S01]  /*ded0*/  FSEL R183, R183, -INF , !P3 ;  /* 0xff800000b7b77808 */ /* 0x000fe20005800000 */
[----:B------:R-:W-:Y:S01]  /*dee0*/  FMUL.FTZ R29, R29, R12 ;  /* 0x0000000c1d1d7220 */ /* 0x000fe20000410000 */
[----:B------:R-:W-:Y:S01]  /*def0*/  FMNMX.FTZ R170, R171, R170, !PT ;  /* 0x000000aaabaa7209 */ /* 0x000fe20007810000 */
[----:B------:R-:W3:Y:S01]  /*df00*/  MUFU.EX2 R160, R160 ;  /* 0x000000a000a07308 */ /* 0x000ee20000000800 */
[----:B------:R-:W-:Y:S01]  /*df10*/  F2FP.F16.F32.PACK_AB R152, R152, R206 ;  /* 0x000000ce9898723e */ /* 0x000fe200000000ff */
[----:B----4-:R-:W-:Y:S01]  /*df20*/  FADD.FTZ R0, R156, R0 ;  /* 0x000000009c007221 */ /* 0x010fe20000010000 */
[----:B------:R-:W-:Y:S01]  /*df30*/  FMNMX.FTZ R170, R174, R170, !PT ;  /* 0x000000aaaeaa7209 */ /* 0x000fe20007810000 */
[-C--:B------:R-:W-:Y:S01]  /*df40*/  FMUL.FTZ R32, R32, R12.reuse ;  /* 0x0000000c20207220 */ /* 0x080fe20000410000 */
[----:B------:R-:W-:Y:S01]  /*df50*/  ISETP.NE.AND P3, PT, R194, RZ, PT ;  /* 0x000000ffc200720c */ /* 0x000fe20003f65270 */
[----:B------:R-:W-:Y:S01]  /*df60*/  FMUL.FTZ R33, R33, R12 ;  /* 0x0000000c21217220 */ /* 0x000fe20000410000 */
[----:B------:R-:W-:Y:S01]  /*df70*/  FMNMX.FTZ R170, R175, R170, !PT ;  /* 0x000000aaafaa7209 */ /* 0x000fe20007810000 */
[----:B------:R-:W4:Y:S01]  /*df80*/  MUFU.EX2 R161, R161 ;  /* 0x000000a100a17308 */ /* 0x000f220000000800 */
[----:B--2---:R-:W-:Y:S01]  /*df90*/  FADD.FTZ R0, R157, R0 ;  /* 0x000000009d007221 */ /* 0x004fe20000010000 */
[----:B------:R-:W-:Y:S01]  /*dfa0*/  FMUL.FTZ R36, R36, R12 ;  /* 0x0000000c24247220 */ /* 0x000fe20000410000 */
[----:B------:R-:W-:Y:S01]  /*dfb0*/  FMNMX.FTZ R170, R178, R170, !PT ;  /* 0x000000aab2aa7209 */ /* 0x000fe20007810000 */
[-C--:B------:R-:W-:Y:S01]  /*dfc0*/  FMUL.FTZ R37, R37, R12.reuse ;  /* 0x0000000c25257220 */ /* 0x080fe20000410000 */
[-C--:B------:R-:W-:Y:S01]  /*dfd0*/  FMUL.FTZ R40, R40, R12.reuse ;  /* 0x0000000c28287220 */ /* 0x080fe20000410000 */
[----:B------:R-:W-:Y:S01]  /*dfe0*/  FMUL.FTZ R41, R41, R12 ;  /* 0x0000000c29297220 */ /* 0x000fe20000410000 */
[----:B------:R-:W-:Y:S01]  /*dff0*/  FMNMX.FTZ R170, R179, R170, !PT ;  /* 0x000000aab3aa7209 */ /* 0x000fe20007810000 */
[----:B------:R-:W2:Y:S01]  /*e000*/  MUFU.EX2 R164, R164 ;  /* 0x000000a400a47308 */ /* 0x000ea20000000800 */
[----:B---3--:R-:W-:Y:S01]  /*e010*/  FADD.FTZ R0, R160, R0 ;  /* 0x00000000a0007221 */ /* 0x008fe20000010000 */
[----:B------:R-:W-:Y:S01]  /*e020*/  @!P3 IMAD R18, R18, 0x40, R191 ;  /* 0x000000401212b824 */ /* 0x000fe200078e02bf */
[----:B------:R-:W-:Y:S01]  /*e030*/  FMNMX.FTZ R170, R182, R170, !PT ;  /* 0x000000aab6aa7209 */ /* 0x000fe20007810000 */
[-C--:B------:R-:W-:Y:S01]  /*e040*/  FMUL.FTZ R44, R44, R12.reuse ;  /* 0x0000000c2c2c7220 */ /* 0x080fe20000410000 */
[----:B------:R-:W-:Y:S01]  /*e050*/  FMUL.FTZ R45, R45, R12 ;  /* 0x0000000c2d2d7220 */ /* 0x000fe20000410000 */
[----:B------:R-:W-:Y:S01]  /*e060*/  @!P3 IMAD R18, R18, 0x4, R2 ;  /* 0x000000041212b824 */ /* 0x000fe200078e0202 */
[----:B------:R-:W-:Y:S01]  /*e070*/  FMNMX.FTZ R170, R183, R170, !PT ;  /* 0x000000aab7aa7209 */ /* 0x000fe20007810000 */
[----:B------:R-:W3:Y:S01]  /*e080*/  MUFU.EX2 R165, R165 ;  /* 0x000000a500a57308 */ /* 0x000ee20000000800 */
[----:B----4-:R-:W-:Y:S01]  /*e090*/  FADD.FTZ R0, R161, R0 ;  /* 0x00000000a1007221 */ /* 0x010fe20000010000 */
[-C--:B------:R-:W-:Y:S01]  /*e0a0*/  FMUL.FTZ R48, R48, R12.reuse ;  /* 0x0000000c30307220 */ /* 0x080fe20000410000 */
[----:B------:R-:W-:Y:S01]  /*e0b0*/  @!P3 STS [R18+0x28800], R12 ;  /* 0x0288000c1200b388 */ /* 0x000fe20000000800 */
[-C--:B------:R-:W-:Y:S01]  /*e0c0*/  FMUL.FTZ R49, R49, R12.reuse ;  /* 0x0000000c31317220 */ /* 0x080fe20000410000 */
[-C--:B------:R-:W-:Y:S01]  /*e0d0*/  FMUL.FTZ R52, R52, R12.reuse ;  /* 0x0000000c34347220 */ /* 0x080fe20000410000 */
[-C--:B------:R-:W-:Y:S01]  /*e0e0*/  FMUL.FTZ R53, R53, R12.reuse ;  /* 0x0000000c35357220 */ /* 0x080fe20000410000 */
[----:B------:R-:W4:Y:S01]  /*e0f0*/  SHFL.BFLY PT, R206, R170, 0x2, 0x1f ;  /* 0x0c401f00aace7f89 */ /* 0x000f2200000e0000 */
[----:B------:R-:W5:Y:S01]  /*e100*/  MUFU.EX2 R168, R168 ;  /* 0x000000a800a87308 */ /* 0x000f620000000800 */
        /* <DEDUP_REMOVED lines=16> */
[----:B-----5:R-:W-:Y:S01]  /*e210*/  FADD.FTZ R0, R168, R0 ;  /* 0x00000000a8007221 */ /* 0x020fe20000010000 */
[-C--:B------:R-:W-:Y:S01]  /*e220*/  FMUL.FTZ R80, R80, R12.reuse ;  /* 0x0000000c50507220 */ /* 0x080fe20000410000 */
[-C--:B------:R-:W-:Y:S01]  /*e230*/  FMUL.FTZ R81, R81, R12.reuse ;  /* 0x0000000c51517220 */ /* 0x080fe20000410000 */
[-C--:B------:R-:W-:Y:S01]  /*e240*/  FMUL.FTZ R84, R84, R12.reuse ;  /* 0x0000000c54547220 */ /* 0x080fe20000410000 */
[-C--:B------:R-:W-:Y:S01]  /*e250*/  FMUL.FTZ R85, R85, R12.reuse ;  /* 0x0000000c55557220 */ /* 0x080fe20000410000 */
[----:B------:R-:W-:Y:S01]  /*e260*/  FMUL.FTZ R88, R88, R12 ;  /* 0x0000000c58587220 */ /* 0x000fe20000410000 */
[----:B----4-:R-:W-:Y:S01]  /*e270*/  FMNMX.FTZ R170, R170, R206, !PT ;  /* 0x000000ceaaaa7209 */ /* 0x010fe20007810000 */
[----:B------:R-:W4:Y:S01]  /*e280*/  MUFU.EX2 R173, R173 ;  /* 0x000000ad00ad7308 */ /* 0x000f220000000800 */
[----:B--2---:R-:W-:Y:S01]  /*e290*/  FADD.FTZ R0, R169, R0 ;  /* 0x00000000a9007221 */ /* 0x004fe20000010000 */
[-C--:B------:R-:W-:Y:S01]  /*e2a0*/  FMUL.FTZ R89, R89, R12.reuse ;  /* 0x0000000c59597220 */ /* 0x080fe20000410000 */
[-C--:B------:R-:W-:Y:S01]  /*e2b0*/  FMUL.FTZ R92, R92, R12.reuse ;  /* 0x0000000c5c5c7220 */ /* 0x080fe20000410000 */
[----:B------:R-:W2:Y:S01]  /*e2c0*/  SHFL.BFLY PT, R206, R170, 0x1, 0x1f ;  /* 0x0c201f00aace7f89 */ /* 0x000ea200000e0000 */
[-C--:B------:R-:W-:Y:S01]  /*e2d0*/  FMUL.FTZ R93, R93, R12.reuse ;  /* 0x0000000c5d5d7220 */ /* 0x080fe20000410000 */
[-C--:B------:R-:W-:Y:S01]  /*e2e0*/  FMUL.FTZ R96, R96, R12.reuse ;  /* 0x0000000c60607220 */ /* 0x080fe20000410000 */
[-C--:B------:R-:W-:Y:S01]  /*e2f0*/  FMUL.FTZ R97, R97, R12.reuse ;  /* 0x0000000c61617220 */ /* 0x080fe20000410000 */
[----:B------:R-:W5:Y:S01]  /*e300*/  MUFU.EX2 R176, R176 ;  /* 0x000000b000b07308 */ /* 0x000f620000000800 */
        /* <DEDUP_REMOVED lines=8> */
[----:B----4-:R-:W-:Y:S01]  /*e390*/  FADD.FTZ R0, R173, R0 ;  /* 0x00000000ad007221 */ /* 0x010fe20000010000 */
[-C--:B------:R-:W-:Y:S01]  /*e3a0*/  FMUL.FTZ R112, R112, R12.reuse ;  /* 0x0000000c70707220 */ /* 0x080fe20000410000 */
[-C--:B------:R-:W-:Y:S01]  /*e3b0*/  FMUL.FTZ R113, R113, R12.reuse ;  /* 0x0000000c71717220 */ /* 0x080fe20000410000 */
[-C--:B------:R-:W-:Y:S01]  /*e3c0*/  FMUL.FTZ R116, R116, R12.reuse ;  /* 0x0000000c74747220 */ /* 0x080fe20000410000 */
[-C--:B------:R-:W-:Y:S01]  /*e3d0*/  FMUL.FTZ R117, R117, R12.reuse ;  /* 0x0000000c75757220 */ /* 0x080fe20000410000 */
[-C--:B------:R-:W-:Y:S01]  /*e3e0*/  FMUL.FTZ R120, R120, R12.reuse ;  /* 0x0000000c78787220 */ /* 0x080fe20000410000 */
[-C--:B------:R-:W-:Y:S01]  /*e3f0*/  FMUL.FTZ R121, R121, R12.reuse ;  /* 0x0000000c79797220 */ /* 0x080fe20000410000 */
[----:B------:R-:W-:Y:S01]  /*e400*/  MUFU.EX2 R181, R181 ;  /* 0x000000b500b57308 */ /* 0x000fe20000000800 */
[----:B-----5:R-:W-:Y:S01]  /*e410*/  FADD.FTZ R0, R176, R0 ;  /* 0x00000000b0007221 */ /* 0x020fe20000010000 */
[-C--:B------:R-:W-:Y:S01]  /*e420*/  FMUL.FTZ R124, R124, R12.reuse ;  /* 0x0000000c7c7c7220 */ /* 0x080fe20000410000 */
[----:B------:R-:W-:Y:S01]  /*e430*/  FMUL.FTZ R125, R125, R12 ;  /* 0x0000000c7d7d7220 */ /* 0x000fe20000410000 */
[----:B--2---:R-:W-:Y:S01]  /*e440*/  FMNMX.FTZ R170, R170, R206, !PT ;  /* 0x000000ceaaaa7209 */ /* 0x004fe20007810000 */
[-C--:B------:R-:W-:Y:S01]  /*e450*/  FMUL.FTZ R128, R128, R12.reuse ;  /* 0x0000000c80807220 */ /* 0x080fe20000410000 */
[-C--:B------:R-:W-:Y:S01]  /*e460*/  FMUL.FTZ R129, R129, R12.reuse ;  /* 0x0000000c81817220 */ /* 0x080fe20000410000 */
[-C--:B------:R-:W-:Y:S01]  /*e470*/  FMUL.FTZ R132, R132, R12.reuse ;  /* 0x0000000c84847220 */ /* 0x080fe20000410000 */
[C---:B------:R-:W-:Y:S01]  /*e480*/  FSETP.NEU.FTZ.AND P4, PT, R170.reuse, -INF , PT ;  /* 0xff800000aa00780b */ /* 0x040fe20003f9d000 */
[CC--:B------:R-:W-:Y:S01]  /*e490*/  FMUL.FTZ R209, R170.reuse, R13.reuse ;  /* 0x0000000daad17220 */ /* 0x0c0fe20000410000 */
[----:B---3--:R-:W-:Y:S01]  /*e4a0*/  FADD.FTZ R0, R177, R0 ;  /* 0x00000000b1007221 */ /* 0x008fe20000010000 */
[-C--:B------:R-:W-:Y:S01]  /*e4b0*/  FMUL.FTZ R133, R133, R12.reuse ;  /* 0x0000000c85857220 */ /* 0x080fe20000410000 */
[----:B------:R-:W-:Y:S01]  /*e4c0*/  FSEL R206, R170, RZ, P4 ;  /* 0x000000ffaace7208 */ /* 0x000fe20002000000 */
[-C--:B------:R-:W-:Y:S01]  /*e4d0*/  FMUL.FTZ R136, R136, R12.reuse ;  /* 0x0000000c88887220 */ /* 0x080fe20000410000 */
[----:B------:R-:W-:Y:S01]  /*e4e0*/  FSEL R209, R209, RZ, P4 ;  /* 0x000000ffd1d17208 */ /* 0x000fe20002000000 */
[-C--:B------:R-:W-:Y:S01]  /*e4f0*/  FMUL.FTZ R137, R137, R12.reuse ;  /* 0x0000000c89897220 */ /* 0x080fe20000410000 */
[-C--:B------:R-:W-:Y:S01]  /*e500*/  FMUL.FTZ R140, R140, R12.reuse ;  /* 0x0000000c8c8c7220 */ /* 0x080fe20000410000 */
[----:B------:R-:W-:Y:S01]  /*e510*/  FADD.FTZ R206, -R206, R20 ;  /* 0x00000014cece7221 */ /* 0x000fe20000010100 */
[----:B------:R-:W-:Y:S01]  /*e520*/  FMUL.FTZ R141, R141, R12 ;  /* 0x0000000c8d8d7220 */ /* 0x000fe20000410000 */
[-CC-:B------:R-:W-:Y:S01]  /*e530*/  FFMA.FTZ R155, R155, R13.reuse, -R209.reuse ;  /* 0x0000000d9b9b7223 */ /* 0x180fe200000108d1 */
[-CC-:B------:R-:W-:Y:S01]  /*e540*/  FFMA.FTZ R159, R159, R13.reuse, -R209.reuse ;  /* 0x0000000d9f9f7223 */ /* 0x180fe200000108d1 */
[-C--:B------:R-:W-:Y:S01]  /*e550*/  FMUL.FTZ R20, R206, R13.reuse ;  /* 0x0000000dce147220 */ /* 0x080fe20000410000 */
[-CC-:B------:R-:W-:Y:S01]  /*e560*/  FFMA.FTZ R206, R154, R13.reuse, -R209.reuse ;  /* 0x0000000d9ace7223 */ /* 0x180fe200000108d1 */
[-CC-:B------:R-:W-:Y:S01]  /*e570*/  FFMA.FTZ R207, R162, R13.reuse, -R209.reuse ;  /* 0x0000000da2cf7223 */ /* 0x180fe200000108d1 */
[-CC-:B------:R-:W-:Y:S01]  /*e580*/  FFMA.FTZ R163, R163, R13.reuse, -R209.reuse ;  /* 0x0000000da3a37223 */ /* 0x180fe200000108d1 */
[----:B------:R-:W-:Y:S01]  /*e590*/  MUFU.EX2 R155, R155 ;  /* 0x0000009b009b7308 */ /* 0x000fe20000000800 */
[----:B------:R-:W-:Y:S01]  /*e5a0*/  F2FP.F16.F32.PACK_AB R154, R157, R156 ;  /* 0x0000009c9d9a723e */ /* 0x000fe200000000ff */
[-CC-:B------:R-:W-:Y:S01]  /*e5b0*/  FFMA.FTZ R208, R166, R13.reuse, -R209.reuse ;  /* 0x0000000da6d07223 */ /* 0x180fe200000108d1 */
[-CC-:B------:R-:W-:Y:S01]  /*e5c0*/  FFMA.FTZ R167, R167, R13.reuse, -R209.reuse ;  /* 0x0000000da7a77223 */ /* 0x180fe200000108d1 */
[-CC-:B------:R-:W-:Y:S01]  /*e5d0*/  FFMA.FTZ R153, R153, R13.reuse, -R209.reuse ;  /* 0x0000000d99997223 */ /* 0x180fe200000108d1 */
[-CC-:B------:R-:W-:Y:S01]  /*e5e0*/  FFMA.FTZ R171, R171, R13.reuse, -R209.reuse ;  /* 0x0000000dabab7223 */ /* 0x180fe200000108d1 */
[----:B------:R-:W-:Y:S01]  /*e5f0*/  F2FP.F16.F32.PACK_AB R156, R161, R160 ;  /* 0x000000a0a19c723e */ /* 0x000fe200000000ff */
[-CC-:B------:R-:W-:Y:S01]  /*e600*/  FFMA.FTZ R174, R174, R13.reuse, -R209.reuse ;  /* 0x0000000daeae7223 */ /* 0x180fe200000108d1 */
[----:B------:R-:W2:Y:S01]  /*e610*/  MUFU.EX2 R20, R20 ;  /* 0x0000001400147308 */ /* 0x000ea20000000800 */
[-CC-:B------:R-:W-:Y:S01]  /*e620*/  FFMA.FTZ R175, R175, R13.reuse, -R209.reuse ;  /* 0x0000000dafaf7223 */ /* 0x180fe200000108d1 */
[-CC-:B------:R-:W-:Y:S01]  /*e630*/  FFMA.FTZ R178, R178, R13.reuse, -R209.reuse ;  /* 0x0000000db2b27223 */ /* 0x180fe200000108d1 */
[-CC-:B------:R-:W-:Y:S01]  /*e640*/  FFMA.FTZ R179, R179, R13.reuse, -R209.reuse ;  /* 0x0000000db3b37223 */ /* 0x180fe200000108d1 */
[-CC-:B------:R-:W-:Y:S01]  /*e650*/  FFMA.FTZ R182, R182, R13.reuse, -R209.reuse ;  /* 0x0000000db6b67223 */ /* 0x180fe200000108d1 */
[----:B------:R-:W-:Y:S01]  /*e660*/  FFMA.FTZ R183, R183, R13, -R209 ;  /* 0x0000000db7b77223 */ /* 0x000fe200000108d1 */
[----:B------:R-:W-:Y:S01]  /*e670*/  F2FP.F16.F32.PACK_AB R160, R169, R168 ;  /* 0x000000a8a9a0723e */ /* 0x000fe200000000ff */
[-C--:B------:R-:W-:Y:S01]  /*e680*/  FMUL.FTZ R144, R144, R12.reuse ;  /* 0x0000000c90907220 */ /* 0x080fe20000410000 */
[----:B------:R-:W3:Y:S01]  /*e690*/  MUFU.EX2 R206, R206 ;  /* 0x000000ce00ce7308 */ /* 0x000ee20000000800 */
[----:B------:R-:W-:Y:S01]  /*e6a0*/  F2FP.F16.F32.PACK_AB R162, R173, R233 ;  /* 0x000000e9ada2723e */ /* 0x000fe200000000ff */
[-C--:B------:R-:W-:Y:S01]  /*e6b0*/  FMUL.FTZ R145, R145, R12.reuse ;  /* 0x0000000c91917220 */ /* 0x080fe20000410000 */
[-C--:B------:R-:W-:Y:S01]  /*e6c0*/  FMUL.FTZ R148, R148, R12.reuse ;  /* 0x0000000c94947220 */ /* 0x080fe20000410000 */
[----:B------:R-:W-:-:S04]  /*e6d0*/  FMUL.FTZ R149, R149, R12 ;  /* 0x0000000c95957220 */ /* 0x000fc80000410000 */
[----:B------:R-:W-:Y:S01]  /*e6e0*/  MUFU.EX2 R159, R159 ;  /* 0x0000009f009f7308 */ /* 0x000fe20000000800 */
[----:B--2---:R2:W-:Y:S01]  /*e6f0*/  @!P3 STS [R18+0x28820], R20 ;  /* 0x028820141200b388 */ /* 0x0045e20000000800 */
[-C--:B------:R-:W-:Y:S01]  /*e700*/  FMUL.FTZ R26, R26, R20.reuse ;  /* 0x000000141a1a7220 */ /* 0x080fe20000410000 */
[-C--:B------:R-:W-:Y:S01]  /*e710*/  FMUL.FTZ R27, R27, R20.reuse ;  /* 0x000000141b1b7220 */ /* 0x080fe20000410000 */
[-C--:B------:R-:W-:Y:S01]  /*e720*/  FMUL.FTZ R30, R30, R20.reuse ;  /* 0x000000141e1e7220 */ /* 0x080fe20000410000 */
[-C--:B------:R-:W-:Y:S01]  /*e730*/  FMUL.FTZ R31, R31, R20.reuse ;  /* 0x000000141f1f7220 */ /* 0x080fe20000410000 */
[-C--:B------:R-:W-:Y:S01]  /*e740*/  FMUL.FTZ R34, R34, R20.reuse ;  /* 0x0000001422227220 */ /* 0x080fe20000410000 */
[-C--:B------:R-:W-:Y:S01]  /*e750*/  FMUL.FTZ R35, R35, R20.reuse ;  /* 0x0000001423237220 */ /* 0x080fe20000410000 */
[----:B------:R-:W-:Y:S01]  /*e760*/  MUFU.EX2 R157, R207 ;  /* 0x000000cf009d7308 */ /* 0x000fe20000000800 */
[----:B---3--:R-:W-:Y:S01]  /*e770*/  FFMA.FTZ R3, R20, R3, R206 ;  /* 0x0000000314037223 */ /* 0x008fe200000100ce */
[----:B------:R-:W-:Y:S01]  /*e780*/  FMUL.FTZ R38, R38, R20 ;  /* 0x0000001426267220 */ /* 0x000fe20000410000 */
[----:B--2---:R-:W-:Y:S01]  /*e790*/  FFMA.FTZ R18, R158, R13, -R209 ;  /* 0x0000000d9e127223 */ /* 0x004fe200000108d1 */
[----:B------:R-:W-:Y:S01]  /*e7a0*/  F2FP.F16.F32.PACK_AB R158, R165, R164 ;  /* 0x000000a4a59e723e */ /* 0x000fe200000000ff */
[----:B------:R-:W-:Y:S01]  /*e7b0*/  FADD.FTZ R3, R155, R3 ;  /* 0x000000039b037221 */ /* 0x000fe20000010000 */
[----:B------:R-:W-:Y:S01]  /*e7c0*/  F2FP.F16.F32.PACK_AB R164, R177, R176 ;  /* 0x000000b0b1a4723e */ /* 0x000fe200000000ff */
        /* <DEDUP_REMOVED lines=28> */
[-C--:B------:R-:W-:Y:S01]  /*e990*/  FMUL.FTZ R86, R86, R20.reuse ;  /* 0x0000001456567220 */ /* 0x080fe20000410000 */
[-C--:B------:R-:W-:Y:S01]  /*e9a0*/  FMUL.FTZ R87, R87, R20.reuse ;  /* 0x0000001457577220 */ /* 0x080fe20000410000 */
[----:B------:R-:W-:Y:S01]  /*e9b0*/  FADD.FTZ R3, R159, R3 ;  /* 0x000000039f037221 */ /* 0x000fe20000010000 */
[-C--:B------:R-:W-:Y:S01]  /*e9c0*/  FMUL.FTZ R90, R90, R20.reuse ;  /* 0x000000145a5a7220 */ /* 0x080fe20000410000 */
[-C--:B------:R-:W-:Y:S01]  /*e9d0*/  FMUL.FTZ R91, R91, R20.reuse ;  /* 0x000000145b5b7220 */ /* 0x080fe20000410000 */
[----:B------:R2:W5:Y:S01]  /*e9e0*/  MUFU.EX2 R161, R153 ;  /* 0x0000009900a17308 */ /* 0x0005620000000800 */
[----:B------:R-:W-:Y:S01]  /*e9f0*/  FADD.FTZ R3, R157, R3 ;  /* 0x000000039d037221 */ /* 0x000fe20000010000 */
[----:B------:R-:W-:Y:S01]  /*ea00*/  F2FP.F16.F32.PACK_AB R157, R163, R157 ;  /* 0x0000009da39d723e */ /* 0x000fe200000000ff */
[-C--:B------:R-:W-:Y:S01]  /*ea10*/  FMUL.FTZ R94, R94, R20.reuse ;  /* 0x000000145e5e7220 */ /* 0x080fe20000410000 */
[-C--:B------:R-:W-:Y:S01]  /*ea20*/  FMUL.FTZ R95, R95, R20.reuse ;  /* 0x000000145f5f7220 */ /* 0x080fe20000410000 */
[----:B------:R-:W-:Y:S01]  /*ea30*/  FADD.FTZ R3, R163, R3 ;  /* 0x00000003a3037221 */ /* 0x000fe20000010000 */
[-C--:B------:R-:W-:Y:S01]  /*ea40*/  FMUL.FTZ R98, R98, R20.reuse ;  /* 0x0000001462627220 */ /* 0x080fe20000410000 */
[----:B------:R-:W-:Y:S01]  /*ea50*/  FMUL.FTZ R99, R99, R20 ;  /* 0x0000001463637220 */ /* 0x000fe20000410000 */
[----:B------:R-:W0:Y:S01]  /*ea60*/  MUFU.EX2 R171, R171 ;  /* 0x000000ab00ab7308 */ /* 0x000e220000000800 */
[----:B---3--:R-:W-:Y:S01]  /*ea70*/  FADD.FTZ R3, R208, R3 ;  /* 0x00000003d0037221 */ /* 0x008fe20000010000 */
[----:B--2---:R-:W-:Y:S01]  /*ea80*/  F2FP.F16.F32.PACK_AB R153, R155, R206 ;  /* 0x000000ce9b99723e */ /* 0x004fe200000000ff */
[----:B------:R-:W-:Y:S01]  /*ea90*/  FMUL.FTZ R102, R102, R20 ;  /* 0x0000001466667220 */ /* 0x000fe20000410000 */
[----:B------:R-:W-:Y:S01]  /*eaa0*/  F2FP.F16.F32.PACK_AB R155, R159, R18 ;  /* 0x000000129f9b723e */ /* 0x000fe200000000ff */
[C---:B----4-:R-:W-:Y:S01]  /*eab0*/  FADD.FTZ R3, R167.reuse, R3 ;  /* 0x00000003a7037221 */ /* 0x050fe20000010000 */
[----:B------:R-:W-:Y:S01]  /*eac0*/  BAR.SYNC.DEFER_BLOCKING 0xf, 0x100 ;  /* 0x03c4000000007b1d */ /* 0x000fe20000010000 */
[----:B------:R-:W-:Y:S01]  /*ead0*/  F2FP.F16.F32.PACK_AB R159, R167, R208 ;  /* 0x000000d0a79f723e */ /* 0x000fe200000000ff */
[-C--:B------:R-:W-:Y:S01]  /*eae0*/  FMUL.FTZ R103, R103, R20.reuse ;  /* 0x0000001467677220 */ /* 0x080fe20000410000 */
[----:B-----5:R-:W-:Y:S01]  /*eaf0*/  FADD.FTZ R3, R161, R3 ;  /* 0x00000003a1037221 */ /* 0x020fe20000010000 */
[-C--:B------:R-:W-:Y:S01]  /*eb00*/  FMUL.FTZ R106, R106, R20.reuse ;  /* 0x000000146a6a7220 */ /* 0x080fe20000410000 */
[-C--:B------:R-:W-:Y:S01]  /*eb10*/  FMUL.FTZ R107, R107, R20.reuse ;  /* 0x000000146b6b7220 */ /* 0x080fe20000410000 */
[----:B------:R-:W2:Y:S01]  /*eb20*/  MUFU.EX2 R174, R174 ;  /* 0x000000ae00ae7308 */ /* 0x000ea20000000800 */
[-C--:B------:R-:W-:Y:S01]  /*eb30*/  FMUL.FTZ R110, R110, R20.reuse ;  /* 0x000000146e6e7220 */ /* 0x080fe20000410000 */
[-C--:B------:R-:W-:Y:S01]  /*eb40*/  FMUL.FTZ R111, R111, R20.reuse ;  /* 0x000000146f6f7220 */ /* 0x080fe20000410000 */
[-C--:B------:R-:W-:Y:S01]  /*eb50*/  FMUL.FTZ R114, R114, R20.reuse ;  /* 0x0000001472727220 */ /* 0x080fe20000410000 */
[-C--:B------:R-:W-:Y:S01]  /*eb60*/  FMUL.FTZ R115, R115, R20.reuse ;  /* 0x0000001473737220 */ /* 0x080fe20000410000 */
[C---:B0-----:R-:W-:Y:S01]  /*eb70*/  FADD.FTZ R3, R171.reuse, R3 ;  /* 0x00000003ab037221 */ /* 0x041fe20000010000 */
[----:B------:R-:W-:Y:S01]  /*eb80*/  F2FP.F16.F32.PACK_AB R161, R171, R161 ;  /* 0x000000a1aba1723e */ /* 0x000fe200000000ff */
        /* <DEDUP_REMOVED lines=11> */
[----:B------:R2:W-:Y:S01]  /*ec40*/  STSM.16.M88.4 [R196+0x26800], R152 ;  /* 0x02680098c4007844 */ /* 0x0005e20000000200 */
[-C--:B------:R-:W-:Y:S01]  /*ec50*/  FMUL.FTZ R134, R134, R20.reuse ;  /* 0x0000001486867220 */ /* 0x080fe20000410000 */
[-C--:B------:R-:W-:Y:S01]  /*ec60*/  FMUL.FTZ R135, R135, R20.reuse ;  /* 0x0000001487877220 */ /* 0x080fe20000410000 */
[-C--:B------:R-:W-:Y:S01]  /*ec70*/  FMUL.FTZ R138, R138, R20.reuse ;  /* 0x000000148a8a7220 */ /* 0x080fe20000410000 */
[----:B------:R2:W-:Y:S01]  /*ec80*/  STSM.16.M88.4 [R197], R156 ;  /* 0x0000009cc5007844 */ /* 0x0005e20000000200 */
[----:B------:R-:W-:Y:S01]  /*ec90*/  FMUL.FTZ R139, R139, R20 ;  /* 0x000000148b8b7220 */ /* 0x000fe20000410000 */
[----:B------:R-:W4:Y:S01]  /*eca0*/  MUFU.EX2 R166, R180 ;  /* 0x000000b400a67308 */ /* 0x000f220000000800 */
[C---:B0-----:R-:W-:Y:S01]  /*ecb0*/  FADD.FTZ R3, R175.reuse, R3 ;  /* 0x00000003af037221 */ /* 0x041fe20000010000 */
[----:B------:R-:W-:Y:S01]  /*ecc0*/  F2FP.F16.F32.PACK_AB R163, R175, R174 ;  /* 0x000000aeafa3723e */ /* 0x000fe200000000ff */
[-C--:B------:R-:W-:Y:S01]  /*ecd0*/  FMUL.FTZ R142, R142, R20.reuse ;  /* 0x000000148e8e7220 */ /* 0x080fe20000410000 */
[-C--:B------:R-:W-:Y:S01]  /*ece0*/  FMUL.FTZ R143, R143, R20.reuse ;  /* 0x000000148f8f7220 */ /* 0x080fe20000410000 */
[-C--:B------:R-:W-:Y:S01]  /*ecf0*/  FMUL.FTZ R146, R146, R20.reuse ;  /* 0x0000001492927220 */ /* 0x080fe20000410000 */
[-C--:B------:R-:W-:Y:S01]  /*ed00*/  FMUL.FTZ R147, R147, R20.reuse ;  /* 0x0000001493937220 */ /* 0x080fe20000410000 */
[----:B------:R2:W-:Y:S01]  /*ed10*/  STSM.16.M88.4 [R199], R160 ;  /* 0x000000a0c7007844 */ /* 0x0005e20000000200 */
[----:B------:R-:W0:Y:S01]  /*ed20*/  MUFU.EX2 R179, R179 ;  /* 0x000000b300b37308 */ /* 0x000e220000000800 */
[----:B---3--:R-:W-:Y:S01]  /*ed30*/  FADD.FTZ R3, R165, R3 ;  /* 0x00000003a5037221 */ /* 0x008fe20000010000 */
[-C--:B------:R-:W-:Y:S01]  /*ed40*/  FMUL.FTZ R150, R150, R20.reuse ;  /* 0x0000001496967220 */ /* 0x080fe20000410000 */
[----:B------:R-:W-:-:S05]  /*ed50*/  FMUL.FTZ R151, R151, R20 ;  /* 0x0000001497977220 */ /* 0x000fca0000410000 */
[----:B------:R-:W3:Y:S01]  /*ed60*/  MUFU.EX2 R182, R182 ;  /* 0x000000b600b67308 */ /* 0x000ee20000000800 */
[----:B----4-:R-:W-:Y:S01]  /*ed70*/  FADD.FTZ R0, R166, R0 ;  /* 0x00000000a6007221 */ /* 0x010fe20000010000 */
[----:B------:R-:W-:-:S03]  /*ed80*/  F2FP.F16.F32.PACK_AB R166, R181, R166 ;  /* 0x000000a6b5a6723e */ /* 0x000fc600000000ff */
[----:B------:R-:W-:-:S03]  /*ed90*/  FADD.FTZ R0, R181, R0 ;  /* 0x00000000b5007221 */ /* 0x000fc60000010000 */
[----:B------:R-:W4:Y:S01]  /*eda0*/  MUFU.EX2 R183, R183 ;  /* 0x000000b700b77308 */ /* 0x000f220000000800 */
[C---:B0-----:R-:W-:Y:S01]  /*edb0*/  FADD.FTZ R3, R179.reuse, R3 ;  /* 0x00000003b3037221 */ /* 0x041fe20000010000 */
[----:B------:R-:W-:-:S03]  /*edc0*/  F2FP.F16.F32.PACK_AB R165, R179, R165 ;  /* 0x000000a5b3a5723e */ /* 0x000fc600000000ff */
[----:B---3--:R-:W-:Y:S01]  /*edd0*/  FADD.FTZ R3, R182, R3 ;  /* 0x00000003b6037221 */ /* 0x008fe20000010000 */
[----:B----4-:R-:W-:-:S03]  /*ede0*/  F2FP.F16.F32.PACK_AB R167, R183, R182 ;  /* 0x000000b6b7a7723e */ /* 0x010fc600000000ff */
[----:B------:R-:W-:Y:S02]  /*edf0*/  FADD.FTZ R3, R183, R3 ;  /* 0x00000003b7037221 */ /* 0x000fe40000010000 */
[----:B------:R2:W-:Y:S01]  /*ee00*/  STSM.16.M88.4 [R198], R164 ;  /* 0x000000a4c6007844 */ /* 0x0005e20000000200 */
[----:B------:R-:W-:Y:S05]  /*ee10*/  @!P0 BRA `(.L_x_2750) ;  /* 0x0000000000048947 */ /* 0x000fea0003800000 */
[----:B------:R-:W-:Y:S01]  /*ee20*/  BPT.TRAP 0x1 ;  /* 0x000000040000795c */ /* 0x000fe20000300000 */
.L_x_2750:
[----:B------:R0:W3:Y:S01]  /*ee30*/  SYNCS.PHASECHK.TRANS64.TRYWAIT P3, [R212+URZ+0x28c50], R213 ;  /* 0x028c50d5d40075a7 */ /* 0x0000e2000806017f */
[----:B------:R-:W-:Y:S05]  /*ee40*/  @!P0 BRA `(.L_x_2751) ;  /* 0x0000000000048947 */ /* 0x000fea0003800000 */
[----:B------:R-:W-:Y:S01]  /*ee50*/  BPT.TRAP 0x1 ;  /* 0x000000040000795c */ /* 0x000fe20000300000 */
.L_x_2751:
[----:B------:R-:W-:Y:S04]  /*ee60*/  BSSY B2, `(.L_x_2752) ;  /* 0x0000004000027945 */ /* 0x000fe80003800000 */
[----:B---3--:R-:W-:Y:S05]  /*ee70*/  @P3 BRA `(.L_x_2753) ;  /* 0x0000000000083947 */ /* 0x008fea0003800000 */
[----:B------:R-:W3:Y:S02]  /*ee80*/  SYNCS.PHASECHK.TRANS64.TRYWAIT P3, [R212+URZ+0x28c50], R213 ;  /* 0x028c50d5d40075a7 */ /* 0x000ee4000806017f */
[----:B---3--:R-:W-:Y:S05]  /*ee90*/  @!P3 BRA `(.L_x_2754) ;  /* 0x000001440084b947 */ /* 0x008fea0003800000 */
.L_x_2753:
[----:B------:R-:W-:Y:S05]  /*eea0*/  BSYNC B2 ;  /* 0x0000000000027941 */ /* 0x000fea0003800000 */
.L_x_2752:
[----:B------:R-:W-:Y:S01]  /*eeb0*/  IMAD R168, R211, 0x1000, R190 ;  /* 0x00001000d3a87824 */ /* 0x000fe200078e02be */
[----:B------:R-:W-:Y:S01]  /*eec0*/  WARPGROUP.ARRIVE ;  /* 0x00000000000079c5 */ /* 0x000fe20000000000 */
[----:B------:R-:W-:Y:S01]  /*eed0*/  IMAD.MOV.U32 R169, RZ, RZ, 0x40000040 ;  /* 0x40000040ffa97424 */ /* 0x000fe200078e00ff */
[----:B------:R-:W-:Y:S01]  /*eee0*/  ISETP.GT.AND P3, PT, R14, R210, PT ;  /* 0x000000d20e00720c */ /* 0x000fe20003f64270 */
[----:B01-3--:R-:W-:Y:S01]  /*eef0*/  @!P1 VIADD R212, R212, 0x28c60 ;  /* 0x00028c60d4d49836 */ /* 0x00bfe20000000000 */
[----:B------:R-:W-:Y:S01]  /*ef00*/  R2UR UR6, R168 ;  /* 0x00000000a80672ca */ /* 0x000fe200000e0000 */
[----:B------:R-:W-:Y:S01]  /*ef10*/  VIADD R14, R14, 0xffffffff ;  /* 0xffffffff0e0e7836 */ /* 0x000fe20000000000 */
[----:B------:R-:W-:Y:S01]  /*ef20*/  R2UR UR7, R169 ;  /* 0x00000000a90772ca */ /* 0x000fe200000e0000 */
[----:B------:R-:W-:Y:S01]  /*ef30*/  IMAD.MOV.U32 R169, RZ, RZ, 0x40000040 ;  /* 0x40000040ffa97424 */ /* 0x000fe200078e00ff */
[----:B------:R-:W-:Y:S01]  /*ef40*/  @!P1 PRMT R212, RZ, 0x654, R212 ;  /* 0x00000654ffd49816 */ /* 0x000fe200000000d4 */
[----:B------:R-:W-:-:S02]  /*ef50*/  IMAD.MOV.U32 R20, RZ, RZ, R170 ;  /* 0x000000ffff147224 */ /* 0x000fc400078e00aa */
[----:B------:R-:W-:Y:S02]  /*ef60*/  IMAD.MOV.U32 R12, RZ, RZ, R172 ;  /* 0x000000ffff0c7224 */ /* 0x000fe400078e00ac */
[----:B------:R-:W-:-:S06]  /*ef70*/  IMAD.MOV.U32 R18, RZ, RZ, R211 ;  /* 0x000000ffff127224 */ /* 0x000fcc00078e00d3 */
[----:B------:R-:W-:Y:S03]  /*ef80*/  HGMMA.64x256x16.F32 R24, R152, gdesc[UR4].tnspB, R24, gsb0 ;  /* 0x43e0000498187df0 */ /* 0x000fe60008000818 */
[----:B------:R-:W-:Y:S02]  /*ef90*/  WARPGROUP.DEPBAR.LE gsb0, 0x0 ;  /* 0x00008000000079c5 */ /* 0x000fe40000010000 */
[----:B--2---:R-:W-:Y:S01]  /*efa0*/  VIADD R152, R168, 0x80 ;  /* 0x00000080a8987836 */ /* 0x004fe20000000000 */
[----:B------:R-:W-:Y:S01]  /*efb0*/  WARPGROUP.ARRIVE ;  /* 0x00000000000079c5 */ /* 0x000fe20000000000 */
[----:B------:R-:W-:-:S03]  /*efc0*/  IMAD.MOV.U32 R153, RZ, RZ, 0x40000040 ;  /* 0x40000040ff997424 */ /* 0x000fc600078e00ff */
[----:B------:R-:W-:Y:S01]  /*efd0*/  R2UR UR6, R152 ;  /* 0x00000000980672ca */ /* 0x000fe200000e0000 */
[C---:B------:R-:W-:Y:S01]  /*efe0*/  VIADD R152, R168.reuse, 0x100 ;  /* 0x00000100a8987836 */ /* 0x040fe20000000000 */
[----:B------:R-:W-:Y:S01]  /*eff0*/  R2UR UR7, R153 ;  /* 0x00000000990772ca */ /* 0x000fe200000e0000 */
[----:B------:R-:W-:Y:S02]  /*f000*/  IMAD.MOV.U32 R153, RZ, RZ, 0x40000040 ;  /* 0x40000040ff997424 */ /* 0x000fe400078e00ff */
[----:B------:R-:W-:-:S13]  /*f010*/  VIADD R168, R168, 0x180 ;  /* 0x00000180a8a87836 */ /* 0x000fda0000000000 */
        /* <DEDUP_REMOVED lines=24> */
[----:B------:R-:W-:Y:S05]  /*f1a0*/  BSYNC B0 ;  /* 0x0000000000007941 */ /* 0x000fea0003800000 */
.L_x_2736:
[----:B------:R-:W-:Y:S02]  /*f1b0*/  IMAD.MOV.U32 R20, RZ, RZ, R170 ;  /* 0x000000ffff147224 */ /* 0x000fe400078e00aa */
[----:B------:R-:W-:Y:S02]  /*f1c0*/  IMAD.MOV.U32 R12, RZ, RZ, R172 ;  /* 0x000000ffff0c7224 */ /* 0x000fe400078e00ac */
[----:B------:R-:W-:-:S07]  /*f1d0*/  IMAD.MOV.U32 R18, RZ, RZ, R211 ;  /* 0x000000ffff127224 */ /* 0x000fce00078e00d3 */
.L_x_2735:
[----:B------:R-:W-:Y:S05]  /*f1e0*/  BSYNC B1 ;  /* 0x0000000000017941 */ /* 0x000fea0003800000 */
.L_x_2734:
[----:B------:R-:W1:Y:S01]  /*f1f0*/  LDC R152, c[0x0][0x448] ;  /* 0x00011200ff987b82 */ /* 0x000e620000000800 */
[----:B------:R-:W-:-:S07]  /*f200*/  VIADD R153, R192, 0x3f ;  /* 0x0000003fc0997836 */ /* 0x000fce0000000000 */
[----:B------:R-:W2:Y:S01]  /*f210*/  LDC R155, c[0x0][0x9e4] ;  /* 0x00027900ff9b7b82 */ /* 0x000ea20000000800 */
[----:B-1----:R-:W-:Y:S02]  /*f220*/  ISETP.NE.AND P5, PT, R152, 0x1, PT ;  /* 0x000000019800780c */ /* 0x002fe40003fa5270 */
[----:B--2---:R-:W-:-:S11]  /*f230*/  ISETP.GE.AND P6, PT, R155, 0x1, PT ;  /* 0x000000019b00780c */ /* 0x004fd60003fc6270 */
[----:B------:R-:W1:Y:S08]  /*f240*/  @P5 LDC R154, c[0x0][0x44c] ;  /* 0x00011300ff9a5b82 */ /* 0x000e700000000800 */
[----:B------:R-:W2:Y:S01]  /*f250*/  @P5 LDC R152, c[0x0][0x450] ;  /* 0x00011400ff985b82 */ /* 0x000ea20000000800 */
[----:B-1----:R-:W-:-:S05]  /*f260*/  @P5 IMAD.HI.U32 R154, R153, R154, RZ ;  /* 0x0000009a999a5227 */ /* 0x002fca00078e00ff */
[----:B--2---:R-:W-:Y:S02]  /*f270*/  @P5 SHF.R.U32.HI R153, RZ, R152, R154 ;  /* 0x00000098ff995219 */ /* 0x004fe4000001169a */
[----:B------:R-:W-:-:S05]  /*f280*/  IADD3 R152, R23, 0x1, -R22 ;  /* 0x0000000117987810 */ /* 0x000fca0007ffe816 */
[----:B------:R-:W-:-:S04]  /*f290*/  IMAD.IADD R153, R152, 0x1, R153 ;  /* 0x0000000198997824 */ /* 0x000fc800078e0299 */
[----:B------:R-:W-:Y:S01]  /*f2a0*/  IMAD.IADD R21, R153, 0x1, -R21 ;  /* 0x0000000199157824 */ /* 0x000fe200078e0a15 */
[----:B------:R-:W-:Y:S06]  /*f2b0*/  @!P6 BRA `(.L_x_2756) ;  /* 0x000000000048e947 */ /* 0x000fec0003800000 */
[----:B------:R-:W-:Y:S01]  /*f2c0*/  IMAD.MOV.U32 R154, RZ, RZ, R153 ;  /* 0x000000ffff9a7224 */ /* 0x000fe200078e0099 */
[----:B------:R-:W-:Y:S04]  /*f2d0*/  BSSY B0, `(.L_x_2757) ;  /* 0x000000e000007945 */ /* 0x000fe80003800000 */
[----:B------:R-:W-:-:S13]  /*f2e0*/  ISETP.GT.AND P2, PT, R154, -0x1, PT ;  /* 0xffffffff9a00780c */ /* 0x000fda0003f44270 */
[----:B------:R-:W-:Y:S05]  /*f2f0*/  @P2 BRA `(.L_x_2758) ;  /* 0x00000000001c2947 */ /* 0x000fea0003800000 */
[----:B------:R-:W-:Y:S02]  /*f300*/  ISETP.NE.AND P2, PT, R155, 0x1, PT ;  /* 0x000000019b00780c */ /* 0x000fe40003f45270 */
[----:B------:R-:W-:-:S11]  /*f310*/  LOP3.LUT R154, RZ, R154, RZ, 0x33, !PT ;  /* 0x0000009aff9a7212 */ /* 0x000fd600078e33ff */
[----:B------:R-:W1:Y:S02]  /*f320*/  @P2 LDC.64 R152, c[0x0][0x9e8] ;  /* 0x00027a00ff982b82 */ /* 0x000e640000000a00 */
[----:B-1----:R-:W-:-:S05]  /*f330*/  @P2 IMAD.HI.U32 R152, R154, R152, RZ ;  /* 0x000000989a982227 */ /* 0x002fca00078e00ff */
[----:B------:R-:W-:-:S04]  /*f340*/  @P2 SHF.R.U32.HI R154, RZ, R153, R152 ;  /* 0x00000099ff9a2219 */ /* 0x000fc80000011698 */
[----:B------:R-:W-:Y:S01]  /*f350*/  LOP3.LUT R154, RZ, R154, RZ, 0x33, !PT ;  /* 0x0000009aff9a7212 */ /* 0x000fe200078e33ff */
[----:B------:R-:W-:Y:S06]  /*f360*/  BRA `(.L_x_2759) ;  /* 0x0000000000107947 */ /* 0x000fec0003800000 */
.L_x_2758:
[----:B------:R-:W-:-:S13]  /*f370*/  ISETP.NE.AND P2, PT, R155, 0x1, PT ;  /* 0x000000019b00780c */ /* 0x000fda0003f45270 */
[----:B------:R-:W1:Y:S02]  /*f380*/  @P2 LDC.64 R152, c[0x0][0x9e8] ;  /* 0x00027a00ff982b82 */ /* 0x000e640000000a00 */
[----:B-1----:R-:W-:-:S05]  /*f390*/  @P2 IMAD.HI.U32 R152, R154, R152, RZ ;  /* 0x000000989a982227 */ /* 0x002fca00078e00ff */
[----:B------:R-:W-:-:S07]  /*f3a0*/  @P2 SHF.R.U32.HI R154, RZ, R153, R152 ;  /* 0x00000099ff9a2219 */ /* 0x000fce0000011698 */
.L_x_2759:
[----:B------:R-:W-:Y:S05]  /*f3b0*/  BSYNC B0 ;  /* 0x0000000000007941 */ /* 0x000fea0003800000 */
.L_x_2757:
[----:B------:R-:W-:-:S05]  /*f3c0*/  IMAD R154, R154, R155, RZ ;  /* 0x0000009b9a9a7224 */ /* 0x000fca00078e02ff */
[----:B------:R-:W-:-:S07]  /*f3d0*/  VIMNMX R21, R21, R154, !PT ;  /* 0x0000009a15157248 */ /* 0x000fce0007fe0100 */
.L_x_2756:
[----:B------:R-:W-:Y:S01]  /*f3e0*/  VIADD R21, R21, 0x3f ;  /* 0x0000003f15157836 */ /* 0x000fe20000000000 */
[----:B------:R-:W-:Y:S04]  /*f3f0*/  BSSY B0, `(.L_x_2760) ;  /* 0x00001ac000007945 */ /* 0x000fe80003800000 */
[----:B------:R-:W-:-:S04]  /*f400*/  SHF.R.S32.HI R152, RZ, 0x1f, R21 ;  /* 0x0000001fff987819 */ /* 0x000fc80000011415 */
[----:B------:R-:W-:-:S04]  /*f410*/  LEA.HI R152, R152, R21, RZ, 0x6 ;  /* 0x0000001598987211 */ /* 0x000fc800078f30ff */
[----:B------:R-:W-:-:S04]  /*f420*/  SHF.R.S32.HI R21, RZ, 0x6, R152 ;  /* 0x00000006ff157819 */ /* 0x000fc80000011498 */
[----:B------:R-:W-:-:S04]  /*f430*/  VIMNMX R21, R202, R21, !PT ;  /* 0x00000015ca157248 */ /* 0x000fc80007fe0100 */
[----:B------:R-:W-:-:S13]  /*f440*/  ISETP.GE.AND P2, PT, R14, R21, PT ;  /* 0x000000150e00720c */ /* 0x000fda0003f46270 */
[----:B------:R-:W-:Y:S05]  /*f450*/  @!P2 BRA `(.L_x_2761) ;  /* 0x000000180094a947 */ /* 0x000fea0003800000 */
[----:B------:R-:W-:Y:S01]  /*f460*/  BSSY B1, `(.L_x_2762) ;  /* 0x00001a3000017945 */ /* 0x000fe20003800000 */
[----:B------:R-:W-:Y:S02]  /*f470*/  IMAD.MOV.U32 R208, RZ, RZ, R20 ;  /* 0x000000ffffd07224 */ /* 0x000fe400078e0014 */
[----:B------:R-:W-:Y:S02]  /*f480*/  IMAD.MOV.U32 R209, RZ, RZ, R12 ;  /* 0x000000ffffd17224 */ /* 0x000fe400078e000c */
[----:B------:R-:W-:Y:S02]  /*f490*/  IMAD.MOV.U32 R206, RZ, RZ, R14 ;  /* 0x000000ffffce7224 */ /* 0x000fe400078e000e */
[----:B------:R-:W-:-:S07]  /*f4a0*/  IMAD.MOV.U32 R210, RZ, RZ, R18 ;  /* 0x000000ffffd27224 */ /* 0x000fce00078e0012 */
.L_x_2773:
        /* <DEDUP_REMOVED lines=8> */
[----:B-1----:R-:W-:Y:S06]  /*f530*/  @!P0 BRA `(.L_x_2763) ;  /* 0x0000000000048947 */ /* 0x002fec0003800000 */
[----:B------:R-:W-:Y:S01]  /*f540*/  BPT.TRAP 0x1 ;  /* 0x000000040000795c */ /* 0x000fe20000300000 */
.L_x_2763:
[----:B------:R-:W-:Y:S01]  /*f550*/  IMAD R14, R18, 0x8, R2 ;  /* 0x00000008120e7824 */ /* 0x000fe200078e0202 */
[----:B------:R-:W-:-:S04]  /*f560*/  SHF.L.U32 R207, R19, 0x1f, RZ ;  /* 0x0000001f13cf7819 */ /* 0x000fc800000006ff */
[----:B------:R1:W2:Y:S01]  /*f570*/  SYNCS.PHASECHK.TRANS64.TRYWAIT P3, [R14+URZ+0x28c30], R207 ;  /* 0x028c30cf0e0075a7 */ /* 0x0002a2000806017f */
[----:B------:R-:W-:Y:S05]  /*f580*/  @!P0 BRA `(.L_x_2764) ;  /* 0x0000000000048947 */ /* 0x000fea0003800000 */
[----:B------:R-:W-:Y:S01]  /*f590*/  BPT.TRAP 0x1 ;  /* 0x000000040000795c */ /* 0x000fe20000300000 */
.L_x_2764:
[----:B------:R-:W-:Y:S01]  /*f5a0*/  BSSY B2, `(.L_x_2765) ;  /* 0x0000006000027945 */ /* 0x000fe20003800000 */
[----:B------:R-:W-:Y:S02]  /*f5b0*/  IMAD R154, R18, 0x200, R15 ;  /* 0x00000200129a7824 */ /* 0x000fe400078e020f */
[----:B------:R-:W-:Y:S01]  /*f5c0*/  IMAD.MOV.U32 R155, RZ, RZ, 0x40000040 ;  /* 0x40000040ff9b7424 */ /* 0x000fe200078e00ff */
[----:B--2---:R-:W-:Y:S06]  /*f5d0*/  @P3 BRA `(.L_x_2766) ;  /* 0x0000000000083947 */ /* 0x004fec0003800000 */
[----:B------:R-:W2:Y:S02]  /*f5e0*/  SYNCS.PHASECHK.TRANS64.TRYWAIT P3, [R14+URZ+0x28c30], R207 ;  /* 0x028c30cf0e0075a7 */ /* 0x000ea4000806017f */
[----:B--2---:R-:W-:Y:S05]  /*f5f0*/  @!P3 BRA `(.L_x_2767) ;  /* 0x0000013c00c0b947 */ /* 0x004fea0003800000 */
.L_x_2766:
[----:B------:R-:W-:Y:S05]  /*f600*/  BSYNC B2 ;  /* 0x0000000000027941 */ /* 0x000fea0003800000 */
.L_x_2765:
[C---:B------:R-:W-:Y:S01]  /*f610*/  R2UR UR6, R154.reuse ;  /* 0x000000009a0672ca */ /* 0x040fe200000e0000 */
[C---:B------:R-:W-:Y:S01]  /*f620*/  VIADD R152, R154.reuse, 0x2 ;  /* 0x000000029a987836 */ /* 0x040fe20000000000 */
[----:B------:R-:W-:Y:S01]  /*f630*/  R2UR UR7, R155 ;  /* 0x000000009b0772ca */ /* 0x000fe200000e0000 */
[----:B------:R-:W-:Y:S01]  /*f640*/  VIADD R12, R154, 0x4 ;  /* 0x000000049a0c7836 */ /* 0x000fe20000000000 */
[----:B------:R-:W-:Y:S01]  /*f650*/  R2UR UR4, R4 ;  /* 0x00000000040472ca */ /* 0x000fe200000e0000 */
[----:B------:R-:W-:Y:S01]  /*f660*/  VIADD R154, R154, 0x6 ;  /* 0x000000069a9a7836 */ /* 0x000fe20000000000 */
[----:B------:R-:W-:Y:S01]  /*f670*/  R2UR UR5, R5 ;  /* 0x00000000050572ca */ /* 0x000fe200000e0000 */
[----:B------:R-:W-:Y:S01]  /*f680*/  IMAD.MOV.U32 R153, RZ, RZ, 0x40000040 ;  /* 0x40000040ff997424 */ /* 0x000fe200078e00ff */
        /* <DEDUP_REMOVED lines=11> */
[----:B------:R-:W-:Y:S01]  /*f740*/  R2UR UR15, R13 ;  /* 0x000000000d0f72ca */ /* 0x000fe200000e0000 */
[----:B------:R-:W-:Y:S01]  /*f750*/  ULDC UR4, c[0x0][0x988] ;  /* 0x0002620000047ab9 */ /* 0x000fe20000000800 */
[----:B------:R-:W-:-:S02]  /*f760*/  R2UR UR12, R8 ;  /* 0x00000000080c72ca */ /* 0x000fc400000e0000 */
        /* <DEDUP_REMOVED lines=30> */
[----:B------:R-:W3:Y:S02]  /*f950*/  SHFL.BFLY PT, R13, R12, 0x2, 0x1f ;  /* 0x0c401f000c0d7f89 */ /* 0x000ee400000e0000 */
[----:B---3--:R-:W-:-:S05]  /*f960*/  FMNMX.FTZ R12, R12, R13, !PT ;  /* 0x0000000d0c0c7209 */ /* 0x008fca0007810000 */
[----:B------:R-:W3:Y:S02]  /*f970*/  SHFL.BFLY PT, R13, R12, 0x1, 0x1f ;  /* 0x0c201f000c0d7f89 */ /* 0x000ee400000e0000 */
[----:B---3--:R-:W-:Y:S01]  /*f980*/  FMNMX.FTZ R12, R12, R13, !PT ;  /* 0x0000000d0c0c7209 */ /* 0x008fe20007810000 */
[----:B------:R-:W-:-:S04]  /*f990*/  IMAD.U32 R13, RZ, RZ, UR4 ;  /* 0x00000004ff0d7e24 */ /* 0x000fc8000f8e00ff */
[C---:B------:R-:W-:Y:S01]  /*f9a0*/  FADD.FTZ R209, -R12.reuse, R209 ;  /* 0x000000d10cd17221 */ /* 0x040fe20000010100 */
[----:B------:R-:W-:-:S03]  /*f9b0*/  FMUL.FTZ R20, R12, R13 ;  /* 0x0000000d0c147220 */ /* 0x000fc60000410000 */
        /* <DEDUP_REMOVED lines=17> */
[----:B------:R-:W-:Y:S01]  /*fad0*/  @!P1 VIADD R20, R14, 0x28c40 ;  /* 0x00028c400e149836 */ /* 0x000fe20000000000 */
[----:B------:R-:W3:Y:S04]  /*fae0*/  MUFU.EX2 R168, R211 ;  /* 0x000000d300a87308 */ /* 0x000ee80000000800 */
[----:B------:R-:W-:-:S04]  /*faf0*/  @!P1 PRMT R20, RZ, 0x654, R20 ;  /* 0x00000654ff149816 */ /* 0x000fc80000000014 */
[----:B------:R4:W-:Y:S01]  /*fb00*/  @!P1 SYNCS.ARRIVE.TRANS64.RED.A1T0 RZ, [R20+URZ], RZ ;  /* 0x000000ff14ff99a7 */ /* 0x0009e2000810043f */
[----:B------:R-:W5:Y:S01]  /*fb10*/  MUFU.EX2 R152, R152 ;  /* 0x0000009800987308 */ /* 0x000f620000000800 */
[----:B----4-:R-:W-:-:S07]  /*fb20*/  FMNMX.FTZ R20, R154, R208, !PT ;  /* 0x000000d09a147209 */ /* 0x010fce0007810000 */
[----:B------:R-:W4:Y:S01]  /*fb30*/  MUFU.EX2 R153, R153 ;  /* 0x0000009900997308 */ /* 0x000f220000000800 */
[-C--:B---3--:R-:W-:Y:S01]  /*fb40*/  FMUL.FTZ R24, R24, R168.reuse ;  /* 0x000000a818187220 */ /* 0x088fe20000410000 */
[----:B------:R-:W-:Y:S01]  /*fb50*/  FMUL.FTZ R25, R25, R168 ;  /* 0x000000a819197220 */ /* 0x000fe20000410000 */
[----:B------:R-:W-:Y:S01]  /*fb60*/  FMNMX.FTZ R20, R155, R20, !PT ;  /* 0x000000149b147209 */ /* 0x000fe20007810000 */
[-C--:B------:R-:W-:Y:S01]  /*fb70*/  FMUL.FTZ R28, R28, R168.reuse ;  /* 0x000000a81c1c7220 */ /* 0x080fe20000410000 */
[-C--:B------:R-:W-:Y:S01]  /*fb80*/  FMUL.FTZ R29, R29, R168.reuse ;  /* 0x000000a81d1d7220 */ /* 0x080fe20000410000 */
[----:B------:R-:W-:Y:S01]  /*fb90*/  FMUL.FTZ R32, R32, R168 ;  /* 0x000000a820207220 */ /* 0x000fe20000410000 */
[----:B------:R-:W-:Y:S01]  /*fba0*/  FMNMX.FTZ R20, R158, R20, !PT ;  /* 0x000000149e147209 */ /* 0x000fe20007810000 */
[----:B------:R-:W-:Y:S01]  /*fbb0*/  FMUL.FTZ R33, R33, R168 ;  /* 0x000000a821217220 */ /* 0x000fe20000410000 */
[----:B-----5:R-:W-:Y:S01]  /*fbc0*/  FFMA.FTZ R0, R168, R0, R152 ;  /* 0x00000000a8007223 */ /* 0x020fe20000010098 */
[----:B------:R-:W-:Y:S01]  /*fbd0*/  FMUL.FTZ R36, R36, R168 ;  /* 0x000000a824247220 */ /* 0x000fe20000410000 */
[----:B------:R-:W-:Y:S01]  /*fbe0*/  FMNMX.FTZ R20, R159, R20, !PT ;  /* 0x000000149f147209 */ /* 0x000fe20007810000 */
[-C--:B------:R-:W-:Y:S01]  /*fbf0*/  FMUL.FTZ R37, R37, R168.reuse ;  /* 0x000000a825257220 */ /* 0x080fe20000410000 */
[-C--:B------:R-:W-:Y:S01]  /*fc00*/  FMUL.FTZ R40, R40, R168.reuse ;  /* 0x000000a828287220 */ /* 0x080fe20000410000 */
[----:B------:R-:W-:Y:S01]  /*fc10*/  FMUL.FTZ R41, R41, R168 ;  /* 0x000000a829297220 */ /* 0x000fe20000410000 */
[----:B------:R-:W-:Y:S01]  /*fc20*/  FMNMX.FTZ R20, R162, R20, !PT ;  /* 0x00000014a2147209 */ /* 0x000fe20007810000 */
[----:B------:R-:W-:Y:S01]  /*fc30*/  FMUL.FTZ R44, R44, R168 ;  /* 0x000000a82c2c7220 */ /* 0x000fe20000410000 */
[C---:B----4-:R-:W-:Y:S01]  /*fc40*/  FADD.FTZ R0, R153.reuse, R0 ;  /* 0x0000000099007221 */ /* 0x050fe20000010000 */
[----:B------:R-:W-:Y:S01]  /*fc50*/  F2FP.F16.F32.PACK_AB R152, R153, R152 ;  /* 0x000000989998723e */ /* 0x000fe200000000ff */
[----:B------:R-:W-:Y:S01]  /*fc60*/  @!P3 IMAD R153, R210, 0x40, R191 ;  /* 0x00000040d299b824 */ /* 0x000fe200078e02bf */
[----:B------:R-:W-:Y:S01]  /*fc70*/  FMNMX.FTZ R20, R163, R20, !PT ;  /* 0x00000014a3147209 */ /* 0x000fe20007810000 */
[-C--:B------:R-:W-:Y:S01]  /*fc80*/  FMUL.FTZ R45, R45, R168.reuse ;  /* 0x000000a82d2d7220 */ /* 0x080fe20000410000 */
[----:B------:R-:W-:Y:S01]  /*fc90*/  FMUL.FTZ R48, R48, R168 ;  /* 0x000000a830307220 */ /* 0x000fe20000410000 */
[----:B------:R-:W-:Y:S01]  /*fca0*/  @!P3 IMAD R153, R153, 0x4, R2 ;  /* 0x000000049999b824 */ /* 0x000fe200078e0202 */
        /* <DEDUP_REMOVED lines=61> */
[----:B------:R-:W-:Y:S01]  /*10080*/  @!P3 STS [R153+0x28800], R168 ;  /* 0x028800a89900b388 */ /* 0x000fe20000000800 */
[----:B------:R-:W3:Y:S03]  /*10090*/  MUFU.EX2 R156, R156 ;  /* 0x0000009c009c7308 */ /* 0x000ee60000000800 */
[----:B------:R-:W4:Y:S05]  /*100a0*/  SHFL.BFLY PT, R168, R20, 0x2, 0x1f ;  /* 0x0c401f0014a87f89 */ /* 0x000f2a00000e0000 */
[----:B------:R-:W5:Y:S08]  /*100b0*/  MUFU.EX2 R157, R157 ;  /* 0x0000009d009d7308 */ /* 0x000f700000000800 */
[----:B------:R-:W0:Y:S01]  /*100c0*/  MUFU.EX2 R160, R160 ;  /* 0x000000a000a07308 */ /* 0x000e220000000800 */
[----:B---3--:R-:W-:-:S07]  /*100d0*/  FADD.FTZ R0, R156, R0 ;  /* 0x000000009c007221 */ /* 0x008fce0000010000 */
[----:B------:R-:W3:Y:S01]  /*100e0*/  MUFU.EX2 R161, R161 ;  /* 0x000000a100a17308 */ /* 0x000ee20000000800 */
[----:B-----5:R-:W-:Y:S01]  /*100f0*/  FADD.FTZ R0, R157, R0 ;  /* 0x000000009d007221 */ /* 0x020fe20000010000 */
[----:B----4-:R-:W-:-:S05]  /*10100*/  FMNMX.FTZ R20, R20, R168, !PT ;  /* 0x000000a814147209 */ /* 0x010fca0007810000 */
[----:B------:R-:W4:Y:S01]  /*10110*/  SHFL.BFLY PT, R168, R20, 0x1, 0x1f ;  /* 0x0c201f0014a87f89 */ /* 0x000f2200000e0000 */
[----:B------:R-:W5:Y:S01]  /*10120*/  MUFU.EX2 R164, R164 ;  /* 0x000000a400a47308 */ /* 0x000f620000000800 */
[----:B0-----:R-:W-:-:S07]  /*10130*/  FADD.FTZ R0, R160, R0 ;  /* 0x00000000a0007221 */ /* 0x001fce0000010000 */
[----:B------:R-:W0:Y:S01]  /*10140*/  MUFU.EX2 R165, R165 ;  /* 0x000000a500a57308 */ /* 0x000e220000000800 */
[----:B---3--:R-:W-:-:S07]  /*10150*/  FADD.FTZ R0, R161, R0 ;  /* 0x00000000a1007221 */ /* 0x008fce0000010000 */
[----:B------:R-:W3:Y:S01]  /*10160*/  MUFU.EX2 R209, R209 ;  /* 0x000000d100d17308 */ /* 0x000ee20000000800 */
[----:B-----5:R-:W-:Y:S01]  /*10170*/  FADD.FTZ R0, R164, R0 ;  /* 0x00000000a4007221 */ /* 0x020fe20000010000 */
[----:B----4-:R-:W-:-:S06]  /*10180*/  FMNMX.FTZ R20, R20, R168, !PT ;  /* 0x000000a814147209 */ /* 0x010fcc0007810000 */
[----:B------:R-:W4:Y:S01]  /*10190*/  MUFU.EX2 R169, R169 ;  /* 0x000000a900a97308 */ /* 0x000f220000000800 */
[----:B0-----:R-:W-:Y:S01]  /*101a0*/  FADD.FTZ R0, R165, R0 ;  /* 0x00000000a5007221 */ /* 0x001fe20000010000 */
[----:B------:R-:W-:-:S04]  /*101b0*/  FADD.FTZ R168, -R20, R208 ;  /* 0x000000d014a87221 */ /* 0x000fc80000010100 */
[----:B------:R-:W-:Y:S02]  /*101c0*/  FMUL.FTZ R168, R168, R13 ;  /* 0x0000000da8a87220 */ /* 0x000fe40000410000 */
[----:B------:R-:W0:Y:S01]  /*101d0*/  MUFU.EX2 R172, R172 ;  /* 0x000000ac00ac7308 */ /* 0x000e220000000800 */
[----:B---3--:R-:W-:-:S07]  /*101e0*/  FADD.FTZ R0, R209, R0 ;  /* 0x00000000d1007221 */ /* 0x008fce0000010000 */
[----:B------:R-:W3:Y:S01]  /*101f0*/  MUFU.EX2 R168, R168 ;  /* 0x000000a800a87308 */ /* 0x000ee20000000800 */
[----:B----4-:R-:W-:-:S07]  /*10200*/  FADD.FTZ R0, R169, R0 ;  /* 0x00000000a9007221 */ /* 0x010fce0000010000 */
[----:B------:R-:W4:Y:S01]  /*10210*/  MUFU.EX2 R173, R173 ;  /* 0x000000ad00ad7308 */ /* 0x000f220000000800 */
[----:B0-----:R-:W-:-:S07]  /*10220*/  FADD.FTZ R0, R172, R0 ;  /* 0x00000000ac007221 */ /* 0x001fce0000010000 */
[----:B------:R-:W0:Y:S01]  /*10230*/  MUFU.EX2 R176, R176 ;  /* 0x000000b000b07308 */ /* 0x000e220000000800 */
[----:B---3--:R3:W-:Y:S01]  /*10240*/  @!P3 STS [R153+0x28820], R168 ;  /* 0x028820a89900b388 */ /* 0x0087e20000000800 */
[-C--:B------:R-:W-:Y:S01]  /*10250*/  FMUL.FTZ R26, R26, R168.reuse ;  /* 0x000000a81a1a7220 */ /* 0x080fe20000410000 */
[-C--:B------:R-:W-:Y:S01]  /*10260*/  FMUL.FTZ R27, R27, R168.reuse ;  /* 0x000000a81b1b7220 */ /* 0x080fe20000410000 */
[-C--:B------:R-:W-:Y:S01]  /*10270*/  FMUL.FTZ R30, R30, R168.reuse ;  /* 0x000000a81e1e7220 */ /* 0x080fe20000410000 */
[-C--:B------:R-:W-:Y:S01]  /*10280*/  FMUL.FTZ R31, R31, R168.reuse ;  /* 0x000000a81f1f7220 */ /* 0x080fe20000410000 */
[-C--:B------:R-:W-:Y:S01]  /*10290*/  FMUL.FTZ R34, R34, R168.reuse ;  /* 0x000000a822227220 */ /* 0x080fe20000410000 */
[-C--:B------:R-:W-:Y:S01]  /*102a0*/  FMUL.FTZ R35, R35, R168.reuse ;  /* 0x000000a823237220 */ /* 0x080fe20000410000 */
[----:B------:R-:W5:Y:S01]  /*102b0*/  MUFU.EX2 R177, R177 ;  /* 0x000000b100b17308 */ /* 0x000f620000000800 */
[----:B----4-:R-:W-:Y:S01]  /*102c0*/  FADD.FTZ R0, R173, R0 ;  /* 0x00000000ad007221 */ /* 0x010fe20000010000 */
[-C--:B------:R-:W-:Y:S01]  /*102d0*/  FMUL.FTZ R38, R38, R168.reuse ;  /* 0x000000a826267220 */ /* 0x080fe20000410000 */
[-C--:B---3--:R-:W-:Y:S01]  /*102e0*/  FMUL.FTZ R153, R20, R13.reuse ;  /* 0x0000000d14997220 */ /* 0x088fe20000410000 */
        /* <DEDUP_REMOVED lines=20> */
[----:B0-----:R-:W-:Y:S01]  /*10430*/  FADD.FTZ R0, R176, R0 ;  /* 0x00000000b0007221 */ /* 0x001fe20000010000 */
[-C--:B------:R-:W-:Y:S01]  /*10440*/  FMUL.FTZ R46, R46, R168.reuse ;  /* 0x000000a82e2e7220 */ /* 0x080fe20000410000 */
[-C--:B------:R-:W-:Y:S01]  /*10450*/  FMUL.FTZ R47, R47, R168.reuse ;  /* 0x000000a82f2f7220 */ /* 0x080fe20000410000 */
[-C--:B------:R-:W-:Y:S01]  /*10460*/  FMUL.FTZ R50, R50, R168.reuse ;  /* 0x000000a832327220 */ /* 0x080fe20000410000 */
[----:B-----5:R-:W-:Y:S01]  /*10470*/  FADD.FTZ R0, R177, R0 ;  /* 0x00000000b1007221 */ /* 0x020fe20000010000 */
        /* <DEDUP_REMOVED lines=12> */
[----:B------:R-:W-:Y:S01]  /*10540*/  FMUL.FTZ R70, R70, R168 ;  /* 0x000000a846467220 */ /* 0x000fe20000410000 */
[----:B------:R-:W-:Y:S01]  /*10550*/  F2FP.F16.F32.PACK_AB R156, R161, R160 ;  /* 0x000000a0a19c723e */ /* 0x000fe200000000ff */
[-C--:B------:R-:W-:Y:S01]  /*10560*/  FMUL.FTZ R71, R71, R168.reuse ;  /* 0x000000a847477220 */ /* 0x080fe20000410000 */
[----:B------:R-:W-:Y:S01]  /*10570*/  F2FP.F16.F32.PACK_AB R160, R169, R209 ;  /* 0x000000d1a9a0723e */ /* 0x000fe200000000ff */
[-C--:B------:R-:W-:Y:S01]  /*10580*/  FMUL.FTZ R74, R74, R168.reuse ;  /* 0x000000a84a4a7220 */ /* 0x080fe20000410000 */
[-C--:B------:R-:W-:Y:S01]  /*10590*/  FMUL.FTZ R75, R75, R168.reuse ;  /* 0x000000a84b4b7220 */ /* 0x080fe20000410000 */
[----:B------:R0:W4:Y:S01]  /*105a0*/  MUFU.EX2 R181, R158 ;  /* 0x0000009e00b57308 */ /* 0x0001220000000800 */
[----:B---3--:R-:W-:Y:S01]  /*105b0*/  FFMA.FTZ R3, R168, R3, R153 ;  /* 0x00000003a8037223 */ /* 0x008fe20000010099 */
[----:B------:R-:W-:Y:S01]  /*105c0*/  F2FP.F16.F32.PACK_AB R153, R155, R153 ;  /* 0x000000999b99723e */ /* 0x000fe200000000ff */
[-C--:B------:R-:W-:Y:S01]  /*105d0*/  FMUL.FTZ R78, R78, R168.reuse ;  /* 0x000000a84e4e7220 */ /* 0x080fe20000410000 */
[-C--:B------:R-:W-:Y:S01]  /*105e0*/  FMUL.FTZ R79, R79, R168.reuse ;  /* 0x000000a84f4f7220 */ /* 0x080fe20000410000 */
[----:B------:R-:W-:Y:S01]  /*105f0*/  FADD.FTZ R3, R155, R3 ;  /* 0x000000039b037221 */ /* 0x000fe20000010000 */
[-C--:B------:R-:W-:Y:S01]  /*10600*/  FMUL.FTZ R82, R82, R168.reuse ;  /* 0x000000a852527220 */ /* 0x080fe20000410000 */
[----:B------:R-:W-:Y:S01]  /*10610*/  FMUL.FTZ R83, R83, R168 ;  /* 0x000000a853537220 */ /* 0x000fe20000410000 */
[----:B------:R-:W3:Y:S01]  /*10620*/  MUFU.EX2 R159, R159 ;  /* 0x0000009f009f7308 */ /* 0x000ee20000000800 */
[----:B0-----:R-:W-:Y:S01]  /*10630*/  F2FP.F16.F32.PACK_AB R158, R165, R164 ;  /* 0x000000a4a59e723e */ /* 0x001fe200000000ff */
[----:B------:R-:W-:Y:S01]  /*10640*/  FMUL.FTZ R86, R86, R168 ;  /* 0x000000a856567220 */ /* 0x000fe20000410000 */
[----:B------:R-:W-:Y:S01]  /*10650*/  F2FP.F16.F32.PACK_AB R164, R177, R176 ;  /* 0x000000b0b1a4723e */ /* 0x000fe200000000ff */
[-C--:B------:R-:W-:Y:S01]  /*10660*/  FMUL.FTZ R87, R87, R168.reuse ;  /* 0x000000a857577220 */ /* 0x080fe20000410000 */
[-C--:B------:R-:W-:Y:S01]  /*10670*/  FMUL.FTZ R90, R90, R168.reuse ;  /* 0x000000a85a5a7220 */ /* 0x080fe20000410000 */
[-C--:B------:R-:W-:Y:S01]  /*10680*/  FMUL.FTZ R91, R91, R168.reuse ;  /* 0x000000a85b5b7220 */ /* 0x080fe20000410000 */
[-C--:B------:R-:W-:Y:S01]  /*10690*/  FMUL.FTZ R94, R94, R168.reuse ;  /* 0x000000a85e5e7220 */ /* 0x080fe20000410000 */
[----:B------:R0:W5:Y:S01]  /*106a0*/  MUFU.EX2 R210, R162 ;  /* 0x000000a200d27308 */ /* 0x0001620000000800 */
        /* <DEDUP_REMOVED lines=8> */
[C---:B---3--:R-:W-:Y:S01]  /*10730*/  FADD.FTZ R3, R159.reuse, R3 ;  /* 0x000000039f037221 */ /* 0x048fe20000010000 */
[----:B------:R-:W-:Y:S01]  /*10740*/  F2FP.F16.F32.PACK_AB R155, R159, R181 ;  /* 0x000000b59f9b723e */ /* 0x000fe200000000ff */
[----:B------:R-:W-:Y:S01]  /*10750*/  BAR.SYNC.DEFER_BLOCKING 0xf, 0x100 ;  /* 0x03c4000000007b1d */ /* 0x000fe20000010000 */
[----:B0-----:R-:W-:Y:S01]  /*10760*/  F2FP.F16.F32.PACK_AB R162, R173, R172 ;  /* 0x000000acada2723e */ /* 0x001fe200000000ff */
[-C--:B------:R-:W-:Y:S01]  /*10770*/  FMUL.FTZ R107, R107, R168.reuse ;  /* 0x000000a86b6b7220 */ /* 0x080fe20000410000 */
[-C--:B------:R-:W-:Y:S01]  /*10780*/  FMUL.FTZ R110, R110, R168.reuse ;  /* 0x000000a86e6e7220 */ /* 0x080fe20000410000 */
[-C--:B------:R-:W-:Y:S01]  /*10790*/  FMUL.FTZ R111, R111, R168.reuse ;  /* 0x000000a86f6f7220 */ /* 0x080fe20000410000 */
[-C--:B------:R-:W-:Y:S01]  /*107a0*/  FMUL.FTZ R114, R114, R168.reuse ;  /* 0x000000a872727220 */ /* 0x080fe20000410000 */
[----:B------:R-:W0:Y:S01]  /*107b0*/  MUFU.EX2 R208, R208 ;  /* 0x000000d000d07308 */ /* 0x000e220000000800 */
[----:B-----5:R-:W-:Y:S01]  /*107c0*/  FADD.FTZ R3, R210, R3 ;  /* 0x00000003d2037221 */ /* 0x020fe20000010000 */
[-C--:B------:R-:W-:Y:S01]  /*107d0*/  FMUL.FTZ R115, R115, R168.reuse ;  /* 0x000000a873737220 */ /* 0x080fe20000410000 */
[-C--:B------:R-:W-:Y:S01]  /*107e0*/  FMUL.FTZ R118, R118, R168.reuse ;  /* 0x000000a876767220 */ /* 0x080fe20000410000 */
[-C--:B------:R-:W-:Y:S01]  /*107f0*/  FMUL.FTZ R119, R119, R168.reuse ;  /* 0x000000a877777220 */ /* 0x080fe20000410000 */
[-C--:B------:R-:W-:Y:S01]  /*10800*/  FMUL.FTZ R122, R122, R168.reuse ;  /* 0x000000a87a7a7220 */ /* 0x080fe20000410000 */
[-C--:B------:R-:W-:Y:S01]  /*10810*/  FMUL.FTZ R123, R123, R168.reuse ;  /* 0x000000a87b7b7220 */ /* 0x080fe20000410000 */
[----:B------:R-:W-:Y:S01]  /*10820*/  FMUL.FTZ R126, R126, R168 ;  /* 0x000000a87e7e7220 */ /* 0x000fe20000410000 */
        /* <DEDUP_REMOVED lines=9> */
[----:B0-----:R-:W-:Y:S01]  /*108c0*/  FADD.FTZ R3, R208, R3 ;  /* 0x00000003d0037221 */ /* 0x001fe20000010000 */
[----:B------:R0:W-:Y:S01]  /*108d0*/  STSM.16.M88.4 [R196+0x26800], R152 ;  /* 0x02680098c4007844 */ /* 0x0001e20000000200 */
[-C--:B------:R-:W-:Y:S01]  /*108e0*/  FMUL.FTZ R138, R138, R168.reuse ;  /* 0x000000a88a8a7220 */ /* 0x080fe20000410000 */
[-C--:B------:R-:W-:Y:S01]  /*108f0*/  FMUL.FTZ R139, R139, R168.reuse ;  /* 0x000000a88b8b7220 */ /* 0x080fe20000410000 */
[-C--:B------:R-:W-:Y:S01]  /*10900*/  FMUL.FTZ R142, R142, R168.reuse ;  /* 0x000000a88e8e7220 */ /* 0x080fe20000410000 */
[-C--:B------:R-:W-:Y:S01]  /*10910*/  FMUL.FTZ R143, R143, R168.reuse ;  /* 0x000000a88f8f7220 */ /* 0x080fe20000410000 */
[----:B------:R-:W-:Y:S01]  /*10920*/  FMUL.FTZ R146, R146, R168 ;  /* 0x000000a892927220 */ /* 0x000fe20000410000 */
[----:B------:R-:W5:Y:S01]  /*10930*/  MUFU.EX2 R171, R171 ;  /* 0x000000ab00ab7308 */ /* 0x000f620000000800 */
[C---:B---3--:R-:W-:Y:S01]  /*10940*/  FADD.FTZ R3, R167.reuse, R3 ;  /* 0x00000003a7037221 */ /* 0x048fe20000010000 */
[----:B------:R-:W-:Y:S01]  /*10950*/  F2FP.F16.F32.PACK_AB R159, R167, R208 ;  /* 0x000000d0a79f723e */ /* 0x000fe200000000ff */
[-C--:B------:R-:W-:Y:S01]  /*10960*/  FMUL.FTZ R147, R147, R168.reuse ;  /* 0x000000a893937220 */ /* 0x080fe20000410000 */
[-C--:B------:R-:W-:Y:S01]  /*10970*/  FMUL.FTZ R150, R150, R168.reuse ;  /* 0x000000a896967220 */ /* 0x080fe20000410000 */
[----:B------:R-:W-:-:S02]  /*10980*/  FMUL.FTZ R151, R151, R168 ;  /* 0x000000a897977220 */ /* 0x000fc40000410000 */
[----:B------:R0:W-:Y:S01]  /*10990*/  STSM.16.M88.4 [R197], R156 ;  /* 0x0000009cc5007844 */ /* 0x0001e20000000200 */
[----:B------:R-:W3:Y:S01]  /*109a0*/  MUFU.EX2 R174, R174 ;  /* 0x000000ae00ae7308 */ /* 0x000ee20000000800 */
[----:B----4-:R-:W-:-:S07]  /*109b0*/  FADD.FTZ R3, R161, R3 ;  /* 0x00000003a1037221 */ /* 0x010fce0000010000 */
[----:B------:R-:W4:Y:S01]  /*109c0*/  MUFU.EX2 R175, R175 ;  /* 0x000000af00af7308 */ /* 0x000f220000000800 */
[C---:B-----5:R-:W-:Y:S01]  /*109d0*/  FADD.FTZ R3, R171.reuse, R3 ;  /* 0x00000003ab037221 */ /* 0x060fe20000010000 */
[----:B------:R-:W-:-:S06]  /*109e0*/  F2FP.F16.F32.PACK_AB R161, R171, R161 ;  /* 0x000000a1aba1723e */ /* 0x000fcc00000000ff */
[----:B------:R-:W5:Y:S01]  /*109f0*/  MUFU.EX2 R180, R180 ;  /* 0x000000b400b47308 */ /* 0x000f620000000800 */
[----:B---3--:R-:W-:-:S07]  /*10a00*/  FADD.FTZ R3, R174, R3 ;  /* 0x00000003ae037221 */ /* 0x008fce0000010000 */
[----:B------:R-:W3:Y:S01]  /*10a10*/  MUFU.EX2 R165, R178 ;  /* 0x000000b200a57308 */ /* 0x000ee20000000800 */
[C---:B----4-:R-:W-:Y:S01]  /*10a20*/  FADD.FTZ R3, R175.reuse, R3 ;  /* 0x00000003af037221 */ /* 0x050fe20000010000 */
[----:B------:R-:W-:-:S05]  /*10a30*/  F2FP.F16.F32.PACK_AB R163, R175, R174 ;  /* 0x000000aeafa3723e */ /* 0x000fca00000000ff */
[----:B------:R0:W-:Y:S01]  /*10a40*/  STSM.16.M88.4 [R199], R160 ;  /* 0x000000a0c7007844 */ /* 0x0001e20000000200 */
[----:B------:R-:W4:Y:S01]  /*10a50*/  MUFU.EX2 R179, R179 ;  /* 0x000000b300b37308 */ /* 0x000f220000000800 */
[----:B-----5:R-:W-:-:S04]  /*10a60*/  FADD.FTZ R0, R180, R0 ;  /* 0x00000000b4007221 */ /* 0x020fc80000010000 */
[C---:B------:R-:W-:Y:S01]  /*10a70*/  FADD.FTZ R0, R166.reuse, R0 ;  /* 0x00000000a6007221 */ /* 0x040fe20000010000 */
[----:B------:R-:W-:Y:S02]  /*10a80*/  F2FP.F16.F32.PACK_AB R166, R166, R180 ;  /* 0x000000b4a6a6723e */ /* 0x000fe400000000ff */
[----:B------:R-:W5:Y:S01]  /*10a90*/  MUFU.EX2 R182, R182 ;  /* 0x000000b600b67308 */ /* 0x000f620000000800 */
[----:B---3--:R-:W-:-:S07]  /*10aa0*/  FADD.FTZ R3, R165, R3 ;  /* 0x00000003a5037221 */ /* 0x008fce0000010000 */
[----:B------:R-:W3:Y:S01]  /*10ab0*/  MUFU.EX2 R183, R183 ;  /* 0x000000b700b77308 */ /* 0x000ee20000000800 */
[C---:B----4-:R-:W-:Y:S01]  /*10ac0*/  FADD.FTZ R3, R179.reuse, R3 ;  /* 0x00000003b3037221 */ /* 0x050fe20000010000 */
[----:B------:R-:W-:-:S03]  /*10ad0*/  F2FP.F16.F32.PACK_AB R165, R179, R165 ;  /* 0x000000a5b3a5723e */ /* 0x000fc600000000ff */
[----:B-----5:R-:W-:Y:S01]  /*10ae0*/  FADD.FTZ R3, R182, R3 ;  /* 0x00000003b6037221 */ /* 0x020fe20000010000 */
[----:B---3--:R-:W-:-:S03]  /*10af0*/  F2FP.F16.F32.PACK_AB R167, R183, R182 ;  /* 0x000000b6b7a7723e */ /* 0x008fc600000000ff */
[----:B------:R-:W-:Y:S02]  /*10b00*/  FADD.FTZ R3, R183, R3 ;  /* 0x00000003b7037221 */ /* 0x000fe40000010000 */
[----:B------:R0:W-:Y:S01]  /*10b10*/  STSM.16.M88.4 [R198], R164 ;  /* 0x000000a4c6007844 */ /* 0x0001e20000000200 */
[----:B------:R-:W-:Y:S05]  /*10b20*/  @!P0 BRA `(.L_x_2768) ;  /* 0x0000000000048947 */ /* 0x000fea0003800000 */
[----:B------:R-:W-:Y:S01]  /*10b30*/  BPT.TRAP 0x1 ;  /* 0x000000040000795c */ /* 0x000fe20000300000 */
.L_x_2768:
[----:B------:R3:W4:Y:S01]  /*10b40*/  SYNCS.PHASECHK.TRANS64.TRYWAIT P3, [R14+URZ+0x28c50], R207 ;  /* 0x028c50cf0e0075a7 */ /* 0x000722000806017f */
[----:B------:R-:W-:Y:S05]  /*10b50*/  @!P0 BRA `(.L_x_2769) ;  /* 0x0000000000048947 */ /* 0x000fea0003800000 */
[----:B------:R-:W-:Y:S01]  /*10b60*/  BPT.TRAP 0x1 ;  /* 0x000000040000795c */ /* 0x000fe20000300000 */
.L_x_2769:
[----:B------:R-:W-:Y:S04]  /*10b70*/  BSSY B2, `(.L_x_2770) ;  /* 0x0000004000027945 */ /* 0x000fe80003800000 */
[----:B----4-:R-:W-:Y:S05]  /*10b80*/  @P3 BRA `(.L_x_2771) ;  /* 0x0000000000083947 */ /* 0x010fea0003800000 */
[----:B------:R-:W4:Y:S02]  /*10b90*/  SYNCS.PHASECHK.TRANS64.TRYWAIT P3, [R14+URZ+0x28c50], R207 ;  /* 0x028c50cf0e0075a7 */ /* 0x000f24000806017f */
[----:B----4-:R-:W-:Y:S05]  /*10ba0*/  @!P3 BRA `(.L_x_2772) ;  /* 0x000001280068b947 */ /* 0x010fea0003800000 */
.L_x_2771:
[----:B------:R-:W-:Y:S05]  /*10bb0*/  BSYNC B2 ;  /* 0x0000000000027941 */ /* 0x000fea0003800000 */
.L_x_2770:
[----:B------:R-:W-:Y:S01]  /*10bc0*/  IMAD R168, R18, 0x1000, R190 ;  /* 0x0000100012a87824 */ /* 0x000fe200078e02be */
[----:B------:R-:W-:Y:S01]  /*10bd0*/  WARPGROUP.ARRIVE ;  /* 0x00000000000079c5 */ /* 0x000fe20000000000 */
[----:B------:R-:W-:Y:S02]  /*10be0*/  IMAD.MOV.U32 R169, RZ, RZ, 0x40000040 ;  /* 0x40000040ffa97424 */ /* 0x000fe400078e00ff */
[----:B-1234-:R-:W-:Y:S01]  /*10bf0*/  @!P1 VIADD R14, R14, 0x28c60 ;  /* 0x00028c600e0e9836 */ /* 0x01efe20000000000 */
[----:B------:R-:W-:Y:S01]  /*10c00*/  R2UR UR6, R168 ;  /* 0x00000000a80672ca */ /* 0x000fe200000e0000 */
[----:B------:R-:W-:Y:S01]  /*10c10*/  IMAD.MOV.U32 R208, RZ, RZ, R20 ;  /* 0x000000ffffd07224 */ /* 0x000fe200078e0014 */
[----:B------:R-:W-:Y:S01]  /*10c20*/  R2UR UR7, R169 ;  /* 0x00000000a90772ca */ /* 0x000fe200000e0000 */
[----:B------:R-:W-:Y:S01]  /*10c30*/  IMAD.MOV.U32 R169, RZ, RZ, 0x40000040 ;  /* 0x40000040ffa97424 */ /* 0x000fe200078e00ff */
[----:B------:R-:W-:Y:S01]  /*10c40*/  @!P1 PRMT R14, RZ, 0x654, R14 ;  /* 0x00000654ff0e9816 */ /* 0x000fe2000000000e */
[----:B------:R-:W-:-:S02]  /*10c50*/  IMAD.MOV.U32 R209, RZ, RZ, R12 ;  /* 0x000000ffffd17224 */ /* 0x000fc400078e000c */
[----:B------:R-:W-:-:S08]  /*10c60*/  IMAD.MOV.U32 R210, RZ, RZ, R18 ;  /* 0x000000ffffd27224 */ /* 0x000fd000078e0012 */
[----:B------:R-:W-:Y:S03]  /*10c70*/  HGMMA.64x256x16.F32 R24, R152, gdesc[UR4].tnspB, R24, gsb0 ;  /* 0x43e0000498187df0 */ /* 0x000fe60008000818 */
[----:B------:R-:W-:Y:S02]  /*10c80*/  WARPGROUP.DEPBAR.LE gsb0, 0x0 ;  /* 0x00008000000079c5 */ /* 0x000fe40000010000 */
[----:B0-----:R-:W-:Y:S01]  /*10c90*/  VIADD R152, R168, 0x80 ;  /* 0x00000080a8987836 */ /* 0x001fe20000000000 */
        /* <DEDUP_REMOVED lines=32> */
.L_x_2762:
[----:B-1----:R-:W-:-:S07]  /*10ea0*/  IMAD.MOV.U32 R14, RZ, RZ, R206 ;  /* 0x000000ffff0e7224 */ /* 0x002fce00078e00ce */
.L_x_2761:
[----:B------:R-:W-:Y:S05]  /*10eb0*/  BSYNC B0 ;  /* 0x0000000000007941 */ /* 0x000fea0003800000 */
.L_x_2760:
[----:B------:R-:W-:Y:S01]  /*10ec0*/  ISETP.GE.AND P2, PT, R14, R202, PT ;  /* 0x000000ca0e00720c */ /* 0x000fe20003f46270 */
[----:B------:R-:W-:-:S12]  /*10ed0*/  BSSY B0, `(.L_x_2774) ;  /* 0x000024e000007945 */ /* 0x000fd80003800000 */
[----:B------:R-:W-:Y:S05]  /*10ee0*/  @!P2 BRA `(.L_x_2775) ;  /* 0x000000240030a947 */ /* 0x000fea0003800000 */
[----:B------:R-:W-:Y:S02]  /*10ef0*/  IMAD.MOV.U32 R208, RZ, RZ, R20 ;  /* 0x000000ffffd07224 */ /* 0x000fe400078e0014 */
[----:B------:R-:W-:Y:S02]  /*10f00*/  IMAD.MOV.U32 R210, RZ, RZ, R12 ;  /* 0x000000ffffd27224 */ /* 0x000fe400078e000c */
[----:B------:R-:W-:-:S07]  /*10f10*/  IMAD.MOV.U32 R209, RZ, RZ, R18 ;  /* 0x000000ffffd17224 */ /* 0x000fce00078e0012 */
.L_x_2794:
[----:B------:R-:W-:-:S05]  /*10f20*/  VIADD R18, R209, 0x1 ;  /* 0x00000001d1127836 */ /* 0x000fca0000000000 */
[----:B------:R-:W-:-:S04]  /*10f30*/  ISETP.NE.AND P2, PT, R18, 0x2, PT ;  /* 0x000000021200780c */ /* 0x000fc80003f45270 */
[----:B------:R-:W-:Y:S02]  /*10f40*/  SEL R12, RZ, 0x1, P2 ;  /* 0x00000001ff0c7807 */ /* 0x000fe40001000000 */
[----:B------:R-:W-:Y:S02]  /*10f50*/  SEL R18, R18, RZ, P2 ;  /* 0x000000ff12127207 */ /* 0x000fe40001000000 */
[----:B------:R-:W-:Y:S01]  /*10f60*/  LOP3.LUT R19, R19, R12, RZ, 0x3c, !PT ;  /* 0x0000000c13137212 */ /* 0x000fe200078e3cff */
[----:B-1----:R-:W-:Y:S06]  /*10f70*/  @!P0 BRA `(.L_x_2776) ;  /* 0x0000000000048947 */ /* 0x002fec0003800000 */
[----:B------:R-:W-:Y:S01]  /*10f80*/  BPT.TRAP 0x1 ;  /* 0x000000040000795c */ /* 0x000fe20000300000 */
.L_x_2776:
[----:B------:R-:W-:Y:S01]  /*10f90*/  IMAD R206, R18, 0x8, R2 ;  /* 0x0000000812ce7824 */ /* 0x000fe200078e0202 */
[----:B------:R-:W-:-:S04]  /*10fa0*/  SHF.L.U32 R207, R19, 0x1f, RZ ;  /* 0x0000001f13cf7819 */ /* 0x000fc800000006ff */
[----:B------:R1:W2:Y:S01]  /*10fb0*/  SYNCS.PHASECHK.TRANS64.TRYWAIT P2, [R206+URZ+0x28c30], R207 ;  /* 0x028c30cfce0075a7 */ /* 0x0002a2000804017f */
[----:B------:R-:W-:Y:S05]  /*10fc0*/  @!P0 BRA `(.L_x_2777) ;  /* 0x0000000000048947 */ /* 0x000fea0003800000 */
[----:B------:R-:W-:Y:S01]  /*10fd0*/  BPT.TRAP 0x1 ;  /* 0x000000040000795c */ /* 0x000fe20000300000 */
.L_x_2777:
[----:B------:R-:W-:Y:S01]  /*10fe0*/  BSSY B1, `(.L_x_2778) ;  /* 0x0000006000017945 */ /* 0x000fe20003800000 */
[----:B------:R-:W-:Y:S02]  /*10ff0*/  IMAD R12, R18, 0x200, R15 ;  /* 0x00000200120c7824 */ /* 0x000fe400078e020f */
[----:B------:R-:W-:Y:S01]  /*11000*/  IMAD.MOV.U32 R13, RZ, RZ, 0x40000040 ;  /* 0x40000040ff0d7424 */ /* 0x000fe200078e00ff */
[----:B--2---:R-:W-:Y:S06]  /*11010*/  @P2 BRA `(.L_x_2779) ;  /* 0x0000000000082947 */ /* 0x004fec0003800000 */
[----:B------:R-:W2:Y:S02]  /*11020*/  SYNCS.PHASECHK.TRANS64.TRYWAIT P2, [R206+URZ+0x28c30], R207 ;  /* 0x028c30cfce0075a7 */ /* 0x000ea4000804017f */
[----:B--2---:R-:W-:Y:S05]  /*11030*/  @!P2 BRA `(.L_x_2780) ;  /* 0x000001240058a947 */ /* 0x004fea0003800000 */
.L_x_2779:
[----:B------:R-:W-:Y:S05]  /*11040*/  BSYNC B1 ;  /* 0x0000000000017941 */ /* 0x000fea0003800000 */
.L_x_2778:
[C---:B------:R-:W-:Y:S01]  /*11050*/  R2UR UR6, R12.reuse ;  /* 0x000000000c0672ca */ /* 0x040fe200000e0000 */
[----:B------:R-:W-:Y:S01]  /*11060*/  WARPGROUP.ARRIVE ;  /* 0x00000000000079c5 */ /* 0x000fe20000000000 */
[----:B------:R-:W-:Y:S01]  /*11070*/  R2UR UR7, R13 ;  /* 0x000000000d0772ca */ /* 0x000fe200000e0000 */
[----:B------:R-:W-:Y:S01]  /*11080*/  VIADD R20, R12, 0x2 ;  /* 0x000000020c147836 */ /* 0x000fe20000000000 */
[----:B------:R-:W-:Y:S01]  /*11090*/  R2UR UR4, R4 ;  /* 0x00000000040472ca */ /* 0x000fe200000e0000 */
[----:B------:R-:W-:Y:S01]  /*110a0*/  IMAD.MOV.U32 R21, RZ, RZ, 0x40000040 ;  /* 0x40000040ff157424 */ /* 0x000fe200078e00ff */
[----:B------:R-:W-:Y:S01]  /*110b0*/  R2UR UR5, R5 ;  /* 0x00000000050572ca */ /* 0x000fe200000e0000 */
[----:B------:R-:W-:Y:S02]  /*110c0*/  IMAD.MOV.U32 R13, RZ, RZ, 0x40000040 ;  /* 0x40000040ff0d7424 */ /* 0x000fe400078e00ff */
[----:B------:R-:W-:-:S10]  /*110d0*/  IMAD.IADD R231, R201, 0x1, R192 ;  /* 0x00000001c9e77824 */ /* 0x000fd400078e02c0 */
        /* <DEDUP_REMOVED lines=9> */
[----:B------:R-:W-:-:S10]  /*11170*/  WARPGROUP.ARRIVE ;  /* 0x00000000000079c5 */ /* 0x000fd40000000000 */
[----:B------:R-:W-:Y:S01]  /*11180*/  HGMMA.64x64x16.F32 R152, gdesc[UR4], R152, gsb0 ;  /* 0x00e00000049879f0 */ /* 0x000fe20008000898 */
[----:B------:R-:W-:Y:S01]  /*11190*/  R2UR UR6, R20 ;  /* 0x00000000140672ca */ /* 0x000fe200000e0000 */
[----:B------:R-:W-:Y:S01]  /*111a0*/  IMAD.SHL.U32 R20, R14, 0x40, RZ ;  /* 0x000000400e147824 */ /* 0x000fe200078e00ff */
[----:B------:R-:W-:Y:S02]  /*111b0*/  R2UR UR7, R21 ;  /* 0x00000000150772ca */ /* 0x000fe400000e0000 */
[----:B------:R-:W-:Y:S02]  /*111c0*/  R2UR UR4, R8 ;  /* 0x00000000080472ca */ /* 0x000fe400000e0000 */
[----:B------:R-:W-:Y:S02]  /*111d0*/  R2UR UR5, R9 ;  /* 0x00000000090572ca */ /* 0x000fe400000e0000 */
[----:B0-----:R-:W-:-:S04]  /*111e0*/  IADD3 R212, -R186, 0x1, -R20 ;  /* 0x00000001bad47810 */ /* 0x001fc80007ffe914 */
[----:B------:R-:W-:Y:S01]  /*111f0*/  IADD3 R212, -R22, R212, R23 ;  /* 0x000000d416d47210 */ /* 0x000fe20007ffe117 */
[----:B------:R-:W-:Y:S02]  /*11200*/  WARPGROUP.DEPBAR.LE gsb0, 0x0 ;  /* 0x00008000000079c5 */ /* 0x000fe40000010000 */
[----:B------:R-:W-:-:S06]  /*11210*/  WARPGROUP.ARRIVE ;  /* 0x00000000000079c5 */ /* 0x000fcc0000000000 */
[----:B------:R-:W-:Y:S01]  /*11220*/  HGMMA.64x64x16.F32 R152, gdesc[UR4], R152, gsb0 ;  /* 0x00e00000049879f0 */ /* 0x000fe20008000898 */
[----:B------:R-:W-:Y:S02]  /*11230*/  R2UR UR6, R12 ;  /* 0x000000000c0672ca */ /* 0x000fe400000e0000 */
[----:B------:R-:W-:Y:S01]  /*11240*/  R2UR UR7, R13 ;  /* 0x000000000d0772ca */ /* 0x000fe200000e0000 */
[----:B------:R-:W0:Y:S01]  /*11250*/  @P5 LDC R12, c[0x0][0x450] ;  /* 0x00011400ff0c5b82 */ /* 0x000e220000000800 */
[----:B------:R-:W-:Y:S02]  /*11260*/  R2UR UR4, R6 ;  /* 0x00000000060472ca */ /* 0x000fe400000e0000 */
[----:B------:R-:W-:-:S05]  /*11270*/  R2UR UR5, R7 ;  /* 0x00000000070572ca */ /* 0x000fca00000e0000 */
[----:B------:R-:W3:Y:S02]  /*11280*/  @P5 LDC R13, c[0x0][0x44c] ;  /* 0x00011300ff0d5b82 */ /* 0x000ee40000000800 */
[----:B---3--:R-:W-:-:S05]  /*11290*/  @P5 IMAD.HI.U32 R13, R231, R13, RZ ;  /* 0x0000000de70d5227 */ /* 0x008fca00078e00ff */
[----:B0-----:R-:W-:Y:S01]  /*112a0*/  @P5 SHF.R.U32.HI R231, RZ, R12, R13 ;  /* 0x0000000cffe75219 */ /* 0x001fe2000001160d */
[----:B------:R-:W-:-:S04]  /*112b0*/  @!P1 VIADD R12, R206, 0x28c40 ;  /* 0x00028c40ce0c9836 */ /* 0x000fc80000000000 */
[----:B------:R-:W0:Y:S01]  /*112c0*/  SHFL.IDX PT, R232, R231, RZ, 0x1c1f ;  /* 0x001c1fffe7e87589 */ /* 0x000e2200000e0000 */
[----:B------:R-:W-:Y:S01]  /*112d0*/  @!P1 PRMT R12, RZ, 0x654, R12 ;  /* 0x00000654ff0c9816 */ /* 0x000fe2000000000c */
[----:B------:R-:W-:Y:S02]  /*112e0*/  WARPGROUP.DEPBAR.LE gsb0, 0x0 ;  /* 0x00008000000079c5 */ /* 0x000fe40000010000 */
[----:B------:R-:W-:-:S06]  /*112f0*/  WARPGROUP.ARRIVE ;  /* 0x00000000000079c5 */ /* 0x000fcc0000000000 */
[----:B------:R-:W-:Y:S01]  /*11300*/  HGMMA.64x64x16.F32 R152, gdesc[UR4], R152, gsb0 ;  /* 0x00e00000049879f0 */ /* 0x000fe20008000898 */
[----:B------:R-:W-:Y:S01]  /*11310*/  ULDC UR4, c[0x0][0x9dc] ;  /* 0x0002770000047ab9 */ /* 0x000fe20000000800 */
[----:B------:R-:W-:Y:S01]  /*11320*/  ULDC UR5, c[0x0][0x9e0] ;  /* 0x0002780000057ab9 */ /* 0x000fe20000000800 */
[----:B------:R-:W-:Y:S01]  /*11330*/  ULOP3.LUT UR4, URZ, UR4, URZ, 0x33, !UPT ;  /* 0x000000043f047292 */ /* 0x000fe2000f8e333f */
[----:B------:R-:W-:-:S04]  /*11340*/  VIADD R213, R212, UR5 ;  /* 0x00000005d4d57c36 */ /* 0x000fc80008000000 */
[----:B0-----:R-:W-:Y:S02]  /*11350*/  IMAD.IADD R211, R213, 0x1, R232 ;  /* 0x00000001d5d37824 */ /* 0x001fe400078e02e8 */
[----:B------:R-:W-:-:S04]  /*11360*/  VIADD R212, R212, UR4 ;  /* 0x00000004d4d47c36 */ /* 0x000fc80008000000 */
[----:B------:R-:W-:Y:S01]  /*11370*/  IMAD.IADD R21, R212, 0x1, R232 ;  /* 0x00000001d4157824 */ /* 0x000fe200078e02e8 */
[----:B------:R-:W-:Y:S02]  /*11380*/  WARPGROUP.DEPBAR.LE gsb0, 0x0 ;  /* 0x00008000000079c5 */ /* 0x000fe40000010000 */
[----:B------:R0:W-:Y:S01]  /*11390*/  @!P1 SYNCS.ARRIVE.TRANS64.RED.A1T0 RZ, [R12+URZ], RZ ;  /* 0x000000ff0cff99a7 */ /* 0x0001e2000810043f */
[----:B------:R-:W-:Y:S05]  /*113a0*/  @!P6 BRA `(.L_x_2781) ;  /* 0x000000000060e947 */ /* 0x000fea0003800000 */
[----:B------:R-:W-:Y:S01]  /*113b0*/  IADD3 R232, -R22, R23, R232 ;  /* 0x0000001716e87210 */ /* 0x000fe20007ffe1e8 */
[----:B------:R-:W-:Y:S03]  /*113c0*/  BSSY B1, `(.L_x_2782) ;  /* 0x0000012000017945 */ /* 0x000fe60003800000 */
[----:B------:R-:W-:-:S13]  /*113d0*/  ISETP.GT.AND P2, PT, R232, -0x1, PT ;  /* 0xffffffffe800780c */ /* 0x000fda0003f44270 */
[----:B------:R-:W-:Y:S05]  /*113e0*/  @P2 BRA `(.L_x_2783) ;  /* 0x0000000000242947 */ /* 0x000fea0003800000 */
[----:B------:R-:W-:Y:S01]  /*113f0*/  ULDC UR4, c[0x0][0x9e4] ;  /* 0x0002790000047ab9 */ /* 0x000fe20000000800 */
[----:B------:R-:W-:Y:S01]  /*11400*/  LOP3.LUT R232, RZ, R232, RZ, 0x33, !PT ;  /* 0x000000e8ffe87212 */ /* 0x000fe200078e33ff */
[----:B------:R-:W-:-:S05]  /*11410*/  IMAD.U32 R233, RZ, RZ, UR4 ;  /* 0x00000004ffe97e24 */ /* 0x000fca000f8e00ff */
[----:B------:R-:W-:-:S13]  /*11420*/  ISETP.NE.AND P2, PT, R233, 0x1, PT ;  /* 0x00000001e900780c */ /* 0x000fda0003f45270 */
[----:B0-----:R-:W0:Y:S02]  /*11430*/  @P2 LDC.64 R12, c[0x0][0x9e8] ;  /* 0x00027a00ff0c2b82 */ /* 0x001e240000000a00 */
[----:B0-----:R-:W-:-:S05]  /*11440*/  @P2 IMAD.HI.U32 R12, R232, R12, RZ ;  /* 0x0000000ce80c2227 */ /* 0x001fca00078e00ff */
[----:B------:R-:W-:-:S04]  /*11450*/  @P2 SHF.R.U32.HI R232, RZ, R13, R12 ;  /* 0x0000000dffe82219 */ /* 0x000fc8000001160c */
[----:B------:R-:W-:Y:S01]  /*11460*/  LOP3.LUT R232, RZ, R232, RZ, 0x33, !PT ;  /* 0x000000e8ffe87212 */ /* 0x000fe200078e33ff */
[----:B------:R-:W-:Y:S06]  /*11470*/  BRA `(.L_x_2784) ;  /* 0x0000000000187947 */ /* 0x000fec0003800000 */
.L_x_2783:
[----:B------:R-:W-:Y:S02]  /*11480*/  ULDC UR4, c[0x0][0x9e4] ;  /* 0x0002790000047ab9 */ /* 0x000fe40000000800 */
[----:B------:R-:W-:-:S05]  /*11490*/  IMAD.U32 R233, RZ, RZ, UR4 ;  /* 0x00000004ffe97e24 */ /* 0x000fca000f8e00ff */
[----:B------:R-:W-:-:S13]  /*114a0*/  ISETP.NE.AND P2, PT, R233, 0x1, PT ;  /* 0x00000001e900780c */ /* 0x000fda0003f45270 */
[----:B0-----:R-:W0:Y:S02]  /*114b0*/  @P2 LDC.64 R12, c[0x0][0x9e8] ;  /* 0x00027a00ff0c2b82 */ /* 0x001e240000000a00 */
[----:B0-----:R-:W-:-:S05]  /*114c0*/  @P2 IMAD.HI.U32 R12, R232, R12, RZ ;  /* 0x0000000ce80c2227 */ /* 0x001fca00078e00ff */
[----:B------:R-:W-:-:S07]  /*114d0*/  @P2 SHF.R.U32.HI R232, RZ, R13, R12 ;  /* 0x0000000dffe82219 */ /* 0x000fce000001160c */
.L_x_2784:
[----:B------:R-:W-:Y:S05]  /*114e0*/  BSYNC B1 ;  /* 0x0000000000017941 */ /* 0x000fea0003800000 */
.L_x_2782:
[----:B------:R-:W-:-:S04]  /*114f0*/  IMAD R232, R232, R233, -R20 ;  /* 0x000000e9e8e87224 */ /* 0x000fc800078e0a14 */
[----:B------:R-:W-:-:S05]  /*11500*/  IMAD.IADD R232, R232, 0x1, -R186 ;  /* 0x00000001e8e87824 */ /* 0x000fca00078e0aba */
[----:B------:R-:W-:Y:S02]  /*11510*/  VIMNMX R21, R21, R232, !PT ;  /* 0x000000e815157248 */ /* 0x000fe40007fe0100 */
[----:B------:R-:W-:-:S07]  /*11520*/  VIADDMNMX R211, R232, R233, R211, PT ;  /* 0x000000e9e8d37246 */ /* 0x000fce00038001d3 */
.L_x_2781:
[----:B------:R-:W-:Y:S01]  /*11530*/  ISETP.GT.AND P2, PT, R14, -0x1, PT ;  /* 0xffffffff0e00780c */ /* 0x000fe20003f44270 */
[----:B------:R-:W3:Y:S03]  /*11540*/  SHFL.IDX PT, R231, R231, 0x1, 0x1c1f ;  /* 0x003c1f00e7e77f89 */ /* 0x000ee600000e0000 */
[C---:B------:R-:W-:Y:S02]  /*11550*/  ISETP.GT.AND P4, PT, R21.reuse, RZ, P2 ;  /* 0x000000ff1500720c */ /* 0x040fe40001784270 */
[----:B------:R-:W-:Y:S02]  /*11560*/  ISETP.GT.AND P3, PT, R21, 0x1, P2 ;  /* 0x000000011500780c */ /* 0x000fe40001764270 */
[C---:B------:R-:W-:Y:S02]  /*11570*/  ISETP.LT.OR P4, PT, R211.reuse, 0x1, P4 ;  /* 0x00000001d300780c */ /* 0x040fe40002781670 */
[----:B------:R-:W-:-:S02]  /*11580*/  ISETP.LT.OR P3, PT, R211, 0x2, P3 ;  /* 0x00000002d300780c */ /* 0x000fc40001f61670 */
[----:B------:R-:W-:Y:S02]  /*11590*/  FSEL R152, R152, -INF , !P4 ;  /* 0xff80000098987808 */ /* 0x000fe40006000000 */
[----:B------:R-:W-:Y:S02]  /*115a0*/  FSEL R153, R153, -INF , !P3 ;  /* 0xff80000099997808 */ /* 0x000fe40005800000 */
[C---:B------:R-:W-:Y:S02]  /*115b0*/  ISETP.GT.AND P4, PT, R21.reuse, 0x8, P2 ;  /* 0x000000081500780c */ /* 0x040fe40001784270 */
[----:B------:R-:W-:Y:S02]  /*115c0*/  ISETP.GT.AND P3, PT, R21, 0x9, P2 ;  /* 0x000000091500780c */ /* 0x000fe40001764270 */
[C---:B------:R-:W-:Y:S02]  /*115d0*/  ISETP.LT.OR P4, PT, R211.reuse, 0x9, P4 ;  /* 0x00000009d300780c */ /* 0x040fe40002781670 */
[----:B------:R-:W-:-:S02]  /*115e0*/  ISETP.LT.OR P3, PT, R211, 0xa, P3 ;  /* 0x0000000ad300780c */ /* 0x000fc40001f61670 */
[----:B------:R-:W-:Y:S01]  /*115f0*/  FSEL R156, R156, -INF , !P4 ;  /* 0xff8000009c9c7808 */ /* 0x000fe20006000000 */
[--C-:B---3--:R-:W-:Y:S01]  /*11600*/  IMAD.IADD R213, R213, 0x1, R231.reuse ;  /* 0x00000001d5d57824 */ /* 0x108fe200078e02e7 */
[----:B------:R-:W-:Y:S01]  /*11610*/  FSEL R157, R157, -INF , !P3 ;  /* 0xff8000009d9d7808 */ /* 0x000fe20005800000 */
[----:B------:R-:W-:Y:S01]  /*11620*/  IMAD.IADD R212, R212, 0x1, R231 ;  /* 0x00000001d4d47824 */ /* 0x000fe200078e02e7 */
[C---:B------:R-:W-:Y:S02]  /*11630*/  ISETP.GT.AND P4, PT, R21.reuse, 0x10, P2 ;  /* 0x000000101500780c */ /* 0x040fe40001784270 */
        /* <DEDUP_REMOVED lines=34> */
[----:B------:R-:W-:Y:S01]  /*11860*/  FSEL R181, R181, -INF , !P3 ;  /* 0xff800000b5b57808 */ /* 0x000fe20005800000 */
[----:B------:R-:W-:Y:S08]  /*11870*/  @!P6 BRA `(.L_x_2785) ;  /* 0x000000000060e947 */ /* 0x000ff00003800000 */
        /* <DEDUP_REMOVED lines=13> */
.L_x_2787:
[----:B------:R-:W-:Y:S02]  /*11950*/  ULDC UR4, c[0x0][0x9e4] ;  /* 0x0002790000047ab9 */ /* 0x000fe40000000800 */
[----:B------:R-:W-:-:S05]  /*11960*/  IMAD.U32 R21, RZ, RZ, UR4 ;  /* 0x00000004ff157e24 */ /* 0x000fca000f8e00ff */
[----:B------:R-:W-:-:S13]  /*11970*/  ISETP.NE.AND P3, PT, R21, 0x1, PT ;  /* 0x000000011500780c */ /* 0x000fda0003f65270 */
[----:B0-----:R-:W0:Y:S02]  /*11980*/  @P3 LDC.64 R12, c[0x0][0x9e8] ;  /* 0x00027a00ff0c3b82 */ /* 0x001e240000000a00 */
[----:B0-----:R-:W-:-:S05]  /*11990*/  @P3 IMAD.HI.U32 R12, R231, R12, RZ ;  /* 0x0000000ce70c3227 */ /* 0x001fca00078e00ff */
[----:B------:R-:W-:-:S07]  /*119a0*/  @P3 SHF.R.U32.HI R231, RZ, R13, R12 ;  /* 0x0000000dffe73219 */ /* 0x000fce000001160c */
.L_x_2788:
[----:B------:R-:W-:Y:S05]  /*119b0*/  BSYNC B1 ;  /* 0x0000000000017941 */ /* 0x000fea0003800000 */
.L_x_2786:
[----:B------:R-:W-:-:S04]  /*119c0*/  IMAD R20, R231, R21, -R20 ;  /* 0x00000015e7147224 */ /* 0x000fc800078e0a14 */
[----:B------:R-:W-:-:S05]  /*119d0*/  IMAD.IADD R20, R20, 0x1, -R186 ;  /* 0x0000000114147824 */ /* 0x000fca00078e0aba */
[----:B------:R-:W-:Y:S02]  /*119e0*/  VIMNMX R212, R212, R20, !PT ;  /* 0x00000014d4d47248 */ /* 0x000fe40007fe0100 */
[----:B------:R-:W-:-:S07]  /*119f0*/  VIADDMNMX R213, R20, R21, R213, PT ;  /* 0x0000001514d57246 */ /* 0x000fce00038001d5 */
.L_x_2785:
[----:B0-----:R-:W-:Y:S01]  /*11a00*/  FMNMX.FTZ R12, R152, R210, !PT ;  /* 0x000000d2980c7209 */ /* 0x001fe20007810000 */
[----:B------:R-:W-:-:S03]  /*11a10*/  ULDC UR4, c[0x0][0x988] ;  /* 0x0002620000047ab9 */ /* 0x000fc60000000800 */
        /* <DEDUP_REMOVED lines=18> */
[----:B0-----:R-:W-:Y:S01]  /*11b40*/  FMNMX.FTZ R12, R12, R13, !PT ;  /* 0x0000000d0c0c7209 */ /* 0x001fe20007810000 */
[----:B------:R-:W-:-:S03]  /*11b50*/  IMAD.U32 R13, RZ, RZ, UR4 ;  /* 0x00000004ff0d7e24 */ /* 0x000fc6000f8e00ff */
[C---:B------:R-:W-:Y:S01]  /*11b60*/  FSETP.NEU.FTZ.AND P3, PT, R12.reuse, -INF , PT ;  /* 0xff8000000c00780b */ /* 0x040fe20003f7d000 */
[----:B------:R-:W-:-:S03]  /*11b70*/  FMUL.FTZ R20, R12, R13 ;  /* 0x0000000d0c147220 */ /* 0x000fc60000410000 */
[----:B------:R-:W-:Y:S02]  /*11b80*/  FSEL R21, R12, RZ, P3 ;  /* 0x000000ff0c157208 */ /* 0x000fe40001800000 */
[----:B------:R-:W-:Y:S02]  /*11b90*/  FSEL R20, R20, RZ, P3 ;  /* 0x000000ff14147208 */ /* 0x000fe40001800000 */
[----:B------:R-:W-:Y:S01]  /*11ba0*/  ISETP.GT.AND P3, PT, R212, 0x1, P2 ;  /* 0x00000001d400780c */ /* 0x000fe20001764270 */
[----:B------:R-:W-:Y:S02]  /*11bb0*/  FADD.FTZ R21, -R21, R210 ;  /* 0x000000d215157221 */ /* 0x000fe40000010100 */
[-CC-:B------:R-:W-:Y:S01]  /*11bc0*/  FFMA.FTZ R152, R152, R13.reuse, -R20.reuse ;  /* 0x0000000d98987223 */ /* 0x180fe20000010814 */
[----:B------:R-:W-:Y:S01]  /*11bd0*/  ISETP.LT.OR P4, PT, R213, 0x2, P3 ;  /* 0x00000002d500780c */ /* 0x000fe20001f81670 */
[-CC-:B------:R-:W-:Y:S01]  /*11be0*/  FFMA.FTZ R153, R153, R13.reuse, -R20.reuse ;  /* 0x0000000d99997223 */ /* 0x180fe20000010814 */
[----:B------:R-:W-:Y:S01]  /*11bf0*/  ISETP.GT.AND P3, PT, R212, 0x8, P2 ;  /* 0x00000008d400780c */ /* 0x000fe20001764270 */
[-CC-:B------:R-:W-:Y:S01]  /*11c00*/  FFMA.FTZ R156, R156, R13.reuse, -R20.reuse ;  /* 0x0000000d9c9c7223 */ /* 0x180fe20000010814 */
[----:B------:R-:W-:Y:S01]  /*11c10*/  FSEL R155, R155, -INF , !P4 ;  /* 0xff8000009b9b7808 */ /* 0x000fe20006000000 */
[-CC-:B------:R-:W-:Y:S01]  /*11c20*/  FFMA.FTZ R157, R157, R13.reuse, -R20.reuse ;  /* 0x0000000d9d9d7223 */ /* 0x180fe20000010814 */
[----:B------:R-:W-:Y:S01]  /*11c30*/  ISETP.GT.AND P4, PT, R212, 0x9, P2 ;  /* 0x00000009d400780c */ /* 0x000fe20001784270 */
[-CC-:B------:R-:W-:Y:S01]  /*11c40*/  FFMA.FTZ R160, R160, R13.reuse, -R20.reuse ;  /* 0x0000000da0a07223 */ /* 0x180fe20000010814 */
[----:B------:R-:W-:Y:S01]  /*11c50*/  ISETP.LT.OR P3, PT, R213, 0x9, P3 ;  /* 0x00000009d500780c */ /* 0x000fe20001f61670 */
[-CC-:B------:R-:W-:Y:S01]  /*11c60*/  FFMA.FTZ R161, R161, R13.reuse, -R20.reuse ;  /* 0x0000000da1a17223 */ /* 0x180fe20000010814 */
[----:B------:R-:W-:Y:S01]  /*11c70*/  ISETP.LT.OR P4, PT, R213, 0xa, P4 ;  /* 0x0000000ad500780c */ /* 0x000fe20002781670 */
[-CC-:B------:R-:W-:Y:S01]  /*11c80*/  FFMA.FTZ R164, R164, R13.reuse, -R20.reuse ;  /* 0x0000000da4a47223 */ /* 0x180fe20000010814 */
[----:B------:R-:W-:Y:S01]  /*11c90*/  FSEL R158, R158, -INF , !P3 ;  /* 0xff8000009e9e7808 */ /* 0x000fe20005800000 */
[-CC-:B------:R-:W-:Y:S01]  /*11ca0*/  FFMA.FTZ R165, R165, R13.reuse, -R20.reuse ;  /* 0x0000000da5a57223 */ /* 0x180fe20000010814 */
[----:B------:R-:W-:Y:S01]  /*11cb0*/  FSEL R159, R159, -INF , !P4 ;  /* 0xff8000009f9f7808 */ /* 0x000fe20006000000 */
[-CC-:B------:R-:W-:Y:S01]  /*11cc0*/  FFMA.FTZ R168, R168, R13.reuse, -R20.reuse ;  /* 0x0000000da8a87223 */ /* 0x180fe20000010814 */
[C---:B------:R-:W-:Y:S01]  /*11cd0*/  ISETP.GT.AND P4, PT, R212.reuse, 0x11, P2 ;  /* 0x00000011d400780c */ /* 0x040fe20001784270 */
[-CC-:B------:R-:W-:Y:S01]  /*11ce0*/  FFMA.FTZ R169, R169, R13.reuse, -R20.reuse ;  /* 0x0000000da9a97223 */ /* 0x180fe20000010814 */
[----:B------:R-:W-:Y:S01]  /*11cf0*/  ISETP.GT.AND P3, PT, R212, 0x10, P2 ;  /* 0x00000010d400780c */ /* 0x000fe20001764270 */
        /* <DEDUP_REMOVED lines=8> */
[-C--:B------:R-:W-:Y:S01]  /*11d80*/  FFMA.FTZ R181, R181, R13.reuse, -R20 ;  /* 0x0000000db5b57223 */ /* 0x080fe20000010814 */
[----:B------:R-:W-:Y:S01]  /*11d90*/  ISETP.LT.OR P3, PT, R213, 0x11, P3 ;  /* 0x00000011d500780c */ /* 0x000fe20001f61670 */
[----:B------:R-:W-:Y:S01]  /*11da0*/  FMUL.FTZ R21, R21, R13 ;  /* 0x0000000d15157220 */ /* 0x000fe20000410000 */
[----:B------:R-:W-:Y:S01]  /*11db0*/  ISETP.LT.OR P4, PT, R213, 0x1a, P4 ;  /* 0x0000001ad500780c */ /* 0x000fe20002781670 */
[----:B------:R-:W-:Y:S01]  /*11dc0*/  MUFU.EX2 R152, R152 ;  /* 0x0000009800987308 */ /* 0x000fe20000000800 */
[----:B------:R-:W-:-:S02]  /*11dd0*/  FSEL R162, R162, -INF , !P3 ;  /* 0xff800000a2a27808 */ /* 0x000fc40005800000 */
[----:B------:R-:W-:Y:S02]  /*11de0*/  FSEL R167, R167, -INF , !P4 ;  /* 0xff800000a7a77808 */ /* 0x000fe40006000000 */
[C---:B------:R-:W-:Y:S02]  /*11df0*/  ISETP.GT.AND P4, PT, R212.reuse, 0x21, P2 ;  /* 0x00000021d400780c */ /* 0x040fe40001784270 */
[----:B------:R-:W-:Y:S01]  /*11e00*/  ISETP.GT.AND P3, PT, R212, 0x18, P2 ;  /* 0x00000018d400780c */ /* 0x000fe20001764270 */
[----:B------:R-:W0:Y:S01]  /*11e10*/  MUFU.EX2 R21, R21 ;  /* 0x0000001500157308 */ /* 0x000e220000000800 */
[C---:B------:R-:W-:Y:S02]  /*11e20*/  ISETP.LT.OR P4, PT, R213.reuse, 0x22, P4 ;  /* 0x00000022d500780c */ /* 0x040fe40002781670 */
[----:B------:R-:W-:Y:S02]  /*11e30*/  ISETP.LT.OR P3, PT, R213, 0x19, P3 ;  /* 0x00000019d500780c */ /* 0x000fe40001f61670 */
[----:B------:R-:W-:-:S02]  /*11e40*/  FSEL R171, R171, -INF , !P4 ;  /* 0xff800000abab7808 */ /* 0x000fc40006000000 */
[----:B------:R-:W-:Y:S01]  /*11e50*/  ISETP.GT.AND P4, PT, R212, 0x29, P2 ;  /* 0x00000029d400780c */ /* 0x000fe20001784270 */
[----:B------:R-:W3:Y:S01]  /*11e60*/  MUFU.EX2 R153, R153 ;  /* 0x0000009900997308 */ /* 0x000ee20000000800 */
[----:B------:R-:W-:Y:S02]  /*11e70*/  FSEL R166, R166, -INF , !P3 ;  /* 0xff800000a6a67808 */ /* 0x000fe40005800000 */
[----:B------:R-:W-:Y:S02]  /*11e80*/  ISETP.LT.OR P4, PT, R213, 0x2a, P4 ;  /* 0x0000002ad500780c */ /* 0x000fe40002781670 */
[C---:B------:R-:W-:Y:S02]  /*11e90*/  ISETP.GT.AND P3, PT, R212.reuse, 0x20, P2 ;  /* 0x00000020d400780c */ /* 0x040fe40001764270 */
[----:B------:R-:W-:Y:S01]  /*11ea0*/  FSEL R175, R175, -INF , !P4 ;  /* 0xff800000afaf7808 */ /* 0x000fe20006000000 */
[----:B------:R-:W4:Y:S01]  /*11eb0*/  MUFU.EX2 R156, R156 ;  /* 0x0000009c009c7308 */ /* 0x000f220000000800 */
[----:B------:R-:W-:Y:S01]  /*11ec0*/  ISETP.GT.AND P4, PT, R212, RZ, P2 ;  /* 0x000000ffd400720c */ /* 0x000fe20001784270 */
[----:B0-----:R-:W-:Y:S01]  /*11ed0*/  FFMA.FTZ R0, R21, R0, R152 ;  /* 0x0000000015007223 */ /* 0x001fe20000010098 */
[C---:B------:R-:W-:Y:S01]  /*11ee0*/  ISETP.LT.OR P3, PT, R213.reuse, 0x21, P3 ;  /* 0x00000021d500780c */ /* 0x040fe20001f61670 */
[-C--:B------:R-:W-:Y:S01]  /*11ef0*/  FMUL.FTZ R24, R24, R21.reuse ;  /* 0x0000001518187220 */ /* 0x080fe20000410000 */
[----:B------:R-:W-:Y:S01]  /*11f00*/  ISETP.LT.OR P4, PT, R213, 0x1, P4 ;  /* 0x00000001d500780c */ /* 0x000fe20002781670 */
[-C--:B------:R-:W-:Y:S01]  /*11f10*/  FMUL.FTZ R25, R25, R21.reuse ;  /* 0x0000001519197220 */ /* 0x080fe20000410000 */
[----:B------:R-:W-:Y:S01]  /*11f20*/  FSEL R170, R170, -INF , !P3 ;  /* 0xff800000aaaa7808 */ /* 0x000fe20005800000 */
[----:B------:R-:W0:Y:S01]  /*11f30*/  MUFU.EX2 R157, R157 ;  /* 0x0000009d009d7308 */ /* 0x000e220000000800 */
[----:B------:R-:W-:Y:S01]  /*11f40*/  FSEL R154, R154, -INF , !P4 ;  /* 0xff8000009a9a7808 */ /* 0x000fe20006000000 */
[----:B---3--:R-:W-:Y:S01]  /*11f50*/  FADD.FTZ R0, R153, R0 ;  /* 0x0000000099007221 */ /* 0x008fe20000010000 */
[----:B------:R-:W-:Y:S01]  /*11f60*/  ISETP.GT.AND P3, PT, R212, 0x28, P2 ;  /* 0x00000028d400780c */ /* 0x000fe20001764270 */
[-C--:B------:R-:W-:Y:S01]  /*11f70*/  FMUL.FTZ R28, R28, R21.reuse ;  /* 0x000000151c1c7220 */ /* 0x080fe20000410000 */
[----:B------:R-:W-:Y:S01]  /*11f80*/  FMNMX.FTZ R20, R154, R208, !PT ;  /* 0x000000d09a147209 */ /* 0x000fe20007810000 */
[-C--:B------:R-:W-:Y:S01]  /*11f90*/  FMUL.FTZ R29, R29, R21.reuse ;  /* 0x000000151d1d7220 */ /* 0x080fe20000410000 */
[----:B------:R-:W-:Y:S01]  /*11fa0*/  ISETP.LT.OR P3, PT, R213, 0x29, P3 ;  /* 0x00000029d500780c */ /* 0x000fe20001f61670 */
[----:B------:R-:W3:Y:S01]  /*11fb0*/  MUFU.EX2 R160, R160 ;  /* 0x000000a000a07308 */ /* 0x000ee20000000800 */
[----:B------:R-:W-:Y:S01]  /*11fc0*/  FMNMX.FTZ R20, R155, R20, !PT ;  /* 0x000000149b147209 */ /* 0x000fe20007810000 */
[----:B----4-:R-:W-:Y:S01]  /*11fd0*/  FADD.FTZ R0, R156, R0 ;  /* 0x000000009c007221 */ /* 0x010fe20000010000 */
[----:B------:R-:W-:Y:S01]  /*11fe0*/  FSEL R174, R174, -INF , !P3 ;  /* 0xff800000aeae7808 */ /* 0x000fe20005800000 */
[-C--:B------:R-:W-:Y:S01]  /*11ff0*/  FMUL.FTZ R32, R32, R21.reuse ;  /* 0x0000001520207220 */ /* 0x080fe20000410000 */
[----:B------:R-:W-:Y:S01]  /*12000*/  FMNMX.FTZ R20, R158, R20, !PT ;  /* 0x000000149e147209 */ /* 0x000fe20007810000 */
[-C--:B------:R-:W-:Y:S01]  /*12010*/  FMUL.FTZ R33, R33, R21.reuse ;  /* 0x0000001521217220 */ /* 0x080fe20000410000 */
[----:B------:R-:W-:Y:S01]  /*12020*/  ISETP.GT.AND P3, PT, R212, 0x30, P2 ;  /* 0x00000030d400780c */ /* 0x000fe20001764270 */
[----:B------:R-:W4:Y:S01]  /*12030*/  MUFU.EX2 R161, R161 ;  /* 0x000000a100a17308 */ /* 0x000f220000000800 */
[----:B------:R-:W-:Y:S01]  /*12040*/  FMNMX.FTZ R20, R159, R20, !PT ;  /* 0x000000149f147209 */ /* 0x000fe20007810000 */
[----:B0-----:R-:W-:Y:S01]  /*12050*/  FADD.FTZ R0, R157, R0 ;  /* 0x000000009d007221 */ /* 0x001fe20000010000 */
[----:B------:R-:W-:Y:S01]  /*12060*/  ISETP.LT.OR P3, PT, R213, 0x31, P3 ;  /* 0x00000031d500780c */ /* 0x000fe20001f61670 */
[-C--:B------:R-:W-:Y:S01]  /*12070*/  FMUL.FTZ R36, R36, R21.reuse ;  /* 0x0000001524247220 */ /* 0x080fe20000410000 */
[----:B------:R-:W-:Y:S01]  /*12080*/  FMNMX.FTZ R20, R162, R20, !PT ;  /* 0x00000014a2147209 */ /* 0x000fe20007810000 */
[-C--:B------:R-:W-:Y:S01]  /*12090*/  FMUL.FTZ R37, R37, R21.reuse ;  /* 0x0000001525257220 */ /* 0x080fe20000410000 */
[----:B------:R-:W-:Y:S01]  /*120a0*/  FSEL R178, R178, -INF , !P3 ;  /* 0xff800000b2b27808 */ /* 0x000fe20005800000 */
[----:B------:R-:W0:Y:S01]  /*120b0*/  MUFU.EX2 R164, R164 ;  /* 0x000000a400a47308 */ /* 0x000e220000000800 */
[----:B------:R-:W-:Y:S01]  /*120c0*/  FMNMX.FTZ R20, R163, R20, !PT ;  /* 0x00000014a3147209 */ /* 0x000fe20007810000 */
[----:B---3--:R-:W-:Y:S01]  /*120d0*/  FADD.FTZ R0, R160, R0 ;  /* 0x00000000a0007221 */ /* 0x008fe20000010000 */
[----:B------:R-:W-:Y:S01]  /*120e0*/  ISETP.GT.AND P3, PT, R212, 0x31, P2 ;  /* 0x00000031d400780c */ /* 0x000fe20001764270 */
[-C--:B------:R-:W-:Y:S01]  /*120f0*/  FMUL.FTZ R40, R40, R21.reuse ;  /* 0x0000001528287220 */ /* 0x080fe20000410000 */
[----:B------:R-:W-:Y:S01]  /*12100*/  FMNMX.FTZ R20, R166, R20, !PT ;  /* 0x00000014a6147209 */ /* 0x000fe20007810000 */
[-C--:B------:R-:W-:Y:S01]  /*12110*/  FMUL.FTZ R41, R41, R21.reuse ;  /* 0x0000001529297220 */ /* 0x080fe20000410000 */
[----:B------:R-:W-:Y:S01]  /*12120*/  ISETP.GT.AND P4, PT, R212, 0x38, P2 ;  /* 0x00000038d400780c */ /* 0x000fe20001784270 */
[----:B------:R-:W3:Y:S01]  /*12130*/  MUFU.EX2 R165, R165 ;  /* 0x000000a500a57308 */ /* 0x000ee20000000800 */
[----:B------:R-:W-:Y:S01]  /*12140*/  FMNMX.FTZ R20, R167, R20, !PT ;  /* 0x00000014a7147209 */ /* 0x000fe20007810000 */
[----:B----4-:R-:W-:Y:S01]  /*12150*/  FADD.FTZ R0, R161, R0 ;  /* 0x00000000a1007221 */ /* 0x010fe20000010000 */
[----:B------:R-:W-:Y:S01]  /*12160*/  ISETP.LT.OR P3, PT, R213, 0x32, P3 ;  /* 0x00000032d500780c */ /* 0x000fe20001f61670 */
[-C--:B------:R-:W-:Y:S01]  /*12170*/  FMUL.FTZ R44, R44, R21.reuse ;  /* 0x000000152c2c7220 */ /* 0x080fe20000410000 */
[----:B------:R-:W-:Y:S01]  /*12180*/  FMNMX.FTZ R20, R170, R20, !PT ;  /* 0x00000014aa147209 */ /* 0x000fe20007810000 */
[-C--:B------:R-:W-:Y:S01]  /*12190*/  FMUL.FTZ R45, R45, R21.reuse ;  /* 0x000000152d2d7220 */ /* 0x080fe20000410000 */
[----:B------:R-:W-:Y:S01]  /*121a0*/  ISETP.GT.AND P2, PT, R212, 0x39, P2 ;  /* 0x00000039d400780c */ /* 0x000fe20001744270 */
[----:B------:R-:W-:Y:S01]  /*121b0*/  MUFU.EX2 R169, R169 ;  /* 0x000000a900a97308 */ /* 0x000fe20000000800 */
[----:B------:R-:W-:Y:S01]  /*121c0*/  FMNMX.FTZ R20, R171, R20, !PT ;  /* 0x00000014ab147209 */ /* 0x000fe20007810000 */
[----:B0-----:R-:W-:Y:S01]  /*121d0*/  FADD.FTZ R0, R164, R0 ;  /* 0x00000000a4007221 */ /* 0x001fe20000010000 */
[----:B------:R-:W-:Y:S01]  /*121e0*/  ISETP.LT.OR P4, PT, R213, 0x39, P4 ;  /* 0x00000039d500780c */ /* 0x000fe20002781670 */
[-C--:B------:R-:W-:Y:S01]  /*121f0*/  FMUL.FTZ R48, R48, R21.reuse ;  /* 0x0000001530307220 */ /* 0x080fe20000410000 */
[----:B------:R-:W-:Y:S01]  /*12200*/  FMNMX.FTZ R20, R174, R20, !PT ;  /* 0x00000014ae147209 */ /* 0x000fe20007810000 */
[-C--:B------:R-:W-:Y:S01]  /*12210*/  FMUL.FTZ R49, R49, R21.reuse ;  /* 0x0000001531317220 */ /* 0x080fe20000410000 */
[----:B------:R-:W-:Y:S01]  /*12220*/  FSEL R179, R179, -INF , !P3 ;  /* 0xff800000b3b37808 */ /* 0x000fe20005800000 */
[----:B------:R-:W-:Y:S01]  /*12230*/  MUFU.EX2 R172, R172 ;  /* 0x000000ac00ac7308 */ /* 0x000fe20000000800 */
[----:B------:R-:W-:Y:S01]  /*12240*/  FMNMX.FTZ R20, R175, R20, !PT ;  /* 0x00000014af147209 */ /* 0x000fe20007810000 */
[----:B---3--:R-:W-:Y:S01]  /*12250*/  FADD.FTZ R0, R165, R0 ;  /* 0x00000000a5007221 */ /* 0x008fe20000010000 */
[----:B------:R-:W-:Y:S01]  /*12260*/  ISETP.LT.OR P2, PT, R213, 0x3a, P2 ;  /* 0x0000003ad500780c */ /* 0x000fe20001741670 */
[-C--:B------:R-:W-:Y:S01]  /*12270*/  FMUL.FTZ R52, R52, R21.reuse ;  /* 0x0000001534347220 */ /* 0x080fe20000410000 */
[----:B------:R-:W-:Y:S01]  /*12280*/  FMNMX.FTZ R20, R178, R20, !PT ;  /* 0x00000014b2147209 */ /* 0x000fe20007810000 */
[-C--:B------:R-:W-:Y:S01]  /*12290*/  FMUL.FTZ R53, R53, R21.reuse ;  /* 0x0000001535357220 */ /* 0x080fe20000410000 */
[----:B------:R-:W-:Y:S01]  /*122a0*/  FSEL R182, R182, -INF , !P4 ;  /* 0xff800000b6b67808 */ /* 0x000fe20006000000 */
[----:B------:R-:W-:Y:S01]  /*122b0*/  MUFU.EX2 R176, R176 ;  /* 0x000000b000b07308 */ /* 0x000fe20000000800 */
[----:B------:R-:W-:Y:S01]  /*122c0*/  FMNMX.FTZ R20, R179, R20, !PT ;  /* 0x00000014b3147209 */ /* 0x000fe20007810000 */
[-C--:B------:R-:W-:Y:S01]  /*122d0*/  FMUL.FTZ R56, R56, R21.reuse ;  /* 0x0000001538387220 */ /* 0x080fe20000410000 */
[----:B------:R-:W-:Y:S01]  /*122e0*/  FSEL R183, R183, -INF , !P2 ;  /* 0xff800000b7b77808 */ /* 0x000fe20005000000 */
[-C--:B------:R-:W-:Y:S01]  /*122f0*/  FMUL.FTZ R57, R57, R21.reuse ;  /* 0x0000001539397220 */ /* 0x080fe20000410000 */
[----:B------:R-:W-:Y:S01]  /*12300*/  FMNMX.FTZ R20, R182, R20, !PT ;  /* 0x00000014b6147209 */ /* 0x000fe20007810000 */
[-C--:B------:R-:W-:Y:S01]  /*12310*/  FMUL.FTZ R60, R60, R21.reuse ;  /* 0x000000153c3c7220 */ /* 0x080fe20000410000 */
[----:B------:R-:W-:Y:S01]  /*12320*/  F2FP.F16.F32.PACK_AB R152, R153, R152 ;  /* 0x000000989998723e */ /* 0x000fe200000000ff */
[----:B------:R-:W-:Y:S01]  /*12330*/  MUFU.EX2 R177, R177 ;  /* 0x000000b100b17308 */ /* 0x000fe20000000800 */
[----:B------:R-:W-:Y:S01]  /*12340*/  FMNMX.FTZ R20, R183, R20, !PT ;  /* 0x00000014b7147209 */ /* 0x000fe20007810000 */
[-C--:B------:R-:W-:Y:S01]  /*12350*/  FMUL.FTZ R61, R61, R21.reuse ;  /* 0x000000153d3d7220 */ /* 0x080fe20000410000 */
[----:B------:R-:W-:Y:S01]  /*12360*/  ISETP.NE.AND P3, PT, R194, RZ, PT ;  /* 0x000000ffc200720c */ /* 0x000fe20003f65270 */
        /* <DEDUP_REMOVED lines=14> */
[-C--:B------:R-:W-:Y:S01]  /*12450*/  FMUL.FTZ R85, R85, R21.reuse ;  /* 0x0000001555557220 */ /* 0x080fe20000410000 */
[-C--:B------:R-:W-:Y:S01]  /*12460*/  FMUL.FTZ R88, R88, R21.reuse ;  /* 0x0000001558587220 */ /* 0x080fe20000410000 */
[----:B------:R-:W-:Y:S02]  /*12470*/  @!P3 IMAD R212, R212, 0x4, R2 ;  /* 0x00000004d4d4b824 */ /* 0x000fe400078e0202 */
        /* <DEDUP_REMOVED lines=8> */
[----:B------:R-:W-:Y:S01]  /*12500*/  FMUL.FTZ R104, R104, R21 ;  /* 0x0000001568687220 */ /* 0x000fe20000410000 */
[----:B0-----:R-:W-:Y:S01]  /*12510*/  FMNMX.FTZ R20, R20, R153, !PT ;  /* 0x0000009914147209 */ /* 0x001fe20007810000 */
        /* <DEDUP_REMOVED lines=24> */
[----:B0-----:R-:W-:-:S02]  /*126a0*/  FMNMX.FTZ R20, R20, R153, !PT ;  /* 0x0000009914147209 */ /* 0x001fc40007810000 */
[----:B------:R0:W3:Y:S02]  /*126b0*/  MUFU.EX2 R153, R168 ;  /* 0x000000a800997308 */ /* 0x0000e40000000800 */
[C---:B------:R-:W-:Y:S01]  /*126c0*/  FSETP.NEU.FTZ.AND P2, PT, R20.reuse, -INF , PT ;  /* 0xff8000001400780b */ /* 0x040fe20003f5d000 */
[----:B------:R-:W-:-:S05]  /*126d0*/  FMUL.FTZ R211, R20, R13 ;  /* 0x0000000d14d37220 */ /* 0x000fca0000410000 */
[----:B------:R-:W-:Y:S02]  /*126e0*/  FSEL R211, R211, RZ, P2 ;  /* 0x000000ffd3d37208 */ /* 0x000fe40001000000 */
[----:B0-----:R-:W-:-:S03]  /*126f0*/  FSEL R168, R20, RZ, P2 ;  /* 0x000000ff14a87208 */ /* 0x001fc60001000000 */
[-CC-:B------:R-:W-:Y:S01]  /*12700*/  FFMA.FTZ R210, R154, R13.reuse, -R211.reuse ;  /* 0x0000000d9ad27223 */ /* 0x180fe200000108d3 */
[----:B------:R-:W-:Y:S01]  /*12710*/  F2FP.F16.F32.PACK_AB R154, R157, R156 ;  /* 0x0000009c9d9a723e */ /* 0x000fe200000000ff */
[----:B------:R-:W-:Y:S01]  /*12720*/  FADD.FTZ R168, -R168, R208 ;  /* 0x000000d0a8a87221 */ /* 0x000fe20000010100 */
[-CC-:B------:R-:W-:Y:S01]  /*12730*/  FFMA.FTZ R209, R155, R13.reuse, -R211.reuse ;  /* 0x0000000d9bd17223 */ /* 0x180fe200000108d3 */
[----:B------:R-:W-:Y:S01]  /*12740*/  F2FP.F16.F32.PACK_AB R156, R161, R160 ;  /* 0x000000a0a19c723e */ /* 0x000fe200000000ff */
[----:B---3--:R-:W-:Y:S01]  /*12750*/  FADD.FTZ R0, R153, R0 ;  /* 0x0000000099007221 */ /* 0x008fe20000010000 */
[----:B------:R-:W-:Y:S01]  /*12760*/  FMUL.FTZ R168, R168, R13 ;  /* 0x0000000da8a87220 */ /* 0x000fe20000410000 */
[----:B------:R-:W-:Y:S01]  /*12770*/  F2FP.F16.F32.PACK_AB R160, R169, R153 ;  /* 0x00000099a9a0723e */ /* 0x000fe200000000ff */
[-CC-:B------:R-:W-:Y:S01]  /*12780*/  FFMA.FTZ R155, R158, R13.reuse, -R211.reuse ;  /* 0x0000000d9e9b7223 */ /* 0x180fe200000108d3 */
        /* <DEDUP_REMOVED lines=8> */
[----:B------:R-:W0:Y:S01]  /*12810*/  MUFU.EX2 R168, R168 ;  /* 0x000000a800a87308 */ /* 0x000e220000000800 */
[-CC-:B------:R-:W-:Y:S01]  /*12820*/  FFMA.FTZ R174, R174, R13.reuse, -R211.reuse ;  /* 0x0000000daeae7223 */ /* 0x180fe200000108d3 */
[-CC-:B------:R-:W-:Y:S01]  /*12830*/  FFMA.FTZ R175, R175, R13.reuse, -R211.reuse ;  /* 0x0000000dafaf7223 */ /* 0x180fe200000108d3 */
[-CC-:B------:R-:W-:Y:S01]  /*12840*/  FFMA.FTZ R178, R178, R13.reuse, -R211.reuse ;  /* 0x0000000db2b27223 */ /* 0x180fe200000108d3 */
[-CC-:B------:R-:W-:Y:S01]  /*12850*/  FFMA.FTZ R179, R179, R13.reuse, -R211.reuse ;  /* 0x0000000db3b37223 */ /* 0x180fe200000108d3 */
[-CC-:B------:R-:W-:Y:S01]  /*12860*/  FFMA.FTZ R182, R182, R13.reuse, -R211.reuse ;  /* 0x0000000db6b67223 */ /* 0x180fe200000108d3 */
[----:B------:R-:W-:Y:S01]  /*12870*/  FFMA.FTZ R183, R183, R13, -R211 ;  /* 0x0000000db7b77223 */ /* 0x000fe200000108d3 */
[----:B------:R-:W-:Y:S01]  /*12880*/  F2FP.F16.F32.PACK_AB R158, R165, R164 ;  /* 0x000000a4a59e723e */ /* 0x000fe200000000ff */
[----:B------:R-:W3:Y:S01]  /*12890*/  MUFU.EX2 R209, R209 ;  /* 0x000000d100d17308 */ /* 0x000ee20000000800 */
[----:B------:R-:W-:Y:S01]  /*128a0*/  FADD.FTZ R0, R169, R0 ;  /* 0x00000000a9007221 */ /* 0x000fe20000010000 */
[----:B------:R-:W-:-:S03]  /*128b0*/  F2FP.F16.F32.PACK_AB R164, R177, R176 ;  /* 0x000000b0b1a4723e */ /* 0x000fc600000000ff */
[----:B------:R-:W-:-:S03]  /*128c0*/  FADD.FTZ R0, R172, R0 ;  /* 0x00000000ac007221 */ /* 0x000fc60000010000 */
[----:B------:R-:W4:Y:S01]  /*128d0*/  MUFU.EX2 R155, R155 ;  /* 0x0000009b009b7308 */ /* 0x000f220000000800 */
[----:B0-----:R-:W-:Y:S01]  /*128e0*/  FFMA.FTZ R3, R168, R3, R153 ;  /* 0x00000003a8037223 */ /* 0x001fe20000010099 */
[----:B------:R0:W-:Y:S01]  /*128f0*/  @!P3 STS [R212+0x28820], R168 ;  /* 0x028820a8d400b388 */ /* 0x0001e20000000800 */
[-C--:B------:R-:W-:Y:S01]  /*12900*/  FMUL.FTZ R26, R26, R168.reuse ;  /* 0x000000a81a1a7220 */ /* 0x080fe20000410000 */
[-C--:B------:R-:W-:Y:S01]  /*12910*/  FMUL.FTZ R27, R27, R168.reuse ;  /* 0x000000a81b1b7220 */ /* 0x080fe20000410000 */
[-C--:B------:R-:W-:Y:S01]  /*12920*/  FMUL.FTZ R30, R30, R168.reuse ;  /* 0x000000a81e1e7220 */ /* 0x080fe20000410000 */
[-C--:B------:R-:W-:Y:S01]  /*12930*/  FMUL.FTZ R31, R31, R168.reuse ;  /* 0x000000a81f1f7220 */ /* 0x080fe20000410000 */
[-C--:B------:R-:W-:Y:S01]  /*12940*/  FMUL.FTZ R34, R34, R168.reuse ;  /* 0x000000a822227220 */ /* 0x080fe20000410000 */
[----:B------:R-:W5:Y:S01]  /*12950*/  MUFU.EX2 R159, R159 ;  /* 0x0000009f009f7308 */ /* 0x000f620000000800 */
        /* <DEDUP_REMOVED lines=18> */
[----:B------:R-:W-:Y:S01]  /*12a80*/  BAR.SYNC.DEFER_BLOCKING 0xf, 0x100 ;  /* 0x03c4000000007b1d */ /* 0x000fe20000010000 */
[-C--:B------:R-:W-:Y:S01]  /*12a90*/  FMUL.FTZ R58, R58, R168.reuse ;  /* 0x000000a83a3a7220 */ /* 0x080fe20000410000 */
[-C--:B------:R-:W-:Y:S01]  /*12aa0*/  FMUL.FTZ R59, R59, R168.reuse ;  /* 0x000000a83b3b7220 */ /* 0x080fe20000410000 */
        /* <DEDUP_REMOVED lines=20> */
[----:B-----5:R-:W-:Y:S01]  /*12bf0*/  FADD.FTZ R3, R213, R3 ;  /* 0x00000003d5037221 */ /* 0x020fe20000010000 */
[----:B------:R0:W-:Y:S01]  /*12c00*/  STSM.16.M88.4 [R196+0x26800], R152 ;  /* 0x02680098c4007844 */ /* 0x0001e20000000200 */
        /* <DEDUP_REMOVED lines=34> */
[----:B------:R-:W-:Y:S01]  /*12e30*/  FADD.FTZ R0, R176, R0 ;  /* 0x00000000b0007221 */ /* 0x000fe20000010000 */
[-C--:B------:R-:W-:Y:S01]  /*12e40*/  FMUL.FTZ R134, R134, R168.reuse ;  /* 0x000000a886867220 */ /* 0x080fe20000410000 */
[-C--:B------:R-:W-:Y:S01]  /*12e50*/  FMUL.FTZ R135, R135, R168.reuse ;  /* 0x000000a887877220 */ /* 0x080fe20000410000 */
[----:B------:R-:W3:Y:S01]  /*12e60*/  MUFU.EX2 R165, R178 ;  /* 0x000000b200a57308 */ /* 0x000ee20000000800 */
[----:B----4-:R-:W-:Y:S01]  /*12e70*/  FADD.FTZ R3, R174, R3 ;  /* 0x00000003ae037221 */ /* 0x010fe20000010000 */
[----:B------:R-:W-:Y:S01]  /*12e80*/  FADD.FTZ R0, R177, R0 ;  /* 0x00000000b1007221 */ /* 0x000fe20000010000 */
[-C--:B------:R-:W-:Y:S01]  /*12e90*/  FMUL.FTZ R138, R138, R168.reuse ;  /* 0x000000a88a8a7220 */ /* 0x080fe20000410000 */
[-C--:B------:R-:W-:Y:S01]  /*12ea0*/  FMUL.FTZ R139, R139, R168.reuse ;  /* 0x000000a88b8b7220 */ /* 0x080fe20000410000 */
[-C--:B------:R-:W-:Y:S01]  /*12eb0*/  FMUL.FTZ R142, R142, R168.reuse ;  /* 0x000000a88e8e7220 */ /* 0x080fe20000410000 */
[-C--:B------:R-:W-:Y:S01]  /*12ec0*/  FMUL.FTZ R143, R143, R168.reuse ;  /* 0x000000a88f8f7220 */ /* 0x080fe20000410000 */
[----:B------:R-:W-:Y:S01]  /*12ed0*/  FMUL.FTZ R146, R146, R168 ;  /* 0x000000a892927220 */ /* 0x000fe20000410000 */
[----:B------:R-:W4:Y:S01]  /*12ee0*/  MUFU.EX2 R166, R180 ;  /* 0x000000b400a67308 */ /* 0x000f220000000800 */
[C---:B-----5:R-:W-:Y:S01]  /*12ef0*/  FADD.FTZ R3, R175.reuse, R3 ;  /* 0x00000003af037221 */ /* 0x060fe20000010000 */
[----:B------:R-:W-:Y:S01]  /*12f00*/  F2FP.F16.F32.PACK_AB R163, R175, R174 ;  /* 0x000000aeafa3723e */ /* 0x000fe200000000ff */
[-C--:B------:R-:W-:Y:S01]  /*12f10*/  FMUL.FTZ R147, R147, R168.reuse ;  /* 0x000000a893937220 */ /* 0x080fe20000410000 */
[-C--:B------:R-:W-:Y:S01]  /*12f20*/  FMUL.FTZ R150, R150, R168.reuse ;  /* 0x000000a896967220 */ /* 0x080fe20000410000 */
[----:B------:R-:W-:-:S02]  /*12f30*/  FMUL.FTZ R151, R151, R168 ;  /* 0x000000a897977220 */ /* 0x000fc40000410000 */
[----:B------:R0:W-:Y:S01]  /*12f40*/  STSM.16.M88.4 [R199], R160 ;  /* 0x000000a0c7007844 */ /* 0x0001e20000000200 */
[----:B------:R-:W5:Y:S01]  /*12f50*/  MUFU.EX2 R179, R179 ;  /* 0x000000b300b37308 */ /* 0x000f620000000800 */
[----:B---3--:R-:W-:-:S07]  /*12f60*/  FADD.FTZ R3, R165, R3 ;  /* 0x00000003a5037221 */ /* 0x008fce0000010000 */
[----:B------:R-:W3:Y:S01]  /*12f70*/  MUFU.EX2 R182, R182 ;  /* 0x000000b600b67308 */ /* 0x000ee20000000800 */
[----:B----4-:R-:W-:Y:S01]  /*12f80*/  FADD.FTZ R0, R166, R0 ;  /* 0x00000000a6007221 */ /* 0x010fe20000010000 */
[----:B------:R-:W-:-:S03]  /*12f90*/  F2FP.F16.F32.PACK_AB R166, R181, R166 ;  /* 0x000000a6b5a6723e */ /* 0x000fc600000000ff */
[----:B------:R-:W-:-:S03]  /*12fa0*/  FADD.FTZ R0, R181, R0 ;  /* 0x00000000b5007221 */ /* 0x000fc60000010000 */
[----:B------:R-:W4:Y:S01]  /*12fb0*/  MUFU.EX2 R183, R183 ;  /* 0x000000b700b77308 */ /* 0x000f220000000800 */
[C---:B-----5:R-:W-:Y:S01]  /*12fc0*/  FADD.FTZ R3, R179.reuse, R3 ;  /* 0x00000003b3037221 */ /* 0x060fe20000010000 */
[----:B------:R-:W-:-:S03]  /*12fd0*/  F2FP.F16.F32.PACK_AB R165, R179, R165 ;  /* 0x000000a5b3a5723e */ /* 0x000fc600000000ff */
[----:B---3--:R-:W-:Y:S01]  /*12fe0*/  FADD.FTZ R3, R182, R3 ;  /* 0x00000003b6037221 */ /* 0x008fe20000010000 */
[----:B----4-:R-:W-:-:S03]  /*12ff0*/  F2FP.F16.F32.PACK_AB R167, R183, R182 ;  /* 0x000000b6b7a7723e */ /* 0x010fc600000000ff */
[----:B------:R-:W-:Y:S02]  /*13000*/  FADD.FTZ R3, R183, R3 ;  /* 0x00000003b7037221 */ /* 0x000fe40000010000 */
[----:B------:R0:W-:Y:S01]  /*13010*/  STSM.16.M88.4 [R198], R164 ;  /* 0x000000a4c6007844 */ /* 0x0001e20000000200 */
[----:B------:R-:W-:Y:S05]  /*13020*/  @!P0 BRA `(.L_x_2789) ;  /* 0x0000000000048947 */ /* 0x000fea0003800000 */
[----:B------:R-:W-:Y:S01]  /*13030*/  BPT.TRAP 0x1 ;  /* 0x000000040000795c */ /* 0x000fe20000300000 */
.L_x_2789:
[----:B------:R3:W4:Y:S01]  /*13040*/  SYNCS.PHASECHK.TRANS64.TRYWAIT P2, [R206+URZ+0x28c50], R207 ;  /* 0x028c50cfce0075a7 */ /* 0x000722000804017f */
[----:B------:R-:W-:Y:S05]  /*13050*/  @!P0 BRA `(.L_x_2790) ;  /* 0x0000000000048947 */ /* 0x000fea0003800000 */
[----:B------:R-:W-:Y:S01]  /*13060*/  BPT.TRAP 0x1 ;  /* 0x000000040000795c */ /* 0x000fe20000300000 */
.L_x_2790:
[----:B------:R-:W-:Y:S04]  /*13070*/  BSSY B1, `(.L_x_2791) ;  /* 0x0000004000017945 */ /* 0x000fe80003800000 */
[----:B----4-:R-:W-:Y:S05]  /*13080*/  @P2 BRA `(.L_x_2792) ;  /* 0x0000000000082947 */ /* 0x010fea0003800000 */
[----:B------:R-:W4:Y:S02]  /*13090*/  SYNCS.PHASECHK.TRANS64.TRYWAIT P2, [R206+URZ+0x28c50], R207 ;  /* 0x028c50cfce0075a7 */ /* 0x000f24000804017f */
[----:B----4-:R-:W-:Y:S05]  /*130a0*/  @!P2 BRA `(.L_x_2793) ;  /* 0x000001040050a947 */ /* 0x010fea0003800000 */
.L_x_2792:
[----:B------:R-:W-:Y:S05]  /*130b0*/  BSYNC B1 ;  /* 0x0000000000017941 */ /* 0x000fea0003800000 */
.L_x_2791:
[----:B0-----:R-:W-:Y:S01]  /*130c0*/  IMAD R168, R18, 0x1000, R190 ;  /* 0x0000100012a87824 */ /* 0x001fe200078e02be */
[----:B------:R-:W-:Y:S01]  /*130d0*/  WARPGROUP.ARRIVE ;  /* 0x00000000000079c5 */ /* 0x000fe20000000000 */
[----:B------:R-:W-:Y:S01]  /*130e0*/  IMAD.MOV.U32 R169, RZ, RZ, 0x40000040 ;  /* 0x40000040ffa97424 */ /* 0x000fe200078e00ff */
[----:B------:R-:W-:Y:S01]  /*130f0*/  ISETP.GT.AND P2, PT, R14, R202, PT ;  /* 0x000000ca0e00720c */ /* 0x000fe20003f44270 */
[----:B-1234-:R-:W-:Y:S01]  /*13100*/  @!P1 VIADD R206, R206, 0x28c60 ;  /* 0x00028c60cece9836 */ /* 0x01efe20000000000 */
        /* <DEDUP_REMOVED lines=10> */
[----:B------:R-:W-:Y:S01]  /*131b0*/  VIADD R152, R168, 0x80 ;  /* 0x00000080a8987836 */ /* 0x000fe20000000000 */
        /* <DEDUP_REMOVED lines=31> */
.L_x_2775:
[----:B------:R-:W-:Y:S05]  /*133b0*/  BSYNC B0 ;  /* 0x0000000000007941 */ /* 0x000fea0003800000 */
.L_x_2774:
[----:B------:R-:W2:Y:S01]  /*133c0*/  SHFL.BFLY PT, R4, R0, 0x2, 0x1f ;  /* 0x0c401f0000047f89 */ /* 0x000ea200000e0000 */
[----:B------:R-:W-:Y:S02]  /*133d0*/  IMAD.MOV.U32 R152, RZ, RZ, -0x800000 ;  /* 0xff800000ff987424 */ /* 0x000fe400078e00ff */
[----:B------:R-:W-:Y:S01]  /*133e0*/  VIADD R219, R219, 0x1 ;  /* 0x00000001dbdb7836 */ /* 0x000fe20000000000 */
[----:B------:R-:W-:Y:S08]  /*133f0*/  BAR.ARV 0x8, 0x100 ;  /* 0x0204000000007b1d */ /* 0x000ff00000002000 */
[----:B------:R-:W-:Y:S01]  /*13400*/  BAR.SYNC.DEFER_BLOCKING 0xf, 0x100 ;  /* 0x03c4000000007b1d */ /* 0x000fe20000010000 */
[----:B--2---:R-:W-:-:S05]  /*13410*/  FADD.FTZ R4, R4, R0 ;  /* 0x0000000004047221 */ /* 0x004fca0000010000 */
[----:B------:R-:W2:Y:S02]  /*13420*/  SHFL.BFLY PT, R0, R4, 0x1, 0x1f ;  /* 0x0c201f0004007f89 */ /* 0x000ea400000e0000 */
[----:B--2---:R-:W-:Y:S01]  /*13430*/  FADD.FTZ R0, R4, R0 ;  /* 0x0000000004007221 */ /* 0x004fe20000010000 */
[----:B------:R-:W-:-:S04]  /*13440*/  IMAD.MOV.U32 R4, RZ, RZ, RZ ;  /* 0x000000ffff047224 */ /* 0x000fc800078e00ff */
[----:B------:R-:W-:-:S13]  /*13450*/  FSETP.NE.FTZ.AND P0, PT, R0, RZ, PT ;  /* 0x000000ff0000720b */ /* 0x000fda0003f15000 */
[----:B------:R-:W2:Y:S01]  /*13460*/  @P0 MUFU.RCP R4, R0 ;  /* 0x0000000000040308 */ /* 0x000ea20000001000 */
[----:B------:R-:W-:-:S07]  /*13470*/  @P0 FMUL.FTZ R5, R13, 0.69314718246459960938 ;  /* 0x3f3172180d050820 */ /* 0x000fce0000410000 */
[----:B------:R-:W3:Y:S01]  /*13480*/  @P0 MUFU.LG2 R0, R0 ;  /* 0x0000000000000308 */ /* 0x000ee20000000c00 */
        /* <DEDUP_REMOVED lines=8> */
[----:B---3--:R-:W-:Y:S01]  /*13510*/  @P0 FMUL.FTZ R0, R0, 0.69314718246459960938 ;  /* 0x3f31721800000820 */ /* 0x008fe20000410000 */
[-C--:B------:R-:W-:Y:S01]  /*13520*/  FMUL.FTZ R40, R40, R4.reuse ;  /* 0x0000000428287220 */ /* 0x080fe20000410000 */
[-C--:B------:R-:W-:Y:S01]  /*13530*/  FMUL.FTZ R41, R41, R4.reuse ;  /* 0x0000000429297220 */ /* 0x080fe20000410000 */
[----:B------:R-:W-:Y:S01]  /*13540*/  FMUL.FTZ R44, R44, R4 ;  /* 0x000000042c2c7220 */ /* 0x000fe20000410000 */
[----:B------:R-:W-:Y:S01]  /*13550*/  @P0 FFMA.FTZ R152, R5, R12, R0 ;  /* 0x0000000c05980223 */ /* 0x000fe20000010000 */
[-C--:B------:R-:W-:Y:S01]  /*13560*/  FMUL.FTZ R45, R45, R4.reuse ;  /* 0x000000042d2d7220 */ /* 0x080fe20000410000 */
[----:B------:R-:W2:Y:S01]  /*13570*/  SHFL.BFLY PT, R0, R3, 0x2, 0x1f ;  /* 0x0c401f0003007f89 */ /* 0x000ea200000e0000 */
        /* <DEDUP_REMOVED lines=52> */
[----:B--2---:R-:W-:Y:S01]  /*138c0*/  FADD.FTZ R3, R0, R3 ;  /* 0x0000000300037221 */ /* 0x004fe20000010000 */
[----:B------:R-:W-:-:S02]  /*138d0*/  IMAD.MOV.U32 R0, RZ, RZ, RZ ;  /* 0x000000ffff007224 */ /* 0x000fc400078e00ff */
[-C--:B------:R-:W-:Y:S01]  /*138e0*/  FMUL.FTZ R148, R148, R4.reuse ;  /* 0x0000000494947220 */ /* 0x080fe20000410000 */
[----:B------:R-:W-:Y:S01]  /*138f0*/  FMUL.FTZ R149, R149, R4 ;  /* 0x0000000495957220 */ /* 0x000fe20000410000 */
        /* <DEDUP_REMOVED lines=15> */
[----:B------:R-:W-:Y:S01]  /*139f0*/  FMUL.FTZ R43, R43, R0 ;  /* 0x000000002b2b7220 */ /* 0x000fe20000410000 */
        /* <DEDUP_REMOVED lines=23> */
[----:B------:R2:W-:Y:S01]  /*13b70*/  @!P0 STS [R5+0x28800], R4 ;  /* 0x0288000405008388 */ /* 0x0005e20000000800 */
        /* <DEDUP_REMOVED lines=39> */
[----:B------:R-:W-:Y:S06]  /*13df0*/  BAR.ARV 0xe, 0x100 ;  /* 0x0384000000007b1d */ /* 0x000fec0000002000 */
[----:B------:R-:W-:-:S02]  /*13e00*/  PLOP3.LUT P0, PT, PT, PT, PT, 0x8, 0x0 ;  /* 0x000000000000781c */ /* 0x000fc40003f0e170 */
[----:B------:R-:W-:Y:S02]  /*13e10*/  LOP3.LUT R19, R19, R0, RZ, 0x3c, !PT ;  /* 0x0000000013137212 */ /* 0x000fe400078e3cff */
[----:B------:R-:W-:-:S09]  /*13e20*/  SEL R18, R18, RZ, P1 ;  /* 0x000000ff12127207 */ /* 0x000fd20000800000 */
.L_x_2655:
[----:B------:R-:W-:Y:S05]  /*13e30*/  BSYNC B7 ;  /* 0x0000000000077941 */ /* 0x000fea0003800000 */
.L_x_2643:
[----:B------:R-:W2:Y:S08]  /*13e40*/  S2UR UR5, SR_CgaCtaId ;  /* 0x00000000000579c3 */ /* 0x000eb00000008800 */
[----:B------:R-:W-:Y:S06]  /*13e50*/  BAR.SYNC.DEFER_BLOCKING 0x5, 0x180 ;  /* 0x0146000000007b1d */ /* 0x000fec0000010000 */
[----:B------:R-:W-:Y:S01]  /*13e60*/  UMOV UR4, 0x400 ;  /* 0x0000040000047882 */ /* 0x000fe20000000000 */
[----:B------:R-:W-:Y:S01]  /*13e70*/  BSSY B0, `(.L_x_2795) ;  /* 0x00004a0000007945 */ /* 0x000fe20003800000 */
[----:B--2---:R-:W-:-:S06]  /*13e80*/  ULEA UR4, UR5, UR4, 0x18 ;  /* 0x0000000405047291 */ /* 0x004fcc000f8ec03f */
[----:B------:R-:W-:-:S05]  /*13e90*/  IMAD.U32 R2, RZ, RZ, UR4 ;  /* 0x00000004ff027e24 */ /* 0x000fca000f8e00ff */
[----:B-----5:R2:W3:Y:S01]  /*13ea0*/  LDS.128 R76, [R2+0x28cd0] ;  /* 0x028cd000024c7984 */ /* 0x0204e20000000c00 */
[----:B------:R-:W-:Y:S06]  /*13eb0*/  BAR.ARV 0x4, 0x180 ;  /* 0x0106000000007b1d */ /* 0x000fec0000002000 */
[----:B------:R-:W-:Y:S05]  /*13ec0*/  @P0 BRA `(.L_x_2796) ;  /* 0x0000003800a00947 */ /* 0x000fea0003800000 */
[----:B------:R-:W4:Y:S01]  /*13ed0*/  LDL R8, [R1+0x6c] ;  /* 0x00006c0001087983 */ /* 0x000f220000100800 */
[----:B------:R-:W-:Y:S01]  /*13ee0*/  F2FP.F16.F32.PACK_AB R10, R29, R28 ;  /* 0x0000001c1d0a723e */ /* 0x000fe200000000ff */
[----:B------:R-:W-:Y:S01]  /*13ef0*/  ULDC.64 UR4, c[0x0][0xc08] ;  /* 0x0003020000047ab9 */ /* 0x000fe20000000a00 */
[----:B------:R-:W-:Y:S01]  /*13f00*/  F2FP.F16.F32.PACK_AB R11, R31, R30 ;  /* 0x0000001e1f0b723e */ /* 0x000fe200000000ff */
[----:B------:R-:W1:Y:S01]  /*13f10*/  S2R R0, SR_SWINHI ;  /* 0x0000000000007919 */ /* 0x000e620000002f00 */
[----:B------:R-:W-:Y:S01]  /*13f20*/  F2FP.F16.F32.PACK_AB R12, R33, R32 ;  /* 0x00000020210c723e */ /* 0x000fe200000000ff */
[----:B------:R-:W-:Y:S01]  /*13f30*/  ULDC.64 UR6, c[0x0][0xc00] ;  /* 0x0003000000067ab9 */ /* 0x000fe20000000a00 */
[----:B------:R-:W-:Y:S02]  /*13f40*/  F2FP.F16.F32.PACK_AB R13, R35, R34 ;  /* 0x00000022230d723e */ /* 0x000fe400000000ff */
[----:B------:R-:W-:Y:S02]  /*13f50*/  F2FP.F16.F32.PACK_AB R14, R37, R36 ;  /* 0x00000024250e723e */ /* 0x000fe400000000ff */
[----:B------:R-:W-:-:S02]  /*13f60*/  F2FP.F16.F32.PACK_AB R15, R39, R38 ;  /* 0x00000026270f723e */ /* 0x000fc400000000ff */
[----:B------:R-:W-:Y:S02]  /*13f70*/  MOV R20, R2 ;  /* 0x0000000200147202 */ /* 0x000fe40000000f00 */
[----:B-1----:R-:W-:Y:S01]  /*13f80*/  MOV R21, R0 ;  /* 0x0000000000157202 */ /* 0x002fe20000000f00 */
[----:B------:R-:W-:Y:S02]  /*13f90*/  BAR.SYNC.DEFER_BLOCKING 0x1, 0x100 ;  /* 0x0044000000007b1d */ /* 0x000fe40000010000 */
[----:B----4-:R-:W-:-:S04]  /*13fa0*/  IMAD.WIDE R22, R8, 0x2, R20 ;  /* 0x0000000208167825 */ /* 0x010fc800078e0214 */
[----:B0-----:R-:W-:Y:S01]  /*13fb0*/  IMAD.MOV.U32 R9, RZ, RZ, R23 ;  /* 0x000000ffff097224 */ /* 0x001fe200078e0017 */
        /* <DEDUP_REMOVED lines=161> */
[----:B------:R-:W-:Y:S01]  /*149d0*/  ISETP.NE.U32.AND P0, PT, RZ, UR4, PT ;  /* 0x00000004ff007c0c */ /* 0x000fe2000bf05070 */
[----:B------:R-:W-:Y:S02]  /*149e0*/  ULDC UR4, c[0x0][0xa88] ;  /* 0x0002a20000047ab9 */ /* 0x000fe40000000800 */
[----:B------:R0:W-:Y:S01]  /*149f0*/  STSM.16.M88.4 [R12], R8 ;  /* 0x000000080c007844 */ /* 0x0001e20000000200 */
[----:B------:R-:W-:Y:S02]  /*14a00*/  ISETP.NE.AND.EX P0, PT, RZ, UR5, PT, P0 ;  /* 0x00000005ff007c0c */ /* 0x000fe4000bf05300 */
[----:B0-----:R-:W-:-:S11]  /*14a10*/  LOP3.LUT R8, R0, 0x380, RZ, 0xc0, !PT ;  /* 0x0000038000087812 */ /* 0x001fd600078ec0ff */
[----:B------:R-:W0:Y:S01]  /*14a20*/  @P0 LDC.64 R10, c[0x0][0xc08] ;  /* 0x00030200ff0a0b82 */ /* 0x000e220000000a00 */
[----:B------:R-:W-:Y:S02]  /*14a30*/  F2FP.F16.F32.PACK_AB R12, R145, R144 ;  /* 0x00000090910c723e */ /* 0x000fe400000000ff */
[----:B------:R-:W-:-:S04]  /*14a40*/  SHF.R.U64 R8, R8, 0x3, RZ ;  /* 0x0000000308087819 */ /* 0x000fc800000012ff */
[----:B------:R-:W-:Y:S01]  /*14a50*/  LOP3.LUT R22, R8, R0, RZ, 0x3c, !PT ;  /* 0x0000000008167212 */ /* 0x000fe200078e3cff */
[----:B------:R-:W-:-:S03]  /*14a60*/  IMAD.U32 R8, RZ, RZ, UR4 ;  /* 0x00000004ff087e24 */ /* 0x000fc6000f8e00ff */
[----:B------:R-:W-:-:S05]  /*14a70*/  MOV R22, R22 ;  /* 0x0000001600167202 */ /* 0x000fca0000000f00 */
[----:B------:R1:W-:Y:S01]  /*14a80*/  STSM.16.M88.4 [R22], R12 ;  /* 0x0000000c16007844 */ /* 0x0003e20000000200 */
[----:B0-----:R-:W-:Y:S01]  /*14a90*/  @P0 IMAD.WIDE R10, R214, 0x4, R10 ;  /* 0x00000004d60a0825 */ /* 0x001fe200078e020a */
[----:B------:R-:W-:Y:S01]  /*14aa0*/  BAR.SYNC.DEFER_BLOCKING 0x1, 0x100 ;  /* 0x0044000000007b1d */ /* 0x000fe20000010000 */
[----:B------:R-:W-:-:S04]  /*14ab0*/  ISETP.NE.U32.AND P1, PT, RZ, UR6, PT ;  /* 0x00000006ff007c0c */ /* 0x000fc8000bf25070 */
[----:B------:R-:W-:Y:S01]  /*14ac0*/  ISETP.NE.AND.EX P1, PT, RZ, UR7, PT, P1 ;  /* 0x00000007ff007c0c */ /* 0x000fe2000bf25310 */
[----:B------:R0:W5:Y:S01]  /*14ad0*/  @P0 LDG.E R8, desc[UR42][R10.64] ;  /* 0x0000002a0a080981 */ /* 0x000162000c1e1900 */
[----:B------:R-:W-:Y:S01]  /*14ae0*/  IMAD.MOV.U32 R0, RZ, RZ, RZ ;  /* 0x000000ffff007224 */ /* 0x000fe200078e00ff */
[----:B0-----:R-:W0:Y:S02]  /*14af0*/  LDC.64 R10, c[0x0][0xc00] ;  /* 0x00030000ff0a7b82 */ /* 0x001e240000000a00 */
[----:B0-----:R-:W-:-:S08]  /*14b00*/  IMAD.WIDE R10, R214, 0x4, R10 ;  /* 0x00000004d60a7825 */ /* 0x001fd000078e020a */
[----:B------:R1:W5:Y:S01]  /*14b10*/  @P1 LDG.E R0, desc[UR42][R10.64] ;  /* 0x0000002a0a001981 */ /* 0x000362000c1e1900 */
[----:B------:R-:W-:Y:S05]  /*14b20*/  @P0 BRA `(.L_x_2797) ;  /* 0x0000000000100947 */ /* 0x000fea0003800000 */
[----:B------:R-:W-:Y:S05]  /*14b30*/  @!P1 BRA `(.L_x_2797) ;  /* 0x00000000000c9947 */ /* 0x000fea0003800000 */
[----:B-----5:R-:W4:Y:S04]  /*14b40*/  LDG.E R8, desc[UR42][R10.64] ;  /* 0x0000002a0a087981 */ /* 0x020f28000c1e1900 */
[----:B-1----:R-:W4:Y:S02]  /*14b50*/  LDG.E R10, desc[UR42][R10.64+0x4] ;  /* 0x0000042a0a0a7981 */ /* 0x002f24000c1e1900 */
[----:B----4-:R-:W-:-:S07]  /*14b60*/  IMAD.IADD R8, R10, 0x1, -R8 ;  /* 0x000000010a087824 */ /* 0x010fce00078e0a08 */
.L_x_2797:
[----:B------:R-:W4:Y:S01]  /*14b70*/  LDL R9, [R1+0x4c] ;  /* 0x00004c0001097983 */ /* 0x000f220000100800 */
[----:B------:R-:W-:Y:S01]  /*14b80*/  ISETP.NE.AND P1, PT, R205, RZ, PT ;  /* 0x000000ffcd00720c */ /* 0x000fe20003f25270 */
[----:B------:R-:W-:-:S03]  /*14b90*/  ULDC UR4, c[0x0][0xad4] ;  /* 0x0002b50000047ab9 */ /* 0x000fc60000000800 */
[----:B------:R-:W-:Y:S01]  /*14ba0*/  SEL R205, R205, UR4, P1 ;  /* 0x00000004cdcd7c07 */ /* 0x000fe20008800000 */
[----:B----4-:R-:W0:Y:S02]  /*14bb0*/  SHFL.IDX PT, R9, R9, RZ, 0x1f ;  /* 0x00001fff09097589 */ /* 0x010e2400000e0000 */
[----:B0-----:R-:W-:Y:S02]  /*14bc0*/  ISETP.NE.AND P0, PT, R9, RZ, PT ;  /* 0x000000ff0900720c */ /* 0x001fe40003f05270 */
[----:B-----5:R-:W-:-:S11]  /*14bd0*/  SHF.R.S32.HI R9, RZ, 0x1f, R0 ;  /* 0x0000001fff097819 */ /* 0x020fd60000011400 */
[----:B------:R-:W-:Y:S05]  /*14be0*/  @P0 BRA `(.L_x_2798) ;  /* 0x0000000000f80947 */ /* 0x000fea0003800000 */
[----:B------:R-:W4:Y:S01]  /*14bf0*/  LDL R155, [R1+0x68] ;  /* 0x00006800019b7983 */ /* 0x000f220000100800 */
[----:B-1----:R-:W-:Y:S01]  /*14c00*/  IMAD.MOV.U32 R14, RZ, RZ, 0x9b8 ;  /* 0x000009b8ff0e7424 */ /* 0x002fe200078e00ff */
[----:B------:R-:W-:Y:S01]  /*14c10*/  ISETP.GT.AND P1, PT, R205, 0x1, PT ;  /* 0x00000001cd00780c */ /* 0x000fe20003f24270 */
[----:B------:R-:W0:Y:S01]  /*14c20*/  LDC R154, c[0x0][0xbe8] ;  /* 0x0002fa00ff9a7b82 */ /* 0x000e220000000800 */
[----:B------:R-:W-:Y:S01]  /*14c30*/  ISETP.NE.U32.AND P0, PT, RZ, UR6, PT ;  /* 0x00000006ff007c0c */ /* 0x000fe2000bf05070 */
[----:B---3--:R-:W-:Y:S01]  /*14c40*/  IMAD.IADD R76, R201, 0x1, R192 ;  /* 0x00000001c94c7824 */ /* 0x008fe200078e02c0 */
[----:B------:R-:W-:Y:S02]  /*14c50*/  SEL R14, R14, 0x978, P1 ;  /* 0x000009780e0e7807 */ /* 0x000fe40000800000 */
[----:B------:R-:W-:Y:S02]  /*14c60*/  ISETP.NE.AND.EX P0, PT, RZ, UR7, PT, P0 ;  /* 0x00000007ff007c0c */ /* 0x000fe4000bf05300 */
[----:B------:R-:W-:Y:S01]  /*14c70*/  SHF.R.S32.HI R15, RZ, 0x1f, R214 ;  /* 0x0000001fff0f7819 */ /* 0x000fe200000114d6 */
[----:B------:R-:W1:Y:S01]  /*14c80*/  LDC.64 R12, c[0x0][R14+0x220] ;  /* 0x000088000e0c7b82 */ /* 0x000e620000000a00 */
[----:B------:R-:W-:-:S02]  /*14c90*/  SEL R22, R214, RZ, !P0 ;  /* 0x000000ffd6167207 */ /* 0x000fc40004000000 */
[----:B------:R-:W-:Y:S02]  /*14ca0*/  SEL R15, R15, RZ, !P0 ;  /* 0x000000ff0f0f7207 */ /* 0x000fe40004000000 */
[----:B------:R-:W-:-:S03]  /*14cb0*/  SEL R153, R220, RZ, P1 ;  /* 0x000000ffdc997207 */ /* 0x000fc60000800000 */
[----:B------:R-:W3:Y:S01]  /*14cc0*/  LDC.64 R10, c[0x0][R14+0x218] ;  /* 0x000086000e0a7b82 */ /* 0x000ee20000000a00 */
[----:B0-----:R-:W-:Y:S01]  /*14cd0*/  ISETP.NE.AND P0, PT, R154, 0x1, PT ;  /* 0x000000019a00780c */ /* 0x001fe20003f05270 */
[----:B-1----:R-:W-:-:S04]  /*14ce0*/  IMAD R13, R13, R22, RZ ;  /* 0x000000160d0d7224 */ /* 0x002fc800078e02ff */
[C---:B------:R-:W-:Y:S02]  /*14cf0*/  IMAD R15, R12.reuse, R15, R13 ;  /* 0x0000000f0c0f7224 */ /* 0x040fe400078e020d */
[----:B------:R-:W-:-:S04]  /*14d00*/  IMAD.WIDE.U32 R12, R12, R22, RZ ;  /* 0x000000160c0c7225 */ /* 0x000fc800078e00ff */
[-C--:B---3--:R-:W-:Y:S02]  /*14d10*/  IMAD R22, R11, R204.reuse, RZ ;  /* 0x000000cc0b167224 */ /* 0x088fe400078e02ff */
[----:B------:R-:W-:-:S04]  /*14d20*/  IMAD.WIDE.U32 R10, R10, R204, RZ ;  /* 0x000000cc0a0a7225 */ /* 0x000fc800078e00ff */
[----:B------:R-:W-:Y:S01]  /*14d30*/  IMAD.IADD R22, R11, 0x1, R22 ;  /* 0x000000010b167824 */ /* 0x000fe200078e0216 */
[----:B------:R-:W-:Y:S01]  /*14d40*/  IADD3 R23, P2, P3, R12, R10, R0 ;  /* 0x0000000a0c177210 */ /* 0x000fe20007b5e000 */
[----:B------:R-:W0:Y:S01]  /*14d50*/  @P0 LDC R11, c[0x0][0xbec] ;  /* 0x0002fb00ff0b0b82 */ /* 0x000e220000000800 */
[----:B------:R-:W-:-:S05]  /*14d60*/  IMAD.IADD R15, R13, 0x1, R15 ;  /* 0x000000010d0f7824 */ /* 0x000fca00078e020f */
[----:B------:R-:W-:Y:S01]  /*14d70*/  IADD3.X R15, R15, R22, R9, P2, P3 ;  /* 0x000000160f0f7210 */ /* 0x000fe200017e6409 */
[----:B------:R-:W-:Y:S01]  /*14d80*/  IMAD.MOV.U32 R22, RZ, RZ, R76 ;  /* 0x000000ffff167224 */ /* 0x000fe200078e004c */
[----:B------:R-:W1:Y:S01]  /*14d90*/  @P0 LDC R10, c[0x0][0xbf0] ;  /* 0x0002fc00ff0a0b82 */ /* 0x000e620000000800 */
[----:B0-----:R-:W-:-:S05]  /*14da0*/  @P0 IMAD.HI.U32 R11, R76, R11, RZ ;  /* 0x0000000b4c0b0227 */ /* 0x001fca00078e00ff */
[----:B-1----:R-:W-:Y:S02]  /*14db0*/  @P0 SHF.R.U32.HI R22, RZ, R10, R11 ;  /* 0x0000000aff160219 */ /* 0x002fe4000001160b */
[----:B------:R-:W0:Y:S02]  /*14dc0*/  LDC.64 R10, c[0x0][R14+0x228] ;  /* 0x00008a000e0a7b82 */ /* 0x000e240000000a00 */
[----:B0-----:R-:W-:-:S04]  /*14dd0*/  IMAD.WIDE.U32 R12, R10, R153, RZ ;  /* 0x000000990a0c7225 */ /* 0x001fc800078e00ff */
[----:B------:R-:W-:Y:S01]  /*14de0*/  IMAD R10, R11, R153, RZ ;  /* 0x000000990b0a7224 */ /* 0x000fe200078e02ff */
[----:B------:R-:W-:Y:S01]  /*14df0*/  IADD3 R12, P0, P2, R22, R23, R12 ;  /* 0x00000017160c7210 */ /* 0x000fe20007a1e00c */
[--C-:B------:R-:W-:Y:S01]  /*14e00*/  IMAD.MOV R23, RZ, RZ, -R22.reuse ;  /* 0x000000ffff177224 */ /* 0x100fe200078e0a16 */
[----:B------:R-:W-:Y:S01]  /*14e10*/  SHF.R.S32.HI R22, RZ, 0x1f, R22 ;  /* 0x0000001fff167819 */ /* 0x000fe20000011416 */
[----:B------:R-:W-:Y:S02]  /*14e20*/  IMAD.IADD R13, R13, 0x1, R10 ;  /* 0x000000010d0d7824 */ /* 0x000fe400078e020a */
[----:B------:R0:W1:Y:S01]  /*14e30*/  LDC.64 R10, c[0x0][R14+0x210] ;  /* 0x000084000e0a7b82 */ /* 0x0000620000000a00 */
[----:B------:R-:W-:Y:S02]  /*14e40*/  IMAD R23, R154, R23, R76 ;  /* 0x000000179a177224 */ /* 0x000fe400078e024c */
[----:B------:R-:W-:Y:S01]  /*14e50*/  IADD3.X R13, R22, R15, R13, P0, P2 ;  /* 0x0000000f160d7210 */ /* 0x000fe200007e440d */
[----:B------:R-:W-:-:S02]  /*14e60*/  IMAD.IADD R15, R191, 0x1, R192 ;  /* 0x00000001bf0f7824 */ /* 0x000fc400078e02c0 */
[----:B0-----:R-:W-:Y:S01]  /*14e70*/  SHF.R.S32.HI R14, RZ, 0x1f, R23 ;  /* 0x0000001fff0e7819 */ /* 0x001fe20000011417 */
[-C--:B-1----:R-:W-:Y:S02]  /*14e80*/  IMAD R11, R11, R23.reuse, RZ ;  /* 0x000000170b0b7224 */ /* 0x082fe400078e02ff */
[----:B------:R-:W-:-:S04]  /*14e90*/  IMAD.WIDE.U32 R12, R10, R23, R12 ;  /* 0x000000170a0c7225 */ /* 0x000fc800078e000c */
[----:B------:R-:W-:Y:S02]  /*14ea0*/  IMAD R14, R10, R14, R11 ;  /* 0x0000000e0a0e7224 */ /* 0x000fe400078e020b */
[----:B------:R-:W0:Y:S02]  /*14eb0*/  LDC.64 R10, c[0x0][0xba8] ;  /* 0x0002ea00ff0a7b82 */ /* 0x000e240000000a00 */
[----:B------:R-:W-:-:S06]  /*14ec0*/  IMAD.IADD R14, R13, 0x1, R14 ;  /* 0x000000010d0e7824 */ /* 0x000fcc00078e020e */
[----:B0-----:R-:W0:Y:S08]  /*14ed0*/  @!P1 LDC R10, c[0x0][0xb50] ;  /* 0x0002d400ff0a9b82 */ /* 0x001e300000000800 */
[----:B------:R-:W1:Y:S01]  /*14ee0*/  @!P1 LDC R11, c[0x0][0xb54] ;  /* 0x0002d500ff0b9b82 */ /* 0x000e620000000800 */
[----:B0-----:R-:W-:-:S04]  /*14ef0*/  LEA R13, P0, R12, R10, 0x2 ;  /* 0x0000000a0c0d7211 */ /* 0x001fc800078010ff */
[----:B-1----:R-:W-:Y:S02]  /*14f00*/  LEA.HI.X R14, R12, R11, R14, 0x2, P0 ;  /* 0x0000000b0c0e7211 */ /* 0x002fe400000f140e */
[----:B------:R-:W-:Y:S04]  /*14f10*/  SHFL.IDX PT, R12, R13, 0x1, 0x1c1f ;  /* 0x003c1f000d0c7f89 */ /* 0x000fe800000e0000 */
[----:B------:R-:W-:Y:S01]  /*14f20*/  SHFL.IDX PT, R11, R14, RZ, 0x1c1f ;  /* 0x001c1fff0e0b7589 */ /* 0x000fe200000e0000 */
[----:B----4-:R-:W-:-:S05]  /*14f30*/  IMAD.MOV R10, RZ, RZ, -R155 ;  /* 0x000000ffff0a7224 */ /* 0x010fca00078e0a9b */
[----:B------:R-:W-:Y:S02]  /*14f40*/  ISETP.NE.AND P0, PT, R186, R10, PT ;  /* 0x0000000aba00720c */ /* 0x000fe40003f05270 */
[----:B------:R-:W0:Y:S04]  /*14f50*/  SHFL.IDX PT, R10, R13, RZ, 0x1c1f ;  /* 0x001c1fff0d0a7589 */ /* 0x000e2800000e0000 */
[----:B------:R1:W3:Y:S02]  /*14f60*/  SHFL.IDX PT, R13, R14, 0x1, 0x1c1f ;  /* 0x003c1f000e0d7f89 */ /* 0x0002e400000e0000 */
[----:B-1----:R-:W-:-:S05]  /*14f70*/  IMAD R14, R8, R154, RZ ;  /* 0x0000009a080e7224 */ /* 0x002fca00078e02ff */
[C---:B------:R-:W-:Y:S01]  /*14f80*/  ISETP.GE.OR P1, PT, R15.reuse, R14, P0 ;  /* 0x0000000e0f00720c */ /* 0x040fe20000726670 */
[----:B------:R-:W-:-:S05]  /*14f90*/  VIADD R15, R15, 0x8 ;  /* 0x000000080f0f7836 */ /* 0x000fca0000000000 */
[----:B------:R-:W-:-:S07]  /*14fa0*/  ISETP.GE.OR P0, PT, R15, R14, P0 ;  /* 0x0000000e0f00720c */ /* 0x000fce0000706670 */
[----:B0-----:R0:W-:Y:S06]  /*14fb0*/  @!P1 ST.E desc[UR42][R10.64], R152 ;  /* 0x000000980a009985 */ /* 0x0011ec000c10192a */
[----:B---3--:R0:W-:Y:S02]  /*14fc0*/  @!P0 ST.E desc[UR42][R12.64], R3 ;  /* 0x000000030c008985 */ /* 0x0081e4000c10192a */
.L_x_2798:
[----:B------:R-:W-:Y:S02]  /*14fd0*/  ISETP.GT.AND P1, PT, R205, 0x1, PT ;  /* 0x00000001cd00780c */ /* 0x000fe40003f24270 */
[----:B------:R-:W-:-:S04]  /*14fe0*/  ISETP.NE.U32.AND P0, PT, RZ, UR6, PT ;  /* 0x00000006ff007c0c */ /* 0x000fc8000bf05070 */
[----:B------:R-:W-:-:S04]  /*14ff0*/  ISETP.NE.AND.EX P0, PT, RZ, UR7, PT, P0 ;  /* 0x00000007ff007c0c */ /* 0x000fc8000bf05300 */
[----:B0-----:R-:W-:-:S03]  /*15000*/  SEL R3, R214, RZ, !P0 ;  /* 0x000000ffd6037207 */ /* 0x001fc60004000000 */
[----:B------:R-:W-:Y:S06]  /*15010*/  @P1 BRA `(.L_x_2799) ;  /* 0x00000010003c1947 */ /* 0x000fec0003800000 */
[----:B------:R-:W0:Y:S01]  /*15020*/  S2R R81, SR_TID.X ;  /* 0x0000000000517919 */ /* 0x000e220000002100 */
[----:B------:R-:W4:Y:S01]  /*15030*/  LDC R83, c[0x0][0xbe8] ;  /* 0x0002fa00ff537b82 */ /* 0x000f220000000800 */
[----:B------:R-:W-:Y:S01]  /*15040*/  ULDC.64 UR4, c[0x0][0xaa0] ;  /* 0x0002a80000047ab9 */ /* 0x000fe20000000a00 */
[----:B0-----:R-:W-:-:S05]  /*15050*/  VIADD R81, R81, 0xffffff80 ;  /* 0xffffff8051517836 */ /* 0x001fca0000000000 */
[----:B------:R-:W-:-:S04]  /*15060*/  SHF.R.S32.HI R80, RZ, 0x1f, R81 ;  /* 0x0000001fff507819 */ /* 0x000fc80000011451 */
[----:B------:R-:W-:-:S04]  /*15070*/  LEA.HI R80, R80, R81, RZ, 0x3 ;  /* 0x0000005150507211 */ /* 0x000fc800078f18ff */
[----:B---3--:R-:W-:-:S05]  /*15080*/  SHF.R.S32.HI R76, RZ, 0x3, R80 ;  /* 0x00000003ff4c7819 */ /* 0x008fca0000011450 */
[----:B------:R-:W-:-:S04]  /*15090*/  IMAD R5, R76, 0x40, R193 ;  /* 0x000000404c057824 */ /* 0x000fc800078e02c1 */
[----:B------:R-:W-:-:S03]  /*150a0*/  IMAD.WIDE R4, R5, 0x2, R20 ;  /* 0x0000000205047825 */ /* 0x000fc600078e0214 */
[C---:B------:R-:W-:Y:S02]  /*150b0*/  IADD3 R41, P2, R4.reuse, 0x7000, RZ ;  /* 0x0000700004297810 */ /* 0x040fe40007f5e0ff */
[----:B-1----:R-:W-:Y:S02]  /*150c0*/  IADD3 R13, P3, R4, 0x1000, RZ ;  /* 0x00001000040d7810 */ /* 0x002fe40007f7e0ff */
[----:B------:R-:W-:Y:S02]  /*150d0*/  LOP3.LUT R40, R41, 0x380, RZ, 0xc0, !PT ;  /* 0x0000038029287812 */ /* 0x000fe400078ec0ff */
[----:B------:R-:W-:Y:S02]  /*150e0*/  LOP3.LUT R12, R13, 0x380, RZ, 0xc0, !PT ;  /* 0x000003800d0c7812 */ /* 0x000fe400078ec0ff */
[----:B------:R-:W-:Y:S02]  /*150f0*/  SHF.R.U64 R40, R40, 0x3, RZ ;  /* 0x0000000328287819 */ /* 0x000fe400000012ff */
[----:B------:R-:W-:-:S02]  /*15100*/  SHF.R.U64 R12, R12, 0x3, RZ ;  /* 0x000000030c0c7819 */ /* 0x000fc400000012ff */
[----:B------:R-:W-:Y:S01]  /*15110*/  LOP3.LUT R40, R40, R41, RZ, 0x3c, !PT ;  /* 0x0000002928287212 */ /* 0x000fe200078e3cff */
[--C-:B------:R-:W-:Y:S01]  /*15120*/  IMAD.X R41, RZ, RZ, R5.reuse, P2 ;  /* 0x000000ffff297224 */ /* 0x100fe200010e0605 */
[----:B------:R-:W-:Y:S02]  /*15130*/  IADD3 R69, P2, R4, 0xe000, RZ ;  /* 0x0000e00004457810 */ /* 0x000fe40007f5e0ff */
[----:B------:R-:W-:Y:S01]  /*15140*/  LOP3.LUT R12, R12, R13, RZ, 0x3c, !PT ;  /* 0x0000000d0c0c7212 */ /* 0x000fe200078e3cff */
[----:B------:R-:W-:Y:S01]  /*15150*/  IMAD.X R13, RZ, RZ, R5, P3 ;  /* 0x000000ffff0d7224 */ /* 0x000fe200018e0605 */
[----:B------:R-:W-:Y:S01]  /*15160*/  LOP3.LUT R68, R69, 0x380, RZ, 0xc0, !PT ;  /* 0x0000038045447812 */ /* 0x000fe200078ec0ff */
[----:B------:R-:W-:Y:S01]  /*15170*/  IMAD R9, R9, UR4, RZ ;  /* 0x0000000409097c24 */ /* 0x000fe2000f8e02ff */
[----:B------:R-:W-:Y:S01]  /*15180*/  IADD3 R21, P4, R4, 0x2000, RZ ;  /* 0x0000200004157810 */ /* 0x000fe20007f9e0ff */
[----:B----4-:R-:W-:Y:S01]  /*15190*/  IMAD R87, R8, R83, RZ ;  /* 0x0000005308577224 */ /* 0x010fe200078e02ff */
[C---:B------:R-:W-:Y:S01]  /*151a0*/  IADD3 R25, P5, R4.reuse, 0x3000, RZ ;  /* 0x0000300004197810 */ /* 0x040fe20007fbe0ff */
[----:B------:R-:W5:Y:S01]  /*151b0*/  LD.E.128 R12, desc[UR42][R12.64] ;  /* 0x0000002a0c0c7980 */ /* 0x000f62000c101d00 */
[----:B------:R-:W-:-:S02]  /*151c0*/  IADD3 R29, P6, R4, 0x4000, RZ ;  /* 0x00004000041d7810 */ /* 0x000fc40007fde0ff */
[C---:B------:R-:W-:Y:S01]  /*151d0*/  IADD3 R33, P0, R4.reuse, 0x5000, RZ ;  /* 0x0000500004217810 */ /* 0x040fe20007f1e0ff */
[----:B------:R-:W5:Y:S01]  /*151e0*/  LD.E.128 R40, desc[UR42][R40.64] ;  /* 0x0000002a28287980 */ /* 0x000f62000c101d00 */
[C---:B------:R-:W-:Y:S02]  /*151f0*/  IADD3 R37, P1, R4.reuse, 0x6000, RZ ;  /* 0x0000600004257810 */ /* 0x040fe40007f3e0ff */
[----:B------:R-:W-:Y:S02]  /*15200*/  IADD3 R45, P3, R4, 0x8000, RZ ;  /* 0x00008000042d7810 */ /* 0x000fe40007f7e0ff */
[----:B------:R-:W-:Y:S02]  /*15210*/  SHF.R.U64 R68, R68, 0x3, RZ ;  /* 0x0000000344447819 */ /* 0x000fe400000012ff */
[----:B------:R-:W-:Y:S02]  /*15220*/  LOP3.LUT R20, R21, 0x380, RZ, 0xc0, !PT ;  /* 0x0000038015147812 */ /* 0x000fe400078ec0ff */
[----:B------:R-:W-:-:S02]  /*15230*/  LOP3.LUT R24, R25, 0x380, RZ, 0xc0, !PT ;  /* 0x0000038019187812 */ /* 0x000fc400078ec0ff */
[----:B------:R-:W-:Y:S02]  /*15240*/  LOP3.LUT R28, R29, 0x380, RZ, 0xc0, !PT ;  /* 0x000003801d1c7812 */ /* 0x000fe400078ec0ff */
[----:B------:R-:W-:Y:S02]  /*15250*/  LOP3.LUT R32, R33, 0x380, RZ, 0xc0, !PT ;  /* 0x0000038021207812 */ /* 0x000fe400078ec0ff */
[----:B------:R-:W-:Y:S02]  /*15260*/  LOP3.LUT R36, R37, 0x380, RZ, 0xc0, !PT ;  /* 0x0000038025247812 */ /* 0x000fe400078ec0ff */
[----:B------:R-:W-:Y:S02]  /*15270*/  LOP3.LUT R44, R45, 0x380, RZ, 0xc0, !PT ;  /* 0x000003802d2c7812 */ /* 0x000fe400078ec0ff */
[----:B------:R-:W-:Y:S01]  /*15280*/  LOP3.LUT R68, R68, R69, RZ, 0x3c, !PT ;  /* 0x0000004544447212 */ /* 0x000fe200078e3cff */
[----:B------:R-:W-:Y:S01]  /*15290*/  IMAD.X R69, RZ, RZ, R5, P2 ;  /* 0x000000ffff457224 */ /* 0x000fe200010e0605 */
[----:B------:R-:W-:-:S02]  /*152a0*/  LOP3.LUT R11, R4, 0x380, RZ, 0xc0, !PT ;  /* 0x00000380040b7812 */ /* 0x000fc400078ec0ff */
[----:B------:R-:W-:Y:S02]  /*152b0*/  ISETP.NE.AND P2, PT, R83, 0x1, PT ;  /* 0x000000015300780c */ /* 0x000fe40003f45270 */
[----:B------:R-:W-:Y:S01]  /*152c0*/  SHF.R.U64 R20, R20, 0x3, RZ ;  /* 0x0000000314147819 */ /* 0x000fe200000012ff */
[----:B------:R-:W-:Y:S01]  /*152d0*/  IMAD R9, R0, UR5, R9 ;  /* 0x0000000500097c24 */ /* 0x000fe2000f8e0209 */
[----:B------:R-:W-:Y:S01]  /*152e0*/  SHF.R.U64 R24, R24, 0x3, RZ ;  /* 0x0000000318187819 */ /* 0x000fe200000012ff */
[----:B------:R-:W5:Y:S01]  /*152f0*/  LD.E.128 R68, desc[UR42][R68.64] ;  /* 0x0000002a44447980 */ /* 0x000f62000c101d00 */
[----:B------:R-:W-:Y:S02]  /*15300*/  SHF.R.U64 R28, R28, 0x3, RZ ;  /* 0x000000031c1c7819 */ /* 0x000fe400000012ff */
[----:B------:R-:W-:Y:S02]  /*15310*/  SHF.R.U64 R32, R32, 0x3, RZ ;  /* 0x0000000320207819 */ /* 0x000fe400000012ff */
[----:B------:R-:W-:-:S02]  /*15320*/  SHF.R.U64 R36, R36, 0x3, RZ ;  /* 0x0000000324247819 */ /* 0x000fc400000012ff */
[----:B------:R-:W-:Y:S01]  /*15330*/  SHF.R.U64 R44, R44, 0x3, RZ ;  /* 0x000000032c2c7819 */ /* 0x000fe200000012ff */
[----:B------:R-:W0:Y:S01]  /*15340*/  @P2 LDC R85, c[0x0][0xbec] ;  /* 0x0002fb00ff552b82 */ /* 0x000e220000000800 */
        /* <DEDUP_REMOVED lines=14> */
[----:B------:R-:W1:Y:S01]  /*15430*/  @P2 LDC R84, c[0x0][0xbf0] ;  /* 0x0002fc00ff542b82 */ /* 0x000e620000000800 */
[C---:B------:R-:W-:Y:S01]  /*15440*/  IADD3 R53, P5, R4.reuse, 0xa000, RZ ;  /* 0x0000a00004357810 */ /* 0x040fe20007fbe0ff */
[----:B------:R-:W5:Y:S01]  /*15450*/  LD.E.128 R20, desc[UR42][R20.64] ;  /* 0x0000002a14147980 */ /* 0x000f62000c101d00 */
[----:B------:R-:W-:-:S02]  /*15460*/  IADD3 R57, P6, R4, 0xb000, RZ ;  /* 0x0000b00004397810 */ /* 0x000fc40007fde0ff */
[C---:B------:R-:W-:Y:S01]  /*15470*/  IADD3 R61, P0, R4.reuse, 0xc000, RZ ;  /* 0x0000c000043d7810 */ /* 0x040fe20007f1e0ff */
[----:B------:R-:W5:Y:S01]  /*15480*/  LD.E.128 R24, desc[UR42][R24.64] ;  /* 0x0000002a18187980 */ /* 0x000f62000c101d00 */
[C---:B------:R-:W-:Y:S02]  /*15490*/  IADD3 R65, P1, R4.reuse, 0xd000, RZ ;  /* 0x0000d00004417810 */ /* 0x040fe40007f3e0ff */
[----:B------:R-:W-:Y:S01]  /*154a0*/  IADD3 R7, P3, R4, 0xf000, RZ ;  /* 0x0000f00004077810 */ /* 0x000fe20007f7e0ff */
[----:B------:R-:W5:Y:S01]  /*154b0*/  LD.E.128 R28, desc[UR42][R28.64] ;  /* 0x0000002a1c1c7980 */ /* 0x000f62000c101d00 */
[----:B------:R-:W-:Y:S01]  /*154c0*/  LOP3.LUT R4, R11, R4, RZ, 0x3c, !PT ;  /* 0x000000040b047212 */ /* 0x000fe200078e3cff */
[----:B------:R-:W-:Y:S01]  /*154d0*/  IMAD.WIDE.U32 R10, R0, UR4, RZ ;  /* 0x00000004000a7c25 */ /* 0x000fe2000f8e00ff */
[----:B------:R-:W-:Y:S01]  /*154e0*/  ULDC.64 UR4, c[0x0][0xae8] ;  /* 0x0002ba0000047ab9 */ /* 0x000fe20000000a00 */
[----:B------:R-:W3:Y:S01]  /*154f0*/  LDC R0, c[0x0][0xac8] ;  /* 0x0002b200ff007b82 */ /* 0x000ee20000000800 */
[----:B------:R-:W-:Y:S01]  /*15500*/  LOP3.LUT R82, R80, 0xfffffff8, RZ, 0xc0, !PT ;  /* 0xfffffff850527812 */ /* 0x000fe200078ec0ff */
[----:B------:R-:W-:Y:S01]  /*15510*/  IMAD.IADD R11, R11, 0x1, R9 ;  /* 0x000000010b0b7824 */ /* 0x000fe200078e0209 */
[----:B------:R-:W-:Y:S01]  /*15520*/  SHF.R.S32.HI R9, RZ, 0x1f, R3 ;  /* 0x0000001fff097819 */ /* 0x000fe20000011403 */
[----:B------:R-:W-:Y:S01]  /*15530*/  IMAD.X R73, RZ, RZ, R5, P3 ;  /* 0x000000ffff497224 */ /* 0x000fe200018e0605 */
[----:B------:R-:W-:Y:S01]  /*15540*/  LOP3.LUT R60, R61, 0x380, RZ, 0xc0, !PT ;  /* 0x000003803d3c7812 */ /* 0x000fe200078ec0ff */
[----:B------:R-:W-:Y:S01]  /*15550*/  IMAD.WIDE.U32 R10, R204, UR4, R10 ;  /* 0x00000004cc0a7c25 */ /* 0x000fe2000f8e000a */
[----:B------:R-:W-:Y:S01]  /*15560*/  LOP3.LUT R64, R65, 0x380, RZ, 0xc0, !PT ;  /* 0x0000038041407812 */ /* 0x000fe200078ec0ff */
[----:B------:R-:W5:Y:S01]  /*15570*/  LD.E.128 R32, desc[UR42][R32.64] ;  /* 0x0000002a20207980 */ /* 0x000f62000c101d00 */
[----:B------:R-:W-:Y:S01]  /*15580*/  SHF.R.U64 R60, R60, 0x3, RZ ;  /* 0x000000033c3c7819 */ /* 0x000fe200000012ff */
[----:B------:R-:W-:Y:S01]  /*15590*/  IMAD R11, R204, UR5, R11 ;  /* 0x00000005cc0b7c24 */ /* 0x000fe2000f8e020b */
[----:B------:R-:W-:Y:S01]  /*155a0*/  ULDC.64 UR4, c[0x0][0xaf0] ;  /* 0x0002bc0000047ab9 */ /* 0x000fe20000000a00 */
[----:B------:R-:W-:Y:S01]  /*155b0*/  IMAD.IADD R81, R81, 0x1, -R82 ;  /* 0x0000000151517824 */ /* 0x000fe200078e0a52 */
[----:B------:R-:W-:Y:S01]  /*155c0*/  LOP3.LUT R60, R60, R61, RZ, 0x3c, !PT ;  /* 0x0000003d3c3c7212 */ /* 0x000fe200078e3cff */
[----:B------:R-:W-:Y:S01]  /*155d0*/  IMAD R80, R9, UR4, RZ ;  /* 0x0000000409507c24 */ /* 0x000fe2000f8e02ff */
[----:B------:R-:W-:Y:S01]  /*155e0*/  SHF.R.U64 R64, R64, 0x3, RZ ;  /* 0x0000000340407819 */ /* 0x000fe200000012ff */
[----:B------:R-:W-:Y:S01]  /*155f0*/  IMAD.WIDE.U32 R10, R3, UR4, R10 ;  /* 0x00000004030a7c25 */ /* 0x000fe2000f8e000a */
[----:B------:R-:W-:Y:S01]  /*15600*/  LOP3.LUT R48, R49, 0x380, RZ, 0xc0, !PT ;  /* 0x0000038031307812 */ /* 0x000fe200078ec0ff */
[----:B------:R-:W5:Y:S01]  /*15610*/  LD.E.128 R36, desc[UR42][R36.64] ;  /* 0x0000002a24247980 */ /* 0x000f62000c101d00 */
[----:B------:R-:W-:Y:S01]  /*15620*/  LOP3.LUT R64, R64, R65, RZ, 0x3c, !PT ;  /* 0x0000004140407212 */ /* 0x000fe200078e3cff */
[----:B------:R-:W-:Y:S01]  /*15630*/  IMAD R9, R3, UR5, R80 ;  /* 0x0000000503097c24 */ /* 0x000fe2000f8e0250 */
[----:B------:R-:W-:Y:S01]  /*15640*/  LOP3.LUT R52, R53, 0x380, RZ, 0xc0, !PT ;  /* 0x0000038035347812 */ /* 0x000fe200078ec0ff */
[----:B------:R-:W-:Y:S01]  /*15650*/  IMAD R3, R81, 0x20, R76 ;  /* 0x0000002051037824 */ /* 0x000fe200078e024c */
[----:B------:R-:W-:Y:S01]  /*15660*/  LOP3.LUT R56, R57, 0x380, RZ, 0xc0, !PT ;  /* 0x0000038039387812 */ /* 0x000fe200078ec0ff */
[----:B------:R-:W-:Y:S01]  /*15670*/  IMAD.X R61, RZ, RZ, R5, P0 ;  /* 0x000000ffff3d7224 */ /* 0x000fe200000e0605 */
[-C--:B---3--:R-:W-:Y:S01]  /*15680*/  ISETP.GE.AND P0, PT, R218, R0.reuse, PT ;  /* 0x00000000da00720c */ /* 0x088fe20003f06270 */
[----:B------:R-:W-:Y:S01]  /*15690*/  IMAD.IADD R82, R192, 0x1, R3 ;  /* 0x00000001c0527824 */ /* 0x000fe200078e0203 */
[----:B------:R-:W-:Y:S01]  /*156a0*/  LOP3.LUT R6, R7, 0x380, RZ, 0xc0, !PT ;  /* 0x0000038007067812 */ /* 0x000fe200078ec0ff */
[----:B------:R-:W-:Y:S01]  /*156b0*/  IMAD.X R65, RZ, RZ, R5, P1 ;  /* 0x000000ffff417224 */ /* 0x000fe200008e0605 */
[----:B------:R-:W-:Y:S01]  /*156c0*/  SEL R80, RZ, 0xffffffff, P0 ;  /* 0xffffffffff507807 */ /* 0x000fe20000000000 */
[----:B0-----:R-:W-:Y:S01]  /*156d0*/  @P2 IMAD.HI.U32 R3, R82, R85, RZ ;  /* 0x0000005552032227 */ /* 0x001fe200078e00ff */
[-C--:B------:R-:W-:Y:S01]  /*156e0*/  ISETP.GE.AND P1, PT, R193, R0.reuse, PT ;  /* 0x00000000c100720c */ /* 0x080fe20003f26270 */
[----:B------:R-:W-:Y:S01]  /*156f0*/  ULDC.64 UR4, c[0x0][0xae0] ;  /* 0x0002b80000047ab9 */ /* 0x000fe20000000a00 */
[----:B------:R-:W-:Y:S01]  /*15700*/  ISETP.GE.AND P0, PT, R217, R0, PT ;  /* 0x00000000d900720c */ /* 0x000fe20003f06270 */
[----:B------:R-:W-:Y:S01]  /*15710*/  IMAD.IADD R11, R11, 0x1, R9 ;  /* 0x000000010b0b7824 */ /* 0x000fe200078e0209 */
[----:B------:R-:W-:Y:S01]  /*15720*/  SHF.R.U64 R48, R48, 0x3, RZ ;  /* 0x0000000330307819 */ /* 0x000fe200000012ff */
[--C-:B------:R-:W-:Y:S01]  /*15730*/  IMAD.MOV.U32 R9, RZ, RZ, R82.reuse ;  /* 0x000000ffff097224 */ /* 0x100fe200078e0052 */
[----:B-1----:R-:W-:Y:S01]  /*15740*/  @P2 SHF.R.U32.HI R9, RZ, R84, R3 ;  /* 0x00000054ff092219 */ /* 0x002fe20000011603 */
[----:B------:R-:W-:Y:S01]  /*15750*/  IMAD.SHL.U32 R84, R80, 0x2, RZ ;  /* 0x0000000250547824 */ /* 0x000fe200078e00ff */
[----:B------:R-:W-:Y:S01]  /*15760*/  SEL R3, RZ, 0x1, P1 ;  /* 0x00000001ff037807 */ /* 0x000fe20000800000 */
[----:B------:R-:W5:Y:S01]  /*15770*/  LD.E.128 R44, desc[UR42][R44.64] ;  /* 0x0000002a2c2c7980 */ /* 0x000f62000c101d00 */
[----:B------:R-:W-:Y:S01]  /*15780*/  SEL R80, RZ, 0xffffffff, P0 ;  /* 0xffffffffff507807 */ /* 0x000fe20000000000 */
[----:B------:R-:W-:Y:S01]  /*15790*/  IMAD.MOV R81, RZ, RZ, -R9 ;  /* 0x000000ffff517224 */ /* 0x000fe200078e0a09 */
[----:B------:R-:W-:Y:S01]  /*157a0*/  ISETP.GE.AND P0, PT, R216, R0, PT ;  /* 0x00000000d800720c */ /* 0x000fe20003f06270 */
[----:B------:R-:W5:Y:S01]  /*157b0*/  LD.E.128 R60, desc[UR42][R60.64] ;  /* 0x0000002a3c3c7980 */ /* 0x000f62000c101d00 */
[----:B------:R-:W-:Y:S01]  /*157c0*/  LOP3.LUT R3, R84, 0x2, R3, 0xe2, !PT ;  /* 0x0000000254037812 */ /* 0x000fe200078ee203 */
[----:B------:R-:W-:Y:S01]  /*157d0*/  IMAD.SHL.U32 R84, R80, 0x4, RZ ;  /* 0x0000000450547824 */ /* 0x000fe200078e00ff */
[----:B------:R-:W-:Y:S01]  /*157e0*/  SEL R80, RZ, 0xffffffff, P0 ;  /* 0xffffffffff507807 */ /* 0x000fe20000000000 */
[----:B------:R-:W-:Y:S01]  /*157f0*/  IMAD R81, R83, R81, R82 ;  /* 0x0000005153517224 */ /* 0x000fe200078e0252 */
[----:B------:R-:W-:Y:S01]  /*15800*/  SHF.R.U64 R52, R52, 0x3, RZ ;  /* 0x0000000334347819 */ /* 0x000fe200000012ff */
[----:B------:R-:W5:Y:S01]  /*15810*/  LD.E.128 R64, desc[UR42][R64.64] ;  /* 0x0000002a40407980 */ /* 0x000f62000c101d00 */
[----:B------:R-:W-:-:S02]  /*15820*/  SHF.R.U64 R56, R56, 0x3, RZ ;  /* 0x0000000338387819 */ /* 0x000fc400000012ff */
[----:B------:R-:W-:Y:S01]  /*15830*/  LOP3.LUT R8, R84, 0x4, R3, 0xe2, !PT ;  /* 0x0000000454087812 */ /* 0x000fe200078ee203 */
[----:B------:R-:W-:Y:S01]  /*15840*/  VIADD R3, R193, 0x140 ;  /* 0x00000140c1037836 */ /* 0x000fe20000000000 */
[----:B------:R-:W-:Y:S02]  /*15850*/  SHF.R.S32.HI R82, RZ, 0x1f, R9 ;  /* 0x0000001fff527819 */ /* 0x000fe40000011409 */
[----:B------:R-:W-:Y:S02]  /*15860*/  SHF.R.U64 R6, R6, 0x3, RZ ;  /* 0x0000000306067819 */ /* 0x000fe400000012ff */
[-C--:B------:R-:W-:Y:S01]  /*15870*/  ISETP.GE.AND P0, PT, R215, R0.reuse, PT ;  /* 0x00000000d700720c */ /* 0x080fe20003f06270 */
[----:B------:R-:W-:Y:S01]  /*15880*/  IMAD.SHL.U32 R83, R80, 0x8, RZ ;  /* 0x0000000850537824 */ /* 0x000fe200078e00ff */
[----:B------:R-:W-:Y:S01]  /*15890*/  LOP3.LUT R48, R48, R49, RZ, 0x3c, !PT ;  /* 0x0000003130307212 */ /* 0x000fe200078e3cff */
[--C-:B------:R-:W-:Y:S01]  /*158a0*/  IMAD.X R49, RZ, RZ, R5.reuse, P4 ;  /* 0x000000ffff317224 */ /* 0x100fe200020e0605 */
[----:B------:R-:W-:Y:S01]  /*158b0*/  LOP3.LUT R52, R52, R53, RZ, 0x3c, !PT ;  /* 0x0000003534347212 */ /* 0x000fe200078e3cff */
[--C-:B------:R-:W-:Y:S01]  /*158c0*/  IMAD.X R53, RZ, RZ, R5.reuse, P5 ;  /* 0x000000ffff357224 */ /* 0x100fe200028e0605 */
[----:B------:R-:W-:Y:S01]  /*158d0*/  LOP3.LUT R56, R56, R57, RZ, 0x3c, !PT ;  /* 0x0000003938387212 */ /* 0x000fe200078e3cff */
[----:B------:R-:W-:Y:S01]  /*158e0*/  IMAD.X R57, RZ, RZ, R5, P6 ;  /* 0x000000ffff397224 */ /* 0x000fe200030e0605 */
[----:B------:R-:W-:Y:S01]  /*158f0*/  LOP3.LUT R72, R6, R7, RZ, 0x3c, !PT ;  /* 0x0000000706487212 */ /* 0x000fe200078e3cff */
[----:B------:R-:W-:Y:S01]  /*15900*/  IMAD R82, R82, UR4, RZ ;  /* 0x0000000452527c24 */ /* 0x000fe2000f8e02ff */
[----:B------:R-:W-:Y:S01]  /*15910*/  SEL R80, RZ, 0xffffffff, P0 ;  /* 0xffffffffff507807 */ /* 0x000fe20000000000 */
[----:B------:R-:W-:Y:S01]  /*15920*/  IMAD.WIDE.U32 R10, R9, UR4, R10 ;  /* 0x00000004090a7c25 */ /* 0x000fe2000f8e000a */
[----:B------:R-:W-:Y:S01]  /*15930*/  ISETP.GE.AND P0, PT, R3, R0, PT ;  /* 0x000000000300720c */ /* 0x000fe20003f06270 */
[----:B------:R-:W5:Y:S01]  /*15940*/  LD.E.128 R4, desc[UR42][R4.64] ;  /* 0x0000002a04047980 */ /* 0x000f62000c101d00 */
[----:B------:R-:W-:Y:S01]  /*15950*/  LOP3.LUT R8, R83, 0x8, R8, 0xe2, !PT ;  /* 0x0000000853087812 */ /* 0x000fe200078ee208 */
[----:B------:R-:W-:Y:S01]  /*15960*/  IMAD R83, R9, UR5, R82 ;  /* 0x0000000509537c24 */ /* 0x000fe2000f8e0252 */
[----:B------:R-:W-:Y:S01]  /*15970*/  SEL R9, RZ, 0xffffffff, P0 ;  /* 0xffffffffff097807 */ /* 0x000fe20000000000 */
[----:B------:R-:W5:Y:S01]  /*15980*/  LD.E.128 R48, desc[UR42][R48.64] ;  /* 0x0000002a30307980 */ /* 0x000f62000c101d00 */
[----:B------:R-:W-:-:S02]  /*15990*/  IMAD.SHL.U32 R85, R80, 0x10, RZ ;  /* 0x0000001050557824 */ /* 0x000fc400078e00ff */
[----:B------:R-:W-:Y:S01]  /*159a0*/  VIADD R91, R193, 0x180 ;  /* 0x00000180c15b7836 */ /* 0x000fe20000000000 */
[----:B------:R-:W5:Y:S01]  /*159b0*/  LD.E.128 R52, desc[UR42][R52.64] ;  /* 0x0000002a34347980 */ /* 0x000f62000c101d00 */
[----:B------:R-:W-:-:S03]  /*159c0*/  SHF.R.S32.HI R80, RZ, 0x1f, R81 ;  /* 0x0000001fff507819 */ /* 0x000fc60000011451 */
[----:B------:R-:W5:Y:S04]  /*159d0*/  LD.E.128 R56, desc[UR42][R56.64] ;  /* 0x0000002a38387980 */ /* 0x000f68000c101d00 */
[----:B------:R-:W5:Y:S01]  /*159e0*/  LD.E.128 R72, desc[UR42][R72.64] ;  /* 0x0000002a48487980 */ /* 0x000f62000c101d00 */
[----:B------:R-:W-:Y:S01]  /*159f0*/  IMAD.SHL.U32 R9, R9, 0x20, RZ ;  /* 0x0000002009097824 */ /* 0x000fe200078e00ff */
[----:B------:R-:W-:Y:S01]  /*15a00*/  ULDC.64 UR4, c[0x0][0xad8] ;  /* 0x0002b60000047ab9 */ /* 0x000fe20000000a00 */
[----:B------:R-:W-:Y:S01]  /*15a10*/  @!PT LDS RZ, [RZ] ;  /* 0x00000000fffff984 */ /* 0x000fe20000000800 */
[----:B------:R-:W-:Y:S01]  /*15a20*/  @!PT LDS RZ, [RZ] ;  /* 0x00000000fffff984 */ /* 0x000fe20000000800 */
[----:B------:R-:W-:Y:S01]  /*15a30*/  @!PT LDS RZ, [RZ] ;  /* 0x00000000fffff984 */ /* 0x000fe20000000800 */
[----:B------:R-:W-:Y:S01]  /*15a40*/  @!PT LDS RZ, [RZ] ;  /* 0x00000000fffff984 */ /* 0x000fe20000000800 */
[----:B------:R0:W-:Y:S06]  /*15a50*/  MEMBAR.ALL.CTA ;  /* 0x0000000000007992 */ /* 0x0001ec0000008000 */
[----:B0-----:R-:W0:Y:S01]  /*15a60*/  FENCE.VIEW.ASYNC.S ;  /* 0x00000000000073c6 */ /* 0x001e220000000000 */
[----:B------:R-:W-:-:S02]  /*15a70*/  LOP3.LUT R8, R85, 0x10, R8, 0xe2, !PT ;  /* 0x0000001055087812 */ /* 0x000fc400078ee208 */
[-C--:B------:R-:W-:Y:S01]  /*15a80*/  ISETP.GE.AND P0, PT, R91, R0.reuse, PT ;  /* 0x000000005b00720c */ /* 0x080fe20003f06270 */
[----:B------:R-:W-:Y:S01]  /*15a90*/  IMAD.IADD R11, R11, 0x1, R83 ;  /* 0x000000010b0b7824 */ /* 0x000fe200078e0253 */
[----:B------:R-:W-:Y:S01]  /*15aa0*/  LOP3.LUT R8, R9, 0x20, R8, 0xe2, !PT ;  /* 0x0000002009087812 */ /* 0x000fe200078ee208 */
[----:B------:R-:W-:Y:S01]  /*15ab0*/  IMAD R80, R80, UR4, RZ ;  /* 0x0000000450507c24 */ /* 0x000fe2000f8e02ff */
[----:B------:R-:W-:Y:S01]  /*15ac0*/  SEL R9, RZ, 0x40, P0 ;  /* 0x00000040ff097807 */ /* 0x000fe20000000000 */
[----:B------:R-:W-:Y:S02]  /*15ad0*/  IMAD.IADD R76, R76, 0x1, R192 ;  /* 0x000000014c4c7824 */ /* 0x000fe400078e02c0 */
[----:B------:R-:W-:Y:S02]  /*15ae0*/  VIADD R89, R193, 0x1c0 ;  /* 0x000001c0c1597836 */ /* 0x000fe40000000000 */
[C---:B------:R-:W-:Y:S02]  /*15af0*/  IMAD R83, R81.reuse, UR5, R80 ;  /* 0x0000000551537c24 */ /* 0x040fe4000f8e0250 */
[----:B------:R-:W-:Y:S01]  /*15b00*/  IMAD.WIDE.U32 R10, R81, UR4, R10 ;  /* 0x00000004510a7c25 */ /* 0x000fe2000f8e000a */
[----:B------:R-:W-:Y:S01]  /*15b10*/  LOP3.LUT R82, R8, R9, RZ, 0xfc, !PT ;  /* 0x0000000908527212 */ /* 0x000fe200078efcff */
[----:B------:R-:W-:Y:S01]  /*15b20*/  ULDC.64 UR4, c[0x0][0xa80] ;  /* 0x0002a00000047ab9 */ /* 0x000fe20000000a00 */
[----:B------:R-:W-:Y:S01]  /*15b30*/  ISETP.GE.AND P1, PT, R76, R87, PT ;  /* 0x000000574c00720c */ /* 0x000fe20003f26270 */
[----:B------:R-:W-:Y:S01]  /*15b40*/  VIADD R8, R2, 0x28c20 ;  /* 0x00028c2002087836 */ /* 0x000fe20000000000 */
[----:B------:R-:W-:Y:S01]  /*15b50*/  ISETP.GE.AND P0, PT, R89, R0, PT ;  /* 0x000000005900720c */ /* 0x000fe20003f06270 */
[----:B------:R-:W-:Y:S01]  /*15b60*/  IMAD.IADD R11, R11, 0x1, R83 ;  /* 0x000000010b0b7824 */ /* 0x000fe200078e0253 */
[----:B------:R-:W-:-:S02]  /*15b70*/  LEA R84, P2, R10, UR4, 0x1 ;  /* 0x000000040a547c11 */ /* 0x000fc4000f8408ff */
[----:B------:R-:W-:Y:S02]  /*15b80*/  PRMT R8, RZ, 0x654, R8 ;  /* 0x00000654ff087816 */ /* 0x000fe40000000008 */
[----:B------:R-:W-:Y:S02]  /*15b90*/  SEL R9, RZ, 0x80, P0 ;  /* 0x00000080ff097807 */ /* 0x000fe40000000000 */
[----:B------:R-:W-:Y:S01]  /*15ba0*/  LEA.HI.X R85, R10, UR5, R11, 0x1, P2 ;  /* 0x000000050a557c11 */ /* 0x000fe200090f0c0b */
[----:B0-----:R0:W-:Y:S01]  /*15bb0*/  SYNCS.ARRIVE.TRANS64.RED.A1T0 RZ, [R8+URZ], RZ ;  /* 0x000000ff08ff79a7 */ /* 0x0011e2000810043f */
[----:B------:R-:W-:Y:S01]  /*15bc0*/  LOP3.LUT R83, R82, R9, RZ, 0xfc, !PT ;  /* 0x0000000952537212 */ /* 0x000fe200078efcff */
[----:B------:R-:W-:Y:S02]  /*15bd0*/  BSSY B1, `(.L_x_2800) ;  /* 0x000002a000017945 */ /* 0x000fe40003800000 */
[----:B------:R1:W3:Y:S01]  /*15be0*/  SHFL.IDX PT, R9, R85, RZ, 0x181f ;  /* 0x00181fff55097589 */ /* 0x0002e200000e0000 */
[----:B------:R-:W-:-:S03]  /*15bf0*/  SHF.R.S32.HI R152, RZ, 0x1f, R215 ;  /* 0x0000001fff987819 */ /* 0x000fc600000114d7 */
[----:B0-----:R1:W0:Y:S01]  /*15c00*/  SHFL.IDX PT, R8, R84, RZ, 0x181f ;  /* 0x00181fff54087589 */ /* 0x00122200000e0000 */
[----:B------:R-:W-:Y:S02]  /*15c10*/  SHF.R.S32.HI R153, RZ, 0x1f, R216 ;  /* 0x0000001fff997819 */ /* 0x000fe400000114d8 */
[----:B------:R-:W-:Y:S02]  /*15c20*/  SHF.R.S32.HI R154, RZ, 0x1f, R217 ;  /* 0x0000001fff9a7819 */ /* 0x000fe400000114d9 */
[----:B------:R-:W-:Y:S01]  /*15c30*/  SHF.R.S32.HI R155, RZ, 0x1f, R218 ;  /* 0x0000001fff9b7819 */ /* 0x000fe200000114da */
[----:B------:R-:W-:Y:S06]  /*15c40*/  @P1 BRA `(.L_x_2801) ;  /* 0x0000000000881947 */ /* 0x000fec0003800000 */
[-C--:B------:R-:W-:Y:S02]  /*15c50*/  ISETP.GE.AND P5, PT, R218, R0.reuse, PT ;  /* 0x00000000da00720c */ /* 0x080fe40003fa6270 */
[-C--:B------:R-:W-:Y:S02]  /*15c60*/  ISETP.GE.AND P0, PT, R193, R0.reuse, PT ;  /* 0x00000000c100720c */ /* 0x080fe40003f06270 */
[-C--:B------:R-:W-:Y:S02]  /*15c70*/  ISETP.GE.AND P4, PT, R217, R0.reuse, PT ;  /* 0x00000000d900720c */ /* 0x080fe40003f86270 */
[-C--:B------:R-:W-:Y:S02]  /*15c80*/  ISETP.GE.AND P3, PT, R216, R0.reuse, PT ;  /* 0x00000000d800720c */ /* 0x080fe40003f66270 */
[----:B------:R-:W-:Y:S02]  /*15c90*/  ISETP.GE.AND P2, PT, R215, R0, PT ;  /* 0x00000000d700720c */ /* 0x000fe40003f46270 */
[----:B------:R-:W-:-:S03]  /*15ca0*/  SHF.R.S32.HI R86, RZ, 0x1f, R3 ;  /* 0x0000001fff567819 */ /* 0x000fc60000011403 */
[C---:B0-----:R-:W-:Y:S02]  /*15cb0*/  @!P5 LEA R10, P1, R218.reuse, R8, 0x1 ;  /* 0x00000008da0ad211 */ /* 0x041fe400078208ff */
[----:B---3--:R-:W-:Y:S02]  /*15cc0*/  @!P0 IMAD.WIDE R80, R193, 0x2, R8 ;  /* 0x00000002c1508825 */ /* 0x008fe400078e0208 */
[----:B------:R-:W-:Y:S02]  /*15cd0*/  @!P5 LEA.HI.X R11, R218, R9, R155, 0x1, P1 ;  /* 0x00000009da0bd211 */ /* 0x000fe400008f0c9b */
[----:B------:R-:W-:Y:S01]  /*15ce0*/  ISETP.GE.AND P1, PT, R3, R0, PT ;  /* 0x000000000300720c */ /* 0x000fe20003f26270 */
[----:B-----5:R0:W-:Y:S01]  /*15cf0*/  @!P0 ST.E.128 desc[UR42][R80.64], R4 ;  /* 0x0000000450008985 */ /* 0x0201e2000c101d2a */
[----:B------:R-:W-:-:S03]  /*15d00*/  LOP3.LUT P0, RZ, R82, 0x40, RZ, 0xc0, !PT ;  /* 0x0000004052ff7812 */ /* 0x000fc6000780c0ff */
[----:B------:R3:W-:Y:S01]  /*15d10*/  @!P5 ST.E.128 desc[UR42][R10.64], R20 ;  /* 0x000000140a00d985 */ /* 0x0007e2000c101d2a */
[----:B0-----:R-:W-:Y:S02]  /*15d20*/  SHF.R.S32.HI R5, RZ, 0x1f, R91 ;  /* 0x0000001fff057819 */ /* 0x001fe4000001145b */
[----:B------:R-:W-:Y:S02]  /*15d30*/  SHF.R.S32.HI R80, RZ, 0x1f, R89 ;  /* 0x0000001fff507819 */ /* 0x000fe40000011459 */
[CC--:B---3--:R-:W-:Y:S02]  /*15d40*/  @!P4 LEA R22, P5, R217.reuse, R8.reuse, 0x1 ;  /* 0x00000008d916c211 */ /* 0x0c8fe400078a08ff */
[-C--:B------:R-:W-:Y:S02]  /*15d50*/  @!P3 LEA R20, P6, R216, R8.reuse, 0x1 ;  /* 0x00000008d814b211 */ /* 0x080fe400078c08ff */
[----:B------:R-:W-:Y:S02]  /*15d60*/  @!P4 LEA.HI.X R23, R217, R9, R154, 0x1, P5 ;  /* 0x00000009d917c211 */ /* 0x000fe400028f0c9a */
[----:B------:R-:W-:-:S02]  /*15d70*/  @!P2 LEA R10, P5, R215, R8, 0x1 ;  /* 0x00000008d70aa211 */ /* 0x000fc400078a08ff */
[-C--:B------:R-:W-:Y:S01]  /*15d80*/  @!P3 LEA.HI.X R21, R216, R9.reuse, R153, 0x1, P6 ;  /* 0x00000009d815b211 */ /* 0x080fe200030f0c99 */
[----:B------:R4:W-:Y:S01]  /*15d90*/  @!P4 ST.E.128 desc[UR42][R22.64], R28 ;  /* 0x0000001c1600c985 */ /* 0x0009e2000c101d2a */
[----:B------:R-:W-:Y:S02]  /*15da0*/  LOP3.LUT P6, RZ, R83, 0x80, RZ, 0xc0, !PT ;  /* 0x0000008053ff7812 */ /* 0x000fe400078cc0ff */
[----:B------:R-:W-:Y:S01]  /*15db0*/  @!P2 LEA.HI.X R11, R215, R9, R152, 0x1, P5 ;  /* 0x00000009d70ba211 */ /* 0x000fe200028f0c98 */
[----:B------:R4:W-:Y:S01]  /*15dc0*/  @!P3 ST.E.128 desc[UR42][R20.64], R36 ;  /* 0x000000241400b985 */ /* 0x0009e2000c101d2a */
[----:B------:R-:W-:-:S03]  /*15dd0*/  @!P1 LEA R6, P5, R3, R8, 0x1 ;  /* 0x0000000803069211 */ /* 0x000fc600078a08ff */
[----:B------:R4:W-:Y:S01]  /*15de0*/  @!P2 ST.E.128 desc[UR42][R10.64], R44 ;  /* 0x0000002c0a00a985 */ /* 0x0009e2000c101d2a */
[----:B------:R-:W-:Y:S02]  /*15df0*/  @!P1 LEA.HI.X R7, R3, R9, R86, 0x1, P5 ;  /* 0x0000000903079211 */ /* 0x000fe400028f0c56 */
[----:B------:R-:W-:-:S03]  /*15e00*/  @P0 LEA R4, P5, R91, R8, 0x1 ;  /* 0x000000085b040211 */ /* 0x000fc600078a08ff */
[----:B------:R4:W-:Y:S01]  /*15e10*/  @!P1 ST.E.128 desc[UR42][R6.64], R52 ;  /* 0x0000003406009985 */ /* 0x0009e2000c101d2a */
[----:B------:R-:W-:Y:S02]  /*15e20*/  @P0 LEA.HI.X R5, R91, R9, R5, 0x1, P5 ;  /* 0x000000095b050211 */ /* 0x000fe400028f0c05 */
[----:B------:R-:W-:-:S03]  /*15e30*/  @P6 LEA R8, P5, R89, R8, 0x1 ;  /* 0x0000000859086211 */ /* 0x000fc600078a08ff */
[----:B------:R4:W-:Y:S01]  /*15e40*/  @P0 ST.E.128 desc[UR42][R4.64], R60 ;  /* 0x0000003c04000985 */ /* 0x0009e2000c101d2a */
[----:B------:R-:W-:-:S05]  /*15e50*/  @P6 LEA.HI.X R9, R89, R9, R80, 0x1, P5 ;  /* 0x0000000959096211 */ /* 0x000fca00028f0c50 */
[----:B------:R4:W-:Y:S04]  /*15e60*/  @P6 ST.E.128 desc[UR42][R8.64], R68 ;  /* 0x0000004408006985 */ /* 0x0009e8000c101d2a */
.L_x_2801:
[----:B------:R-:W-:Y:S05]  /*15e70*/  BSYNC B1 ;  /* 0x0000000000017941 */ /* 0x000fea0003800000 */
.L_x_2800:
[----:B------:R-:W-:Y:S01]  /*15e80*/  VIADD R76, R76, 0x20 ;  /* 0x000000204c4c7836 */ /* 0x000fe20000000000 */
[----:B----45:R4:W0:Y:S04]  /*15e90*/  SHFL.IDX PT, R5, R85, 0x1, 0x181f ;  /* 0x00381f0055057f89 */ /* 0x03082800000e0000 */
[----:B------:R-:W-:Y:S01]  /*15ea0*/  ISETP.GE.AND P0, PT, R76, R87, PT ;  /* 0x000000574c00720c */ /* 0x000fe20003f06270 */
[----:B------:R4:W0:-:S12]  /*15eb0*/  SHFL.IDX PT, R4, R84, 0x1, 0x181f ;  /* 0x00381f0054047f89 */ /* 0x00081800000e0000 */
[----:B----4-:R-:W-:Y:S05]  /*15ec0*/  @P0 BRA `(.L_x_2802) ;  /* 0x0000002800680947 */ /* 0x010fea0003800000 */
[-C--:B------:R-:W-:Y:S02]  /*15ed0*/  ISETP.GE.AND P2, PT, R193, R0.reuse, PT ;  /* 0x00000000c100720c */ /* 0x080fe40003f46270 */
[-C--:B------:R-:W-:Y:S02]  /*15ee0*/  ISETP.GE.AND P6, PT, R218, R0.reuse, PT ;  /* 0x00000000da00720c */ /* 0x080fe40003fc6270 */
[-C--:B------:R-:W-:Y:S02]  /*15ef0*/  ISETP.GE.AND P4, PT, R217, R0.reuse, PT ;  /* 0x00000000d900720c */ /* 0x080fe40003f86270 */
[-C--:B------:R-:W-:Y:S02]  /*15f00*/  ISETP.GE.AND P3, PT, R216, R0.reuse, PT ;  /* 0x00000000d800720c */ /* 0x080fe40003f66270 */
[----:B------:R-:W-:-:S05]  /*15f10*/  ISETP.GE.AND P1, PT, R3, R0, PT ;  /* 0x000000000300720c */ /* 0x000fca0003f26270 */
[----:B0--3--:R-:W-:Y:S02]  /*15f20*/  @!P2 IMAD.WIDE R8, R193, 0x2, R4 ;  /* 0x00000002c108a825 */ /* 0x009fe400078e0204 */
[CC--:B------:R-:W-:Y:S02]  /*15f30*/  @!P6 LEA R6, P0, R218.reuse, R4.reuse, 0x1 ;  /* 0x00000004da06e211 */ /* 0x0c0fe400078008ff */
[----:B------:R-:W-:Y:S01]  /*15f40*/  @!P4 LEA R10, P5, R217, R4, 0x1 ;  /* 0x00000004d90ac211 */ /* 0x000fe200078a08ff */
[----:B------:R0:W-:Y:S01]  /*15f50*/  @!P2 ST.E.128 desc[UR42][R8.64], R12 ;  /* 0x0000000c0800a985 */ /* 0x0001e2000c101d2a */
[----:B------:R-:W-:Y:S02]  /*15f60*/  ISETP.GE.AND P2, PT, R215, R0, PT ;  /* 0x00000000d700720c */ /* 0x000fe40003f46270 */
[----:B------:R-:W-:Y:S02]  /*15f70*/  @!P6 LEA.HI.X R7, R218, R5, R155, 0x1, P0 ;  /* 0x00000005da07e211 */ /* 0x000fe400000f0c9b */
[----:B------:R-:W-:-:S02]  /*15f80*/  LOP3.LUT P0, RZ, R82, 0x40, RZ, 0xc0, !PT ;  /* 0x0000004052ff7812 */ /* 0x000fc4000780c0ff */
[-C--:B------:R-:W-:Y:S01]  /*15f90*/  @!P4 LEA.HI.X R11, R217, R5.reuse, R154, 0x1, P5 ;  /* 0x00000005d90bc211 */ /* 0x080fe200028f0c9a */
[----:B------:R3:W-:Y:S01]  /*15fa0*/  @!P6 ST.E.128 desc[UR42][R6.64], R24 ;  /* 0x000000180600e985 */ /* 0x0007e2000c101d2a */
[CC--:B------:R-:W-:Y:S02]  /*15fb0*/  @!P3 LEA R22, P5, R216.reuse, R4.reuse, 0x1 ;  /* 0x00000004d816b211 */ /* 0x0c0fe400078a08ff */
[----:B------:R-:W-:Y:S01]  /*15fc0*/  SHF.R.S32.HI R0, RZ, 0x1f, R3 ;  /* 0x0000001fff007819 */ /* 0x000fe20000011403 */
[----:B------:R3:W-:Y:S01]  /*15fd0*/  @!P4 ST.E.128 desc[UR42][R10.64], R32 ;  /* 0x000000200a00c985 */ /* 0x0007e2000c101d2a */
[C---:B------:R-:W-:Y:S02]  /*15fe0*/  @!P1 LEA R20, P6, R3.reuse, R4, 0x1 ;  /* 0x0000000403149211 */ /* 0x040fe400078c08ff */
[-C--:B------:R-:W-:Y:S02]  /*15ff0*/  @!P3 LEA.HI.X R23, R216, R5.reuse, R153, 0x1, P5 ;  /* 0x00000005d817b211 */ /* 0x080fe400028f0c99 */
[----:B------:R-:W-:-:S02]  /*16000*/  @!P1 LEA.HI.X R21, R3, R5, R0, 0x1, P6 ;  /* 0x0000000503159211 */ /* 0x000fc400030f0c00 */
[-C--:B0-----:R-:W-:Y:S01]  /*16010*/  @!P2 LEA R12, P5, R215, R4.reuse, 0x1 ;  /* 0x00000004d70ca211 */ /* 0x081fe200078a08ff */
[----:B------:R3:W-:Y:S01]  /*16020*/  @!P3 ST.E.128 desc[UR42][R22.64], R40 ;  /* 0x000000281600b985 */ /* 0x0007e2000c101d2a */
[----:B------:R-:W-:Y:S02]  /*16030*/  SHF.R.S32.HI R0, RZ, 0x1f, R91 ;  /* 0x0000001fff007819 */ /* 0x000fe4000001145b */
[----:B------:R-:W-:Y:S02]  /*16040*/  @P0 LEA R8, P6, R91, R4, 0x1 ;  /* 0x000000045b080211 */ /* 0x000fe400078c08ff */
[-C--:B------:R-:W-:Y:S02]  /*16050*/  @!P2 LEA.HI.X R13, R215, R5.reuse, R152, 0x1, P5 ;  /* 0x00000005d70da211 */ /* 0x080fe400028f0c98 */
[----:B------:R-:W-:-:S03]  /*16060*/  @P0 LEA.HI.X R9, R91, R5, R0, 0x1, P6 ;  /* 0x000000055b090211 */ /* 0x000fc600030f0c00 */
        /* <DEDUP_REMOVED lines=10> */
.L_x_2799:
[----:B------:R-:W-:Y:S01]  /*16110*/  ULDC.64 UR4, c[0x0][0xb08] ;  /* 0x0002c20000047ab9 */ /* 0x000fe20000000a00 */
[----:B-1----:R-:W-:Y:S01]  /*16120*/  IMAD.IADD R12, R201, 0x1, R192 ;  /* 0x00000001c90c7824 */ /* 0x002fe200078e02c0 */
[----:B------:R-:W-:Y:S01]  /*16130*/  BSSY B1, `(.L_x_2803) ;  /* 0x00000f9000017945 */ /* 0x000fe20003800000 */
[----:B------:R-:W-:Y:S01]  /*16140*/  IMAD R9, R9, UR4, RZ ;  /* 0x0000000409097c24 */ /* 0x000fe2000f8e02ff */
[----:B------:R-:W-:Y:S01]  /*16150*/  SHF.R.S32.HI R22, RZ, 0x1f, R221 ;  /* 0x0000001fff167819 */ /* 0x000fe200000114dd */
[C---:B------:R-:W-:Y:S01]  /*16160*/  IMAD.WIDE.U32 R10, R0.reuse, UR4, RZ ;  /* 0x00000004000a7c25 */ /* 0x040fe2000f8e00ff */
[----:B---3--:R-:W-:Y:S02]  /*16170*/  SHF.R.S32.HI R76, RZ, 0x1f, R222 ;  /* 0x0000001fff4c7819 */ /* 0x008fe400000114de */
[----:B------:R-:W-:Y:S01]  /*16180*/  SHF.R.S32.HI R152, RZ, 0x1f, R223 ;  /* 0x0000001fff987819 */ /* 0x000fe200000114df */
[----:B------:R-:W-:Y:S01]  /*16190*/  IMAD R9, R0, UR5, R9 ;  /* 0x0000000500097c24 */ /* 0x000fe2000f8e0209 */
[----:B------:R-:W-:Y:S01]  /*161a0*/  ULDC.64 UR4, c[0x0][0xb38] ;  /* 0x0002ce0000047ab9 */ /* 0x000fe20000000a00 */
[----:B------:R-:W-:Y:S01]  /*161b0*/  SHF.R.S32.HI R0, RZ, 0x1f, R3 ;  /* 0x0000001fff007819 */ /* 0x000fe20000011403 */
[----:B------:R-:W-:Y:S01]  /*161c0*/  IMAD.IADD R192, R191, 0x1, R192 ;  /* 0x00000001bfc07824 */ /* 0x000fe200078e02c0 */
[----:B------:R-:W-:Y:S01]  /*161d0*/  SHF.R.S32.HI R153, RZ, 0x1f, R224 ;  /* 0x0000001fff997819 */ /* 0x000fe200000114e0 */
[----:B------:R-:W-:Y:S01]  /*161e0*/  IMAD.IADD R11, R11, 0x1, R9 ;  /* 0x000000010b0b7824 */ /* 0x000fe200078e0209 */
[----:B------:R-:W-:Y:S01]  /*161f0*/  SHF.R.S32.HI R154, RZ, 0x1f, R225 ;  /* 0x0000001fff9a7819 */ /* 0x000fe200000114e1 */
[----:B------:R-:W-:Y:S01]  /*16200*/  IMAD.MOV.U32 R9, RZ, RZ, R12 ;  /* 0x000000ffff097224 */ /* 0x000fe200078e000c */
        /* <DEDUP_REMOVED lines=15> */
[----:B------:R-:W0:Y:S01]  /*16300*/  LDC R0, c[0x0][0xbe8] ;  /* 0x0002fa00ff007b82 */ /* 0x000e220000000800 */
[C---:B------:R-:W-:Y:S01]  /*16310*/  VIADD R165, R194.reuse, 0x90 ;  /* 0x00000090c2a57836 */ /* 0x040fe20000000000 */
[----:B------:R-:W-:Y:S01]  /*16320*/  SHF.R.S32.HI R163, RZ, 0x1f, R163 ;  /* 0x0000001fffa37819 */ /* 0x000fe200000114a3 */
[----:B------:R-:W-:Y:S01]  /*16330*/  IMAD.IADD R11, R11, 0x1, R3 ;  /* 0x000000010b0b7824 */ /* 0x000fe200078e0203 */
[----:B------:R-:W-:Y:S01]  /*16340*/  SHF.R.S32.HI R235, RZ, 0x1f, R194 ;  /* 0x0000001fffeb7819 */ /* 0x000fe200000114c2 */
[----:B------:R-:W-:Y:S01]  /*16350*/  VIADD R167, R194, 0x88 ;  /* 0x00000088c2a77836 */ /* 0x000fe20000000000 */
[----:B------:R-:W-:Y:S01]  /*16360*/  SHF.R.S32.HI R165, RZ, 0x1f, R165 ;  /* 0x0000001fffa57819 */ /* 0x000fe200000114a5 */
[----:B------:R-:W-:-:S03]  /*16370*/  IMAD.WIDE.U32 R10, R220, UR4, R10 ;  /* 0x00000004dc0a7c25 */ /* 0x000fc6000f8e000a */
[----:B------:R-:W-:Y:S01]  /*16380*/  SHF.R.S32.HI R167, RZ, 0x1f, R167 ;  /* 0x0000001fffa77819 */ /* 0x000fe200000114a7 */
[----:B------:R-:W-:Y:S01]  /*16390*/  IMAD R11, R220, UR5, R11 ;  /* 0x00000005dc0b7c24 */ /* 0x000fe2000f8e020b */
[----:B------:R-:W-:Y:S01]  /*163a0*/  ULDC.64 UR4, c[0x0][0xb30] ;  /* 0x0002cc0000047ab9 */ /* 0x000fe20000000a00 */
[C---:B------:R-:W-:Y:S02]  /*163b0*/  VIADD R169, R194.reuse, 0x80 ;  /* 0x00000080c2a97836 */ /* 0x040fe40000000000 */
[C---:B------:R-:W-:Y:S02]  /*163c0*/  VIADD R171, R194.reuse, 0x78 ;  /* 0x00000078c2ab7836 */ /* 0x040fe40000000000 */
        /* <DEDUP_REMOVED lines=20> */
[----:B------:R-:W0:Y:S01]  /*16510*/  @P0 LDC R13, c[0x0][0xbec] ;  /* 0x0002fb00ff0d0b82 */ /* 0x000e220000000800 */
[C---:B------:R-:W-:Y:S01]  /*16520*/  VIADD R212, R194.reuse, 0x20 ;  /* 0x00000020c2d47836 */ /* 0x040fe20000000000 */
[----:B------:R-:W-:Y:S01]  /*16530*/  SHF.R.S32.HI R206, RZ, 0x1f, R206 ;  /* 0x0000001fffce7819 */ /* 0x000fe200000114ce */
[C---:B------:R-:W-:Y:S01]  /*16540*/  VIADD R214, R194.reuse, 0x18 ;  /* 0x00000018c2d67836 */ /* 0x040fe20000000000 */
[----:B------:R-:W-:Y:S01]  /*16550*/  SHF.R.S32.HI R208, RZ, 0x1f, R208 ;  /* 0x0000001fffd07819 */ /* 0x000fe200000114d0 */
[C---:B------:R-:W-:Y:S01]  /*16560*/  VIADD R232, R194.reuse, 0x10 ;  /* 0x00000010c2e87836 */ /* 0x040fe20000000000 */
[----:B------:R-:W-:Y:S01]  /*16570*/  SHF.R.S32.HI R210, RZ, 0x1f, R210 ;  /* 0x0000001fffd27819 */ /* 0x000fe200000114d2 */
[C---:B------:R-:W-:Y:S01]  /*16580*/  VIADD R234, R194.reuse, 0x8 ;  /* 0x00000008c2ea7836 */ /* 0x040fe20000000000 */
[----:B------:R-:W1:Y:S01]  /*16590*/  @P0 LDC R3, c[0x0][0xbf0] ;  /* 0x0002fc00ff030b82 */ /* 0x000e620000000800 */
        /* <DEDUP_REMOVED lines=11> */
[----:B------:R-:W-:Y:S02]  /*16650*/  VIADD R176, R194, 0x60 ;  /* 0x00000060c2b07836 */ /* 0x000fe40000000000 */
[----:B0-----:R-:W-:-:S04]  /*16660*/  @P0 IMAD.HI.U32 R13, R12, R13, RZ ;  /* 0x0000000d0c0d0227 */ /* 0x001fc800078e00ff */
[C---:B------:R-:W-:Y:S02]  /*16670*/  VIADD R178, R194.reuse, 0x58 ;  /* 0x00000058c2b27836 */ /* 0x040fe40000000000 */
[C---:B------:R-:W-:Y:S01]  /*16680*/  VIADD R180, R194.reuse, 0x50 ;  /* 0x00000050c2b47836 */ /* 0x040fe20000000000 */
[----:B-1----:R-:W-:Y:S01]  /*16690*/  @P0 SHF.R.U32.HI R9, RZ, R3, R13 ;  /* 0x00000003ff090219 */ /* 0x002fe2000001160d */
[C---:B------:R-:W-:Y:S02]  /*166a0*/  VIADD R182, R194.reuse, 0x48 ;  /* 0x00000048c2b67836 */ /* 0x040fe40000000000 */
[----:B------:R-:W-:Y:S02]  /*166b0*/  VIADD R190, R194, 0x40 ;  /* 0x00000040c2be7836 */ /* 0x000fe40000000000 */
[----:B------:R-:W-:Y:S02]  /*166c0*/  IMAD.MOV R3, RZ, RZ, -R9 ;  /* 0x000000ffff037224 */ /* 0x000fe400078e0a09 */
[----:B------:R-:W-:-:S04]  /*166d0*/  IMAD.WIDE.U32 R10, R9, UR4, R10 ;  /* 0x00000004090a7c25 */ /* 0x000fc8000f8e000a */
[----:B------:R-:W-:Y:S02]  /*166e0*/  IMAD R3, R0, R3, R12 ;  /* 0x0000000300037224 */ /* 0x000fe400078e020c */
[----:B------:R-:W-:Y:S01]  /*166f0*/  IMAD R0, R8, R0, RZ ;  /* 0x0000000008007224 */ /* 0x000fe200078e02ff */
[----:B------:R-:W-:Y:S01]  /*16700*/  SHF.R.S32.HI R8, RZ, 0x1f, R9 ;  /* 0x0000001fff087819 */ /* 0x000fe20000011409 */
[C---:B------:R-:W-:Y:S02]  /*16710*/  VIADD R205, R194.reuse, 0x38 ;  /* 0x00000038c2cd7836 */ /* 0x040fe40000000000 */
[----:B------:R-:W-:Y:S02]  /*16720*/  VIADD R207, R194, 0x30 ;  /* 0x00000030c2cf7836 */ /* 0x000fe40000000000 */
[----:B------:R-:W-:Y:S02]  /*16730*/  IMAD R8, R8, UR4, RZ ;  /* 0x0000000408087c24 */ /* 0x000fe4000f8e02ff */
[----:B------:R-:W-:-:S02]  /*16740*/  VIADD R209, R194, 0x28 ;  /* 0x00000028c2d17836 */ /* 0x000fc40000000000 */
[----:B------:R-:W-:Y:S01]  /*16750*/  IMAD R9, R9, UR5, R8 ;  /* 0x0000000509097c24 */ /* 0x000fe2000f8e0208 */
[----:B------:R-:W-:Y:S01]  /*16760*/  SHF.R.S32.HI R8, RZ, 0x1f, R3 ;  /* 0x0000001fff087819 */ /* 0x000fe20000011403 */
[----:B------:R-:W-:Y:S01]  /*16770*/  ULDC.64 UR4, c[0x0][0xb28] ;  /* 0x0002ca0000047ab9 */ /* 0x000fe20000000a00 */
[----:B------:R-:W-:Y:S02]  /*16780*/  VIADD R211, R194, 0x20 ;  /* 0x00000020c2d37836 */ /* 0x000fe40000000000 */
[----:B------:R-:W-:Y:S02]  /*16790*/  IMAD.IADD R11, R11, 0x1, R9 ;  /* 0x000000010b0b7824 */ /* 0x000fe400078e0209 */
[----:B------:R-:W-:Y:S02]  /*167a0*/  IMAD R8, R8, UR4, RZ ;  /* 0x0000000408087c24 */ /* 0x000fe4000f8e02ff */
[----:B------:R-:W-:-:S04]  /*167b0*/  IMAD.WIDE.U32 R10, R3, UR4, R10 ;  /* 0x00000004030a7c25 */ /* 0x000fc8000f8e000a */
[----:B------:R-:W-:Y:S01]  /*167c0*/  IMAD R8, R3, UR5, R8 ;  /* 0x0000000503087c24 */ /* 0x000fe2000f8e0208 */
[----:B------:R-:W-:Y:S01]  /*167d0*/  ULDC.64 UR4, c[0x0][0xb00] ;  /* 0x0002c00000047ab9 */ /* 0x000fe20000000a00 */
[----:B------:R-:W-:Y:S01]  /*167e0*/  VIADD R213, R194, 0x18 ;  /* 0x00000018c2d57836 */ /* 0x000fe20000000000 */
[----:B------:R-:W-:Y:S01]  /*167f0*/  LEA R3, P0, R10, UR4, 0x2 ;  /* 0x000000040a037c11 */ /* 0x000fe2000f8010ff */
[----:B------:R-:W-:Y:S02]  /*16800*/  IMAD.IADD R9, R11, 0x1, R8 ;  /* 0x000000010b097824 */ /* 0x000fe400078e0208 */
[----:B------:R-:W-:Y:S02]  /*16810*/  VIADD R8, R2, 0x28c20 ;  /* 0x00028c2002087836 */ /* 0x000fe40000000000 */
[----:B------:R0:W1:Y:S01]  /*16820*/  SHFL.IDX PT, R20, R3, RZ, 0x1c1f ;  /* 0x001c1fff03147589 */ /* 0x00006200000e0000 */
[----:B------:R-:W-:Y:S01]  /*16830*/  LEA.HI.X R14, R10, UR5, R9, 0x2, P0 ;  /* 0x000000050a0e7c11 */ /* 0x000fe200080f1409 */
[----:B------:R-:W-:Y:S01]  /*16840*/  VIADD R231, R194, 0x10 ;  /* 0x00000010c2e77836 */ /* 0x000fe20000000000 */
[----:B------:R-:W-:Y:S01]  /*16850*/  ISETP.GE.AND P0, PT, R192, R0, PT ;  /* 0x00000000c000720c */ /* 0x000fe20003f06270 */
[----:B------:R-:W-:Y:S01]  /*16860*/  VIADD R233, R194, 0x8 ;  /* 0x00000008c2e97836 */ /* 0x000fe20000000000 */
[----:B------:R-:W-:Y:S01]  /*16870*/  PRMT R8, RZ, 0x654, R8 ;  /* 0x00000654ff087816 */ /* 0x000fe20000000008 */
[----:B------:R0:W3:Y:S03]  /*16880*/  SHFL.IDX PT, R15, R14, RZ, 0x1c1f ;  /* 0x001c1fff0e0f7589 */ /* 0x0000e600000e0000 */
[----:B------:R0:W-:Y:S07]  /*16890*/  SYNCS.ARRIVE.TRANS64.RED.A1T0 RZ, [R8+URZ], RZ ;  /* 0x000000ff08ff79a7 */ /* 0x0001ee000810043f */
[----:B------:R-:W-:Y:S05]  /*168a0*/  @P0 BRA `(.L_x_2804) ;  /* 0x0000000800040947 */ /* 0x000fea0003800000 */
[----:B------:R-:W-:Y:S02]  /*168b0*/  ULDC UR4, c[0x0][0xac8] ;  /* 0x0002b20000047ab9 */ /* 0x000fe40000000800 */
[----:B------:R-:W-:Y:S02]  /*168c0*/  ISETP.GE.AND P0, PT, R194, UR4, PT ;  /* 0x00000004c2007c0c */ /* 0x000fe4000bf06270 */
[----:B------:R-:W-:Y:S02]  /*168d0*/  ISETP.GE.AND P4, PT, R176, UR4, PT ;  /* 0x00000004b0007c0c */ /* 0x000fe4000bf86270 */
[----:B------:R-:W-:-:S09]  /*168e0*/  ISETP.GE.AND P5, PT, R174, UR4, PT ;  /* 0x00000004ae007c0c */ /* 0x000fd2000bfa6270 */
[----:B01----:R-:W-:-:S04]  /*168f0*/  @!P0 LEA R8, P1, R194, R20, 0x2 ;  /* 0x00000014c2088211 */ /* 0x003fc800078210ff */
[----:B---3--:R-:W-:Y:S02]  /*16900*/  @!P0 LEA.HI.X R9, R194, R15, R235, 0x2, P1 ;  /* 0x0000000fc2098211 */ /* 0x008fe400008f14eb */
        /* <DEDUP_REMOVED lines=31> */
[----:B------:R-:W-:-:S09]  /*16b00*/  ISETP.GE.AND P0, PT, R182, UR4, PT ;  /* 0x00000004b6007c0c */ /* 0x000fd2000bf06270 */
[-C--:B------:R-:W-:Y:S02]  /*16b10*/  @!P1 LEA R10, P6, R180, R20.reuse, 0x2 ;  /* 0x00000014b40a9211 */ /* 0x080fe400078c10ff */
[----:B0-----:R-:W-:Y:S02]  /*16b20*/  @!P2 LEA R8, P3, R190, R20, 0x2 ;  /* 0x00000014be08a211 */ /* 0x001fe400078610ff */
[-C--:B------:R-:W-:Y:S02]  /*16b30*/  @!P1 LEA.HI.X R11, R180, R15.reuse, R181, 0x2, P6 ;  /* 0x0000000fb40b9211 */ /* 0x080fe400030f14b5 */
[----:B------:R-:W-:Y:S02]  /*16b40*/  @!P2 LEA.HI.X R9, R190, R15, R202, 0x2, P3 ;  /* 0x0000000fbe09a211 */ /* 0x000fe400018f14ca */
[----:B------:R-:W-:-:S03]  /*16b50*/  ISETP.GE.AND P3, PT, R178, UR4, PT ;  /* 0x00000004b2007c0c */ /* 0x000fc6000bf66270 */
        /* <DEDUP_REMOVED lines=10> */
[----:B------:R-:W-:Y:S02]  /*16c00*/  @!P5 LEA R12, P6, R174, R20, 0x2 ;  /* 0x00000014ae0cd211 */ /* 0x000fe400078c10ff */
[-C--:B------:R-:W-:Y:S01]  /*16c10*/  @!P4 LEA.HI.X R11, R176, R15.reuse, R177, 0x2, P2 ;  /* 0x0000000fb00bc211 */ /* 0x080fe200010f14b1 */
[----:B------:R0:W-:Y:S01]  /*16c20*/  @!P3 ST.E.64 desc[UR42][R8.64], R68 ;  /* 0x000000440800b985 */ /* 0x0001e2000c101b2a */
[----:B------:R-:W-:-:S02]  /*16c30*/  @!P5 LEA.HI.X R13, R174, R15, R175, 0x2, P6 ;  /* 0x0000000fae0dd211 */ /* 0x000fc400030f14af */
[----:B------:R-:W-:Y:S01]  /*16c40*/  ISETP.GE.AND P2, PT, R168, UR4, PT ;  /* 0x00000004a8007c0c */ /* 0x000fe2000bf46270 */
[----:B------:R1:W-:Y:S01]  /*16c50*/  @!P4 ST.E.64 desc[UR42][R10.64], R72 ;  /* 0x000000480a00c985 */ /* 0x0003e2000c101b2a */
[----:B------:R-:W-:-:S03]  /*16c60*/  ISETP.GE.AND P3, PT, R166, UR4, PT ;  /* 0x00000004a6007c0c */ /* 0x000fc6000bf66270 */
[----:B------:R3:W-:Y:S01]  /*16c70*/  @!P5 ST.E.64 desc[UR42][R12.64], R6 ;  /* 0x000000060c00d985 */ /* 0x0007e2000c101b2a */
[----:B0-----:R-:W-:-:S07]  /*16c80*/  @!P1 LEA R8, P5, R170, R20, 0x2 ;  /* 0x00000014aa089211 */ /* 0x001fce00078a10ff */
[-C--:B-1----:R-:W-:Y:S02]  /*16c90*/  @!P2 LEA R10, P6, R168, R20.reuse, 0x2 ;  /* 0x00000014a80aa211 */ /* 0x082fe400078c10ff */
[-C--:B------:R-:W-:Y:S02]  /*16ca0*/  @!P1 LEA.HI.X R9, R170, R15.reuse, R171, 0x2, P5 ;  /* 0x0000000faa099211 */ /* 0x080fe400028f14ab */
[----:B---3--:R-:W-:Y:S02]  /*16cb0*/  @!P0 LEA R6, P4, R172, R20, 0x2 ;  /* 0x00000014ac068211 */ /* 0x008fe400078810ff */
[----:B------:R-:W-:Y:S02]  /*16cc0*/  ISETP.GE.AND P5, PT, R162, UR4, PT ;  /* 0x00000004a2007c0c */ /* 0x000fe4000bfa6270 */
[----:B------:R-:W-:Y:S02]  /*16cd0*/  @!P0 LEA.HI.X R7, R172, R15, R173, 0x2, P4 ;  /* 0x0000000fac078211 */ /* 0x000fe400020f14ad */
[----:B------:R-:W-:-:S02]  /*16ce0*/  ISETP.GE.AND P4, PT, R164, UR4, PT ;  /* 0x00000004a4007c0c */ /* 0x000fc4000bf86270 */
[----:B------:R-:W-:Y:S01]  /*16cf0*/  @!P2 LEA.HI.X R11, R168, R15, R169, 0x2, P6 ;  /* 0x0000000fa80ba211 */ /* 0x000fe200030f14a9 */
[----:B------:R0:W-:Y:S04]  /*16d00*/  @!P0 ST.E.64 desc[UR42][R6.64], R80 ;  /* 0x0000005006008985 */ /* 0x0001e8000c101b2a */
        /* <DEDUP_REMOVED lines=10> */
[----:B---3--:R-:W-:-:S03]  /*16db0*/  @!P5 LEA R10, P6, R162, R20, 0x2 ;  /* 0x00000014a20ad211 */ /* 0x008fc600078c10ff */
[----:B------:R1:W-:Y:S01]  /*16dc0*/  @!P4 ST.E.64 desc[UR42][R8.64], R96 ;  /* 0x000000600800c985 */ /* 0x0003e2000c101b2a */
[----:B------:R-:W-:Y:S02]  /*16dd0*/  @!P5 LEA.HI.X R11, R162, R15, R163, 0x2, P6 ;  /* 0x0000000fa20bd211 */ /* 0x000fe400030f14a3 */
[----:B------:R-:W-:-:S03]  /*16de0*/  ISETP.GE.AND P4, PT, R228, UR4, PT ;  /* 0x00000004e4007c0c */ /* 0x000fc6000bf86270 */
[----:B------:R3:W-:Y:S01]  /*16df0*/  @!P5 ST.E.64 desc[UR42][R10.64], R100 ;  /* 0x000000640a00d985 */ /* 0x0007e2000c101b2a */
[----:B------:R-:W-:Y:S02]  /*16e00*/  ISETP.GE.AND P5, PT, R229, UR4, PT ;  /* 0x00000004e5007c0c */ /* 0x000fe4000bfa6270 */
[CC--:B0-----:R-:W-:Y:S02]  /*16e10*/  @!P2 LEA R6, P6, R237.reuse, R20.reuse, 0x2 ;  /* 0x00000014ed06a211 */ /* 0x0c1fe400078c10ff */
[CC--:B-1----:R-:W-:Y:S02]  /*16e20*/  @!P1 LEA R8, P3, R236.reuse, R20.reuse, 0x2 ;  /* 0x00000014ec089211 */ /* 0x0c2fe400078610ff */
[-C--:B------:R-:W-:Y:S02]  /*16e30*/  @!P2 LEA.HI.X R7, R237, R15.reuse, R161, 0x2, P6 ;  /* 0x0000000fed07a211 */ /* 0x080fe400030f14a1 */
[----:B------:R-:W-:Y:S02]  /*16e40*/  @!P1 LEA.HI.X R9, R236, R15, R160, 0x2, P3 ;  /* 0x0000000fec099211 */ /* 0x000fe400018f14a0 */
[----:B---3--:R-:W-:Y:S01]  /*16e50*/  @!P0 LEA R10, P6, R230, R20, 0x2 ;  /* 0x00000014e60a8211 */ /* 0x008fe200078c10ff */
[----:B------:R0:W-:Y:S01]  /*16e60*/  @!P2 ST.E.64 desc[UR42][R6.64], R104 ;  /* 0x000000680600a985 */ /* 0x0001e2000c101b2a */
[----:B------:R-:W-:-:S02]  /*16e70*/  ISETP.GE.AND P3, PT, R227, UR4, PT ;  /* 0x00000004e3007c0c */ /* 0x000fc4000bf66270 */
[----:B------:R-:W-:Y:S01]  /*16e80*/  @!P0 LEA.HI.X R11, R230, R15, R159, 0x2, P6 ;  /* 0x0000000fe60b8211 */ /* 0x000fe200030f149f */
[----:B------:R1:W-:Y:S04]  /*16e90*/  @!P1 ST.E.64 desc[UR42][R8.64], R108 ;  /* 0x0000006c08009985 */ /* 0x0003e8000c101b2a */
[----:B------:R3:W-:Y:S01]  /*16ea0*/  @!P0 ST.E.64 desc[UR42][R10.64], R112 ;  /* 0x000000700a008985 */ /* 0x0007e2000c101b2a */
[----:B------:R-:W-:Y:S02]  /*16eb0*/  ISETP.GE.AND P0, PT, R226, UR4, PT ;  /* 0x00000004e2007c0c */ /* 0x000fe4000bf06270 */
[-C--:B0-----:R-:W-:Y:S02]  /*16ec0*/  @!P5 LEA R6, P1, R229, R20.reuse, 0x2 ;  /* 0x00000014e506d211 */ /* 0x081fe400078210ff */
[----:B-1----:R-:W-:-:S02]  /*16ed0*/  @!P4 LEA R8, P2, R228, R20, 0x2 ;  /* 0x00000014e408c211 */ /* 0x002fc400078410ff */
[-C--:B------:R-:W-:Y:S02]  /*16ee0*/  @!P5 LEA.HI.X R7, R229, R15.reuse, R158, 0x2, P1 ;  /* 0x0000000fe507d211 */ /* 0x080fe400008f149e */
[----:B---3--:R-:W-:Y:S02]  /*16ef0*/  @!P3 LEA R10, P6, R227, R20, 0x2 ;  /* 0x00000014e30ab211 */ /* 0x008fe400078c10ff */
[----:B------:R-:W-:Y:S01]  /*16f00*/  ISETP.GE.AND P1, PT, R225, UR4, PT ;  /* 0x00000004e1007c0c */ /* 0x000fe2000bf26270 */
[----:B------:R0:W-:Y:S01]  /*16f10*/  @!P5 ST.E.64 desc[UR42][R6.64], R116 ;  /* 0x000000740600d985 */ /* 0x0001e2000c101b2a */
[-C--:B------:R-:W-:Y:S02]  /*16f20*/  @!P4 LEA.HI.X R9, R228, R15.reuse, R157, 0x2, P2 ;  /* 0x0000000fe409c211 */ /* 0x080fe400010f149d */
[----:B------:R-:W-:Y:S02]  /*16f30*/  @!P3 LEA.HI.X R11, R227, R15, R156, 0x2, P6 ;  /* 0x0000000fe30bb211 */ /* 0x000fe400030f149c */
[----:B------:R-:W-:Y:S01]  /*16f40*/  ISETP.GE.AND P2, PT, R222, UR4, PT ;  /* 0x00000004de007c0c */ /* 0x000fe2000bf46270 */
[----:B------:R1:W-:Y:S01]  /*16f50*/  @!P4 ST.E.64 desc[UR42][R8.64], R120 ;  /* 0x000000780800c985 */ /* 0x0003e2000c101b2a */
[----:B------:R-:W-:-:S03]  /*16f60*/  ISETP.GE.AND P4, PT, R224, UR4, PT ;  /* 0x00000004e0007c0c */ /* 0x000fc6000bf86270 */
[----:B------:R3:W-:Y:S01]  /*16f70*/  @!P3 ST.E.64 desc[UR42][R10.64], R124 ;  /* 0x0000007c0a00b985 */ /* 0x0007e2000c101b2a */
[----:B------:R-:W-:Y:S02]  /*16f80*/  ISETP.GE.AND P3, PT, R223, UR4, PT ;  /* 0x00000004df007c0c */ /* 0x000fe4000bf66270 */
[----:B0-----:R-:W-:-:S04]  /*16f90*/  @!P0 LEA R6, P5, R226, R20, 0x2 ;  /* 0x00000014e2068211 */ /* 0x001fc800078a10ff */
[-C--:B------:R-:W-:Y:S02]  /*16fa0*/  @!P0 LEA.HI.X R7, R226, R15.reuse, R155, 0x2, P5 ;  /* 0x0000000fe2078211 */ /* 0x080fe400028f149b */
[----:B------:R-:W-:Y:S02]  /*16fb0*/  ISETP.GE.AND P5, PT, R221, UR4, PT ;  /* 0x00000004dd007c0c */ /* 0x000fe4000bfa6270 */
[CC--:B-1----:R-:W-:Y:S01]  /*16fc0*/  @!P1 LEA R8, P6, R225.reuse, R20.reuse, 0x2 ;  /* 0x00000014e1089211 */ /* 0x0c2fe200078c10ff */
[----:B------:R0:W-:Y:S03]  /*16fd0*/  @!P0 ST.E.64 desc[UR42][R6.64], R128 ;  /* 0x0000008006008985 */ /* 0x0001e6000c101b2a */
[----:B------:R-:W-:Y:S02]  /*16fe0*/  @!P1 LEA.HI.X R9, R225, R15, R154, 0x2, P6 ;  /* 0x0000000fe1099211 */ /* 0x000fe400030f149a */
[----:B---3--:R-:W-:-:S03]  /*16ff0*/  @!P3 LEA R10, P6, R223, R20, 0x2 ;  /* 0x00000014df0ab211 */ /* 0x008fc600078c10ff */
[----:B------:R1:W-:Y:S01]  /*17000*/  @!P1 ST.E.64 desc[UR42][R8.64], R132 ;  /* 0x0000008408009985 */ /* 0x0003e2000c101b2a */
[----:B------:R-:W-:Y:S02]  /*17010*/  @!P3 LEA.HI.X R11, R223, R15, R152, 0x2, P6 ;  /* 0x0000000fdf0bb211 */ /* 0x000fe400030f1498 */
[----:B0-----:R-:W-:-:S04]  /*17020*/  @!P4 LEA R6, P0, R224, R20, 0x2 ;  /* 0x00000014e006c211 */ /* 0x001fc800078010ff */
        /* <DEDUP_REMOVED lines=9> */
.L_x_2804:
[----:B------:R-:W-:Y:S05]  /*170c0*/  BSYNC B1 ;  /* 0x0000000000017941 */ /* 0x000fea0003800000 */
.L_x_2803:
[----:B----4-:R-:W-:Y:S01]  /*170d0*/  VIADD R7, R192, 0x8 ;  /* 0x00000008c0077836 */ /* 0x010fe20000000000 */
[----:B------:R4:W1:Y:S04]  /*170e0*/  SHFL.IDX PT, R23, R14, 0x1, 0x1c1f ;  /* 0x003c1f000e177f89 */ /* 0x00086800000e0000 */
[----:B------:R-:W-:Y:S01]  /*170f0*/  ISETP.GE.AND P0, PT, R7, R0, PT ;  /* 0x000000000700720c */ /* 0x000fe20003f06270 */
[----:B0-----:R-:W0:-:S12]  /*17100*/  SHFL.IDX PT, R3, R3, 0x1, 0x1c1f ;  /* 0x003c1f0003037f89 */ /* 0x001e1800000e0000 */
[----:B----4-:R-:W-:Y:S05]  /*17110*/  @P0 BRA `(.L_x_2802) ;  /* 0x0000001400d40947 */ /* 0x010fea0003800000 */
[----:B------:R-:W-:Y:S02]  /*17120*/  ULDC UR4, c[0x0][0xac8] ;  /* 0x0002b20000047ab9 */ /* 0x000fe40000000800 */
[----:B------:R-:W-:Y:S02]  /*17130*/  ISETP.GE.AND P4, PT, R194, UR4, PT ;  /* 0x00000004c2007c0c */ /* 0x000fe4000bf86270 */
[----:B------:R-:W-:Y:S02]  /*17140*/  ISETP.GE.AND P2, PT, R233, UR4, PT ;  /* 0x00000004e9007c0c */ /* 0x000fe4000bf46270 */
[----:B------:R-:W-:Y:S02]  /*17150*/  ISETP.GE.AND P1, PT, R231, UR4, PT ;  /* 0x00000004e7007c0c */ /* 0x000fe4000bf26270 */
[----:B------:R-:W-:-:S07]  /*17160*/  ISETP.GE.AND P0, PT, R213, UR4, PT ;  /* 0x00000004d5007c0c */ /* 0x000fce000bf06270 */
[----:B0-----:R-:W-:-:S04]  /*17170*/  @!P4 LEA R6, P3, R194, R3, 0x2 ;  /* 0x00000003c206c211 */ /* 0x001fc800078610ff */
[----:B-1----:R-:W-:Y:S02]  /*17180*/  @!P4 LEA.HI.X R7, R194, R23, R235, 0x2, P3 ;  /* 0x00000017c207c211 */ /* 0x002fe400018f14eb */
        /* <DEDUP_REMOVED lines=14> */
[-C--:B0-----:R-:W-:Y:S02]  /*17270*/  @!P3 LEA R6, P1, R211, R3.reuse, 0x2 ;  /* 0x00000003d306b211 */ /* 0x081fe400078210ff */
        /* <DEDUP_REMOVED lines=45> */
[-C--:B------:R-:W-:Y:S02]  /*17550*/  @!P5 LEA R12, P6, R168, R3.reuse, 0x2 ;  /* 0x00000003a80cd211 */ /* 0x080fe400078c10ff */
[----:B------:R-:W-:Y:S01]  /*17560*/  @!P4 LEA R14, P0, R166, R3, 0x2 ;  /* 0x00000003a60ec211 */ /* 0x000fe200078010ff */
[----:B------:R4:W-:Y:S01]  /*17570*/  @!P2 ST.E.64 desc[UR42][R10.64], R86 ;  /* 0x000000560a00a985 */ /* 0x0009e2000c101b2a */
[----:B------:R-:W-:Y:S02]  /*17580*/  ISETP.GE.AND P2, PT, R162, UR4, PT ;  /* 0x00000004a2007c0c */ /* 0x000fe4000bf46270 */
[----:B------:R-:W-:Y:S02]  /*17590*/  ISETP.GE.AND P1, PT, R237, UR4, PT ;  /* 0x00000004ed007c0c */ /* 0x000fe4000bf26270 */
[----:B---3--:R-:W-:-:S02]  /*175a0*/  @!P4 LEA.HI.X R15, R166, R23, R167, 0x2, P0 ;  /* 0x00000017a60fc211 */ /* 0x008fc400000f14a7 */
[----:B------:R-:W-:Y:S02]  /*175b0*/  @!P5 LEA.HI.X R13, R168, R23, R169, 0x2, P6 ;  /* 0x00000017a80dd211 */ /* 0x000fe400030f14a9 */
[----:B------:R-:W-:Y:S02]  /*175c0*/  ISETP.GE.AND P0, PT, R236, UR4, PT ;  /* 0x00000004ec007c0c */ /* 0x000fe4000bf06270 */
[----:B------:R-:W-:Y:S01]  /*175d0*/  @!P3 LEA R20, P6, R164, R3, 0x2 ;  /* 0x00000003a414b211 */ /* 0x000fe200078c10ff */
[----:B------:R3:W-:Y:S01]  /*175e0*/  @!P5 ST.E.64 desc[UR42][R12.64], R90 ;  /* 0x0000005a0c00d985 */ /* 0x0007e2000c101b2a */
[----:B------:R-:W-:Y:S02]  /*175f0*/  ISETP.GE.AND P5, PT, R230, UR4, PT ;  /* 0x00000004e6007c0c */ /* 0x000fe4000bfa6270 */
[----:B------:R-:W-:Y:S01]  /*17600*/  @!P3 LEA.HI.X R21, R164, R23, R165, 0x2, P6 ;  /* 0x00000017a415b211 */ /* 0x000fe200030f14a5 */
[----:B------:R5:W-:Y:S01]  /*17610*/  @!P4 ST.E.64 desc[UR42][R14.64], R94 ;  /* 0x0000005e0e00c985 */ /* 0x000be2000c101b2a */
[----:B0-----:R-:W-:-:S02]  /*17620*/  @!P2 LEA R4, P6, R162, R3, 0x2 ;  /* 0x00000003a204a211 */ /* 0x001fc400078c10ff */
[----:B------:R-:W-:Y:S01]  /*17630*/  ISETP.GE.AND P4, PT, R229, UR4, PT ;  /* 0x00000004e5007c0c */ /* 0x000fe2000bf86270 */
[----:B------:R-:W-:Y:S01]  /*17640*/  @!P3 ST.E.64 desc[UR42][R20.64], R98 ;  /* 0x000000621400b985 */ /* 0x000fe2000c101b2a */
[C---:B------:R-:W-:Y:S02]  /*17650*/  @!P1 LEA R6, P3, R237.reuse, R3, 0x2 ;  /* 0x00000003ed069211 */ /* 0x040fe400078610ff */
[----:B------:R-:W-:Y:S02]  /*17660*/  @!P2 LEA.HI.X R5, R162, R23, R163, 0x2, P6 ;  /* 0x00000017a205a211 */ /* 0x000fe400030f14a3 */
[----:B-1----:R-:W-:Y:S02]  /*17670*/  @!P0 LEA R8, P6, R236, R3, 0x2 ;  /* 0x00000003ec088211 */ /* 0x002fe400078c10ff */
[----:B------:R-:W-:Y:S01]  /*17680*/  @!P1 LEA.HI.X R7, R237, R23, R161, 0x2, P3 ;  /* 0x00000017ed079211 */ /* 0x000fe200018f14a1 */
[----:B------:R0:W-:Y:S01]  /*17690*/  @!P2 ST.E.64 desc[UR42][R4.64], R102 ;  /* 0x000000660400a985 */ /* 0x0001e2000c101b2a */
[----:B------:R-:W-:-:S02]  /*176a0*/  ISETP.GE.AND P3, PT, R228, UR4, PT ;  /* 0x00000004e4007c0c */ /* 0x000fc4000bf66270 */
[----:B------:R-:W-:Y:S01]  /*176b0*/  @!P0 LEA.HI.X R9, R236, R23, R160, 0x2, P6 ;  /* 0x00000017ec098211 */ /* 0x000fe200030f14a0 */
[----:B------:R1:W-:Y:S01]  /*176c0*/  @!P1 ST.E.64 desc[UR42][R6.64], R106 ;  /* 0x0000006a06009985 */ /* 0x0003e2000c101b2a */
[CC--:B----4-:R-:W-:Y:S02]  /*176d0*/  @!P5 LEA R10, P1, R230.reuse, R3.reuse, 0x2 ;  /* 0x00000003e60ad211 */ /* 0x0d0fe400078210ff */
[----:B---3--:R-:W-:Y:S01]  /*176e0*/  @!P4 LEA R12, P2, R229, R3, 0x2 ;  /* 0x00000003e50cc211 */ /* 0x008fe200078410ff */
[----:B------:R3:W-:Y:S01]  /*176f0*/  @!P0 ST.E.64 desc[UR42][R8.64], R110 ;  /* 0x0000006e08008985 */ /* 0x0007e2000c101b2a */
[----:B------:R-:W-:Y:S02]  /*17700*/  ISETP.GE.AND P0, PT, R227, UR4, PT ;  /* 0x00000004e3007c0c */ /* 0x000fe4000bf06270 */
[----:B------:R-:W-:Y:S02]  /*17710*/  @!P5 LEA.HI.X R11, R230, R23, R159, 0x2, P1 ;  /* 0x00000017e60bd211 */ /* 0x000fe400008f149f */
[----:B------:R-:W-:-:S02]  /*17720*/  ISETP.GE.AND P1, PT, R226, UR4, PT ;  /* 0x00000004e2007c0c */ /* 0x000fc4000bf26270 */
[C---:B-----5:R-:W-:Y:S01]  /*17730*/  @!P3 LEA R14, P6, R228.reuse, R3, 0x2 ;  /* 0x00000003e40eb211 */ /* 0x060fe200078c10ff */
[----:B------:R4:W-:Y:S01]  /*17740*/  @!P5 ST.E.64 desc[UR42][R10.64], R114 ;  /* 0x000000720a00d985 */ /* 0x0009e2000c101b2a */
[-C--:B------:R-:W-:Y:S02]  /*17750*/  @!P4 LEA.HI.X R13, R229, R23.reuse, R158, 0x2, P2 ;  /* 0x00000017e50dc211 */ /* 0x080fe400010f149e */
[----:B------:R-:W-:Y:S02]  /*17760*/  @!P3 LEA.HI.X R15, R228, R23, R157, 0x2, P6 ;  /* 0x00000017e40fb211 */ /* 0x000fe400030f149d */
[----:B------:R-:W-:Y:S01]  /*17770*/  ISETP.GE.AND P2, PT, R223, UR4, PT ;  /* 0x00000004df007c0c */ /* 0x000fe2000bf46270 */
[----:B------:R5:W-:Y:S01]  /*17780*/  @!P4 ST.E.64 desc[UR42][R12.64], R118 ;  /* 0x000000760c00c985 */ /* 0x000be2000c101b2a */
[----:B------:R-:W-:Y:S02]  /*17790*/  ISETP.GE.AND P4, PT, R225, UR4, PT ;  /* 0x00000004e1007c0c */ /* 0x000fe4000bf86270 */
[----:B0-----:R-:W-:Y:S01]  /*177a0*/  @!P0 LEA R4, P5, R227, R3, 0x2 ;  /* 0x00000003e3048211 */ /* 0x001fe200078a10ff */
[----:B------:R0:W-:Y:S01]  /*177b0*/  @!P3 ST.E.64 desc[UR42][R14.64], R122 ;  /* 0x0000007a0e00b985 */ /* 0x0001e2000c101b2a */
[----:B------:R-:W-:-:S02]  /*177c0*/  ISETP.GE.AND P3, PT, R224, UR4, PT ;  /* 0x00000004e0007c0c */ /* 0x000fc4000bf66270 */
[----:B------:R-:W-:Y:S02]  /*177d0*/  @!P0 LEA.HI.X R5, R227, R23, R156, 0x2, P5 ;  /* 0x00000017e3058211 */ /* 0x000fe400028f149c */
[----:B------:R-:W-:Y:S02]  /*177e0*/  ISETP.GE.AND P5, PT, R222, UR4, PT ;  /* 0x00000004de007c0c */ /* 0x000fe4000bfa6270 */
[CC--:B-1----:R-:W-:Y:S01]  /*177f0*/  @!P1 LEA R6, P6, R226.reuse, R3.reuse, 0x2 ;  /* 0x00000003e2069211 */ /* 0x0c2fe200078c10ff */
[----:B------:R1:W-:Y:S02]  /*17800*/  @!P0 ST.E.64 desc[UR42][R4.64], R126 ;  /* 0x0000007e04008985 */ /* 0x0003e4000c101b2a */
[----:B---3--:R-:W-:Y:S02]  /*17810*/  @!P4 LEA R8, P0, R225, R3, 0x2 ;  /* 0x00000003e108c211 */ /* 0x008fe400078010ff */
[----:B------:R-:W-:Y:S02]  /*17820*/  @!P1 LEA.HI.X R7, R226, R23, R155, 0x2, P6 ;  /* 0x00000017e2079211 */ /* 0x000fe400030f149b */
[----:B----4-:R-:W-:-:S02]  /*17830*/  @!P3 LEA R10, P6, R224, R3, 0x2 ;  /* 0x00000003e00ab211 */ /* 0x010fc400078c10ff */
[----:B------:R-:W-:Y:S01]  /*17840*/  @!P4 LEA.HI.X R9, R225, R23, R154, 0x2, P0 ;  /* 0x00000017e109c211 */ /* 0x000fe200000f149a */
[----:B------:R1:W-:Y:S01]  /*17850*/  @!P1 ST.E.64 desc[UR42][R6.64], R130 ;  /* 0x0000008206009985 */ /* 0x0003e2000c101b2a */
[CC--:B-----5:R-:W-:Y:S02]  /*17860*/  @!P2 LEA R12, P1, R223.reuse, R3.reuse, 0x2 ;  /* 0x00000003df0ca211 */ /* 0x0e0fe400078210ff */
[----:B0-----:R-:W-:Y:S01]  /*17870*/  @!P5 LEA R14, P0, R222, R3, 0x2 ;  /* 0x00000003de0ed211 */ /* 0x001fe200078010ff */
        /* <DEDUP_REMOVED lines=9> */
[----:B-1----:R-:W-:-:S04]  /*17910*/  LEA R4, P0, R221, R3, 0x2 ;  /* 0x00000003dd047211 */ /* 0x002fc800078010ff */
[----:B------:R-:W-:-:S05]  /*17920*/  LEA.HI.X R5, R221, R23, R22, 0x2, P0 ;  /* 0x00000017dd057211 */ /* 0x000fca00000f1416 */
[----:B------:R0:W-:Y:S01]  /*17930*/  ST.E.64 desc[UR42][R4.64], R150 ;  /* 0x0000009604007985 */ /* 0x0001e2000c101b2a */
[----:B------:R-:W-:Y:S05]  /*17940*/  BRA `(.L_x_2802) ;  /* 0x0000000c00c87947 */ /* 0x000fea0003800000 */
.L_x_2796:
[----:B------:R-:W-:Y:S01]  /*17950*/  ULDC.64 UR4, c[0x0][0xc08] ;  /* 0x0003020000047ab9 */ /* 0x000fe20000000a00 */
[----:B------:R-:W4:Y:S01]  /*17960*/  LDC.64 R4, c[0x0][0xc00] ;  /* 0x00030000ff047b82 */ /* 0x000f220000000a00 */
[----:B------:R-:W-:Y:S01]  /*17970*/  ISETP.NE.U32.AND P0, PT, RZ, UR4, PT ;  /* 0x00000004ff007c0c */ /* 0x000fe2000bf05070 */
[----:B------:R-:W-:-:S03]  /*17980*/  IMAD.MOV.U32 R3, RZ, RZ, RZ ;  /* 0x000000ffff037224 */ /* 0x000fc600078e00ff */
[----:B------:R-:W-:Y:S01]  /*17990*/  ISETP.NE.AND.EX P1, PT, RZ, UR5, PT, P0 ;  /* 0x00000005ff007c0c */ /* 0x000fe2000bf25300 */
[----:B------:R-:W-:Y:S02]  /*179a0*/  ULDC.64 UR4, c[0x0][0xc00] ;  /* 0x0003000000047ab9 */ /* 0x000fe40000000a00 */
[----:B------:R-:W-:-:S04]  /*179b0*/  ISETP.NE.U32.AND P0, PT, RZ, UR4, PT ;  /* 0x00000004ff007c0c */ /* 0x000fc8000bf05070 */
[----:B------:R-:W-:-:S06]  /*179c0*/  ISETP.NE.AND.EX P0, PT, RZ, UR5, PT, P0 ;  /* 0x00000005ff007c0c */ /* 0x000fcc000bf05300 */
[----:B------:R-:W0:Y:S01]  /*179d0*/  @P1 LDC.64 R6, c[0x0][0xc08] ;  /* 0x00030200ff061b82 */ /* 0x000e220000000a00 */
[----:B------:R-:W-:Y:S02]  /*179e0*/  ULDC UR4, c[0x0][0xa88] ;  /* 0x0002a20000047ab9 */ /* 0x000fe40000000800 */
[----:B------:R-:W-:Y:S02]  /*179f0*/  IMAD.U32 R0, RZ, RZ, UR4 ;  /* 0x00000004ff007e24 */ /* 0x000fe4000f8e00ff */
[----:B----4-:R-:W-:-:S05]  /*17a00*/  IMAD.WIDE R4, R214, 0x4, R4 ;  /* 0x00000004d6047825 */ /* 0x010fca00078e0204 */
[----:B------:R4:W5:Y:S01]  /*17a10*/  @P0 LDG.E R3, desc[UR42][R4.64] ;  /* 0x0000002a04030981 */ /* 0x000962000c1e1900 */
[----:B0-----:R-:W-:-:S05]  /*17a20*/  @P1 IMAD.WIDE R6, R214, 0x4, R6 ;  /* 0x00000004d6061825 */ /* 0x001fca00078e0206 */
[----:B------:R4:W5:Y:S01]  /*17a30*/  @P1 LDG.E R0, desc[UR42][R6.64] ;  /* 0x0000002a06001981 */ /* 0x000962000c1e1900 */
[----:B------:R-:W-:Y:S02]  /*17a40*/  ISETP.NE.AND P2, PT, R205, RZ, PT ;  /* 0x000000ffcd00720c */ /* 0x000fe40003f45270 */
[----:B------:R-:W-:Y:S01]  /*17a50*/  SHF.R.S32.HI R26, RZ, 0x1f, R214 ;  /* 0x0000001fff1a7819 */ /* 0x000fe200000114d6 */
[----:B------:R-:W0:Y:S10]  /*17a60*/  S2R R29, SR_TID.X ;  /* 0x00000000001d7919 */ /* 0x000e340000002100 */
[----:B------:R-:W1:Y:S01]  /*17a70*/  @!P2 LDC R205, c[0x0][0xad4] ;  /* 0x0002b500ffcdab82 */ /* 0x000e620000000800 */
[----:B0-----:R-:W-:Y:S01]  /*17a80*/  VIADD R8, R29, 0xffffff80 ;  /* 0xffffff801d087836 */ /* 0x001fe20000000000 */
[----:B-1----:R-:W-:-:S04]  /*17a90*/  ISETP.GT.AND P2, PT, R205, 0x1, PT ;  /* 0x00000001cd00780c */ /* 0x002fc80003f44270 */
[----:B------:R-:W-:Y:S01]  /*17aa0*/  ISETP.GT.AND P3, PT, R8, 0x3f, PT ;  /* 0x0000003f0800780c */ /* 0x000fe20003f64270 */
[----:B----4-:R-:W-:-:S12]  /*17ab0*/  @P1 BRA `(.L_x_2805) ;  /* 0x0000000000101947 */ /* 0x010fd80003800000 */
[----:B------:R-:W-:Y:S05]  /*17ac0*/  @!P0 BRA `(.L_x_2805) ;  /* 0x00000000000c8947 */ /* 0x000fea0003800000 */
[----:B------:R-:W4:Y:S04]  /*17ad0*/  LDG.E R7, desc[UR42][R4.64] ;  /* 0x0000002a04077981 */ /* 0x000f28000c1e1900 */
[----:B-----5:R-:W4:Y:S02]  /*17ae0*/  LDG.E R0, desc[UR42][R4.64+0x4] ;  /* 0x0000042a04007981 */ /* 0x020f24000c1e1900 */
[----:B----4-:R-:W-:-:S07]  /*17af0*/  IMAD.IADD R0, R0, 0x1, -R7 ;  /* 0x0000000100007824 */ /* 0x010fce00078e0a07 */
.L_x_2805:
[----:B------:R-:W-:Y:S01]  /*17b00*/  BSSY B1, `(.L_x_2806) ;  /* 0x0000035000017945 */ /* 0x000fe20003800000 */
[----:B------:R-:W-:Y:S02]  /*17b10*/  SEL R27, R214, RZ, !P0 ;  /* 0x000000ffd61b7207 */ /* 0x000fe40004000000 */
[----:B------:R-:W-:Y:S02]  /*17b20*/  SEL R26, R26, RZ, !P0 ;  /* 0x000000ff1a1a7207 */ /* 0x000fe40004000000 */
[----:B-----5:R-:W-:Y:S01]  /*17b30*/  SHF.R.S32.HI R24, RZ, 0x1f, R3 ;  /* 0x0000001fff187819 */ /* 0x020fe20000011403 */
[----:B------:R-:W-:Y:S06]  /*17b40*/  @P3 BRA `(.L_x_2807) ;  /* 0x0000000000c03947 */ /* 0x000fec0003800000 */
[----:B------:R-:W0:Y:S01]  /*17b50*/  LDC R31, c[0x0][0xbe8] ;  /* 0x0002fa00ff1f7b82 */ /* 0x000e220000000800 */
[----:B------:R-:W-:Y:S01]  /*17b60*/  IADD3 R29, R192, -0x80, R29 ;  /* 0xffffff80c01d7810 */ /* 0x000fe20007ffe01d */
[----:B0-----:R-:W-:-:S05]  /*17b70*/  IMAD R4, R0, R31, RZ ;  /* 0x0000001f00047224 */ /* 0x001fca00078e02ff */
        /* <DEDUP_REMOVED lines=9> */
[----:B------:R-:W4:Y:S08]  /*17c10*/  LDC.64 R14, c[0x0][R22+0x218] ;  /* 0x00008600160e7b82 */ /* 0x000f300000000a00 */
[----:B------:R-:W5:Y:S08]  /*17c20*/  LDC.64 R8, c[0x0][R22+0x228] ;  /* 0x00008a0016087b82 */ /* 0x000f700000000a00 */
[----:B------:R-:W2:Y:S08]  /*17c30*/  LDC.64 R6, c[0x0][R22+0x210] ;  /* 0x0000840016067b82 */ /* 0x000eb00000000a00 */
[----:B------:R-:W3:Y:S08]  /*17c40*/  @P1 LDC R20, c[0x0][0xbec] ;  /* 0x0002fb00ff141b82 */ /* 0x000ef00000000800 */
[----:B------:R-:W5:Y:S01]  /*17c50*/  @P1 LDC R25, c[0x0][0xbf0] ;  /* 0x0002fc00ff191b82 */ /* 0x000f620000000800 */
[----:B-1----:R-:W-:-:S07]  /*17c60*/  IMAD R13, R13, R27, RZ ;  /* 0x0000001b0d0d7224 */ /* 0x002fce00078e02ff */
[----:B0-----:R-:W0:Y:S01]  /*17c70*/  @!P0 LDC R4, c[0x0][0xb50] ;  /* 0x0002d400ff048b82 */ /* 0x001e220000000800 */
[----:B------:R-:W-:-:S04]  /*17c80*/  IMAD.WIDE.U32 R10, R12, R27, RZ ;  /* 0x0000001b0c0a7225 */ /* 0x000fc800078e00ff */
[----:B---3--:R-:W-:-:S03]  /*17c90*/  @P1 IMAD.HI.U32 R20, R29, R20, RZ ;  /* 0x000000141d141227 */ /* 0x008fc600078e00ff */
[----:B------:R-:W1:Y:S01]  /*17ca0*/  @!P0 LDC R5, c[0x0][0xb54] ;  /* 0x0002d500ff058b82 */ /* 0x000e620000000800 */
[-C--:B----4-:R-:W-:Y:S02]  /*17cb0*/  IMAD R23, R15, R204.reuse, RZ ;  /* 0x000000cc0f177224 */ /* 0x090fe400078e02ff */
[----:B------:R-:W-:Y:S01]  /*17cc0*/  IMAD.WIDE.U32 R14, R14, R204, RZ ;  /* 0x000000cc0e0e7225 */ /* 0x000fe200078e00ff */
[----:B-----5:R-:W-:-:S03]  /*17cd0*/  @P1 SHF.R.U32.HI R21, RZ, R25, R20 ;  /* 0x00000019ff151219 */ /* 0x020fc60000011614 */
[----:B------:R-:W-:Y:S01]  /*17ce0*/  IMAD R25, R12, R26, R13 ;  /* 0x0000001a0c197224 */ /* 0x000fe200078e020d */
[----:B------:R-:W-:Y:S01]  /*17cf0*/  SEL R13, R220, RZ, P0 ;  /* 0x000000ffdc0d7207 */ /* 0x000fe20000000000 */
[----:B------:R-:W-:Y:S01]  /*17d00*/  IMAD.IADD R23, R15, 0x1, R23 ;  /* 0x000000010f177824 */ /* 0x000fe200078e0217 */
[----:B------:R-:W-:Y:S01]  /*17d10*/  IADD3 R14, P1, P3, R10, R14, R3 ;  /* 0x0000000e0a0e7210 */ /* 0x000fe20007b3e003 */
[----:B------:R-:W-:Y:S02]  /*17d20*/  IMAD.MOV R10, RZ, RZ, -R21 ;  /* 0x000000ffff0a7224 */ /* 0x000fe400078e0a15 */
[----:B------:R-:W-:Y:S02]  /*17d30*/  IMAD.IADD R25, R11, 0x1, R25 ;  /* 0x000000010b197824 */ /* 0x000fe400078e0219 */
[-C--:B------:R-:W-:Y:S02]  /*17d40*/  IMAD R15, R9, R13.reuse, RZ ;  /* 0x0000000d090f7224 */ /* 0x080fe400078e02ff */
[----:B------:R-:W-:-:S04]  /*17d50*/  IMAD.WIDE.U32 R8, R8, R13, RZ ;  /* 0x0000000d08087225 */ /* 0x000fc800078e00ff */
[----:B------:R-:W-:Y:S01]  /*17d60*/  IMAD R11, R31, R10, R29 ;  /* 0x0000000a1f0b7224 */ /* 0x000fe200078e021d */
[----:B------:R-:W-:Y:S01]  /*17d70*/  IADD3.X R10, R25, R23, R24, P1, P3 ;  /* 0x00000017190a7210 */ /* 0x000fe20000fe6418 */
[----:B------:R-:W-:Y:S01]  /*17d80*/  IMAD.IADD R15, R9, 0x1, R15 ;  /* 0x00000001090f7824 */ /* 0x000fe200078e020f */
[----:B------:R-:W-:Y:S01]  /*17d90*/  IADD3 R8, P0, P1, R21, R14, R8 ;  /* 0x0000000e15087210 */ /* 0x000fe2000791e008 */
[----:B--2---:R-:W-:Y:S01]  /*17da0*/  IMAD R7, R7, R11, RZ ;  /* 0x0000000b07077224 */ /* 0x004fe200078e02ff */
[----:B------:R-:W-:Y:S02]  /*17db0*/  SHF.R.S32.HI R21, RZ, 0x1f, R21 ;  /* 0x0000001fff157819 */ /* 0x000fe40000011415 */
[----:B------:R-:W-:Y:S02]  /*17dc0*/  SHF.R.S32.HI R13, RZ, 0x1f, R11 ;  /* 0x0000001fff0d7819 */ /* 0x000fe4000001140b */
[----:B------:R-:W-:-:S03]  /*17dd0*/  IADD3.X R9, R21, R10, R15, P0, P1 ;  /* 0x0000000a15097210 */ /* 0x000fc600007e240f */
[C---:B------:R-:W-:Y:S02]  /*17de0*/  IMAD R13, R6.reuse, R13, R7 ;  /* 0x0000000d060d7224 */ /* 0x040fe400078e0207 */
[----:B------:R-:W-:-:S04]  /*17df0*/  IMAD.WIDE.U32 R6, R6, R11, R8 ;  /* 0x0000000b06067225 */ /* 0x000fc800078e0008 */
[----:B------:R-:W-:Y:S01]  /*17e00*/  IMAD.IADD R7, R7, 0x1, R13 ;  /* 0x0000000107077824 */ /* 0x000fe200078e020d */
[----:B0-----:R-:W-:-:S04]  /*17e10*/  LEA R4, P0, R6, R4, 0x2 ;  /* 0x0000000406047211 */ /* 0x001fc800078010ff */
[----:B-1----:R-:W-:Y:S01]  /*17e20*/  LEA.HI.X R5, R6, R5, R7, 0x2, P0 ;  /* 0x0000000506057211 */ /* 0x002fe200000f1407 */
[----:B------:R-:W-:-:S05]  /*17e30*/  IMAD.MOV.U32 R7, RZ, RZ, -0x800000 ;  /* 0xff800000ff077424 */ /* 0x000fca00078e00ff */
[----:B------:R0:W-:Y:S03]  /*17e40*/  STG.E desc[UR42][R4.64], R7 ;  /* 0x0000000704007986 */ /* 0x0001e6000c10192a */
.L_x_2807:
[----:B------:R-:W-:Y:S05]  /*17e50*/  BSYNC B1 ;  /* 0x0000000000017941 */ /* 0x000fea0003800000 */
.L_x_2806:
[----:B------:R-:W-:Y:S05]  /*17e60*/  @P2 BRA `(.L_x_2802) ;  /* 0x0000000800802947 */ /* 0x000fea0003800000 */
[----:B0-----:R-:W0:Y:S01]  /*17e70*/  S2R R5, SR_TID.X ;  /* 0x0000000000057919 */ /* 0x001e220000002100 */
[----:B------:R-:W1:Y:S01]  /*17e80*/  LDC R9, c[0x0][0xbe8] ;  /* 0x0002fa00ff097b82 */ /* 0x000e620000000800 */
[----:B------:R-:W-:Y:S01]  /*17e90*/  ULDC.64 UR4, c[0x0][0xaa0] ;  /* 0x0002a80000047ab9 */ /* 0x000fe20000000a00 */
[C---:B------:R-:W-:Y:S01]  /*17ea0*/  VIADD R29, R193.reuse, 0x180 ;  /* 0x00000180c11d7836 */ /* 0x040fe20000000000 */
[----:B------:R-:W-:Y:S01]  /*17eb0*/  BSSY B1, `(.L_x_2808) ;  /* 0x0000077000017945 */ /* 0x000fe20003800000 */
[----:B------:R-:W-:Y:S01]  /*17ec0*/  IMAD R4, R24, UR4, RZ ;  /* 0x0000000418047c24 */ /* 0x000fe2000f8e02ff */
[----:B------:R-:W-:Y:S01]  /*17ed0*/  SHF.R.S32.HI R30, RZ, 0x1f, R215 ;  /* 0x0000001fff1e7819 */ /* 0x000fe200000114d7 */
[----:B------:R-:W-:Y:S01]  /*17ee0*/  VIADD R31, R193, 0x1c0 ;  /* 0x000001c0c11f7836 */ /* 0x000fe20000000000 */
[----:B------:R-:W-:Y:S01]  /*17ef0*/  SHF.R.S32.HI R28, RZ, 0x1f, R29 ;  /* 0x0000001fff1c7819 */ /* 0x000fe2000001141d */
[----:B------:R-:W-:Y:S01]  /*17f00*/  IMAD R7, R3, UR5, R4 ;  /* 0x0000000503077c24 */ /* 0x000fe2000f8e0204 */
[----:B------:R-:W4:Y:S01]  /*17f10*/  LDC R22, c[0x0][0xac8] ;  /* 0x0002b200ff167b82 */ /* 0x000f220000000800 */
[----:B------:R-:W-:-:S02]  /*17f20*/  SHF.R.S32.HI R32, RZ, 0x1f, R216 ;  /* 0x0000001fff207819 */ /* 0x000fc400000114d8 */
[----:B------:R-:W-:Y:S02]  /*17f30*/  SHF.R.S32.HI R24, RZ, 0x1f, R31 ;  /* 0x0000001fff187819 */ /* 0x000fe4000001141f */
[----:B------:R-:W-:Y:S02]  /*17f40*/  SHF.R.S32.HI R33, RZ, 0x1f, R217 ;  /* 0x0000001fff217819 */ /* 0x000fe400000114d9 */
[----:B------:R-:W-:Y:S02]  /*17f50*/  SHF.R.S32.HI R34, RZ, 0x1f, R218 ;  /* 0x0000001fff227819 */ /* 0x000fe400000114da */
[----:B-1----:R-:W-:Y:S01]  /*17f60*/  ISETP.NE.AND P0, PT, R9, 0x1, PT ;  /* 0x000000010900780c */ /* 0x002fe20003f05270 */
[----:B------:R-:W-:Y:S02]  /*17f70*/  IMAD R25, R0, R9, RZ ;  /* 0x0000000900197224 */ /* 0x000fe400078e02ff */
[----:B0-----:R-:W-:Y:S02]  /*17f80*/  VIADD R6, R5, 0xffffff80 ;  /* 0xffffff8005067836 */ /* 0x001fe40000000000 */
[----:B------:R-:W-:Y:S01]  /*17f90*/  IMAD.WIDE.U32 R4, R3, UR4, RZ ;  /* 0x0000000403047c25 */ /* 0x000fe2000f8e00ff */
[----:B------:R-:W-:Y:S01]  /*17fa0*/  ULDC.64 UR4, c[0x0][0xae8] ;  /* 0x0002ba0000047ab9 */ /* 0x000fe20000000a00 */
[----:B----4-:R-:W-:-:S02]  /*17fb0*/  ISETP.GE.AND P1, PT, R193, R22, PT ;  /* 0x00000016c100720c */ /* 0x010fc40003f26270 */
[----:B------:R-:W-:-:S04]  /*17fc0*/  SHF.R.S32.HI R3, RZ, 0x1f, R6 ;  /* 0x0000001fff037819 */ /* 0x000fc80000011406 */
[----:B------:R-:W0:Y:S01]  /*17fd0*/  @P0 LDC R11, c[0x0][0xbec] ;  /* 0x0002fb00ff0b0b82 */ /* 0x000e220000000800 */
[----:B------:R-:W-:Y:S01]  /*17fe0*/  IMAD.IADD R5, R5, 0x1, R7 ;  /* 0x0000000105057824 */ /* 0x000fe200078e0207 */
[----:B------:R-:W-:Y:S02]  /*17ff0*/  SEL R10, RZ, 0x1, P1 ;  /* 0x00000001ff0a7807 */ /* 0x000fe40000800000 */
[----:B------:R-:W-:Y:S01]  /*18000*/  LEA.HI R3, R3, R6, RZ, 0x3 ;  /* 0x0000000603037211 */ /* 0x000fe200078f18ff */
[C---:B------:R-:W-:Y:S01]  /*18010*/  IMAD.WIDE.U32 R4, R204.reuse, UR4, R4 ;  /* 0x00000004cc047c25 */ /* 0x040fe2000f8e0004 */
[----:B------:R-:W-:Y:S02]  /*18020*/  ISETP.GE.AND P1, PT, R29, R22, PT ;  /* 0x000000161d00720c */ /* 0x000fe40003f26270 */
[----:B------:R-:W1:Y:S01]  /*18030*/  @P0 LDC R13, c[0x0][0xbf0] ;  /* 0x0002fc00ff0d0b82 */ /* 0x000e620000000800 */
[----:B------:R-:W-:Y:S01]  /*18040*/  LOP3.LUT R7, R3, 0xfffffff8, RZ, 0xc0, !PT ;  /* 0xfffffff803077812 */ /* 0x000fe200078ec0ff */
[----:B------:R-:W-:Y:S01]  /*18050*/  IMAD R5, R204, UR5, R5 ;  /* 0x00000005cc057c24 */ /* 0x000fe2000f8e0205 */
[----:B------:R-:W-:Y:S01]  /*18060*/  SHF.R.S32.HI R12, RZ, 0x3, R3 ;  /* 0x00000003ff0c7819 */ /* 0x000fe20000011403 */
[----:B------:R-:W-:-:S02]  /*18070*/  ULDC.64 UR4, c[0x0][0xaf0] ;  /* 0x0002bc0000047ab9 */ /* 0x000fc40000000a00 */
[----:B------:R-:W-:Y:S02]  /*18080*/  IMAD.IADD R7, R6, 0x1, -R7 ;  /* 0x0000000106077824 */ /* 0x000fe400078e0a07 */
[----:B------:R-:W-:Y:S02]  /*18090*/  IMAD R3, R26, UR4, RZ ;  /* 0x000000041a037c24 */ /* 0x000fe4000f8e02ff */
[----:B------:R-:W-:Y:S02]  /*180a0*/  IMAD R7, R7, 0x20, R12 ;  /* 0x0000002007077824 */ /* 0x000fe400078e020c */
[----:B------:R-:W-:-:S04]  /*180b0*/  IMAD.WIDE.U32 R4, R27, UR4, R4 ;  /* 0x000000041b047c25 */ /* 0x000fc8000f8e0004 */
[----:B------:R-:W-:Y:S02]  /*180c0*/  IMAD.IADD R8, R192, 0x1, R7 ;  /* 0x00000001c0087824 */ /* 0x000fe400078e0207 */
[----:B------:R-:W-:Y:S01]  /*180d0*/  IMAD R7, R27, UR5, R3 ;  /* 0x000000051b077c24 */ /* 0x000fe2000f8e0203 */
[----:B------:R-:W-:Y:S01]  /*180e0*/  ULDC.64 UR4, c[0x0][0xae0] ;  /* 0x0002b80000047ab9 */ /* 0x000fe20000000a00 */
[----:B0-----:R-:W-:-:S04]  /*180f0*/  @P0 IMAD.HI.U32 R6, R8, R11, RZ ;  /* 0x0000000b08060227 */ /* 0x001fc800078e00ff */
[----:B------:R-:W-:Y:S01]  /*18100*/  IMAD.MOV.U32 R3, RZ, RZ, R8 ;  /* 0x000000ffff037224 */ /* 0x000fe200078e0008 */
[----:B-1----:R-:W-:Y:S01]  /*18110*/  @P0 SHF.R.U32.HI R3, RZ, R13, R6 ;  /* 0x0000000dff030219 */ /* 0x002fe20000011606 */
[----:B------:R-:W-:Y:S01]  /*18120*/  IMAD.IADD R5, R5, 0x1, R7 ;  /* 0x0000000105057824 */ /* 0x000fe200078e0207 */
[-C--:B------:R-:W-:Y:S01]  /*18130*/  ISETP.GE.AND P0, PT, R218, R22.reuse, PT ;  /* 0x00000016da00720c */ /* 0x080fe20003f06270 */
[----:B------:R-:W-:Y:S01]  /*18140*/  VIADD R27, R193, 0x140 ;  /* 0x00000140c11b7836 */ /* 0x000fe20000000000 */
[----:B------:R-:W-:Y:S01]  /*18150*/  SHF.R.S32.HI R6, RZ, 0x1f, R3 ;  /* 0x0000001fff067819 */ /* 0x000fe20000011403 */
[----:B------:R-:W-:Y:S01]  /*18160*/  IMAD.WIDE.U32 R4, R3, UR4, R4 ;  /* 0x0000000403047c25 */ /* 0x000fe2000f8e0004 */
[----:B------:R-:W-:Y:S02]  /*18170*/  SEL R7, RZ, 0xffffffff, P0 ;  /* 0xffffffffff077807 */ /* 0x000fe40000000000 */
[----:B------:R-:W-:Y:S01]  /*18180*/  ISETP.GE.AND P0, PT, R217, R22, PT ;  /* 0x00000016d900720c */ /* 0x000fe20003f06270 */
[----:B------:R-:W-:Y:S01]  /*18190*/  IMAD R6, R6, UR4, RZ ;  /* 0x0000000406067c24 */ /* 0x000fe2000f8e02ff */
[----:B------:R-:W-:Y:S01]  /*181a0*/  SHF.R.S32.HI R26, RZ, 0x1f, R27 ;  /* 0x0000001fff1a7819 */ /* 0x000fe2000001141b */
[----:B------:R-:W-:-:S02]  /*181b0*/  IMAD.SHL.U32 R11, R7, 0x2, RZ ;  /* 0x00000002070b7824 */ /* 0x000fc400078e00ff */
[----:B------:R-:W-:Y:S01]  /*181c0*/  IMAD R7, R3, UR5, R6 ;  /* 0x0000000503077c24 */ /* 0x000fe2000f8e0206 */
[----:B------:R-:W-:Y:S01]  /*181d0*/  SEL R6, RZ, 0xffffffff, P0 ;  /* 0xffffffffff067807 */ /* 0x000fe20000000000 */
[----:B------:R-:W-:Y:S01]  /*181e0*/  IMAD.MOV R3, RZ, RZ, -R3 ;  /* 0x000000ffff037224 */ /* 0x000fe200078e0a03 */
[----:B------:R-:W-:Y:S01]  /*181f0*/  ISETP.GE.AND P0, PT, R216, R22, PT ;  /* 0x00000016d800720c */ /* 0x000fe20003f06270 */
[----:B------:R-:W-:Y:S01]  /*18200*/  IMAD.IADD R5, R5, 0x1, R7 ;  /* 0x0000000105057824 */ /* 0x000fe200078e0207 */
[----:B------:R-:W-:Y:S01]  /*18210*/  LOP3.LUT R10, R11, 0x2, R10, 0xe2, !PT ;  /* 0x000000020b0a7812 */ /* 0x000fe200078ee20a */
[----:B------:R-:W-:Y:S01]  /*18220*/  IMAD R3, R9, R3, R8 ;  /* 0x0000000309037224 */ /* 0x000fe200078e0208 */
[----:B------:R-:W-:Y:S01]  /*18230*/  ULDC.64 UR4, c[0x0][0xad8] ;  /* 0x0002b60000047ab9 */ /* 0x000fe20000000a00 */
[----:B------:R-:W-:Y:S01]  /*18240*/  IMAD.SHL.U32 R7, R6, 0x4, RZ ;  /* 0x0000000406077824 */ /* 0x000fe200078e00ff */
[----:B------:R-:W-:Y:S01]  /*18250*/  SEL R6, RZ, 0xffffffff, P0 ;  /* 0xffffffffff067807 */ /* 0x000fe20000000000 */
[----:B------:R-:W-:Y:S01]  /*18260*/  IMAD.WIDE.U32 R4, R3, UR4, R4 ;  /* 0x0000000403047c25 */ /* 0x000fe2000f8e0004 */
[----:B------:R-:W-:-:S02]  /*18270*/  SHF.R.S32.HI R0, RZ, 0x1f, R3 ;  /* 0x0000001fff007819 */ /* 0x000fc40000011403 */
[----:B------:R-:W-:Y:S01]  /*18280*/  LOP3.LUT R10, R7, 0x4, R10, 0xe2, !PT ;  /* 0x00000004070a7812 */ /* 0x000fe200078ee20a */
[----:B------:R-:W-:Y:S01]  /*18290*/  IMAD.SHL.U32 R7, R6, 0x8, RZ ;  /* 0x0000000806077824 */ /* 0x000fe200078e00ff */
[-C--:B------:R-:W-:Y:S01]  /*182a0*/  ISETP.GE.AND P0, PT, R215, R22.reuse, PT ;  /* 0x00000016d700720c */ /* 0x080fe20003f06270 */
[----:B------:R-:W-:Y:S02]  /*182b0*/  IMAD R0, R0, UR4, RZ ;  /* 0x0000000400007c24 */ /* 0x000fe4000f8e02ff */
[----:B------:R-:W-:Y:S01]  /*182c0*/  IMAD.IADD R192, R12, 0x1, R192 ;  /* 0x000000010cc07824 */ /* 0x000fe200078e02c0 */
[----:B------:R-:W-:Y:S02]  /*182d0*/  SEL R6, RZ, 0xffffffff, P0 ;  /* 0xffffffffff067807 */ /* 0x000fe40000000000 */
[----:B------:R-:W-:Y:S01]  /*182e0*/  LOP3.LUT R10, R7, 0x8, R10, 0xe2, !PT ;  /* 0x00000008070a7812 */ /* 0x000fe200078ee20a */
[----:B------:R-:W-:Y:S01]  /*182f0*/  IMAD R7, R3, UR5, R0 ;  /* 0x0000000503077c24 */ /* 0x000fe2000f8e0200 */
[----:B------:R-:W-:Y:S01]  /*18300*/  ISETP.GE.AND P0, PT, R27, R22, PT ;  /* 0x000000161b00720c */ /* 0x000fe20003f06270 */
[----:B------:R-:W-:Y:S01]  /*18310*/  ULDC.64 UR4, c[0x0][0xa80] ;  /* 0x0002a00000047ab9 */ /* 0x000fe20000000a00 */
[----:B------:R-:W-:-:S02]  /*18320*/  IMAD.SHL.U32 R9, R6, 0x10, RZ ;  /* 0x0000001006097824 */ /* 0x000fc400078e00ff */
[----:B------:R-:W-:Y:S01]  /*18330*/  SEL R0, RZ, 0xffffffff, P0 ;  /* 0xffffffffff007807 */ /* 0x000fe20000000000 */
[----:B------:R-:W-:Y:S01]  /*18340*/  IMAD.IADD R3, R5, 0x1, R7 ;  /* 0x0000000105037824 */ /* 0x000fe200078e0207 */
[----:B------:R-:W-:Y:S02]  /*18350*/  LEA R20, P0, R4, UR4, 0x1 ;  /* 0x0000000404147c11 */ /* 0x000fe4000f8008ff */
[----:B------:R-:W-:Y:S01]  /*18360*/  LOP3.LUT R10, R9, 0x10, R10, 0xe2, !PT ;  /* 0x00000010090a7812 */ /* 0x000fe200078ee20a */
[----:B------:R-:W-:Y:S01]  /*18370*/  IMAD.SHL.U32 R9, R0, 0x20, RZ ;  /* 0x0000002000097824 */ /* 0x000fe200078e00ff */
[----:B------:R-:W-:Y:S02]  /*18380*/  LEA.HI.X R3, R4, UR5, R3, 0x1, P0 ;  /* 0x0000000504037c11 */ /* 0x000fe400080f0c03 */
[----:B------:R-:W-:Y:S01]  /*18390*/  ISETP.GE.AND P0, PT, R192, R25, PT ;  /* 0x00000019c000720c */ /* 0x000fe20003f06270 */
[----:B------:R0:W1:Y:S01]  /*183a0*/  SHFL.IDX PT, R4, R20, RZ, 0x181f ;  /* 0x00181fff14047589 */ /* 0x00006200000e0000 */
[----:B------:R-:W-:-:S02]  /*183b0*/  SEL R5, RZ, 0x40, P1 ;  /* 0x00000040ff057807 */ /* 0x000fc40000800000 */
[----:B------:R-:W-:Y:S02]  /*183c0*/  LOP3.LUT R10, R9, 0x20, R10, 0xe2, !PT ;  /* 0x00000020090a7812 */ /* 0x000fe400078ee20a */
[----:B------:R-:W-:Y:S02]  /*183d0*/  ISETP.GE.AND P1, PT, R31, R22, PT ;  /* 0x000000161f00720c */ /* 0x000fe40003f26270 */
[----:B------:R-:W-:Y:S02]  /*183e0*/  LOP3.LUT R21, R10, R5, RZ, 0xfc, !PT ;  /* 0x000000050a157212 */ /* 0x000fe400078efcff */
[----:B------:R-:W-:Y:S01]  /*183f0*/  SEL R0, RZ, 0x80, P1 ;  /* 0x00000080ff007807 */ /* 0x000fe20000800000 */
[----:B------:R0:W4:Y:S03]  /*18400*/  SHFL.IDX PT, R5, R3, RZ, 0x181f ;  /* 0x00181fff03057589 */ /* 0x00012600000e0000 */
[----:B------:R-:W-:Y:S01]  /*18410*/  LOP3.LUT R23, R21, R0, RZ, 0xfc, !PT ;  /* 0x0000000015177212 */ /* 0x000fe200078efcff */
[----:B------:R-:W-:Y:S06]  /*18420*/  @P0 BRA `(.L_x_2809) ;  /* 0x00000000007c0947 */ /* 0x000fec0003800000 */
[-C--:B------:R-:W-:Y:S02]  /*18430*/  ISETP.GE.AND P2, PT, R218, R22.reuse, PT ;  /* 0x00000016da00720c */ /* 0x080fe40003f46270 */
[-C--:B------:R-:W-:Y:S02]  /*18440*/  ISETP.GE.AND P1, PT, R193, R22.reuse, PT ;  /* 0x00000016c100720c */ /* 0x080fe40003f26270 */
[-C--:B------:R-:W-:Y:S02]  /*18450*/  ISETP.GE.AND P5, PT, R217, R22.reuse, PT ;  /* 0x00000016d900720c */ /* 0x080fe40003fa6270 */
[----:B------:R-:W-:-:S07]  /*18460*/  ISETP.GE.AND P3, PT, R216, R22, PT ;  /* 0x00000016d800720c */ /* 0x000fce0003f66270 */
[CC--:B-1----:R-:W-:Y:S02]  /*18470*/  @!P2 LEA R8, P0, R218.reuse, R4.reuse, 0x1 ;  /* 0x00000004da08a211 */ /* 0x0c2fe400078008ff */
[----:B----4-:R-:W-:Y:S02]  /*18480*/  @!P1 IMAD.WIDE R6, R193, 0x2, R4 ;  /* 0x00000002c1069825 */ /* 0x010fe400078e0204 */
        /* <DEDUP_REMOVED lines=25> */
.L_x_2809:
[----:B------:R-:W-:Y:S05]  /*18620*/  BSYNC B1 ;  /* 0x0000000000017941 */ /* 0x000fea0003800000 */
.L_x_2808:
[----:B------:R-:W-:Y:S01]  /*18630*/  VIADD R0, R192, 0x20 ;  /* 0x00000020c0007836 */ /* 0x000fe20000000000 */
[----:B----4-:R4:W0:Y:S04]  /*18640*/  SHFL.IDX PT, R5, R3, 0x1, 0x181f ;  /* 0x00381f0003057f89 */ /* 0x01082800000e0000 */
[----:B------:R-:W-:Y:S01]  /*18650*/  ISETP.GE.AND P0, PT, R0, R25, PT ;  /* 0x000000190000720c */ /* 0x000fe20003f06270 */
[----:B-1----:R4:W1:-:S12]  /*18660*/  SHFL.IDX PT, R4, R20, 0x1, 0x181f ;  /* 0x00381f0014047f89 */ /* 0x00285800000e0000 */
[----:B----4-:R-:W-:Y:S05]  /*18670*/  @P0 BRA `(.L_x_2802) ;  /* 0x00000000007c0947 */ /* 0x010fea0003800000 */
[-C--:B------:R-:W-:Y:S02]  /*18680*/  ISETP.GE.AND P5, PT, R218, R22.reuse, PT ;  /* 0x00000016da00720c */ /* 0x080fe40003fa6270 */
[-C--:B------:R-:W-:Y:S02]  /*18690*/  ISETP.GE.AND P6, PT, R193, R22.reuse, PT ;  /* 0x00000016c100720c */ /* 0x080fe40003fc6270 */
[-C--:B------:R-:W-:Y:S02]  /*186a0*/  ISETP.GE.AND P4, PT, R217, R22.reuse, PT ;  /* 0x00000016d900720c */ /* 0x080fe40003f86270 */
[-C--:B------:R-:W-:Y:S02]  /*186b0*/  ISETP.GE.AND P3, PT, R216, R22.reuse, PT ;  /* 0x00000016d800720c */ /* 0x080fe40003f66270 */
[-C--:B------:R-:W-:Y:S02]  /*186c0*/  ISETP.GE.AND P2, PT, R215, R22.reuse, PT ;  /* 0x00000016d700720c */ /* 0x080fe40003f46270 */
[----:B------:R-:W-:-:S03]  /*186d0*/  ISETP.GE.AND P1, PT, R27, R22, PT ;  /* 0x000000161b00720c */ /* 0x000fc60003f26270 */
[CC--:B-1----:R-:W-:Y:S02]  /*186e0*/  @!P5 LEA R8, P0, R218.reuse, R4.reuse, 0x1 ;  /* 0x00000004da08d211 */ /* 0x0c2fe400078008ff */
[----:B0-----:R-:W-:Y:S02]  /*186f0*/  @!P6 IMAD.WIDE R6, R193, 0x2, R4 ;  /* 0x00000002c106e825 */ /* 0x001fe400078e0204 */
[----:B------:R-:W-:Y:S02]  /*18700*/  @!P5 LEA.HI.X R9, R218, R5, R34, 0x1, P0 ;  /* 0x00000005da09d211 */ /* 0x000fe400000f0c22 */
[----:B------:R-:W-:Y:S01]  /*18710*/  LOP3.LUT P0, RZ, R21, 0x40, RZ, 0xc0, !PT ;  /* 0x0000004015ff7812 */ /* 0x000fe2000780c0ff */
[----:B------:R0:W-:Y:S01]  /*18720*/  @!P6 ST.E.128 desc[UR42][R6.64], RZ ;  /* 0x000000ff0600e985 */ /* 0x0001e2000c101d2a */
[----:B------:R-:W-:-:S03]  /*18730*/  @!P4 LEA R10, P6, R217, R4, 0x1 ;  /* 0x00000004d90ac211 */ /* 0x000fc600078c08ff */
[----:B------:R4:W-:Y:S01]  /*18740*/  @!P5 ST.E.128 desc[UR42][R8.64], RZ ;  /* 0x000000ff0800d985 */ /* 0x0009e2000c101d2a */
[CC--:B------:R-:W-:Y:S02]  /*18750*/  @!P3 LEA R12, P5, R216.reuse, R4.reuse, 0x1 ;  /* 0x00000004d80cb211 */ /* 0x0c0fe400078a08ff */
[-C--:B------:R-:W-:Y:S02]  /*18760*/  @!P4 LEA.HI.X R11, R217, R5.reuse, R33, 0x1, P6 ;  /* 0x00000005d90bc211 */ /* 0x080fe400030f0c21 */
[-C--:B------:R-:W-:Y:S02]  /*18770*/  @!P2 LEA R14, P6, R215, R4.reuse, 0x1 ;  /* 0x00000004d70ea211 */ /* 0x080fe400078c08ff */
[-C--:B------:R-:W-:Y:S01]  /*18780*/  @!P3 LEA.HI.X R13, R216, R5.reuse, R32, 0x1, P5 ;  /* 0x00000005d80db211 */ /* 0x080fe200028f0c20 */
[----:B------:R4:W-:Y:S01]  /*18790*/  @!P4 ST.E.128 desc[UR42][R10.64], RZ ;  /* 0x000000ff0a00c985 */ /* 0x0009e2000c101d2a */
[----:B------:R-:W-:Y:S02]  /*187a0*/  LOP3.LUT P5, RZ, R23, 0x80, RZ, 0xc0, !PT ;  /* 0x0000008017ff7812 */ /* 0x000fe400078ac0ff */
[----:B------:R-:W-:Y:S01]  /*187b0*/  @!P2 LEA.HI.X R15, R215, R5, R30, 0x1, P6 ;  /* 0x00000005d70fa211 */ /* 0x000fe200030f0c1e */
[----:B------:R4:W-:Y:S01]  /*187c0*/  @!P3 ST.E.128 desc[UR42][R12.64], RZ ;  /* 0x000000ff0c00b985 */ /* 0x0009e2000c101d2a */
[----:B------:R-:W-:-:S03]  /*187d0*/  @!P1 LEA R20, P6, R27, R4, 0x1 ;  /* 0x000000041b149211 */ /* 0x000fc600078c08ff */
[----:B------:R4:W-:Y:S01]  /*187e0*/  @!P2 ST.E.128 desc[UR42][R14.64], RZ ;  /* 0x000000ff0e00a985 */ /* 0x0009e2000c101d2a */
[----:B------:R-:W-:Y:S02]  /*187f0*/  @!P1 LEA.HI.X R21, R27, R5, R26, 0x1, P6 ;  /* 0x000000051b159211 */ /* 0x000fe400030f0c1a */
[----:B0-----:R-:W-:-:S03]  /*18800*/  @P0 LEA R6, P6, R29, R4, 0x1 ;  /* 0x000000041d060211 */ /* 0x001fc600078c08ff */
[----:B------:R4:W-:Y:S01]  /*18810*/  @!P1 ST.E.128 desc[UR42][R20.64], RZ ;  /* 0x000000ff14009985 */ /* 0x0009e2000c101d2a */
[----:B------:R-:W-:Y:S02]  /*18820*/  @P0 LEA.HI.X R7, R29, R5, R28, 0x1, P6 ;  /* 0x000000051d070211 */ /* 0x000fe400030f0c1c */
[----:B------:R-:W-:-:S03]  /*18830*/  @P5 LEA R4, P6, R31, R4, 0x1 ;  /* 0x000000041f045211 */ /* 0x000fc600078c08ff */
[----:B------:R4:W-:Y:S01]  /*18840*/  @P0 ST.E.128 desc[UR42][R6.64], RZ ;  /* 0x000000ff06000985 */ /* 0x0009e2000c101d2a */
[----:B------:R-:W-:-:S05]  /*18850*/  @P5 LEA.HI.X R5, R31, R5, R24, 0x1, P6 ;  /* 0x000000051f055211 */ /* 0x000fca00030f0c18 */
[----:B------:R4:W-:Y:S04]  /*18860*/  @P5 ST.E.128 desc[UR42][R4.64], RZ ;  /* 0x000000ff04005985 */ /* 0x0009e8000c101d2a */
.L_x_2802:
[----:B------:R-:W-:Y:S05]  /*18870*/  BSYNC B0 ;  /* 0x0000000000007941 */ /* 0x000fea0003800000 */
.L_x_2795:
[----:B------:R-:W-:Y:S02]  /*18880*/  ULDC UR4, c[0x0][0xc3c] ;  /* 0x00030f0000047ab9 */ /* 0x000fe40000000800 */
[----:B---3--:R-:W-:-:S13]  /*18890*/  ISETP.GE.AND P0, PT, R79, UR4, PT ;  /* 0x000000044f007c0c */ /* 0x008fda000bf06270 */
[----:B------:R-:W-:Y:S05]  /*188a0*/  @!P0 BRA `(.L_x_2810) ;  /* 0xfffffe8c00388947 */ /* 0x000fea000383ffff */
[----:B------:R-:W-:Y:S05]  /*188b0*/  BRA `(.L_x_2592) ;  /* 0x000000a000447947 */ /* 0x000fea0003800000 */
.L_x_2590:
        /* <DEDUP_REMOVED lines=20> */
.L_x_2811:
        /* <DEDUP_REMOVED lines=43> */
.L_x_2815:
        /* <DEDUP_REMOVED lines=39> */
.L_x_2813:
        /* <DEDUP_REMOVED lines=12> */
.L_x_2816:
        /* <DEDUP_REMOVED lines=63> */
.L_x_2817:
        /* <DEDUP_REMOVED lines=61> */
.L_x_2818:
[----:B01----:R-:W-:-:S05]  /*197a0*/  LOP3.LUT R3, RZ, R2, RZ, 0x33, !PT ;  /* 0x00000002ff037212 */ /* 0x003fca00078e33ff */
[----:B------:R-:W-:-:S05]  /*197b0*/  IMAD.IADD R2, R4, 0x1, R3 ;  /* 0x0000000104027824 */ /* 0x000fca00078e0203 */
[----:B------:R1:W-:Y:S01]  /*197c0*/  STL [R1+0x4], R2 ;  /* 0x0000040201007387 */ /* 0x0003e20000100800 */
[----:B------:R-:W-:Y:S05]  /*197d0*/  BRA `(.L_x_2819) ;  /* 0x0000000000107947 */ /* 0x000fea0003800000 */
.L_x_2814:
[----:B------:R-:W-:Y:S01]  /*197e0*/  IMAD.U32 R2, RZ, RZ, UR6 ;  /* 0x00000006ff027e24 */ /* 0x000fe2000f8e00ff */
[----:B------:R0:W-:Y:S04]  /*197f0*/  STL [R1+0x4], RZ ;  /* 0x000004ff01007387 */ /* 0x0001e80000100800 */
[----:B------:R0:W-:Y:S04]  /*19800*/  STL [R1+0x8], RZ ;  /* 0x000008ff01007387 */ /* 0x0001e80000100800 */
[----:B------:R0:W-:Y:S02]  /*19810*/  STL [R1], R2 ;  /* 0x0000000201007387 */ /* 0x0001e40000100800 */
.L_x_2819:
        /* <DEDUP_REMOVED lines=10> */
.L_x_2812:
        /* <DEDUP_REMOVED lines=8> */
[----:B------:R-:W4:Y:S01]  /*19940*/  S2UR UR5, SR_CgaCtaId ;  /* 0x00000000000579c3 */ /* 0x000f220000008800 */
        /* <DEDUP_REMOVED lines=15> */
[----:B----4-:R-:W-:-:S06]  /*19a40*/  ULEA UR4, UR5, UR4, 0x18 ;  /* 0x0000000405047291 */ /* 0x010fcc000f8ec03f */
[----:B------:R-:W-:-:S04]  /*19a50*/  IMAD.U32 R18, RZ, RZ, UR4 ;  /* 0x00000004ff127e24 */ /* 0x000fc8000f8e00ff */
[----:B------:R-:W-:-:S05]  /*19a60*/  IMAD R2, R3, 0x2, R18 ;  /* 0x0000000203027824 */ /* 0x000fca00078e0212 */
[----:B------:R0:W-:Y:S04]  /*19a70*/  STL [R1+0x60], R2 ;  /* 0x0000600201007387 */ /* 0x0001e80000100800 */
[----:B------:R0:W-:Y:S04]  /*19a80*/  STL [R1+0x54], RZ ;  /* 0x000054ff01007387 */ /* 0x0001e80000100800 */
[----:B------:R0:W-:Y:S04]  /*19a90*/  STL [R1+0x18], R0 ;  /* 0x0000180001007387 */ /* 0x0001e80000100800 */
[----:B------:R0:W-:Y:S04]  /*19aa0*/  STL [R1+0x10], RZ ;  /* 0x000010ff01007387 */ /* 0x0001e80000100800 */
[----:B------:R0:W-:Y:S02]  /*19ab0*/  STL [R1+0x14], R0 ;  /* 0x0000140001007387 */ /* 0x0001e40000100800 */
.L_x_3004:
[----:B------:R-:W2:Y:S01]  /*19ac0*/  LDL R14, [R1+0xc] ;  /* 0x00000c00010e7983 */ /* 0x000ea20000100800 */
[----:B------:R-:W-:Y:S05]  /*19ad0*/  YIELD ;  /* 0x0000000000007946 */ /* 0x000fea0003800000 */
[----:B------:R-:W-:Y:S01]  /*19ae0*/  ULDC.64 UR4, c[0x0][0xa28] ;  /* 0x00028a0000047ab9 */ /* 0x000fe20000000a00 */
[----:B01----:R-:W-:Y:S02]  /*19af0*/  CS2R R6, SRZ ;  /* 0x0000000000067805 */ /* 0x003fe4000001ff00 */
[----:B------:R-:W-:Y:S01]  /*19b00*/  ISETP.NE.U32.AND P0, PT, RZ, UR4, PT ;  /* 0x00000004ff007c0c */ /* 0x000fe2000bf05070 */
[----:B------:R-:W1:Y:S01]  /*19b10*/  LDC.64 R12, c[0x0][0xa00] ;  /* 0x00028000ff0c7b82 */ /* 0x000e620000000a00 */
[----:B------:R-:W-:Y:S01]  /*19b20*/  ULDC.64 UR6, c[0x0][0xa08] ;  /* 0x0002820000067ab9 */ /* 0x000fe20000000a00 */
[----:B------:R-:W-:Y:S01]  /*19b30*/  ULDC.64 UR8, c[0x0][0xa10] ;  /* 0x0002840000087ab9 */ /* 0x000fe20000000a00 */
[----:B------:R-:W-:Y:S01]  /*19b40*/  ISETP.NE.AND.EX P0, PT, RZ, UR5, PT, P0 ;  /* 0x00000005ff007c0c */ /* 0x000fe2000bf05300 */
[----:B------:R-:W-:-:S04]  /*19b50*/  ULDC.64 UR4, c[0x0][0xa18] ;  /* 0x0002860000047ab9 */ /* 0x000fc80000000a00 */
[----:B------:R-:W4:Y:S08]  /*19b60*/  LDC.64 R4, c[0x0][0xa08] ;  /* 0x00028200ff047b82 */ /* 0x000f300000000a00 */
[----:B0-----:R-:W2:Y:S02]  /*19b70*/  @P0 LDC.64 R2, c[0x0][0xa28] ;  /* 0x00028a00ff020b82 */ /* 0x001ea40000000a00 */
[----:B--2---:R-:W-:-:S05]  /*19b80*/  @P0 IMAD.WIDE R2, R14, 0x4, R2 ;  /* 0x000000040e020825 */ /* 0x004fca00078e0202 */
[----:B------:R0:W5:Y:S01]  /*19b90*/  @P0 LDG.E R6, desc[UR42][R2.64] ;  /* 0x0000002a02060981 */ /* 0x000162000c1e1900 */
[----:B------:R-:W-:Y:S01]  /*19ba0*/  ISETP.NE.U32.AND P0, PT, RZ, UR4, PT ;  /* 0x00000004ff007c0c */ /* 0x000fe2000bf05070 */
[----:B-1----:R-:W-:Y:S01]  /*19bb0*/  IMAD.WIDE R12, R14, 0x4, R12 ;  /* 0x000000040e0c7825 */ /* 0x002fe200078e020c */
[----:B------:R-:W-:Y:S02]  /*19bc0*/  ISETP.NE.U32.AND P2, PT, RZ, UR6, PT ;  /* 0x00000006ff007c0c */ /* 0x000fe4000bf45070 */
[----:B------:R-:W-:Y:S01]  /*19bd0*/  ISETP.NE.AND.EX P0, PT, RZ, UR5, PT, P0 ;  /* 0x00000005ff007c0c */ /* 0x000fe2000bf05300 */
[----:B------:R-:W-:Y:S01]  /*19be0*/  ULDC.64 UR4, c[0x0][0xa00] ;  /* 0x0002800000047ab9 */ /* 0x000fe20000000a00 */
[----:B------:R-:W-:Y:S01]  /*19bf0*/  ISETP.NE.U32.AND P4, PT, RZ, UR8, PT ;  /* 0x00000008ff007c0c */ /* 0x000fe2000bf85070 */
[----:B---3--:R-:W-:Y:S01]  /*19c00*/  IMAD.MOV.U32 R8, RZ, RZ, RZ ;  /* 0x000000ffff087224 */ /* 0x008fe200078e00ff */
[----:B------:R-:W-:Y:S01]  /*19c10*/  ISETP.NE.U32.AND P1, PT, RZ, UR4, PT ;  /* 0x00000004ff007c0c */ /* 0x000fe2000bf25070 */
[----:B0-----:R-:W0:Y:S01]  /*19c20*/  LDC.64 R2, c[0x0][0xa10] ;  /* 0x00028400ff027b82 */ /* 0x001e220000000a00 */
[----:B------:R-:W-:-:S02]  /*19c30*/  IMAD.MOV.U32 R0, RZ, RZ, RZ ;  /* 0x000000ffff007224 */ /* 0x000fc400078e00ff */
[----:B------:R-:W-:Y:S01]  /*19c40*/  ISETP.NE.AND.EX P3, PT, RZ, UR5, PT, P1 ;  /* 0x00000005ff007c0c */ /* 0x000fe2000bf65310 */
[----:B----4-:R-:W-:-:S04]  /*19c50*/  IMAD.WIDE R4, R14, 0x4, R4 ;  /* 0x000000040e047825 */ /* 0x010fc800078e0204 */
[----:B------:R-:W1:Y:S01]  /*19c60*/  @P0 LDC.64 R10, c[0x0][0xa18] ;  /* 0x00028600ff0a0b82 */ /* 0x000e620000000a00 */
[----:B------:R-:W-:Y:S01]  /*19c70*/  ULDC UR4, c[0x0][0x288] ;  /* 0x0000a20000047ab9 */ /* 0x000fe20000000800 */
[----:B------:R-:W-:Y:S02]  /*19c80*/  ISETP.NE.AND.EX P1, PT, RZ, UR7, PT, P2 ;  /* 0x00000007ff007c0c */ /* 0x000fe4000bf25320 */
[----:B------:R-:W-:-:S04]  /*19c90*/  ISETP.NE.AND.EX P2, PT, RZ, UR9, PT, P4 ;  /* 0x00000009ff007c0c */ /* 0x000fc8000bf45340 */
[----:B------:R-:W2:Y:S07]  /*19ca0*/  @P3 LDG.E R7, desc[UR42][R12.64] ;  /* 0x0000002a0c073981 */ /* 0x000eae000c1e1900 */
[----:B------:R3:W5:Y:S01]  /*19cb0*/  @P1 LDG.E R8, desc[UR42][R4.64] ;  /* 0x0000002a04081981 */ /* 0x000762000c1e1900 */
[----:B0-----:R-:W-:-:S05]  /*19cc0*/  IMAD.WIDE R2, R14, 0x4, R2 ;  /* 0x000000040e027825 */ /* 0x001fca00078e0202 */
[----:B------:R3:W5:Y:S01]  /*19cd0*/  @P2 LDG.E R0, desc[UR42][R2.64] ;  /* 0x0000002a02002981 */ /* 0x000762000c1e1900 */
[----:B-1----:R-:W-:-:S03]  /*19ce0*/  @P0 IMAD.WIDE R10, R14, 0x4, R10 ;  /* 0x000000040e0a0825 */ /* 0x002fc600078e020a */
[----:B--2---:R0:W-:Y:S02]  /*19cf0*/  STL [R1+0x40], R7 ;  /* 0x0000400701007387 */ /* 0x0041e40000100800 */
[----:B0-----:R-:W-:Y:S01]  /*19d00*/  IMAD.U32 R7, RZ, RZ, UR4 ;  /* 0x00000004ff077e24 */ /* 0x001fe2000f8e00ff */
[----:B------:R-:W-:-:S05]  /*19d10*/  ULDC.64 UR4, c[0x0][0x418] ;  /* 0x0001060000047ab9 */ /* 0x000fca0000000a00 */
[----:B------:R-:W2:Y:S01]  /*19d20*/  @P0 LDG.E R7, desc[UR42][R10.64] ;  /* 0x0000002a0a070981 */ /* 0x000ea2000c1e1900 */
[----:B------:R-:W-:-:S03]  /*19d30*/  UISETP.NE.U32.AND UP0, UPT, UR4, URZ, UPT ;  /* 0x0000003f0400728c */ /* 0x000fc6000bf05070 */
[----:B------:R-:W-:Y:S01]  /*19d40*/  ULDC UR4, c[0x0][0x424] ;  /* 0x0001090000047ab9 */ /* 0x000fe20000000800 */
[----:B------:R-:W-:-:S03]  /*19d50*/  UISETP.NE.AND.EX UP0, UPT, UR5, URZ, UPT, UP0 ;  /* 0x0000003f0500728c */ /* 0x000fc6000bf05300 */
[----:B------:R-:W-:Y:S01]  /*19d60*/  ULDC UR5, c[0x0][0x2f0] ;  /* 0x0000bc0000057ab9 */ /* 0x000fe20000000800 */
[----:B------:R-:W-:Y:S01]  /*19d70*/  USEL UR4, UR4, 0x1, UP0 ;  /* 0x0000000104047887 */ /* 0x000fe20008000000 */
[----:B--2---:R0:W-:Y:S04]  /*19d80*/  STL [R1+0x38], R7 ;  /* 0x0000380701007387 */ /* 0x0041e80000100800 */
[----:B------:R3:W5:Y:S01]  /*19d90*/  LDL R15, [R1+0x38] ;  /* 0x00003800010f7983 */ /* 0x0007620000100800 */
[----:B------:R-:W-:-:S03]  /*19da0*/  UIMAD UR4, UR4, UR5, URZ ;  /* 0x00000005040472a4 */ /* 0x000fc6000f8e023f */
[----:B------:R-:W-:Y:S02]  /*19db0*/  ULDC UR5, c[0x0][0x348] ;  /* 0x0000d20000057ab9 */ /* 0x000fe40000000800 */
[----:B------:R-:W-:Y:S02]  /*19dc0*/  IMAD.U32 R10, RZ, RZ, UR5 ;  /* 0x00000005ff0a7e24 */ /* 0x000fe4000f8e00ff */
[----:B0-----:R-:W-:Y:S01]  /*19dd0*/  IMAD.U32 R7, RZ, RZ, UR4 ;  /* 0x00000004ff077e24 */ /* 0x001fe2000f8e00ff */
[----:B---3--:R-:W-:Y:S06]  /*19de0*/  @P0 BRA `(.L_x_2821) ;  /* 0x0000000000140947 */ /* 0x008fec0003800000 */
[----:B------:R-:W-:Y:S05]  /*19df0*/  @!P3 BRA `(.L_x_2821) ;  /* 0x000000000010b947 */ /* 0x000fea0003800000 */
[----:B------:R-:W2:Y:S04]  /*19e00*/  LDG.E R9, desc[UR42][R12.64] ;  /* 0x0000002a0c097981 */ /* 0x000ea8000c1e1900 */
[----:B------:R-:W2:Y:S02]  /*19e10*/  LDG.E R12, desc[UR42][R12.64+0x4] ;  /* 0x0000042a0c0c7981 */ /* 0x000ea4000c1e1900 */
[----:B--2--5:R-:W-:-:S05]  /*19e20*/  IMAD.IADD R15, R12, 0x1, -R9 ;  /* 0x000000010c0f7824 */ /* 0x024fca00078e0a09 */
[----:B------:R0:W-:Y:S02]  /*19e30*/  STL [R1+0x38], R15 ;  /* 0x0000380f01007387 */ /* 0x0001e40000100800 */
.L_x_2821:
[----:B------:R-:W2:Y:S01]  /*19e40*/  LDL.LU R12, [R1+0x8] ;  /* 0x00000800010c7983 */ /* 0x000ea20000300800 */
[----:B-----5:R-:W-:Y:S01]  /*19e50*/  IMAD.IADD R8, R8, 0x1, R6 ;  /* 0x0000000108087824 */ /* 0x020fe200078e0206 */
[----:B------:R-:W-:Y:S02]  /*19e60*/  ULDC.64 UR4, c[0x0][0xa20] ;  /* 0x0002880000047ab9 */ /* 0x000fe40000000a00 */
[----:B------:R-:W-:Y:S02]  /*19e70*/  ISETP.NE.U32.AND P0, PT, RZ, UR4, PT ;  /* 0x00000004ff007c0c */ /* 0x000fe4000bf05070 */
[----:B------:R1:W-:Y:S02]  /*19e80*/  STL [R1+0x20], R8 ;  /* 0x0000200801007387 */ /* 0x0003e40000100800 */
[----:B------:R-:W-:Y:S02]  /*19e90*/  ISETP.NE.AND.EX P0, PT, RZ, UR5, PT, P0 ;  /* 0x00000005ff007c0c */ /* 0x000fe4000bf05300 */
[----:B--2---:R-:W-:-:S02]  /*19ea0*/  LOP3.LUT R11, R12, 0xff000000, RZ, 0xc0, !PT ;  /* 0xff0000000c0b7812 */ /* 0x004fc400078ec0ff */
[C---:B------:R-:W-:Y:S02]  /*19eb0*/  LOP3.LUT R9, R12.reuse, 0xff0000, RZ, 0xc0, !PT ;  /* 0x00ff00000c097812 */ /* 0x040fe400078ec0ff */
[----:B------:R-:W-:Y:S02]  /*19ec0*/  SHF.R.U32.HI R11, RZ, 0x8, R11 ;  /* 0x00000008ff0b7819 */ /* 0x000fe4000001160b */
[----:B------:R-:W-:Y:S02]  /*19ed0*/  LOP3.LUT R16, R12, 0xffff, RZ, 0xc0, !PT ;  /* 0x0000ffff0c107812 */ /* 0x000fe400078ec0ff */
[----:B------:R-:W-:-:S03]  /*19ee0*/  LEA.HI R11, R9, R11, RZ, 0x10 ;  /* 0x0000000b090b7211 */ /* 0x000fc600078f80ff */
[----:B-1----:R-:W-:Y:S05]  /*19ef0*/  @!P0 BRA `(.L_x_2822) ;  /* 0x0000000000108947 */ /* 0x002fea0003800000 */
[----:B------:R-:W1:Y:S02]  /*19f00*/  LDC.64 R4, c[0x0][0xa20] ;  /* 0x00028800ff047b82 */ /* 0x000e640000000a00 */
[----:B-1----:R-:W-:-:S05]  /*19f10*/  IMAD.WIDE R4, R14, 0x4, R4 ;  /* 0x000000040e047825 */ /* 0x002fca00078e0204 */
[----:B------:R1:W5:Y:S01]  /*19f20*/  LDG.E R7, desc[UR42][R4.64] ;  /* 0x0000002a04077981 */ /* 0x000362000c1e1900 */
[----:B------:R-:W-:Y:S05]  /*19f30*/  BRA `(.L_x_2823) ;  /* 0x0000000000107947 */ /* 0x000fea0003800000 */
.L_x_2822:
[----:B------:R-:W-:Y:S05]  /*19f40*/  @!P1 BRA `(.L_x_2823) ;  /* 0x00000000000c9947 */ /* 0x000fea0003800000 */
[----:B------:R-:W2:Y:S04]  /*19f50*/  LDG.E R7, desc[UR42][R4.64] ;  /* 0x0000002a04077981 */ /* 0x000ea8000c1e1900 */
[----:B------:R-:W2:Y:S02]  /*19f60*/  LDG.E R4, desc[UR42][R4.64+0x4] ;  /* 0x0000042a04047981 */ /* 0x000ea4000c1e1900 */
[----:B--2---:R-:W-:-:S07]  /*19f70*/  IMAD.IADD R7, R4, 0x1, -R7 ;  /* 0x0000000104077824 */ /* 0x004fce00078e0a07 */
.L_x_2823:
[----:B------:R-:W2:Y:S04]  /*19f80*/  LDL.LU R8, [R1+0x4] ;  /* 0x0000040001087983 */ /* 0x000ea80000300800 */
[----:B-1----:R-:W3:Y:S04]  /*19f90*/  @P2 LDG.E R4, desc[UR42][R2.64] ;  /* 0x0000002a02042981 */ /* 0x002ee8000c1e1900 */
[----:B------:R1:W3:Y:S01]  /*19fa0*/  @P2 LDG.E R2, desc[UR42][R2.64+0x4] ;  /* 0x0000042a02022981 */ /* 0x0002e2000c1e1900 */
[----:B-----5:R-:W-:Y:S01]  /*19fb0*/  IMAD.IADD R9, R7, 0x1, -R6 ;  /* 0x0000000107097824 */ /* 0x020fe200078e0a06 */
[----:B-1----:R-:W1:Y:S02]  /*19fc0*/  LDC R3, c[0x0][0x448] ;  /* 0x00011200ff037b82 */ /* 0x002e640000000800 */
[----:B-1----:R-:W-:-:S13]  /*19fd0*/  ISETP.NE.AND P1, PT, R3, 0x1, PT ;  /* 0x000000010300780c */ /* 0x002fda0003f25270 */
[----:B------:R-:W1:Y:S08]  /*19fe0*/  @P1 LDC R3, c[0x0][0x44c] ;  /* 0x00011300ff031b82 */ /* 0x000e700000000800 */
[----:B------:R-:W4:Y:S01]  /*19ff0*/  @P1 LDC R5, c[0x0][0x450] ;  /* 0x00011400ff051b82 */ /* 0x000f220000000800 */
[----:B--2---:R-:W-:-:S04]  /*1a000*/  IMAD.SHL.U32 R13, R8, 0x40, RZ ;  /* 0x00000040080d7824 */ /* 0x004fc800078e00ff */
[----:B------:R-:W-:Y:S01]  /*1a010*/  VIADD R7, R13, 0x3f ;  /* 0x0000003f0d077836 */ /* 0x000fe20000000000 */
[----:B------:R2:W-:Y:S01]  /*1a020*/  STL [R1+0x28], R13 ;  /* 0x0000280d01007387 */ /* 0x0005e20000100800 */
[----:B---3--:R-:W-:Y:S02]  /*1a030*/  @P2 IMAD.IADD R10, R2, 0x1, -R4 ;  /* 0x00000001020a2824 */ /* 0x008fe400078e0a04 */
[----:B-1----:R-:W-:-:S04]  /*1a040*/  @P1 IMAD.HI.U32 R2, R7, R3, RZ ;  /* 0x0000000307021227 */ /* 0x002fc800078e00ff */
[----:B------:R-:W-:Y:S01]  /*1a050*/  IMAD.IADD R6, R9, 0x1, R10 ;  /* 0x0000000109067824 */ /* 0x000fe200078e020a */
[----:B----4-:R-:W-:-:S03]  /*1a060*/  @P1 SHF.R.U32.HI R7, RZ, R5, R2 ;  /* 0x00000005ff071219 */ /* 0x010fc60000011602 */
[C---:B------:R-:W-:Y:S01]  /*1a070*/  VIADD R2, R6.reuse, 0x3f ;  /* 0x0000003f06027836 */ /* 0x040fe20000000000 */
[----:B------:R-:W-:-:S04]  /*1a080*/  IADD3 R20, R6, 0x1, -R15 ;  /* 0x0000000106147810 */ /* 0x000fc80007ffe80f */
[----:B------:R-:W-:Y:S01]  /*1a090*/  SHF.R.S32.HI R3, RZ, 0x1f, R2 ;  /* 0x0000001fff037819 */ /* 0x000fe20000011402 */
[----:B------:R-:W-:-:S03]  /*1a0a0*/  IMAD.IADD R7, R20, 0x1, R7 ;  /* 0x0000000114077824 */ /* 0x000fc600078e0207 */
[----:B------:R-:W-:Y:S02]  /*1a0b0*/  LEA.HI R4, R3, R2, RZ, 0x6 ;  /* 0x0000000203047211 */ /* 0x000fe400078f30ff */
[----:B------:R-:W1:Y:S02]  /*1a0c0*/  LDC.64 R2, c[0x0][0x9e0] ;  /* 0x00027800ff027b82 */ /* 0x000e640000000a00 */
[----:B------:R-:W-:-:S05]  /*1a0d0*/  SHF.R.S32.HI R12, RZ, 0x6, R4 ;  /* 0x00000006ff0c7819 */ /* 0x000fca0000011404 */
[----:B------:R2:W-:Y:S01]  /*1a0e0*/  STL [R1+0x5c], R12 ;  /* 0x00005c0c01007387 */ /* 0x0005e20000100800 */
[----:B-1----:R-:W-:Y:S01]  /*1a0f0*/  ISETP.GE.AND P3, PT, R3, 0x1, PT ;  /* 0x000000010300780c */ /* 0x002fe20003f66270 */
        /* <DEDUP_REMOVED lines=8> */
[----:B------:R-:W1:Y:S02]  /*1a180*/  @P0 LDC.64 R4, c[0x0][0x9e8] ;  /* 0x00027a00ff040b82 */ /* 0x000e640000000a00 */
[----:B-1----:R-:W-:-:S05]  /*1a190*/  @P0 IMAD.HI.U32 R4, R7, R4, RZ ;  /* 0x0000000407040227 */ /* 0x002fca00078e00ff */
[----:B------:R-:W-:-:S04]  /*1a1a0*/  @P0 SHF.R.U32.HI R7, RZ, R5, R4 ;  /* 0x00000005ff070219 */ /* 0x000fc80000011604 */
[----:B------:R-:W-:Y:S01]  /*1a1b0*/  LOP3.LUT R8, RZ, R7, RZ, 0x33, !PT ;  /* 0x00000007ff087212 */ /* 0x000fe200078e33ff */
[----:B------:R-:W-:Y:S06]  /*1a1c0*/  BRA `(.L_x_2827) ;  /* 0x0000000000107947 */ /* 0x000fec0003800000 */
.L_x_2826:
[----:B------:R-:W-:-:S13]  /*1a1d0*/  ISETP.NE.AND P0, PT, R3, 0x1, PT ;  /* 0x000000010300780c */ /* 0x000fda0003f05270 */
[----:B------:R-:W1:Y:S02]  /*1a1e0*/  @P0 LDC.64 R4, c[0x0][0x9e8] ;  /* 0x00027a00ff040b82 */ /* 0x000e640000000a00 */
[----:B-1----:R-:W-:-:S05]  /*1a1f0*/  @P0 IMAD.HI.U32 R4, R8, R4, RZ ;  /* 0x0000000408040227 */ /* 0x002fca00078e00ff */
[----:B------:R-:W-:-:S07]  /*1a200*/  @P0 SHF.R.U32.HI R8, RZ, R5, R4 ;  /* 0x00000005ff080219 */ /* 0x000fce0000011604 */
.L_x_2827:
[----:B------:R-:W-:Y:S05]  /*1a210*/  BSYNC B0 ;  /* 0x0000000000007941 */ /* 0x000fea0003800000 */
.L_x_2825:
[----:B------:R-:W-:-:S05]  /*1a220*/  IMAD R8, R8, R3, R3 ;  /* 0x0000000308087224 */ /* 0x000fca00078e0203 */
[----:B------:R-:W-:-:S07]  /*1a230*/  VIMNMX R2, R2, R8, PT ;  /* 0x0000000802027248 */ /* 0x000fce0003fe0100 */
.L_x_2824:
[----:B------:R-:W1:Y:S01]  /*1a240*/  @P1 LDC R5, c[0x0][0x44c] ;  /* 0x00011300ff051b82 */ /* 0x000e620000000800 */
[----:B------:R-:W-:Y:S01]  /*1a250*/  VIADD R2, R2, 0x3f ;  /* 0x0000003f02027836 */ /* 0x000fe20000000000 */
[----:B------:R-:W-:Y:S01]  /*1a260*/  ULDC UR4, c[0x0][0x9dc] ;  /* 0x0002770000047ab9 */ /* 0x000fe20000000800 */
[----:B------:R-:W-:Y:S02]  /*1a270*/  IMAD.MOV.U32 R4, RZ, RZ, R13 ;  /* 0x000000ffff047224 */ /* 0x000fe400078e000d */
[----:B------:R-:W-:-:S03]  /*1a280*/  IMAD.IADD R17, R6, 0x1, -R15 ;  /* 0x0000000106117824 */ /* 0x000fc600078e0a0f */
[----:B------:R-:W2:Y:S01]  /*1a290*/  @P1 LDC R7, c[0x0][0x450] ;  /* 0x00011400ff071b82 */ /* 0x000ea20000000800 */
[----:B-1----:R-:W-:-:S05]  /*1a2a0*/  @P1 IMAD.HI.U32 R5, R13, R5, RZ ;  /* 0x000000050d051227 */ /* 0x002fca00078e00ff */
[----:B--2---:R-:W-:Y:S02]  /*1a2b0*/  @P1 SHF.R.U32.HI R4, RZ, R7, R5 ;  /* 0x00000007ff041219 */ /* 0x004fe40000011605 */
[----:B------:R-:W-:-:S03]  /*1a2c0*/  SHF.R.S32.HI R7, RZ, 0x1f, R2 ;  /* 0x0000001fff077819 */ /* 0x000fc60000011402 */
[----:B------:R-:W-:Y:S01]  /*1a2d0*/  IMAD.IADD R6, R17, 0x1, R4 ;  /* 0x0000000111067824 */ /* 0x000fe200078e0204 */
[----:B------:R-:W-:-:S03]  /*1a2e0*/  LEA.HI R7, R7, R2, RZ, 0x6 ;  /* 0x0000000207077211 */ /* 0x000fc600078f30ff */
[----:B------:R-:W-:Y:S01]  /*1a2f0*/  VIADD R2, R6, -UR4 ;  /* 0x8000000406027c36 */ /* 0x000fe20008000000 */
[----:B------:R-:W-:-:S04]  /*1a300*/  SHF.R.S32.HI R7, RZ, 0x6, R7 ;  /* 0x00000006ff077819 */ /* 0x000fc80000011407 */
[----:B------:R-:W-:Y:S01]  /*1a310*/  VIMNMX R7, R12, R7, PT ;  /* 0x000000070c077248 */ /* 0x000fe20003fe0100 */
[----:B------:R-:W-:Y:S06]  /*1a320*/  @!P3 BRA `(.L_x_2828) ;  /* 0x000000000044b947 */ /* 0x000fec0003800000 */
[----:B------:R-:W-:Y:S01]  /*1a330*/  ISETP.GT.AND P0, PT, R6, -0x1, PT ;  /* 0xffffffff0600780c */ /* 0x000fe20003f04270 */
[----:B------:R-:W-:-:S12]  /*1a340*/  BSSY B0, `(.L_x_2829) ;  /* 0x000000d000007945 */ /* 0x000fd80003800000 */
        /* <DEDUP_REMOVED lines=8> */
.L_x_2830:
[----:B------:R-:W-:-:S13]  /*1a3d0*/  ISETP.NE.AND P0, PT, R3, 0x1, PT ;  /* 0x000000010300780c */ /* 0x000fda0003f05270 */
[----:B------:R-:W1:Y:S02]  /*1a3e0*/  @P0 LDC.64 R4, c[0x0][0x9e8] ;  /* 0x00027a00ff040b82 */ /* 0x000e640000000a00 */
[----:B-1----:R-:W-:-:S05]  /*1a3f0*/  @P0 IMAD.HI.U32 R4, R6, R4, RZ ;  /* 0x0000000406040227 */ /* 0x002fca00078e00ff */
[----:B------:R-:W-:-:S07]  /*1a400*/  @P0 SHF.R.U32.HI R6, RZ, R5, R4 ;  /* 0x00000005ff060219 */ /* 0x000fce0000011604 */
.L_x_2831:
[----:B------:R-:W-:Y:S05]  /*1a410*/  BSYNC B0 ;  /* 0x0000000000007941 */ /* 0x000fea0003800000 */
.L_x_2829:
[----:B------:R-:W-:-:S05]  /*1a420*/  IMAD R3, R6, R3, RZ ;  /* 0x0000000306037224 */ /* 0x000fca00078e02ff */
[----:B------:R-:W-:-:S07]  /*1a430*/  VIMNMX R2, R2, R3, !PT ;  /* 0x0000000302027248 */ /* 0x000fce0007fe0100 */
.L_x_2828:
[----:B------:R-:W-:Y:S01]  /*1a440*/  SHF.R.S32.HI R5, RZ, 0x1f, R2 ;  /* 0x0000001fff057819 */ /* 0x000fe20000011402 */
[----:B------:R-:W-:Y:S01]  /*1a450*/  BSSY B0, `(.L_x_2832) ;  /* 0x0000028000007945 */ /* 0x000fe20003800000 */
[----:B------:R-:W-:Y:S02]  /*1a460*/  LOP3.LUT R13, R11, 0xff, RZ, 0xc0, !PT ;  /* 0x000000ff0b0d7812 */ /* 0x000fe400078ec0ff */
[----:B------:R-:W-:Y:S01]  /*1a470*/  LEA.HI R5, R5, R2, RZ, 0x6 ;  /* 0x0000000205057211 */ /* 0x000fe200078f30ff */
[----:B------:R-:W-:Y:S01]  /*1a480*/  IMAD.MOV.U32 R2, RZ, RZ, RZ ;  /* 0x000000ffff027224 */ /* 0x000fe200078e00ff */
[----:B------:R-:W-:Y:S01]  /*1a490*/  SHF.R.U32.HI R4, RZ, 0x10, R11 ;  /* 0x00000010ff047819 */ /* 0x000fe2000001160b */
[----:B------:R1:W-:Y:S01]  /*1a4a0*/  STL [R1+0x50], R13 ;  /* 0x0000500d01007387 */ /* 0x0003e20000100800 */
[----:B------:R-:W-:-:S04]  /*1a4b0*/  SHF.R.S32.HI R5, RZ, 0x6, R5 ;  /* 0x00000006ff057819 */ /* 0x000fc80000011405 */
[----:B------:R-:W-:-:S04]  /*1a4c0*/  VIMNMX R5, RZ, R5, !PT ;  /* 0x00000005ff057248 */ /* 0x000fc80007fe0100 */
[----:B------:R-:W-:-:S13]  /*1a4d0*/  ISETP.GT.AND P0, PT, R7, R5, PT ;  /* 0x000000050700720c */ /* 0x000fda0003f04270 */
[----:B-1----:R-:W-:Y:S05]  /*1a4e0*/  @!P0 BRA `(.L_x_2833) ;  /* 0x0000000000788947 */ /* 0x002fea0003800000 */
[----:B------:R-:W-:Y:S01]  /*1a4f0*/  ISETP.NE.AND P0, PT, R4, RZ, PT ;  /* 0x000000ff0400720c */ /* 0x000fe20003f05270 */
[----:B------:R-:W-:-:S03]  /*1a500*/  ULDC UR4, c[0x0][0x9f0] ;  /* 0x00027c0000047ab9 */ /* 0x000fc60000000800 */
[----:B------:R-:W-:-:S04]  /*1a510*/  SEL R6, R4, UR4, P0 ;  /* 0x0000000404067c07 */ /* 0x000fc80008000000 */
[----:B------:R-:W-:Y:S02]  /*1a520*/  IABS R8, R6 ;  /* 0x0000000600087213 */ /* 0x000fe40000000000 */
[----:B------:R-:W-:Y:S02]  /*1a530*/  IADD3 R11, R6, -0x1, R7 ;  /* 0xffffffff060b7810 */ /* 0x000fe40007ffe007 */
[----:B------:R-:W1:Y:S03]  /*1a540*/  I2F.RP R2, R8 ;  /* 0x0000000800027306 */ /* 0x000e660000209400 */
[----:B------:R-:W-:-:S05]  /*1a550*/  IMAD.IADD R11, R11, 0x1, -R5 ;  /* 0x000000010b0b7824 */ /* 0x000fca00078e0a05 */
        /* <DEDUP_REMOVED lines=23> */
.L_x_2833:
[----:B------:R-:W-:Y:S05]  /*1a6d0*/  BSYNC B0 ;  /* 0x0000000000007941 */ /* 0x000fea0003800000 */
.L_x_2832:
[-C--:B------:R-:W-:Y:S01]  /*1a6e0*/  IMAD R5, R13, R2.reuse, R5 ;  /* 0x000000020d057224 */ /* 0x080fe200078e0205 */
[----:B------:R-:W-:Y:S04]  /*1a6f0*/  BSSY B0, `(.L_x_2834) ;  /* 0x00001b8000007945 */ /* 0x000fe80003800000 */
[C---:B------:R-:W-:Y:S01]  /*1a700*/  VIADDMNMX R2, R5.reuse, R2, R7, PT ;  /* 0x0000000205027246 */ /* 0x040fe20003800107 */
[----:B------:R-:W-:-:S04]  /*1a710*/  IMAD R5, R5, 0x40, -R9 ;  /* 0x0000004005057824 */ /* 0x000fc800078e0a09 */
[----:B------:R-:W-:Y:S01]  /*1a720*/  IMAD R2, R2, 0x40, -R9 ;  /* 0x0000004002027824 */ /* 0x000fe200078e0a09 */
[----:B------:R-:W-:-:S04]  /*1a730*/  VIMNMX R5, RZ, R5, !PT ;  /* 0x00000005ff057248 */ /* 0x000fc80007fe0100 */
[----:B------:R-:W-:Y:S02]  /*1a740*/  VIMNMX R2, R2, R10, PT ;  /* 0x0000000a02027248 */ /* 0x000fe40003fe0100 */
[----:B------:R-:W-:Y:S02]  /*1a750*/  SHF.R.U32.HI R3, RZ, 0x6, R5 ;  /* 0x00000006ff037819 */ /* 0x000fe40000011605 */
[----:B------:R-:W-:-:S13]  /*1a760*/  ISETP.GT.AND P0, PT, R2, R5, PT ;  /* 0x000000050200720c */ /* 0x000fda0003f04270 */
[----:B------:R-:W-:-:S05]  /*1a770*/  @P0 VIADD R2, R2, 0x3f ;  /* 0x0000003f02020836 */ /* 0x000fca0000000000 */
[----:B------:R-:W-:-:S04]  /*1a780*/  @P0 SHF.R.S32.HI R5, RZ, 0x1f, R2 ;  /* 0x0000001fff050819 */ /* 0x000fc80000011402 */
[----:B------:R-:W-:Y:S01]  /*1a790*/  @P0 LEA.HI R2, R5, R2, RZ, 0x6 ;  /* 0x0000000205020211 */ /* 0x000fe200078f30ff */
[----:B------:R-:W-:-:S03]  /*1a7a0*/  IMAD.MOV.U32 R5, RZ, RZ, R3 ;  /* 0x000000ffff057224 */ /* 0x000fc600078e0003 */
        /* <DEDUP_REMOVED lines=10> */
[----:B------:R1:W2:Y:S02]  /*1a850*/  SHFL.IDX PT, R14, R6, RZ, 0x1f ;  /* 0x00001fff060e7589 */ /* 0x0002a400000e0000 */
.L_x_3048:
[----:B--2---:R-:W-:Y:S02]  /*1a860*/  ISETP.NE.AND P0, PT, R14, RZ, PT ;  /* 0x000000ff0e00720c */ /* 0x004fe40003f05270 */
[----:B------:R-:W-:-:S11]  /*1a870*/  PLOP3.LUT P6, PT, PT, PT, PT, 0x8, 0x0 ;  /* 0x000000000000781c */ /* 0x000fd60003fce170 */
[----:B------:R-:W-:Y:S05]  /*1a880*/  @P0 BRA `(.L_x_2837) ;  /* 0x00000000000c0947 */ /* 0x000fea0003800000 */
[----:B------:R-:W-:-:S03]  /*1a890*/  UMOV UR4, 0xffffffff ;  /* 0xffffffff00047882 */ /* 0x000fc60000000000 */
[----:B------:R-:W-:Y:S05]  /*1a8a0*/  BRA.DIV UR4, `(.L_x_2838) ;  /* 0x0000008e04987947 */ /* 0x000fea000b800000 */
[----:B------:R-:W-:-:S13]  /*1a8b0*/  ELECT P6, URZ, PT ;  /* 0x00000000003f782f */ /* 0x000fda00038c0000 */
.L_x_2837:
[----:B-1----:R-:W2:Y:S01]  /*1a8c0*/  LDL R6, [R1+0x54] ;  /* 0x0000540001067983 */ /* 0x002ea20000100800 */
[----:B------:R-:W-:Y:S01]  /*1a8d0*/  BSSY B1, `(.L_x_2839) ;  /* 0x0000008000017945 */ /* 0x000fe20003800000 */
[----:B--2---:R-:W-:-:S05]  /*1a8e0*/  VIADD R6, R6, 0x1 ;  /* 0x0000000106067836 */ /* 0x004fca0000000000 */
[----:B------:R-:W-:-:S04]  /*1a8f0*/  LEA.HI R7, R6, R6, RZ, 0x1 ;  /* 0x0000000606077211 */ /* 0x000fc800078f08ff */
[----:B------:R-:W-:-:S05]  /*1a900*/  LOP3.LUT R7, R7, 0xfffffffe, RZ, 0xc0, !PT ;  /* 0xfffffffe07077812 */ /* 0x000fca00078ec0ff */
[----:B------:R-:W-:-:S05]  /*1a910*/  IMAD.IADD R6, R6, 0x1, -R7 ;  /* 0x0000000106067824 */ /* 0x000fca00078e0a07 */
[----:B------:R-:W-:-:S04]  /*1a920*/  SHF.L.U32 R6, R6, 0x1f, RZ ;  /* 0x0000001f06067819 */ /* 0x000fc800000006ff */
[----:B------:R-:W1:Y:S02]  /*1a930*/  SYNCS.PHASECHK.TRANS64.TRYWAIT P0, [R18+URZ+0x28c20], R6 ;  /* 0x028c2006120075a7 */ /* 0x000e64000800017f */
[----:B-1----:R-:W-:Y:S05]  /*1a940*/  @!P0 BRA `(.L_x_2840) ;  /* 0x0000008c00908947 */ /* 0x002fea0003800000 */
.L_x_3051:
[----:B------:R-:W-:Y:S05]  /*1a950*/  BSYNC B1 ;  /* 0x0000000000017941 */ /* 0x000fea0003800000 */
.L_x_2839:
[----:B------:R-:W-:Y:S04]  /*1a960*/  BSSY B1, `(.L_x_2841) ;  /* 0x00000bb000017945 */ /* 0x000fe80003800000 */
[----:B------:R-:W-:Y:S05]  /*1a970*/  @!P6 BRA `(.L_x_2842) ;  /* 0x0000000800e4e947 */ /* 0x000fea0003800000 */
[----:B------:R-:W2:Y:S04]  /*1a980*/  LDL R7, [R1+0x10] ;  /* 0x0000100001077983 */ /* 0x000ea80000100800 */
[----:B------:R-:W3:Y:S01]  /*1a990*/  LDL R9, [R1+0x18] ;  /* 0x0000180001097983 */ /* 0x000ee20000100800 */
[----:B------:R-:W-:Y:S01]  /*1a9a0*/  BSSY B2, `(.L_x_2843) ;  /* 0x0000008000027945 */ /* 0x000fe20003800000 */
[----:B------:R-:W4:Y:S02]  /*1a9b0*/  S2R R8, SR_TID.X ;  /* 0x0000000000087919 */ /* 0x000f240000002100 */
[----:B----4-:R-:W-:-:S04]  /*1a9c0*/  LOP3.LUT R8, R8, 0x7f, RZ, 0xc0, !PT ;  /* 0x0000007f08087812 */ /* 0x010fc800078ec0ff */
[----:B------:R-:W-:Y:S01]  /*1a9d0*/  ISETP.NE.AND P1, PT, R8, RZ, PT ;  /* 0x000000ff0800720c */ /* 0x000fe20003f25270 */
[----:B--2---:R-:W-:Y:S01]  /*1a9e0*/  IMAD R7, R7, 0x8, R18 ;  /* 0x0000000807077824 */ /* 0x004fe200078e0212 */
[----:B---3--:R-:W-:-:S04]  /*1a9f0*/  SHF.L.U32 R10, R9, 0x1f, RZ ;  /* 0x0000001f090a7819 */ /* 0x008fc800000006ff */
[----:B------:R-:W2:Y:S02]  /*1aa00*/  SYNCS.PHASECHK.TRANS64.TRYWAIT P0, [R7+URZ+0x28ca0], R10 ;  /* 0x028ca00a070075a7 */ /* 0x000ea4000800017f */
[----:B--2---:R-:W-:Y:S05]  /*1aa10*/  @!P0 BRA `(.L_x_2844) ;  /* 0x0000008c00708947 */ /* 0x004fea0003800000 */
.L_x_3052:
[----:B------:R-:W-:Y:S05]  /*1aa20*/  BSYNC B2 ;  /* 0x0000000000027941 */ /* 0x000fea0003800000 */
.L_x_2843:
[----:B------:R-:W-:Y:S04]  /*1aa30*/  BSSY B2, `(.L_x_2845) ;  /* 0x0000009000027945 */ /* 0x000fe80003800000 */
[----:B------:R-:W-:Y:S05]  /*1aa40*/  @P1 BRA `(.L_x_2846) ;  /* 0x00000000001c1947 */ /* 0x000fea0003800000 */
[----:B------:R-:W3:Y:S01]  /*1aa50*/  S2R R8, SR_TID.X ;  /* 0x0000000000087919 */ /* 0x000ee20000002100 */
[----:B-1----:R-:W-:-:S04]  /*1aa60*/  IMAD.MOV.U32 R6, RZ, RZ, 0x2000 ;  /* 0x00002000ff067424 */ /* 0x002fc800078e00ff */
[----:B------:R4:W-:Y:S01]  /*1aa70*/  SYNCS.ARRIVE.TRANS64 RZ, [R7+URZ+0x28c90], R6 ;  /* 0x028c900607ff79a7 */ /* 0x0009e2000800003f */
[----:B---3--:R-:W-:-:S04]  /*1aa80*/  LOP3.LUT R8, R8, 0x1f, RZ, 0xc0, !PT ;  /* 0x0000001f08087812 */ /* 0x008fc800078ec0ff */
[----:B------:R-:W-:-:S13]  /*1aa90*/  ISETP.NE.AND P0, PT, R8, RZ, PT ;  /* 0x000000ff0800720c */ /* 0x000fda0003f05270 */
[----:B----4-:R-:W-:Y:S05]  /*1aaa0*/  @!P0 BRA `(.L_x_2846) ;  /* 0x0000000000048947 */ /* 0x010fea0003800000 */
[----:B------:R-:W-:Y:S01]  /*1aab0*/  BPT.TRAP 0x1 ;  /* 0x000000040000795c */ /* 0x000fe20000300000 */
.L_x_2846:
[----:B------:R-:W-:Y:S05]  /*1aac0*/  BSYNC B2 ;  /* 0x0000000000027941 */ /* 0x000fea0003800000 */
.L_x_2845:
[----:B------:R-:W3:Y:S01]  /*1aad0*/  LDL R8, [R1+0x10] ;  /* 0x0000100001087983 */ /* 0x000ee20000100800 */
[----:B------:R-:W-:Y:S01]  /*1aae0*/  IMAD.MOV.U32 R12, RZ, RZ, RZ ;  /* 0x000000ffff0c7224 */ /* 0x000fe200078e00ff */
[----:B------:R-:W-:Y:S01]  /*1aaf0*/  UIADD3 UR4, UP0, UR40, 0x570, URZ ;  /* 0x0000057028047890 */ /* 0x000fe2000ff1e03f */
[----:B-1----:R-:W-:Y:S01]  /*1ab00*/  IMAD R6, R5, 0x40, R0 ;  /* 0x0000004005067824 */ /* 0x002fe200078e0200 */
[----:B------:R-:W-:Y:S01]  /*1ab10*/  PLOP3.LUT P0, PT, PT, PT, PT, 0x80, 0x0 ;  /* 0x000000000000781c */ /* 0x000fe20003f0f070 */
[----:B------:R-:W-:Y:S01]  /*1ab20*/  VIADD R9, R7, 0x28c90 ;  /* 0x00028c9007097836 */ /* 0x000fe20000000000 */
[----:B------:R-:W-:Y:S01]  /*1ab30*/  R2UR UR10, R12 ;  /* 0x000000000c0a72ca */ /* 0x000fe200000e0000 */
[----:B------:R-:W-:Y:S01]  /*1ab40*/  VIADD R6, R6, 0xffffffc0 ;  /* 0xffffffc006067836 */ /* 0x000fe20000000000 */
[----:B------:R-:W-:Y:S01]  /*1ab50*/  UIADD3.X UR5, URZ, UR41, URZ, UP0, !UPT ;  /* 0x000000293f057290 */ /* 0x000fe200087fe43f */
[----:B------:R-:W-:Y:S01]  /*1ab60*/  UMOV UR6, 0x0 ;  /* 0x0000000000067882 */ /* 0x000fe20000000000 */
[----:B------:R-:W-:Y:S01]  /*1ab70*/  UMOV UR7, 0x12f00000 ;  /* 0x12f0000000077882 */ /* 0x000fe20000000000 */
[----:B---3--:R-:W-:-:S04]  /*1ab80*/  IMAD R8, R8, 0x2000, R18 ;  /* 0x0000200008087824 */ /* 0x008fc800078e0212 */
[----:B------:R-:W-:-:S07]  /*1ab90*/  VIADD R8, R8, 0x22400 ;  /* 0x0002240008087836 */ /* 0x000fce0000000000 */
.L_x_2847:
        /* <DEDUP_REMOVED lines=13> */
.L_x_3053:
[----:B------:R-:W-:Y:S05]  /*1ac70*/  BSYNC B2 ;  /* 0x0000000000027941 */ /* 0x000fea0003800000 */
.L_x_2848:
[----:B------:R-:W-:Y:S01]  /*1ac80*/  BSSY B2, `(.L_x_2850) ;  /* 0x000000b000027945 */ /* 0x000fe20003800000 */
[----:B-12---:R-:W-:Y:S02]  /*1ac90*/  IMAD.MOV.U32 R10, RZ, RZ, 0x0 ;  /* 0x00000000ff0a7424 */ /* 0x006fe400078e00ff */
[----:B------:R-:W-:Y:S01]  /*1aca0*/  IMAD.MOV.U32 R11, RZ, RZ, 0x12f00000 ;  /* 0x12f00000ff0b7424 */ /* 0x000fe200078e00ff */
[----:B------:R-:W-:Y:S06]  /*1acb0*/  @P1 BRA `(.L_x_2851) ;  /* 0x00000000001c1947 */ /* 0x000fec0003800000 */
[----:B------:R-:W1:Y:S01]  /*1acc0*/  S2R R9, SR_TID.X ;  /* 0x0000000000097919 */ /* 0x000e620000002100 */
[----:B------:R-:W-:-:S04]  /*1acd0*/  IMAD.MOV.U32 R8, RZ, RZ, 0x10000 ;  /* 0x00010000ff087424 */ /* 0x000fc800078e00ff */
[----:B------:R2:W-:Y:S01]  /*1ace0*/  SYNCS.ARRIVE.TRANS64 RZ, [R7+URZ+0x28cb0], R8 ;  /* 0x028cb00807ff79a7 */ /* 0x0005e2000800003f */
[----:B-1----:R-:W-:-:S04]  /*1acf0*/  LOP3.LUT R9, R9, 0x1f, RZ, 0xc0, !PT ;  /* 0x0000001f09097812 */ /* 0x002fc800078ec0ff */
[----:B------:R-:W-:-:S13]  /*1ad00*/  ISETP.NE.AND P0, PT, R9, RZ, PT ;  /* 0x000000ff0900720c */ /* 0x000fda0003f05270 */
[----:B--2---:R-:W-:Y:S05]  /*1ad10*/  @!P0 BRA `(.L_x_2851) ;  /* 0x0000000000048947 */ /* 0x004fea0003800000 */
[----:B------:R-:W-:Y:S01]  /*1ad20*/  BPT.TRAP 0x1 ;  /* 0x000000040000795c */ /* 0x000fe20000300000 */
.L_x_2851:
[----:B------:R-:W-:Y:S05]  /*1ad30*/  BSYNC B2 ;  /* 0x0000000000027941 */ /* 0x000fea0003800000 */
.L_x_2850:
        /* <DEDUP_REMOVED lines=10> */
.L_x_2852:
        /* <DEDUP_REMOVED lines=10> */
[----:B------:R-:W-:Y:S01]  /*1ae80*/  R2UR UR6, R10 ;  /* 0x000000000a0672ca */ /* 0x000fe200000e0000 */
[----:B------:R-:W-:Y:S01]  /*1ae90*/  VIADD R9, R8, 0x2400 ;  /* 0x0000240008097836 */ /* 0x000fe20000000000 */
[----:B------:R-:W-:Y:S01]  /*1aea0*/  R2UR UR7, R11 ;  /* 0x000000000b0772ca */ /* 0x000fe200000e0000 */
[----:B------:R-:W-:Y:S01]  /*1aeb0*/  UMOV UR10, 0x40 ;  /* 0x00000040000a7882 */ /* 0x000fe20000000000 */
[----:B------:R-:W-:-:S13]  /*1aec0*/  PLOP3.LUT P0, PT, PT, PT, PT, 0x80, 0x0 ;  /* 0x000000000000781c */ /* 0x000fda0003f0f070 */
.L_x_2853:
        /* <DEDUP_REMOVED lines=15> */
.L_x_2854:
        /* <DEDUP_REMOVED lines=15> */
.L_x_2855:
        /* <DEDUP_REMOVED lines=15> */
.L_x_2856:
        /* <DEDUP_REMOVED lines=15> */
.L_x_2857:
        /* <DEDUP_REMOVED lines=15> */
.L_x_2858:
        /* <DEDUP_REMOVED lines=15> */
.L_x_2859:
        /* <DEDUP_REMOVED lines=10> */
.L_x_2842:
[----:B------:R-:W-:Y:S05]  /*1b510*/  BSYNC B1 ;  /* 0x0000000000017941 */ /* 0x000fea0003800000 */
.L_x_2841:
[----:B------:R-:W1:Y:S04]  /*1b520*/  LDL.LU R10, [R1+0x10] ;  /* 0x00001000010a7983 */ /* 0x000e680000300800 */
[----:B------:R-:W2:Y:S01]  /*1b530*/  LDL.LU R9, [R1+0x18] ;  /* 0x0000180001097983 */ /* 0x000ea20000300800 */
[----:B------:R-:W-:Y:S01]  /*1b540*/  VIADD R5, R5, 0xfffffffe ;  /* 0xfffffffe05057836 */ /* 0x000fe20000000000 */
[----:B------:R-:W-:-:S04]  /*1b550*/  PLOP3.LUT P0, PT, PT, PT, PT, 0x8, 0x0 ;  /* 0x000000000000781c */ /* 0x000fc80003f0e170 */
[----:B------:R-:W-:Y:S01]  /*1b560*/  ISETP.GE.AND P2, PT, R5, R3, PT ;  /* 0x000000030500720c */ /* 0x000fe20003f46270 */
[----:B-1----:R-:W-:-:S05]  /*1b570*/  VIADD R6, R10, 0x1 ;  /* 0x000000010a067836 */ /* 0x002fca0000000000 */
[----:B------:R-:W-:-:S04]  /*1b580*/  ISETP.NE.AND P1, PT, R6, 0x2, PT ;  /* 0x000000020600780c */ /* 0x000fc80003f25270 */
[----:B------:R-:W-:Y:S02]  /*1b590*/  SEL R7, RZ, 0x1, P1 ;  /* 0x00000001ff077807 */ /* 0x000fe40000800000 */
[----:B------:R-:W-:Y:S02]  /*1b5a0*/  SEL R6, R6, RZ, P1 ;  /* 0x000000ff06067207 */ /* 0x000fe40000800000 */
[----:B--2---:R-:W-:-:S03]  /*1b5b0*/  LOP3.LUT R9, R9, R7, RZ, 0x3c, !PT ;  /* 0x0000000709097212 */ /* 0x004fc600078e3cff */
[----:B------:R1:W-:Y:S04]  /*1b5c0*/  STL [R1+0x10], R6 ;  /* 0x0000100601007387 */ /* 0x0003e80000100800 */
[----:B------:R1:W-:Y:S01]  /*1b5d0*/  STL [R1+0x18], R9 ;  /* 0x0000180901007387 */ /* 0x0003e20000100800 */
[----:B------:R-:W-:Y:S05]  /*1b5e0*/  @!P2 BRA `(.L_x_2835) ;  /* 0x0000000c0020a947 */ /* 0x000fea0003800000 */
.L_x_2879:
[----:B------:R-:W-:Y:S05]  /*1b5f0*/  YIELD ;  /* 0x0000000000007946 */ /* 0x000fea0003800000 */
[----:B------:R-:W-:Y:S04]  /*1b600*/  BSSY B1, `(.L_x_2860) ;  /* 0x00000ba000017945 */ /* 0x000fe80003800000 */
[----:B--2---:R-:W-:Y:S05]  /*1b610*/  @!P6 BRA `(.L_x_2861) ;  /* 0x0000000800e0e947 */ /* 0x004fea0003800000 */
[----:B-1----:R-:W2:Y:S04]  /*1b620*/  LDL R6, [R1+0x10] ;  /* 0x0000100001067983 */ /* 0x002ea80000100800 */
        /* <DEDUP_REMOVED lines=9> */
.L_x_3054:
[----:B------:R-:W-:Y:S05]  /*1b6c0*/  BSYNC B2 ;  /* 0x0000000000027941 */ /* 0x000fea0003800000 */
.L_x_2862:
        /* <DEDUP_REMOVED lines=9> */
.L_x_2865:
[----:B------:R-:W-:Y:S05]  /*1b760*/  BSYNC B2 ;  /* 0x0000000000027941 */ /* 0x000fea0003800000 */
.L_x_2864:
        /* <DEDUP_REMOVED lines=12> */
.L_x_2866:
        /* <DEDUP_REMOVED lines=13> */
.L_x_3055:
[----:B------:R-:W-:Y:S05]  /*1b900*/  BSYNC B2 ;  /* 0x0000000000027941 */ /* 0x000fea0003800000 */
.L_x_2867:
[----:B------:R-:W-:Y:S01]  /*1b910*/  BSSY B2, `(.L_x_2869) ;  /* 0x000000b000027945 */ /* 0x000fe20003800000 */
[----:B------:R-:W-:Y:S02]  /*1b920*/  IMAD.MOV.U32 R10, RZ, RZ, 0x0 ;  /* 0x00000000ff0a7424 */ /* 0x000fe400078e00ff */
[----:B------:R-:W-:Y:S01]  /*1b930*/  IMAD.MOV.U32 R11, RZ, RZ, 0x12f00000 ;  /* 0x12f00000ff0b7424 */ /* 0x000fe200078e00ff */
[----:B------:R-:W-:Y:S06]  /*1b940*/  @P2 BRA `(.L_x_2870) ;  /* 0x00000000001c2947 */ /* 0x000fec0003800000 */
[----:B------:R-:W3:Y:S01]  /*1b950*/  S2R R8, SR_TID.X ;  /* 0x0000000000087919 */ /* 0x000ee20000002100 */
[----:B-12---:R-:W-:-:S04]  /*1b960*/  IMAD.MOV.U32 R7, RZ, RZ, 0x10000 ;  /* 0x00010000ff077424 */ /* 0x006fc800078e00ff */
[----:B------:R4:W-:Y:S01]  /*1b970*/  SYNCS.ARRIVE.TRANS64 RZ, [R6+URZ+0x28cb0], R7 ;  /* 0x028cb00706ff79a7 */ /* 0x0009e2000800003f */
[----:B---3--:R-:W-:-:S04]  /*1b980*/  LOP3.LUT R8, R8, 0x1f, RZ, 0xc0, !PT ;  /* 0x0000001f08087812 */ /* 0x008fc800078ec0ff */
[----:B------:R-:W-:-:S13]  /*1b990*/  ISETP.NE.AND P1, PT, R8, RZ, PT ;  /* 0x000000ff0800720c */ /* 0x000fda0003f25270 */
[----:B----4-:R-:W-:Y:S05]  /*1b9a0*/  @!P1 BRA `(.L_x_2870) ;  /* 0x0000000000049947 */ /* 0x010fea0003800000 */
[----:B------:R-:W-:Y:S01]  /*1b9b0*/  BPT.TRAP 0x1 ;  /* 0x000000040000795c */ /* 0x000fe20000300000 */
.L_x_2870:
[----:B------:R-:W-:Y:S05]  /*1b9c0*/  BSYNC B2 ;  /* 0x0000000000027941 */ /* 0x000fea0003800000 */
.L_x_2869:
        /* <DEDUP_REMOVED lines=10> */
.L_x_2871:
        /* <DEDUP_REMOVED lines=15> */
.L_x_2872:
        /* <DEDUP_REMOVED lines=15> */
.L_x_2873:
        /* <DEDUP_REMOVED lines=15> */
.L_x_2874:
        /* <DEDUP_REMOVED lines=15> */
.L_x_2875:
        /* <DEDUP_REMOVED lines=15> */
.L_x_2876:
        /* <DEDUP_REMOVED lines=15> */
.L_x_2877:
        /* <DEDUP_REMOVED lines=15> */
.L_x_2878:
        /* <DEDUP_REMOVED lines=10> */
.L_x_2861:
[----:B------:R-:W-:Y:S05]  /*1c1a0*/  BSYNC B1 ;  /* 0x0000000000017941 */ /* 0x000fea0003800000 */
.L_x_2860:
[----:B------:R-:W1:Y:S04]  /*1c1b0*/  LDL.LU R10, [R1+0x10] ;  /* 0x00001000010a7983 */ /* 0x000e680000300800 */
[----:B------:R-:W2:Y:S01]  /*1c1c0*/  LDL.LU R8, [R1+0x18] ;  /* 0x0000180001087983 */ /* 0x000ea20000300800 */
[C---:B------:R-:W-:Y:S01]  /*1c1d0*/  ISETP.GT.AND P2, PT, R5.reuse, R3, PT ;  /* 0x000000030500720c */ /* 0x040fe20003f44270 */
[----:B------:R-:W-:Y:S02]  /*1c1e0*/  VIADD R5, R5, 0xffffffff ;  /* 0xffffffff05057836 */ /* 0x000fe40000000000 */
[----:B-1----:R-:W-:-:S05]  /*1c1f0*/  VIADD R6, R10, 0x1 ;  /* 0x000000010a067836 */ /* 0x002fca0000000000 */
[----:B------:R-:W-:-:S04]  /*1c200*/  ISETP.NE.AND P1, PT, R6, 0x2, PT ;  /* 0x000000020600780c */ /* 0x000fc80003f25270 */
[----:B------:R-:W-:Y:S02]  /*1c210*/  SEL R7, RZ, 0x1, P1 ;  /* 0x00000001ff077807 */ /* 0x000fe40000800000 */
[----:B------:R-:W-:Y:S02]  /*1c220*/  SEL R6, R6, RZ, P1 ;  /* 0x000000ff06067207 */ /* 0x000fe40000800000 */
[----:B--2---:R-:W-:-:S05]  /*1c230*/  LOP3.LUT R8, R8, R7, RZ, 0x3c, !PT ;  /* 0x0000000708087212 */ /* 0x004fca00078e3cff */
[----:B------:R2:W-:Y:S04]  /*1c240*/  STL [R1+0x18], R8 ;  /* 0x0000180801007387 */ /* 0x0005e80000100800 */
[----:B------:R2:W-:Y:S01]  /*1c250*/  STL [R1+0x10], R6 ;  /* 0x0000100601007387 */ /* 0x0005e20000100800 */
[----:B------:R-:W-:Y:S05]  /*1c260*/  @P2 BRA `(.L_x_2879) ;  /* 0xfffffff000e02947 */ /* 0x000fea000383ffff */
.L_x_2835:
[----:B------:R-:W-:Y:S05]  /*1c270*/  BSYNC B0 ;  /* 0x0000000000007941 */ /* 0x000fea0003800000 */
.L_x_2834:
[----:B--2---:R-:W2:Y:S01]  /*1c280*/  LDL R8, [R1+0x28] ;  /* 0x0000280001087983 */ /* 0x004ea20000100800 */
[----:B------:R-:W3:Y:S01]  /*1c290*/  LDC R0, c[0x0][0x448] ;  /* 0x00011200ff007b82 */ /* 0x000ee20000000800 */
[----:B------:R-:W-:Y:S07]  /*1c2a0*/  @!P0 WARPSYNC.ALL ;  /* 0x0000000000008948 */ /* 0x000fee0003800000 */
[----:B------:R-:W-:Y:S01]  /*1c2b0*/  @!P0 BAR.SYNC.DEFER_BLOCKING 0xc, 0x180 ;  /* 0x0306000000008b1d */ /* 0x000fe20000010000 */
[----:B---3--:R-:W-:-:S13]  /*1c2c0*/  ISETP.NE.AND P1, PT, R0, 0x1, PT ;  /* 0x000000010000780c */ /* 0x008fda0003f25270 */
[----:B------:R-:W3:Y:S08]  /*1c2d0*/  @P1 LDC R0, c[0x0][0x44c] ;  /* 0x00011300ff001b82 */ /* 0x000ef00000000800 */
[----:B------:R-:W4:Y:S01]  /*1c2e0*/  @P1 LDC R3, c[0x0][0x450] ;  /* 0x00011400ff031b82 */ /* 0x000f220000000800 */
[----:B--2---:R-:W-:-:S04]  /*1c2f0*/  VIADD R2, R8, 0x3f ;  /* 0x0000003f08027836 */ /* 0x004fc80000000000 */
[----:B---3--:R-:W-:-:S05]  /*1c300*/  @P1 IMAD.HI.U32 R0, R2, R0, RZ ;  /* 0x0000000002001227 */ /* 0x008fca00078e00ff */
[----:B----4-:R-:W-:-:S05]  /*1c310*/  @P1 SHF.R.U32.HI R2, RZ, R3, R0 ;  /* 0x00000003ff021219 */ /* 0x010fca0000011600 */
[----:B------:R-:W-:Y:S02]  /*1c320*/  IMAD.IADD R0, R20, 0x1, R2 ;  /* 0x0000000114007824 */ /* 0x000fe400078e0202 */
[----:B------:R-:W2:Y:S02]  /*1c330*/  LDC.64 R2, c[0x0][0x9e0] ;  /* 0x00027800ff027b82 */ /* 0x000ea40000000a00 */
[----:B--2---:R-:W-:Y:S01]  /*1c340*/  ISETP.GE.AND P2, PT, R3, 0x1, PT ;  /* 0x000000010300780c */ /* 0x004fe20003f46270 */
[----:B------:R-:W-:-:S12]  /*1c350*/  IMAD.IADD R2, R0, 0x1, R2 ;  /* 0x0000000100027824 */ /* 0x000fd800078e0202 */
[----:B------:R-:W-:Y:S05]  /*1c360*/  @!P2 BRA `(.L_x_2880) ;  /* 0x000000000048a947 */ /* 0x000fea0003800000 */
[C---:B------:R-:W-:Y:S01]  /*1c370*/  ISETP.GT.AND P0, PT, R0.reuse, RZ, PT ;  /* 0x000000ff0000720c */ /* 0x040fe20003f04270 */
[----:B------:R-:W-:Y:S01]  /*1c380*/  BSSY B0, `(.L_x_2881) ;  /* 0x000000e000007945 */ /* 0x000fe20003800000 */
[----:B------:R-:W-:-:S11]  /*1c390*/  VIADD R5, R0, 0xffffffff ;  /* 0xffffffff00057836 */ /* 0x000fd60000000000 */
[----:B------:R-:W-:Y:S05]  /*1c3a0*/  @P0 BRA `(.L_x_2882) ;  /* 0x00000000001c0947 */ /* 0x000fea0003800000 */
[----:B------:R-:W-:Y:S01]  /*1c3b0*/  ISETP.NE.AND P0, PT, R3, 0x1, PT ;  /* 0x000000010300780c */ /* 0x000fe20003f05270 */
[----:B------:R-:W-:-:S12]  /*1c3c0*/  IMAD.MOV R0, RZ, RZ, -R0 ;  /* 0x000000ffff007224 */ /* 0x000fd800078e0a00 */
[----:B-1----:R-:W1:Y:S02]  /*1c3d0*/  @P0 LDC.64 R6, c[0x0][0x9e8] ;  /* 0x00027a00ff060b82 */ /* 0x002e640000000a00 */
[----:B-1----:R-:W-:-:S05]  /*1c3e0*/  @P0 IMAD.HI.U32 R6, R0, R6, RZ ;  /* 0x0000000600060227 */ /* 0x002fca00078e00ff */
[----:B------:R-:W-:-:S04]  /*1c3f0*/  @P0 SHF.R.U32.HI R0, RZ, R7, R6 ;  /* 0x00000007ff000219 */ /* 0x000fc80000011606 */
[----:B------:R-:W-:Y:S01]  /*1c400*/  LOP3.LUT R5, RZ, R0, RZ, 0x33, !PT ;  /* 0x00000000ff057212 */ /* 0x000fe200078e33ff */
[----:B------:R-:W-:Y:S06]  /*1c410*/  BRA `(.L_x_2883) ;  /* 0x0000000000107947 */ /* 0x000fec0003800000 */
.L_x_2882:
[----:B------:R-:W-:-:S13]  /*1c420*/  ISETP.NE.AND P0, PT, R3, 0x1, PT ;  /* 0x000000010300780c */ /* 0x000fda0003f05270 */
[----:B-1----:R-:W1:Y:S02]  /*1c430*/  @P0 LDC.64 R6, c[0x0][0x9e8] ;  /* 0x00027a00ff060b82 */ /* 0x002e640000000a00 */
[----:B-1----:R-:W-:-:S05]  /*1c440*/  @P0 IMAD.HI.U32 R6, R5, R6, RZ ;  /* 0x0000000605060227 */ /* 0x002fca00078e00ff */
[----:B------:R-:W-:-:S07]  /*1c450*/  @P0 SHF.R.U32.HI R5, RZ, R7, R6 ;  /* 0x00000007ff050219 */ /* 0x000fce0000011606 */
.L_x_2883:
[----:B------:R-:W-:Y:S05]  /*1c460*/  BSYNC B0 ;  /* 0x0000000000007941 */ /* 0x000fea0003800000 */
.L_x_2881:
[----:B------:R-:W-:-:S05]  /*1c470*/  IMAD R5, R5, R3, R3 ;  /* 0x0000000305057224 */ /* 0x000fca00078e0203 */
[----:B------:R-:W-:-:S07]  /*1c480*/  VIMNMX R2, R2, R5, PT ;  /* 0x0000000502027248 */ /* 0x000fce0003fe0100 */
.L_x_2880:
[----:B------:R-:W2:Y:S01]  /*1c490*/  LDL R7, [R1+0x5c] ;  /* 0x00005c0001077983 */ /* 0x000ea20000100800 */
[----:B------:R-:W3:Y:S01]  /*1c4a0*/  @P1 LDC R5, c[0x0][0x44c] ;  /* 0x00011300ff051b82 */ /* 0x000ee20000000800 */
[----:B------:R-:W-:Y:S01]  /*1c4b0*/  IMAD.MOV.U32 R0, RZ, RZ, R8 ;  /* 0x000000ffff007224 */ /* 0x000fe200078e0008 */
[----:B------:R-:W-:-:S06]  /*1c4c0*/  ULDC UR4, c[0x0][0x9dc] ;  /* 0x0002770000047ab9 */ /* 0x000fcc0000000800 */
[----:B-1----:R-:W1:Y:S01]  /*1c4d0*/  @P1 LDC R6, c[0x0][0x450] ;  /* 0x00011400ff061b82 */ /* 0x002e620000000800 */
[----:B---3--:R-:W-:-:S05]  /*1c4e0*/  @P1 IMAD.HI.U32 R5, R8, R5, RZ ;  /* 0x0000000508051227 */ /* 0x008fca00078e00ff */
[----:B-1----:R-:W-:Y:S01]  /*1c4f0*/  @P1 SHF.R.U32.HI R0, RZ, R6, R5 ;  /* 0x00000006ff001219 */ /* 0x002fe20000011605 */
[----:B------:R-:W-:-:S04]  /*1c500*/  VIADD R5, R2, 0x3f ;  /* 0x0000003f02057836 */ /* 0x000fc80000000000 */
[----:B------:R-:W-:Y:S01]  /*1c510*/  IMAD.IADD R2, R17, 0x1, R0 ;  /* 0x0000000111027824 */ /* 0x000fe200078e0200 */
[----:B------:R-:W-:-:S04]  /*1c520*/  SHF.R.S32.HI R0, RZ, 0x1f, R5 ;  /* 0x0000001fff007819 */ /* 0x000fc80000011405 */
[----:B------:R-:W-:-:S04]  /*1c530*/  LEA.HI R0, R0, R5, RZ, 0x6 ;  /* 0x0000000500007211 */ /* 0x000fc800078f30ff */
[----:B------:R-:W-:Y:S01]  /*1c540*/  SHF.R.S32.HI R8, RZ, 0x6, R0 ;  /* 0x00000006ff087819 */ /* 0x000fe20000011400 */
[----:B------:R-:W-:-:S04]  /*1c550*/  VIADD R0, R2, -UR4 ;  /* 0x8000000402007c36 */ /* 0x000fc80008000000 */
[----:B------:R1:W-:Y:S01]  /*1c560*/  STL [R1+0x58], R8 ;  /* 0x0000580801007387 */ /* 0x0003e20000100800 */
[----:B--2---:R-:W-:Y:S01]  /*1c570*/  VIMNMX R5, R7, R8, PT ;  /* 0x0000000807057248 */ /* 0x004fe20003fe0100 */
[----:B-1----:R-:W-:Y:S06]  /*1c580*/  @!P2 BRA `(.L_x_2884) ;  /* 0x000000000044a947 */ /* 0x002fec0003800000 */
        /* <DEDUP_REMOVED lines=10> */
.L_x_2886:
[----:B------:R-:W-:-:S13]  /*1c630*/  ISETP.NE.AND P0, PT, R3, 0x1, PT ;  /* 0x000000010300780c */ /* 0x000fda0003f05270 */
[----:B------:R-:W1:Y:S02]  /*1c640*/  @P0 LDC.64 R6, c[0x0][0x9e8] ;  /* 0x00027a00ff060b82 */ /* 0x000e640000000a00 */
[----:B-1----:R-:W-:-:S05]  /*1c650*/  @P0 IMAD.HI.U32 R6, R2, R6, RZ ;  /* 0x0000000602060227 */ /* 0x002fca00078e00ff */
[----:B------:R-:W-:-:S07]  /*1c660*/  @P0 SHF.R.U32.HI R2, RZ, R7, R6 ;  /* 0x00000007ff020219 */ /* 0x000fce0000011606 */
.L_x_2887:
[----:B------:R-:W-:Y:S05]  /*1c670*/  BSYNC B0 ;  /* 0x0000000000007941 */ /* 0x000fea0003800000 */
.L_x_2885:
[----:B------:R-:W-:-:S05]  /*1c680*/  IMAD R2, R2, R3, RZ ;  /* 0x0000000302027224 */ /* 0x000fca00078e02ff */
[----:B------:R-:W-:-:S07]  /*1c690*/  VIMNMX R0, R0, R2, !PT ;  /* 0x0000000200007248 */ /* 0x000fce0007fe0100 */
.L_x_2884:
[----:B------:R-:W-:Y:S01]  /*1c6a0*/  SHF.R.S32.HI R2, RZ, 0x1f, R0 ;  /* 0x0000001fff027819 */ /* 0x000fe20000011400 */
[----:B------:R-:W-:Y:S01]  /*1c6b0*/  BSSY B0, `(.L_x_2888) ;  /* 0x0000025000007945 */ /* 0x000fe20003800000 */
[----:B------:R-:W-:Y:S02]  /*1c6c0*/  ISETP.NE.AND P1, PT, R4, RZ, PT ;  /* 0x000000ff0400720c */ /* 0x000fe40003f25270 */
[----:B------:R-:W-:-:S04]  /*1c6d0*/  LEA.HI R2, R2, R0, RZ, 0x6 ;  /* 0x0000000002027211 */ /* 0x000fc800078f30ff */
[----:B------:R-:W-:-:S04]  /*1c6e0*/  SHF.R.S32.HI R2, RZ, 0x6, R2 ;  /* 0x00000006ff027819 */ /* 0x000fc80000011402 */
[----:B------:R-:W-:-:S03]  /*1c6f0*/  VIMNMX R8, RZ, R2, !PT ;  /* 0x00000002ff087248 */ /* 0x000fc60007fe0100 */
[----:B------:R-:W1:Y:S01]  /*1c700*/  @!P1 LDC R4, c[0x0][0x9f0] ;  /* 0x00027c00ff049b82 */ /* 0x000e620000000800 */
[----:B------:R-:W-:Y:S01]  /*1c710*/  ISETP.GT.AND P0, PT, R5, R8, PT ;  /* 0x000000080500720c */ /* 0x000fe20003f04270 */
[----:B------:R2:W-:Y:S04]  /*1c720*/  STL [R1+0x34], R8 ;  /* 0x0000340801007387 */ /* 0x0005e80000100800 */
[----:B------:R2:W-:Y:S08]  /*1c730*/  STL [R1+0x3c], RZ ;  /* 0x00003cff01007387 */ /* 0x0005f00000100800 */
[----:B--2---:R-:W-:Y:S05]  /*1c740*/  @!P0 BRA `(.L_x_2889) ;  /* 0x00000000006c8947 */ /* 0x004fea0003800000 */
[-C--:B-1----:R-:W-:Y:S02]  /*1c750*/  IABS R0, R4.reuse ;  /* 0x0000000400007213 */ /* 0x082fe40000000000 */
[----:B------:R-:W-:Y:S02]  /*1c760*/  IABS R7, R4 ;  /* 0x0000000400077213 */ /* 0x000fe40000000000 */
[----:B------:R-:W1:Y:S03]  /*1c770*/  I2F.RP R2, R0 ;  /* 0x0000000000027306 */ /* 0x000e660000209400 */
[----:B------:R-:W-:-:S05]  /*1c780*/  IMAD.MOV R7, RZ, RZ, -R7 ;  /* 0x000000ffff077224 */ /* 0x000fca00078e0a07 */
[----:B-1----:R-:W1:Y:S02]  /*1c790*/  MUFU.RCP R2, R2 ;  /* 0x0000000200027308 */ /* 0x002e640000001000 */
[----:B-1----:R-:W-:-:S06]  /*1c7a0*/  VIADD R2, R2, 0xffffffe ;  /* 0x0ffffffe02027836 */ /* 0x002fcc0000000000 */
[----:B------:R-:W1:Y:S02]  /*1c7b0*/  F2I.FTZ.U32.TRUNC.NTZ R3, R2 ;  /* 0x0000000200037305 */ /* 0x000e64000021f000 */
[----:B-1----:R-:W-:-:S04]  /*1c7c0*/  IMAD.MOV R2, RZ, RZ, -R3 ;  /* 0x000000ffff027224 */ /* 0x002fc800078e0a03 */
        /* <DEDUP_REMOVED lines=19> */
.L_x_2889:
[----:B------:R-:W-:Y:S05]  /*1c900*/  BSYNC B0 ;  /* 0x0000000000007941 */ /* 0x000fea0003800000 */
.L_x_2888:
[----:B------:R-:W3:Y:S04]  /*1c910*/  LDL R0, [R1+0x3c] ;  /* 0x00003c0001007983 */ /* 0x000ee80000100800 */
[----:B--2---:R-:W3:Y:S01]  /*1c920*/  LDL R2, [R1+0x50] ;  /* 0x0000500001027983 */ /* 0x004ee20000100800 */
[----:B------:R-:W-:Y:S01]  /*1c930*/  BSSY B7, `(.L_x_2890) ;  /* 0x00004b2000077945 */ /* 0x000fe20003800000 */
[----:B---3--:R-:W-:-:S05]  /*1c940*/  IMAD R2, R2, R0, R8 ;  /* 0x0000000002027224 */ /* 0x008fca00078e0208 */
[----:B------:R-:W-:Y:S01]  /*1c950*/  VIADDMNMX R0, R2, R0, R5, PT ;  /* 0x0000000002007246 */ /* 0x000fe20003800105 */
        /* <DEDUP_REMOVED lines=10> */
[----:B------:R-:W3:Y:S01]  /*1ca00*/  LDC.64 R2, c[0x0][0xc60] ;  /* 0x00031800ff027b82 */ /* 0x000ee20000000a00 */
[----:B------:R-:W2:Y:S02]  /*1ca10*/  FLO.U32 R0, UR4 ;  /* 0x0000000400007d00 */ /* 0x000ea400080e0000 */
[----:B--2---:R-:W-:-:S06]  /*1ca20*/  ISETP.EQ.U32.AND P0, PT, R0, R5, PT ;  /* 0x000000050000720c */ /* 0x004fcc0003f02070 */
[----:B------:R-:W3:Y:S07]  /*1ca30*/  POPC R5, UR4 ;  /* 0x0000000400057d09 */ /* 0x000eee0008000000 */
[----:B---3--:R-:W2:Y:S01]  /*1ca40*/  @P0 ATOMG.E.ADD.STRONG.GPU PT, R3, desc[UR42][R2.64], R5 ;  /* 0x00000005020309a8 */ /* 0x008ea200081ee1ea */
[----:B-1----:R-:W1:Y:S02]  /*1ca50*/  S2R R4, SR_LTMASK ;  /* 0x0000000000047919 */ /* 0x002e640000003900 */
[----:B-1----:R-:W-:-:S04]  /*1ca60*/  LOP3.LUT R4, R4, UR4, RZ, 0xc0, !PT ;  /* 0x0000000404047c12 */ /* 0x002fc8000f8ec0ff */
[----:B------:R-:W1:Y:S01]  /*1ca70*/  POPC R7, R4 ;  /* 0x0000000400077309 */ /* 0x000e620000000000 */
[----:B--2---:R-:W1:Y:S02]  /*1ca80*/  SHFL.IDX PT, R0, R3, R0, 0x1f ;  /* 0x00001f0003007589 */ /* 0x004e6400000e0000 */
[----:B-1----:R-:W-:-:S05]  /*1ca90*/  IADD3 R0, R0, UR37, R7 ;  /* 0x0000002500007c10 */ /* 0x002fca000fffe007 */
[----:B------:R2:W-:Y:S01]  /*1caa0*/  STL [R1], R0 ;  /* 0x0000000001007387 */ /* 0x0005e20000100800 */
[----:B------:R-:W-:Y:S05]  /*1cab0*/  BRA `(.L_x_2892) ;  /* 0x0000004800647947 */ /* 0x000fea0003800000 */
.L_x_2891:
        /* <DEDUP_REMOVED lines=19> */
[----:B01----:R-:W-:Y:S05]  /*1cbf0*/  CALL.ABS.NOINC R2 ;  /* 0x0000000002007343 */ /* 0x003fea0003c00000 */
.L_x_2894:
[----:B------:R-:W-:Y:S05]  /*1cc00*/  BSYNC B6 ;  /* 0x0000000000067941 */ /* 0x000fea0003800000 */
.L_x_2893:
        /* <DEDUP_REMOVED lines=8> */
[----:B------:R2:W3:Y:S01]  /*1cc90*/  LDC.64 R2, c[0x4][R17] ;  /* 0x0100000011027b82 */ /* 0x0004e20000000a00 */
[----:B-1----:R-:W-:Y:S02]  /*1cca0*/  IMAD.U32 R4, RZ, RZ, UR6 ;  /* 0x00000006ff047e24 */ /* 0x002fe4000f8e00ff */
[----:B------:R-:W-:Y:S02]  /*1ccb0*/  IMAD.U32 R5, RZ, RZ, UR7 ;  /* 0x00000007ff057e24 */ /* 0x000fe4000f8e00ff */
[----:B------:R-:W-:Y:S02]  /*1ccc0*/  IMAD.U32 R6, RZ, RZ, UR8 ;  /* 0x00000008ff067e24 */ /* 0x000fe4000f8e00ff */
[----:B------:R-:W-:-:S02]  /*1ccd0*/  IMAD.U32 R7, RZ, RZ, UR9 ;  /* 0x00000009ff077e24 */ /* 0x000fc4000f8e00ff */
[----:B------:R-:W-:Y:S02]  /*1cce0*/  IMAD.U32 R10, RZ, RZ, UR4 ;  /* 0x00000004ff0a7e24 */ /* 0x000fe4000f8e00ff */
[----:B------:R-:W-:Y:S02]  /*1ccf0*/  IMAD.U32 R11, RZ, RZ, UR5 ;  /* 0x00000005ff0b7e24 */ /* 0x000fe4000f8e00ff */
[----:B------:R-:W-:Y:S02]  /*1cd00*/  IMAD.MOV.U32 R8, RZ, RZ, 0x70 ;  /* 0x00000070ff087424 */ /* 0x000fe400078e00ff */
[----:B------:R-:W-:Y:S02]  /*1cd10*/  IMAD.MOV.U32 R12, RZ, RZ, 0x1 ;  /* 0x00000001ff0c7424 */ /* 0x000fe400078e00ff */
[----:B--2---:R-:W-:-:S07]  /*1cd20*/  IMAD.MOV.U32 R13, RZ, RZ, RZ ;  /* 0x000000ffff0d7224 */ /* 0x004fce00078e00ff */
[----:B------:R-:W-:-:S07]  /*1cd30*/  LEPC R20, `(.L_x_2897) ;  /* 0x000000001014794e */ /* 0x000fce0000000000 */
[----:B0--3--:R-:W-:Y:S05]  /*1cd40*/  CALL.ABS.NOINC R2 ;  /* 0x0000000002007343 */ /* 0x009fea0003c00000 */
.L_x_2897:
        /* <DEDUP_REMOVED lines=15> */
.L_x_2896:
[----:B------:R-:W-:Y:S05]  /*1ce40*/  BSYNC B6 ;  /* 0x0000000000067941 */ /* 0x000fea0003800000 */
.L_x_2895:
[----:B------:R-:W2:Y:S01]  /*1ce50*/  LDL R0, [R1+0xc] ;  /* 0x00000c0001007983 */ /* 0x000ea20000100800 */
[----:B------:R-:W-:Y:S02]  /*1ce60*/  ULDC.64 UR4, c[0x0][0x9f8] ;  /* 0x00027e0000047ab9 */ /* 0x000fe40000000a00 */
[----:B------:R-:W-:Y:S01]  /*1ce70*/  ISETP.NE.U32.AND P0, PT, RZ, UR4, PT ;  /* 0x00000004ff007c0c */ /* 0x000fe2000bf05070 */
[----:B------:R-:W3:Y:S03]  /*1ce80*/  LDL R17, [R1+0x30] ;  /* 0x0000300001117983 */ /* 0x000ee60000100800 */
[----:B------:R-:W-:Y:S01]  /*1ce90*/  ISETP.NE.AND.EX P0, PT, RZ, UR5, PT, P0 ;  /* 0x00000005ff007c0c */ /* 0x000fe2000bf05300 */
[----:B------:R-:W-:-:S12]  /*1cea0*/  ULDC.64 UR4, c[0x0][0xa08] ;  /* 0x0002820000047ab9 */ /* 0x000fd80000000a00 */
[----:B------:R-:W4:Y:S01]  /*1ceb0*/  @P0 LDC.64 R2, c[0x0][0x9f8] ;  /* 0x00027e00ff020b82 */ /* 0x000f220000000a00 */
[----:B--2---:R-:W-:Y:S02]  /*1cec0*/  IMAD.MOV.U32 R7, RZ, RZ, R0 ;  /* 0x000000ffff077224 */ /* 0x004fe400078e0000 */
[----:B----4-:R-:W-:-:S05]  /*1ced0*/  @P0 IMAD.WIDE R2, R0, 0x4, R2 ;  /* 0x0000000400020825 */ /* 0x010fca00078e0202 */
[----:B------:R2:W4:Y:S01]  /*1cee0*/  @P0 LDG.E R7, desc[UR42][R2.64] ;  /* 0x0000002a02070981 */ /* 0x000522000c1e1900 */
[----:B---3--:R-:W-:Y:S01]  /*1cef0*/  VIADD R0, R17, 0xffffffff ;  /* 0xffffffff11007836 */ /* 0x008fe20000000000 */
[----:B--2---:R-:W2:Y:S02]  /*1cf00*/  LDC.64 R2, c[0x0][0x418] ;  /* 0x00010600ff027b82 */ /* 0x004ea40000000a00 */
[----:B--2---:R-:W-:Y:S01]  /*1cf10*/  LOP3.LUT P0, RZ, R2, UR4, RZ, 0xfc, !PT ;  /* 0x0000000402ff7c12 */ /* 0x004fe2000f80fcff */
[----:B------:R-:W-:-:S03]  /*1cf20*/  UMOV UR4, 0xffffffff ;  /* 0xffffffff00047882 */ /* 0x000fc60000000000 */
[----:B------:R-:W-:Y:S02]  /*1cf30*/  LOP3.LUT P0, RZ, R3, UR5, RZ, 0xfc, P0 ;  /* 0x0000000503ff7c12 */ /* 0x000fe4000800fcff */
[----:B----4-:R-:W-:Y:S01]  /*1cf40*/  SHF.R.S32.HI R8, RZ, 0x1f, R7 ;  /* 0x0000001fff087819 */ /* 0x010fe20000011407 */
        /* <DEDUP_REMOVED lines=8> */
.L_x_3058:
[----:B-1----:R-:W4:Y:S01]  /*1cfd0*/  LDL.LU R4, [R1+0x1c] ;  /* 0x00001c0001047983 */ /* 0x002f220000300800 */
[----:B------:R-:W-:Y:S02]  /*1cfe0*/  PLOP3.LUT P1, PT, PT, PT, PT, 0x8, 0x0 ;  /* 0x000000000000781c */ /* 0x000fe40003f2e170 */
[----:B---3--:R-:W-:Y:S01]  /*1cff0*/  ISETP.NE.AND P0, PT, R14, RZ, PT ;  /* 0x000000ff0e00720c */ /* 0x008fe20003f05270 */
[----:B------:R1:W-:Y:S01]  /*1d000*/  STL [R1+0x2c], R0 ;  /* 0x00002c0001007387 */ /* 0x0003e20000100800 */
[----:B----4-:R-:W-:-:S09]  /*1d010*/  LOP3.LUT R4, R4, 0xfffffffe, RZ, 0xc0, !PT ;  /* 0xfffffffe04047812 */ /* 0x010fd200078ec0ff */
[----:B------:R-:W-:-:S05]  /*1d020*/  @P1 LOP3.LUT R4, R4, 0x1, RZ, 0xfc, !PT ;  /* 0x0000000104041812 */ /* 0x000fca00078efcff */
[----:B------:R1:W-:Y:S01]  /*1d030*/  STL [R1+0x1c], R4 ;  /* 0x00001c0401007387 */ /* 0x0003e20000100800 */
[----:B------:R-:W-:Y:S05]  /*1d040*/  @P0 BRA `(.L_x_2899) ;  /* 0x00000004000c0947 */ /* 0x000fea0003800000 */
[----:B------:R-:W-:-:S03]  /*1d050*/  UMOV UR4, 0xffffffff ;  /* 0xffffffff00047882 */ /* 0x000fc60000000000 */
[----:B------:R-:W-:Y:S05]  /*1d060*/  BRA.DIV UR4, `(.L_x_2900) ;  /* 0x0000006a04607947 */ /* 0x000fea000b800000 */
[----:B------:R-:W-:-:S13]  /*1d070*/  ELECT P6, URZ, PT ;  /* 0x00000000003f782f */ /* 0x000fda00038c0000 */
.L_x_3061:
[----:B------:R-:W-:Y:S05]  /*1d080*/  @!P6 BRA `(.L_x_2899) ;  /* 0x0000000000fce947 */ /* 0x000fea0003800000 */
[----:B------:R-:W-:-:S04]  /*1d090*/  ISETP.NE.U32.AND P0, PT, R2, RZ, PT ;  /* 0x000000ff0200720c */ /* 0x000fc80003f05070 */
[----:B------:R-:W-:-:S13]  /*1d0a0*/  ISETP.NE.AND.EX P0, PT, R3, RZ, PT, P0 ;  /* 0x000000ff0300720c */ /* 0x000fda0003f05300 */
[----:B------:R-:W-:Y:S05]  /*1d0b0*/  @!P0 BRA `(.L_x_2901) ;  /* 0x0000000000508947 */ /* 0x000fea0003800000 */
[----:B------:R-:W3:Y:S01]  /*1d0c0*/  LDC R6, c[0x0][0x43c] ;  /* 0x00010f00ff067b82 */ /* 0x000ee20000000800 */
[----:B------:R-:W-:Y:S01]  /*1d0d0*/  IMAD.MOV.U32 R9, RZ, RZ, R0 ;  /* 0x000000ffff097224 */ /* 0x000fe200078e0000 */
[----:B------:R-:W-:-:S03]  /*1d0e0*/  ULDC.64 UR4, c[0x0][0x428] ;  /* 0x00010a0000047ab9 */ /* 0x000fc60000000a00 */
[----:B-1----:R-:W-:Y:S01]  /*1d0f0*/  IMAD.MOV.U32 R0, RZ, RZ, R9 ;  /* 0x000000ffff007224 */ /* 0x002fe200078e0009 */
[----:B---3--:R-:W-:-:S13]  /*1d100*/  ISETP.NE.AND P0, PT, R6, 0x1, PT ;  /* 0x000000010600780c */ /* 0x008fda0003f05270 */
        /* <DEDUP_REMOVED lines=15> */
.L_x_2901:
[----:B---3--:R-:W3:Y:S01]  /*1d200*/  LDL R2, [R1+0x14] ;  /* 0x0000140001027983 */ /* 0x008ee20000100800 */
[----:B-1----:R-:W-:Y:S01]  /*1d210*/  IMAD R0, R19, 0x8, R18 ;  /* 0x0000000813007824 */ /* 0x002fe200078e0212 */
[----:B---3--:R-:W-:-:S04]  /*1d220*/  SHF.L.U32 R2, R2, 0x1f, RZ ;  /* 0x0000001f02027819 */ /* 0x008fc800000006ff */
[----:B------:R-:W1:Y:S02]  /*1d230*/  SYNCS.PHASECHK.TRANS64.TRYWAIT P0, [R0+URZ+0x28c40], R2 ;  /* 0x028c4002000075a7 */ /* 0x000e64000800017f */
[----:B-1----:R-:W-:Y:S05]  /*1d240*/  @!P0 BRA `(.L_x_2902) ;  /* 0x0000006800088947 */ /* 0x002fea0003800000 */
.L_x_3062:
[----:B------:R-:W3:Y:S02]  /*1d250*/  S2R R3, SR_TID.X ;  /* 0x0000000000037919 */ /* 0x000ee40000002100 */
[----:B---3--:R-:W-:-:S04]  /*1d260*/  LOP3.LUT R3, R3, 0x7f, RZ, 0xc0, !PT ;  /* 0x0000007f03037812 */ /* 0x008fc800078ec0ff */
[----:B------:R-:W-:-:S13]  /*1d270*/  ISETP.NE.AND P0, PT, R3, RZ, PT ;  /* 0x000000ff0300720c */ /* 0x000fda0003f05270 */
        /* <DEDUP_REMOVED lines=8> */
.L_x_2903:
[----:B------:R-:W3:Y:S04]  /*1d300*/  LDL R4, [R1+0x2c] ;  /* 0x00002c0001047983 */ /* 0x000ee80000100800 */
[----:B------:R-:W4:Y:S04]  /*1d310*/  LDL R3, [R1+0x20] ;  /* 0x0000200001037983 */ /* 0x000f280000100800 */
[----:B-1----:R-:W2:Y:S01]  /*1d320*/  LDL.LU R2, [R1+0x1c] ;  /* 0x00001c0001027983 */ /* 0x002ea20000300800 */
        /* <DEDUP_REMOVED lines=12> */
[----:B---3--:R-:W-:Y:S02]  /*1d3f0*/  R2UR UR11, R4 ;  /* 0x00000000040b72ca */ /* 0x008fe400000e0000 */
[----:B----4-:R-:W-:Y:S02]  /*1d400*/  R2UR UR4, R3 ;  /* 0x00000000030472ca */ /* 0x010fe400000e0000 */
[----:B--2---:R-:W-:-:S04]  /*1d410*/  LOP3.LUT R2, R2, 0xfffffffe, RZ, 0xc0, !PT ;  /* 0xfffffffe02027812 */ /* 0x004fc800078ec0ff */
[----:B------:R-:W-:-:S07]  /*1d420*/  @P0 LOP3.LUT R2, R2, 0x1, RZ, 0xfc, !PT ;  /* 0x0000000102020812 */ /* 0x000fce00078efcff */
[----:B------:R-:W-:Y:S01]  /*1d430*/  ULEA UR11, UR11, UR4, 0x6 ;  /* 0x000000040b0b7291 */ /* 0x000fe2000f8e303f */
[----:B------:R3:W-:Y:S02]  /*1d440*/  STL [R1+0x1c], R2 ;  /* 0x00001c0201007387 */ /* 0x0007e40000100800 */
[----:B------:R-:W-:-:S06]  /*1d450*/  UMOV UR4, 0x0 ;  /* 0x0000000000047882 */ /* 0x000fcc0000000000 */
[----:B------:R3:W-:Y:S01]  /*1d460*/  UTMALDG.4D [UR8], [UR6], desc[UR4] ;  /* 0x00000408060075b4 */ /* 0x0007e20008019000 */
[----:B------:R-:W-:Y:S02]  /*1d470*/  NOP ;  /* 0x0000000000007918 */ /* 0x000fe40000000000 */
.L_x_2899:
[----:B------:R-:W1:Y:S01]  /*1d480*/  LDL.LU R3, [R1+0x40] ;  /* 0x0000400001037983 */ /* 0x000e620000300800 */
[----:B------:R-:W-:Y:S05]  /*1d490*/  WARPSYNC.ALL ;  /* 0x0000000000007948 */ /* 0x000fea0003800000 */
[----:B---3--:R-:W-:Y:S01]  /*1d4a0*/  ULDC.64 UR4, c[0x0][0x298] ;  /* 0x0000a60000047ab9 */ /* 0x008fe20000000a00 */
[----:B------:R-:W-:Y:S01]  /*1d4b0*/  BSSY B6, `(.L_x_2904) ;  /* 0x000001c000067945 */ /* 0x000fe20003800000 */
[----:B------:R-:W-:Y:S01]  /*1d4c0*/  BAR.SYNC.DEFER_BLOCKING 0x8, 0x100 ;  /* 0x0204000000007b1d */ /* 0x000fe20000010000 */
[----:B-1----:R-:W-:Y:S01]  /*1d4d0*/  SHF.R.S32.HI R0, RZ, 0x1f, R3 ;  /* 0x0000001fff007819 */ /* 0x002fe20000011403 */
[----:B------:R-:W-:-:S04]  /*1d4e0*/  IMAD.WIDE.U32 R4, R3, UR4, RZ ;  /* 0x0000000403047c25 */ /* 0x000fc8000f8e00ff */
        /* <DEDUP_REMOVED lines=17> */
[----:B------:R-:W-:Y:S02]  /*1d600*/  IMAD.U32 R10, RZ, RZ, UR8 ;  /* 0x00000008ff0a7e24 */ /* 0x000fe4000f8e00ff */
[----:B------:R-:W-:Y:S02]  /*1d610*/  IMAD.U32 R11, RZ, RZ, UR9 ;  /* 0x00000009ff0b7e24 */ /* 0x000fe4000f8e00ff */
[----:B------:R-:W-:Y:S02]  /*1d620*/  IMAD.MOV.U32 R8, RZ, RZ, 0x70 ;  /* 0x00000070ff087424 */ /* 0x000fe400078e00ff */
[----:B------:R-:W-:Y:S02]  /*1d630*/  IMAD.MOV.U32 R12, RZ, RZ, 0x1 ;  /* 0x00000001ff0c7424 */ /* 0x000fe400078e00ff */
[----:B------:R-:W-:-:S07]  /*1d640*/  IMAD.MOV.U32 R13, RZ, RZ, RZ ;  /* 0x000000ffff0d7224 */ /* 0x000fce00078e00ff */
[----:B------:R-:W-:-:S07]  /*1d650*/  LEPC R20, `(.L_x_2905) ;  /* 0x000000001014794e */ /* 0x000fce0000000000 */
[----:B01----:R-:W-:Y:S05]  /*1d660*/  CALL.ABS.NOINC R2 ;  /* 0x0000000002007343 */ /* 0x003fea0003c00000 */
.L_x_2905:
[----:B------:R-:W-:Y:S05]  /*1d670*/  BSYNC B6 ;  /* 0x0000000000067941 */ /* 0x000fea0003800000 */
.L_x_2904:
[----:B-1----:R-:W3:Y:S01]  /*1d680*/  LDL.LU R0, [R1+0x40] ;  /* 0x0000400001007983 */ /* 0x002ee20000300800 */
[----:B------:R-:W-:Y:S01]  /*1d690*/  ULDC.64 UR6, c[0x0][0xa00] ;  /* 0x0002800000067ab9 */ /* 0x000fe20000000a00 */
[----:B------:R-:W-:Y:S01]  /*1d6a0*/  ULDC.64 UR4, c[0x0][0x2d8] ;  /* 0x0000b60000047ab9 */ /* 0x000fe20000000a00 */
[----:B--2---:R-:W1:Y:S01]  /*1d6b0*/  LDC R7, c[0x0][0x448] ;  /* 0x00011200ff077b82 */ /* 0x004e620000000800 */
[----:B------:R-:W3:Y:S04]  /*1d6c0*/  LDL.LU.64 R2, [R1+0x48] ;  /* 0x0000480001027983 */ /* 0x000ee80000300a00 */
[----:B------:R-:W2:Y:S04]  /*1d6d0*/  LDL R5, [R1+0xc] ;  /* 0x00000c0001057983 */ /* 0x000ea80000100800 */
[----:B------:R-:W4:Y:S01]  /*1d6e0*/  LDL R12, [R1+0x28] ;  /* 0x00002800010c7983 */ /* 0x000f220000100800 */
[----:B------:R-:W-:Y:S01]  /*1d6f0*/  ISETP.NE.U32.AND P0, PT, RZ, UR6, PT ;  /* 0x00000006ff007c0c */ /* 0x000fe2000bf05070 */
[----:B------:R-:W-:-:S03]  /*1d700*/  ULDC UR6, c[0x0][0x2b8] ;  /* 0x0000ae0000067ab9 */ /* 0x000fc60000000800 */
[----:B------:R-:W-:Y:S01]  /*1d710*/  ISETP.NE.AND.EX P0, PT, RZ, UR7, PT, P0 ;  /* 0x00000007ff007c0c */ /* 0x000fe2000bf05300 */
[----:B------:R-:W0:Y:S02]  /*1d720*/  S2R R8, SR_TID.X ;  /* 0x0000000000087919 */ /* 0x000e240000002100 */
[----:B0-----:R-:W-:Y:S02]  /*1d730*/  IMAD.SHL.U32 R8, R8, 0x10, RZ ;  /* 0x0000001008087824 */ /* 0x001fe400078e00ff */
[----:B---3--:R-:W-:Y:S01]  /*1d740*/  IMAD.MOV.U32 R3, RZ, RZ, R0 ;  /* 0x000000ffff037224 */ /* 0x008fe200078e0000 */
[----:B--2---:R-:W-:-:S04]  /*1d750*/  SHF.R.S32.HI R0, RZ, 0x1f, R5 ;  /* 0x0000001fff007819 */ /* 0x004fc80000011405 */
[----:B------:R-:W-:Y:S02]  /*1d760*/  SEL R4, R0, RZ, !P0 ;  /* 0x000000ff00047207 */ /* 0x000fe40004000000 */
[----:B------:R-:W-:Y:S02]  /*1d770*/  SEL R0, R5, RZ, !P0 ;  /* 0x000000ff05007207 */ /* 0x000fe40004000000 */
[----:B------:R-:W0:Y:S01]  /*1d780*/  S2R R5, SR_TID.X ;  /* 0x0000000000057919 */ /* 0x000e220000002100 */
[----:B------:R-:W-:-:S04]  /*1d790*/  IMAD.WIDE.U32 R2, R16, UR4, R2 ;  /* 0x0000000410027c25 */ /* 0x000fc8000f8e0002 */
[----:B------:R-:W-:Y:S01]  /*1d7a0*/  IMAD R3, R16, UR5, R3 ;  /* 0x0000000510037c24 */ /* 0x000fe2000f8e0203 */
[----:B------:R-:W-:Y:S02]  /*1d7b0*/  ULDC.64 UR4, c[0x0][0x2e0] ;  /* 0x0000b80000047ab9 */ /* 0x000fe40000000a00 */
[----:B------:R-:W-:Y:S02]  /*1d7c0*/  IMAD R4, R4, UR4, RZ ;  /* 0x0000000404047c24 */ /* 0x000fe4000f8e02ff */
[----:B------:R-:W-:-:S04]  /*1d7d0*/  IMAD.WIDE.U32 R2, R0, UR4, R2 ;  /* 0x0000000400027c25 */ /* 0x000fc8000f8e0002 */
[----:B------:R-:W-:Y:S01]  /*1d7e0*/  IMAD R0, R0, UR5, R4 ;  /* 0x0000000500007c24 */ /* 0x000fe2000f8e0204 */
[----:B-1----:R-:W-:Y:S01]  /*1d7f0*/  ISETP.NE.AND P0, PT, R7, 0x1, PT ;  /* 0x000000010700780c */ /* 0x002fe20003f05270 */
[----:B------:R-:W1:Y:S01]  /*1d800*/  S2R R9, SR_TID.X ;  /* 0x0000000000097919 */ /* 0x000e620000002100 */
[----:B------:R-:W-:-:S11]  /*1d810*/  ULDC.64 UR4, c[0x0][0x2d0] ;  /* 0x0000b40000047ab9 */ /* 0x000fd60000000a00 */
[----:B------:R-:W2:Y:S01]  /*1d820*/  @P0 LDC R6, c[0x0][0x450] ;  /* 0x00011400ff060b82 */ /* 0x000ea20000000800 */
[----:B0-----:R-:W-:-:S04]  /*1d830*/  LOP3.LUT R5, R5, 0x7f, RZ, 0xc0, !PT ;  /* 0x0000007f05057812 */ /* 0x001fc800078ec0ff */
[----:B------:R-:W-:-:S04]  /*1d840*/  SHF.R.U32.HI R5, RZ, 0x3, R5 ;  /* 0x00000003ff057819 */ /* 0x000fc80000011605 */
[----:B------:R-:W-:Y:S02]  /*1d850*/  LOP3.LUT R8, R5, 0x70, R8, 0xf8, !PT ;  /* 0x0000007005087812 */ /* 0x000fe400078ef808 */
[----:B------:R-:W0:Y:S03]  /*1d860*/  @P0 LDC R5, c[0x0][0x44c] ;  /* 0x00011300ff050b82 */ /* 0x000e260000000800 */
[----:B----4-:R-:W-:Y:S02]  /*1d870*/  IMAD.IADD R4, R8, 0x1, R12 ;  /* 0x0000000108047824 */ /* 0x010fe400078e020c */
[----:B------:R3:W5:Y:S01]  /*1d880*/  LDL R8, [R1+0x60] ;  /* 0x0000600001087983 */ /* 0x0007620000100800 */
[----:B------:R-:W-:Y:S02]  /*1d890*/  IMAD.IADD R3, R3, 0x1, R0 ;  /* 0x0000000103037824 */ /* 0x000fe400078e0200 */
[----:B------:R-:W-:Y:S01]  /*1d8a0*/  IMAD.MOV.U32 R0, RZ, RZ, R4 ;  /* 0x000000ffff007224 */ /* 0x000fe200078e0004 */
[----:B------:R-:W4:Y:S01]  /*1d8b0*/  S2R R10, SR_TID.X ;  /* 0x00000000000a7919 */ /* 0x000f220000002100 */
[----:B0-----:R-:W-:-:S05]  /*1d8c0*/  @P0 IMAD.HI.U32 R5, R4, R5, RZ ;  /* 0x0000000504050227 */ /* 0x001fca00078e00ff */
[----:B--2---:R-:W-:-:S05]  /*1d8d0*/  @P0 SHF.R.U32.HI R0, RZ, R6, R5 ;  /* 0x00000006ff000219 */ /* 0x004fca0000011605 */
        /* <DEDUP_REMOVED lines=9> */
[----:B-1----:R-:W-:-:S04]  /*1d970*/  IMAD.SHL.U32 R9, R9, 0x8, RZ ;  /* 0x0000000809097824 */ /* 0x002fc800078e00ff */
        /* <DEDUP_REMOVED lines=12> */
[----:B---3--:R-:W-:Y:S08]  /*1da40*/  BRA.DIV UR4, `(.L_x_2906) ;  /* 0x00000062041c7947 */ /* 0x008ff0000b800000 */
        /* <DEDUP_REMOVED lines=34> */
.L_x_3071:
        /* <DEDUP_REMOVED lines=10> */
.L_x_2907:
        /* <DEDUP_REMOVED lines=18> */
.L_x_3072:
[----:B------:R-:W-:Y:S05]  /*1de30*/  BSYNC B0 ;  /* 0x0000000000007941 */ /* 0x000fea0003800000 */
.L_x_2908:
        /* <DEDUP_REMOVED lines=13> */
.L_x_3073:
[----:B------:R-:W-:Y:S05]  /*1df10*/  BSYNC B1 ;  /* 0x0000000000017941 */ /* 0x000fea0003800000 */
.L_x_2912:
        /* <DEDUP_REMOVED lines=9> */
.L_x_2915:
[----:B------:R-:W-:Y:S05]  /*1dfb0*/  BSYNC B1 ;  /* 0x0000000000017941 */ /* 0x000fea0003800000 */
.L_x_2914:
        /* <DEDUP_REMOVED lines=12> */
.L_x_2916:
        /* <DEDUP_REMOVED lines=15> */
.L_x_2917:
        /* <DEDUP_REMOVED lines=15> */
.L_x_2918:
        /* <DEDUP_REMOVED lines=15> */
.L_x_2919:
        /* <DEDUP_REMOVED lines=15> */
.L_x_2920:
        /* <DEDUP_REMOVED lines=15> */
.L_x_2921:
        /* <DEDUP_REMOVED lines=15> */
.L_x_2922:
        /* <DEDUP_REMOVED lines=15> */
.L_x_2923:
        /* <DEDUP_REMOVED lines=10> */
.L_x_2911:
[----:B------:R-:W-:Y:S05]  /*1e7b0*/  BSYNC B0 ;  /* 0x0000000000007941 */ /* 0x000fea0003800000 */
.L_x_2910:
        /* <DEDUP_REMOVED lines=8> */
[----:B------:R-:W4:Y:S04]  /*1e840*/  LDL.LU R7, [R1+0x58] ;  /* 0x0000580001077983 */ /* 0x000f280000300800 */
[----:B------:R-:W5:Y:S04]  /*1e850*/  LDL.LU R6, [R1+0x34] ;  /* 0x0000340001067983 */ /* 0x000f680000300800 */
[----:B------:R-:W5:Y:S01]  /*1e860*/  LDL.LU R4, [R1+0x5c] ;  /* 0x00005c0001047983 */ /* 0x000f620000300800 */
[----:B------:R-:W-:Y:S01]  /*1e870*/  BSSY B2, `(.L_x_2926) ;  /* 0x00000e9000027945 */ /* 0x000fe20003800000 */
[----:B--2---:R-:W-:-:S04]  /*1e880*/  VIADD R2, R9, 0x1 ;  /* 0x0000000109027836 */ /* 0x004fc80000000000 */
[----:B---3--:R-:W-:Y:S01]  /*1e890*/  IMAD R2, R2, R8, RZ ;  /* 0x0000000802027224 */ /* 0x008fe200078e02ff */
[----:B------:R-:W-:Y:S02]  /*1e8a0*/  LOP3.LUT R8, RZ, R5, RZ, 0x33, !PT ;  /* 0x00000005ff087212 */ /* 0x000fe400078e33ff */
[----:B----4-:R-:W-:Y:S02]  /*1e8b0*/  LOP3.LUT R3, RZ, R7, RZ, 0x33, !PT ;  /* 0x00000007ff037212 */ /* 0x010fe400078e33ff */
        /* <DEDUP_REMOVED lines=44> */
.L_x_2930:
        /* <DEDUP_REMOVED lines=8> */
.L_x_3074:
[----:B------:R-:W-:Y:S05]  /*1ec00*/  BSYNC B3 ;  /* 0x0000000000037941 */ /* 0x000fea0003800000 */
.L_x_2931:
        /* <DEDUP_REMOVED lines=9> */
.L_x_2934:
[----:B------:R-:W-:Y:S05]  /*1eca0*/  BSYNC B3 ;  /* 0x0000000000037941 */ /* 0x000fea0003800000 */
.L_x_2933:
        /* <DEDUP_REMOVED lines=12> */
.L_x_2935:
        /* <DEDUP_REMOVED lines=13> */
.L_x_3075:
[----:B------:R-:W-:Y:S05]  /*1ee40*/  BSYNC B3 ;  /* 0x0000000000037941 */ /* 0x000fea0003800000 */
.L_x_2936:
        /* <DEDUP_REMOVED lines=11> */
.L_x_2939:
[----:B------:R-:W-:Y:S05]  /*1ef00*/  BSYNC B3 ;  /* 0x0000000000037941 */ /* 0x000fea0003800000 */
.L_x_2938:
        /* <DEDUP_REMOVED lines=9> */
.L_x_2940:
        /* <DEDUP_REMOVED lines=15> */
.L_x_2941:
        /* <DEDUP_REMOVED lines=15> */
.L_x_2942:
        /* <DEDUP_REMOVED lines=15> */
.L_x_2943:
        /* <DEDUP_REMOVED lines=15> */
.L_x_2944:
        /* <DEDUP_REMOVED lines=15> */
.L_x_2945:
        /* <DEDUP_REMOVED lines=15> */
.L_x_2946:
        /* <DEDUP_REMOVED lines=15> */
.L_x_2947:
        /* <DEDUP_REMOVED lines=10> */
.L_x_2929:
[----:B------:R-:W-:Y:S05]  /*1f6d0*/  BSYNC B1 ;  /* 0x0000000000017941 */ /* 0x000fea0003800000 */
.L_x_2928:
[----:B------:R-:W2:Y:S02]  /*1f6e0*/  LDL.LU R5, [R1+0x30] ;  /* 0x0000300001057983 */ /* 0x000ea40000300800 */
[----:B--2---:R-:W-:-:S07]  /*1f6f0*/  VIADD R0, R5, 0xfffffffd ;  /* 0xfffffffd05007836 */ /* 0x004fce0000000000 */
.L_x_2927:
[----:B------:R-:W-:Y:S05]  /*1f700*/  BSYNC B2 ;  /* 0x0000000000027941 */ /* 0x000fea0003800000 */
.L_x_2926:
[----:B------:R-:W-:-:S05]  /*1f710*/  VIADD R8, R8, 0xfffffffe ;  /* 0xfffffffe08087836 */ /* 0x000fca0000000000 */
[----:B------:R-:W-:-:S13]  /*1f720*/  ISETP.NE.AND P0, PT, R8, R4, PT ;  /* 0x000000040800720c */ /* 0x000fda0003f05270 */
[----:B------:R-:W-:Y:S05]  /*1f730*/  @!P0 BRA `(.L_x_2925) ;  /* 0x0000001800d88947 */ /* 0x000fea0003800000 */
.L_x_2988:
        /* <DEDUP_REMOVED lines=35> */
.L_x_2950:
        /* <DEDUP_REMOVED lines=8> */
.L_x_3076:
[----:B------:R-:W-:Y:S05]  /*1f9f0*/  BSYNC B2 ;  /* 0x0000000000027941 */ /* 0x000fea0003800000 */
.L_x_2951:
        /* <DEDUP_REMOVED lines=9> */
.L_x_2954:
[----:B------:R-:W-:Y:S05]  /*1fa90*/  BSYNC B2 ;  /* 0x0000000000027941 */ /* 0x000fea0003800000 */
.L_x_2953:
        /* <DEDUP_REMOVED lines=12> */
.L_x_2955:
        /* <DEDUP_REMOVED lines=13> */
.L_x_3077:
[----:B------:R-:W-:Y:S05]  /*1fc30*/  BSYNC B2 ;  /* 0x0000000000027941 */ /* 0x000fea0003800000 */
.L_x_2956:
        /* <DEDUP_REMOVED lines=11> */
.L_x_2959:
[----:B------:R-:W-:Y:S05]  /*1fcf0*/  BSYNC B2 ;  /* 0x0000000000027941 */ /* 0x000fea0003800000 */
.L_x_2958:
        /* <DEDUP_REMOVED lines=9> */
.L_x_2960:
        /* <DEDUP_REMOVED lines=15> */
.L_x_2961:
        /* <DEDUP_REMOVED lines=15> */
.L_x_2962:
        /* <DEDUP_REMOVED lines=15> */
.L_x_2963:
        /* <DEDUP_REMOVED lines=15> */
.L_x_2964:
        /* <DEDUP_REMOVED lines=15> */
.L_x_2965:
        /* <DEDUP_REMOVED lines=15> */
.L_x_2966:
        /* <DEDUP_REMOVED lines=15> */
.L_x_2967:
        /* <DEDUP_REMOVED lines=10> */
.L_x_2949:
[----:B------:R-:W-:Y:S05]  /*204c0*/  BSYNC B1 ;  /* 0x0000000000017941 */ /* 0x000fea0003800000 */
.L_x_2948:
        /* <DEDUP_REMOVED lines=35> */
.L_x_2970:
        /* <DEDUP_REMOVED lines=8> */
.L_x_3078:
[----:B------:R-:W-:Y:S05]  /*20780*/  BSYNC B2 ;  /* 0x0000000000027941 */ /* 0x000fea0003800000 */
.L_x_2971:
        /* <DEDUP_REMOVED lines=9> */
.L_x_2974:
[----:B------:R-:W-:Y:S05]  /*20820*/  BSYNC B2 ;  /* 0x0000000000027941 */ /* 0x000fea0003800000 */
.L_x_2973:
        /* <DEDUP_REMOVED lines=12> */
.L_x_2975:
        /* <DEDUP_REMOVED lines=13> */
.L_x_3079:
[----:B------:R-:W-:Y:S05]  /*209c0*/  BSYNC B2 ;  /* 0x0000000000027941 */ /* 0x000fea0003800000 */
.L_x_2976:
        /* <DEDUP_REMOVED lines=11> */
.L_x_2979:
[----:B------:R-:W-:Y:S05]  /*20a80*/  BSYNC B2 ;  /* 0x0000000000027941 */ /* 0x000fea0003800000 */
.L_x_2978:
        /* <DEDUP_REMOVED lines=9> */
.L_x_2980:
        /* <DEDUP_REMOVED lines=15> */
.L_x_2981:
        /* <DEDUP_REMOVED lines=15> */
.L_x_2982:
        /* <DEDUP_REMOVED lines=15> */
.L_x_2983:
        /* <DEDUP_REMOVED lines=15> */
.L_x_2984:
        /* <DEDUP_REMOVED lines=15> */
.L_x_2985:
        /* <DEDUP_REMOVED lines=15> */
.L_x_2986:
        /* <DEDUP_REMOVED lines=15> */
.L_x_2987:
        /* <DEDUP_REMOVED lines=10> */
.L_x_2969:
[----:B------:R-:W-:Y:S05]  /*21250*/  BSYNC B1 ;  /* 0x0000000000017941 */ /* 0x000fea0003800000 */
.L_x_2968:
[----:B------:R-:W2:Y:S01]  /*21260*/  LDL R5, [R1+0x24] ;  /* 0x0000240001057983 */ /* 0x000ea20000100800 */
[----:B------:R-:W-:Y:S01]  /*21270*/  VIADD R0, R0, 0xfffffffe ;  /* 0xfffffffe00007836 */ /* 0x000fe20000000000 */
[----:B--2---:R-:W-:-:S13]  /*21280*/  ISETP.GT.AND P0, PT, R6, R5, PT ;  /* 0x000000050600720c */ /* 0x004fda0003f04270 */
[----:B------:R-:W-:Y:S05]  /*21290*/  @P0 BRA `(.L_x_2988) ;  /* 0xffffffe400280947 */ /* 0x000fea000383ffff */
.L_x_2925:
[----:B------:R-:W-:Y:S05]  /*212a0*/  BSYNC B0 ;  /* 0x0000000000007941 */ /* 0x000fea0003800000 */
.L_x_2924:
        /* <DEDUP_REMOVED lines=24> */
.L_x_2990:
[----:B------:R-:W-:Y:S05]  /*21430*/  BSYNC B0 ;  /* 0x0000000000007941 */ /* 0x000fea0003800000 */
.L_x_2989:
[----:B------:R-:W-:-:S07]  /*21440*/  SEL R19, R19, RZ, P0 ;  /* 0x000000ff13137207 */ /* 0x000fce0000000000 */
.L_x_2892:
[----:B------:R-:W-:Y:S05]  /*21450*/  BSYNC B7 ;  /* 0x0000000000077941 */ /* 0x000fea0003800000 */
.L_x_2890:
[----:B--2---:R-:W2:Y:S02]  /*21460*/  LDL R0, [R1+0x1c] ;  /* 0x00001c0001007983 */ /* 0x004ea40000100800 */
        /* <DEDUP_REMOVED lines=13> */
.L_x_2991:
[----:B------:R-:W2:Y:S01]  /*21540*/  S2R R16, SR_TID.X ;  /* 0x0000000000107919 */ /* 0x000ea20000002100 */
[----:B------:R-:W-:Y:S01]  /*21550*/  UMOV UR4, 0xffffffff ;  /* 0xffffffff00047882 */ /* 0x000fe20000000000 */
[----:B--2---:R-:W-:-:S04]  /*21560*/  LOP3.LUT R16, R16, 0x1f, RZ, 0xc0, !PT ;  /* 0x0000001f10107812 */ /* 0x004fc800078ec0ff */
[----:B------:R-:W-:Y:S01]  /*21570*/  ISETP.NE.AND P0, PT, R16, 0x1f, PT ;  /* 0x0000001f1000780c */ /* 0x000fe20003f05270 */
[----:B------:R-:W-:-:S12]  /*21580*/  BRA.DIV UR4, `(.L_x_2993) ;  /* 0x0000002e04307947 */ /* 0x000fd8000b800000 */
[----:B-1----:R-:W2:Y:S01]  /*21590*/  LDL.LU R2, [R1] ;  /* 0x0000000001027983 */ /* 0x002ea20000300800 */
        /* <DEDUP_REMOVED lines=15> */
[----:B------:R-:W-:Y:S01]  /*21690*/  SHFL.IDX PT, R0, R10, 0x1, 0x1f ;  /* 0x00201f000a007f89 */ /* 0x000fe200000e0000 */
        /* <DEDUP_REMOVED lines=10> */
[----:B------:R-:W-:Y:S04]  /*21740*/  SHFL.IDX PT, R5, R10, RZ, 0x1f ;  /* 0x00001fff0a057589 */ /* 0x000fe800000e0000 */
        /* <DEDUP_REMOVED lines=13> */
.L_x_3089:
[----:B------:R-:W-:Y:S02]  /*21820*/  ULDC UR4, c[0x0][0xc38] ;  /* 0x00030e0000047ab9 */ /* 0x000fe40000000800 */
[----:B------:R-:W-:-:S04]  /*21830*/  IMAD.U32 R2, RZ, RZ, UR4 ;  /* 0x00000004ff027e24 */ /* 0x000fc8000f8e00ff */
[----:B-1----:R-:W-:-:S04]  /*21840*/  IMAD R9, R9, R2, RZ ;  /* 0x0000000209097224 */ /* 0x002fc800078e02ff */
[----:B------:R-:W-:-:S05]  /*21850*/  IMAD.IADD R0, R0, 0x1, R9 ;  /* 0x0000000100007824 */ /* 0x000fca00078e0209 */
[----:B------:R-:W-:-:S13]  /*21860*/  ISETP.GT.AND P6, PT, R0, R5, PT ;  /* 0x000000050000720c */ /* 0x000fda0003fc4270 */
[----:B------:R-:W-:Y:S05]  /*21870*/  @P6 BRA `(.L_x_2994) ;  /* 0x0000000000ac6947 */ /* 0x000fea0003800000 */
.L_x_2997:
        /* <DEDUP_REMOVED lines=37> */
.L_x_3097:
[----:B------:R-:W-:Y:S02]  /*21ad0*/  ULDC UR4, c[0x0][0xc38] ;  /* 0x00030e0000047ab9 */ /* 0x000fe40000000800 */
[----:B------:R-:W-:-:S04]  /*21ae0*/  IMAD.U32 R2, RZ, RZ, UR4 ;  /* 0x00000004ff027e24 */ /* 0x000fc8000f8e00ff */
[----:B-1----:R-:W-:-:S04]  /*21af0*/  IMAD R9, R9, R2, RZ ;  /* 0x0000000209097224 */ /* 0x002fc800078e02ff */
[----:B------:R-:W-:-:S05]  /*21b00*/  IMAD.IADD R0, R9, 0x1, R0 ;  /* 0x0000000109007824 */ /* 0x000fca00078e0200 */
[----:B------:R-:W-:-:S13]  /*21b10*/  ISETP.GT.AND P6, PT, R0, R5, PT ;  /* 0x000000050000720c */ /* 0x000fda0003fc4270 */
[----:B------:R-:W-:Y:S05]  /*21b20*/  @!P6 BRA `(.L_x_2997) ;  /* 0xfffffffc0054e947 */ /* 0x000fea000383ffff */
.L_x_2994:
        /* <DEDUP_REMOVED lines=8> */
[----:B-1----:R1:W3:Y:S04]  /*21bb0*/  SHFL.IDX PT, R4, R4, R7, 0x1f ;  /* 0x00001f0704047589 */ /* 0x0022e800000e0000 */
[----:B------:R1:W4:Y:S01]  /*21bc0*/  SHFL.IDX PT, R6, R6, R7, 0x1f ;  /* 0x00001f0706067589 */ /* 0x00032200000e0000 */
[----:B--2---:R-:W-:-:S05]  /*21bd0*/  IMAD.IADD R10, R7, 0x1, R10 ;  /* 0x00000001070a7824 */ /* 0x004fca00078e020a */
[----:B---34-:R1:W-:Y:S02]  /*21be0*/  STL [R1+0xc], R10 ;  /* 0x00000c0a01007387 */ /* 0x0183e40000100800 */
.L_x_3102:
[----:B------:R-:W-:-:S13]  /*21bf0*/  ISETP.NE.AND P0, PT, R0, RZ, PT ;  /* 0x000000ff0000720c */ /* 0x000fda0003f05270 */
[----:B------:R-:W-:Y:S05]  /*21c00*/  @!P0 BRA `(.L_x_2999) ;  /* 0x0000000000108947 */ /* 0x000fea0003800000 */
[----:B------:R-:W-:Y:S01]  /*21c10*/  UMOV UR4, 0xffffffff ;  /* 0xffffffff00047882 */ /* 0x000fe20000000000 */
[----:B-1----:R-:W-:Y:S02]  /*21c20*/  VIADD R7, R7, 0xffffffff ;  /* 0xffffffff07077836 */ /* 0x002fe40000000000 */
[----:B------:R-:W-:Y:S05]  /*21c30*/  BRA.DIV UR4, `(.L_x_3000) ;  /* 0x0000003204247947 */ /* 0x000fea000b800000 */
[----:B------:R3:W4:Y:S02]  /*21c40*/  SHFL.IDX PT, R8, R3, R7, 0x1f ;  /* 0x00001f0703087589 */ /* 0x00072400000e0000 */
.L_x_2999:
[----:B------:R-:W-:Y:S01]  /*21c50*/  ISETP.NE.AND P0, PT, R6, 0x1, PT ;  /* 0x000000010600780c */ /* 0x000fe20003f05270 */
[----:B----4-:R-:W-:-:S05]  /*21c60*/  IMAD R0, R8, R2, R9 ;  /* 0x0000000208007224 */ /* 0x010fca00078e0209 */
[----:B------:R4:W-:Y:S02]  /*21c70*/  STL [R1], R0 ;  /* 0x0000000001007387 */ /* 0x0009e40000100800 */
[----:B----4-:R-:W-:-:S05]  /*21c80*/  IMAD.IADD R0, R5, 0x1, -R0 ;  /* 0x0000000105007824 */ /* 0x010fca00078e0a00 */
[----:B------:R-:W-:Y:S05]  /*21c90*/  @!P0 BRA `(.L_x_3001) ;  /* 0x0000000000e48947 */ /* 0x000fea0003800000 */
[----:B------:R-:W-:-:S04]  /*21ca0*/  IABS R5, R4 ;  /* 0x0000000400057213 */ /* 0x000fc80000000000 */
[----:B-1-3--:R-:W1:Y:S08]  /*21cb0*/  I2F.RP R7, R5 ;  /* 0x0000000500077306 */ /* 0x00ae700000209400 */
[----:B-1----:R-:W1:Y:S02]  /*21cc0*/  MUFU.RCP R7, R7 ;  /* 0x0000000700077308 */ /* 0x002e640000001000 */
[----:B-1----:R-:W-:-:S06]  /*21cd0*/  VIADD R9, R7, 0xffffffe ;  /* 0x0ffffffe07097836 */ /* 0x002fcc0000000000 */
[----:B0-----:R-:W0:Y:S02]  /*21ce0*/  F2I.FTZ.U32.TRUNC.NTZ R3, R9 ;  /* 0x0000000900037305 */ /* 0x001e24000021f000 */
        /* <DEDUP_REMOVED lines=39> */
[----:B------:R-:W-:-:S04]  /*21f60*/  IMAD.MOV R2, RZ, RZ, -R3 ;  /* 0x000000ffff027224 */ /* 0x000fc800078e0a03 */
[----:B------:R-:W-:Y:S01]  /*21f70*/  IMAD R0, R4, R2, R0 ;  /* 0x0000000204007224 */ /* 0x000fe200078e0200 */
[----:B------:R-:W-:-:S04]  /*21f80*/  LOP3.LUT R2, R3, R6, RZ, 0x3c, !PT ;  /* 0x0000000603027212 */ /* 0x000fc800078e3cff */
[----:B------:R-:W-:-:S03]  /*21f90*/  ISETP.GE.AND P2, PT, R2, RZ, PT ;  /* 0x000000ff0200720c */ /* 0x000fc60003f46270 */
[----:B------:R-:W-:-:S10]  /*21fa0*/  @P0 VIADD R7, R7, 0x1 ;  /* 0x0000000107070836 */ /* 0x000fd40000000000 */
        /* <DEDUP_REMOVED lines=8> */
.L_x_3001:
[----:B0--3--:R-:W3:Y:S01]  /*22030*/  LDL R3, [R1+0xc] ;  /* 0x00000c0001037983 */ /* 0x009ee20000100800 */
[----:B-1----:R-:W3:Y:S02]  /*22040*/  LDC.64 R6, c[0x0][0xc90] ;  /* 0x00032400ff067b82 */ /* 0x002ee40000000a00 */
[----:B---3--:R-:W-:-:S05]  /*22050*/  IMAD.WIDE R6, R3, 0x4, R6 ;  /* 0x0000000403067825 */ /* 0x008fca00078e0206 */
[----:B------:R-:W3:Y:S02]  /*22060*/  LDG.E R3, desc[UR42][R6.64] ;  /* 0x0000002a06037981 */ /* 0x000ee4000c1e1900 */
[----:B---3--:R-:W-:-:S05]  /*22070*/  IMAD R5, R4, R3, RZ ;  /* 0x0000000304057224 */ /* 0x008fca00078e02ff */
        /* <DEDUP_REMOVED lines=34> */
[----:B------:R0:W1:Y:S02]  /*222a0*/  F2I.FTZ.U32.TRUNC.NTZ R3, R2 ;  /* 0x0000000200037305 */ /* 0x000064000021f000 */
[----:B0-----:R-:W-:Y:S02]  /*222b0*/  IMAD.MOV.U32 R2, RZ, RZ, RZ ;  /* 0x000000ffff027224 */ /* 0x001fe400078e00ff */
[----:B-1----:R-:W-:-:S04]  /*222c0*/  IMAD.MOV R0, RZ, RZ, -R3 ;  /* 0x000000ffff007224 */ /* 0x002fc800078e0a03 */
[----:B------:R-:W-:-:S04]  /*222d0*/  IMAD R0, R0, R9, RZ ;  /* 0x0000000900007224 */ /* 0x000fc800078e02ff */
        /* <DEDUP_REMOVED lines=13> */
[----:B------:R-:W-:-:S04]  /*223b0*/  @P0 VIADD R2, R2, 0x1 ;  /* 0x0000000102020836 */ /* 0x000fc80000000000 */
[----:B------:R-:W-:-:S04]  /*223c0*/  IMAD.MOV.U32 R0, RZ, RZ, R2 ;  /* 0x000000ffff007224 */ /* 0x000fc800078e0002 */
[----:B------:R-:W-:Y:S01]  /*223d0*/  @!P2 IMAD.MOV R0, RZ, RZ, -R0 ;  /* 0x000000ffff00a224 */ /* 0x000fe200078e0a00 */
[----:B------:R-:W-:Y:S01]  /*223e0*/  @!P1 LOP3.LUT R0, RZ, R8, RZ, 0x33, !PT ;  /* 0x00000008ff009212 */ /* 0x000fe200078e33ff */
[----:B------:R-:W-:-:S04]  /*223f0*/  IMAD.MOV R8, RZ, RZ, -R8 ;  /* 0x000000ffff087224 */ /* 0x000fc800078e0a08 */
[----:B------:R-:W-:-:S05]  /*22400*/  IMAD R2, R0, R8, R7 ;  /* 0x0000000800027224 */ /* 0x000fca00078e0207 */
[----:B------:R0:W-:Y:S02]  /*22410*/  STL [R1+0x8], R2 ;  /* 0x0000080201007387 */ /* 0x0001e40000100800 */
.L_x_3002:
[----:B------:R-:W-:-:S05]  /*22420*/  LOP3.LUT R3, RZ, R0, RZ, 0x33, !PT ;  /* 0x00000000ff037212 */ /* 0x000fca00078e33ff */
[----:B------:R-:W-:-:S05]  /*22430*/  IMAD.IADD R0, R4, 0x1, R3 ;  /* 0x0000000104007824 */ /* 0x000fca00078e0203 */
[----:B------:R3:W-:Y:S01]  /*22440*/  STL [R1+0x4], R0 ;  /* 0x0000040001007387 */ /* 0x0007e20000100800 */
[----:B------:R-:W-:Y:S05]  /*22450*/  BRA `(.L_x_3003) ;  /* 0x0000000000287947 */ /* 0x000fea0003800000 */
.L_x_2995:
        /* <DEDUP_REMOVED lines=10> */
.L_x_3003:
[----:B0-----:R-:W4:Y:S04]  /*22500*/  LDL R3, [R1+0x8] ;  /* 0x0000080001037983 */ /* 0x001f280000100800 */
[----:B-1----:R-:W5:Y:S04]  /*22510*/  LDL R2, [R1+0xc] ;  /* 0x00000c0001027983 */ /* 0x002f680000100800 */
[----:B------:R-:W2:Y:S04]  /*22520*/  LDL R5, [R1+0x4] ;  /* 0x0000040001057983 */ /* 0x000ea80000100800 */
[----:B------:R-:W2:Y:S01]  /*22530*/  LDL R4, [R1] ;  /* 0x0000000001047983 */ /* 0x000ea20000100800 */
[----:B---3--:R-:W0:Y:S01]  /*22540*/  S2R R0, SR_TID.X ;  /* 0x0000000000007919 */ /* 0x008e220000002100 */
[----:B------:R-:W-:Y:S05]  /*22550*/  WARPSYNC.ALL ;  /* 0x0000000000007948 */ /* 0x000fea0003800000 */
[----:B0-----:R-:W-:Y:S01]  /*22560*/  LOP3.LUT R0, R0, 0x1f, RZ, 0xc0, !PT ;  /* 0x0000001f00007812 */ /* 0x001fe200078ec0ff */
[----:B------:R-:W-:Y:S03]  /*22570*/  BAR.SYNC.DEFER_BLOCKING 0x4, 0x180 ;  /* 0x0106000000007b1d */ /* 0x000fe60000010000 */
[----:B------:R-:W-:-:S13]  /*22580*/  ISETP.NE.AND P0, PT, R0, RZ, PT ;  /* 0x000000ff0000720c */ /* 0x000fda0003f05270 */
[----:B------:R-:W-:Y:S01]  /*22590*/  @!P0 MOV R0, 0x400 ;  /* 0x0000040000008802 */ /* 0x000fe20000000f00 */
[----:B----4-:R-:W-:Y:S02]  /*225a0*/  IMAD.MOV.U32 R6, RZ, RZ, R3 ;  /* 0x000000ffff067224 */ /* 0x010fe400078e0003 */
[----:B------:R-:W0:Y:S01]  /*225b0*/  @!P0 S2R R3, SR_CgaCtaId ;  /* 0x0000000000038919 */ /* 0x000e220000008800 */
[----:B-----5:R-:W-:Y:S01]  /*225c0*/  IMAD.MOV.U32 R7, RZ, RZ, R2 ;  /* 0x000000ffff077224 */ /* 0x020fe200078e0002 */
[----:B0-----:R-:W-:-:S05]  /*225d0*/  @!P0 LEA R18, R3, R0, 0x18 ;  /* 0x0000000003128211 */ /* 0x001fca00078ec0ff */
[----:B--2---:R0:W-:Y:S01]  /*225e0*/  @!P0 STS.128 [R18+0x28cd0], R4 ;  /* 0x028cd00412008388 */ /* 0x0041e20000000c00 */
[----:B------:R-:W-:Y:S06]  /*225f0*/  BAR.ARV 0x5, 0x180 ;  /* 0x0146000000007b1d */ /* 0x000fec0000002000 */
.L_x_2992:
[----:B------:R-:W2:Y:S01]  /*22600*/  LDL R0, [R1+0xc] ;  /* 0x00000c0001007983 */ /* 0x000ea20000100800 */
[----:B------:R-:W-:Y:S02]  /*22610*/  ULDC UR4, c[0x0][0xc3c] ;  /* 0x00030f0000047ab9 */ /* 0x000fe40000000800 */
[----:B--2---:R-:W-:-:S13]  /*22620*/  ISETP.GE.AND P0, PT, R0, UR4, PT ;  /* 0x0000000400007c0c */ /* 0x004fda000bf06270 */
[----:B------:R-:W-:Y:S05]  /*22630*/  @!P0 BRA `(.L_x_3004) ;  /* 0xffffff7400208947 */ /* 0x000fea000383ffff */
[----:B------:R-:W-:Y:S05]  /*22640*/  BSYNC B8 ;  /* 0x0000000000087941 */ /* 0x000fea0003800000 */
.L_x_2820:
        /* <DEDUP_REMOVED lines=12> */
.L_x_3105:
[----:B------:R-:W-:Y:S05]  /*22710*/  BSYNC B0 ;  /* 0x0000000000007941 */ /* 0x000fea0003800000 */
.L_x_3005:
[----:B------:R-:W-:-:S03]  /*22720*/  UMOV UR4, 0xffffffff ;  /* 0xffffffff00047882 */ /* 0x000fc60000000000 */
[----:B------:R-:W-:Y:S05]  /*22730*/  BRA.DIV UR4, `(.L_x_3007) ;  /* 0x0000002604a47947 */ /* 0x000fea000b800000 */
[----:B------:R-:W1:Y:S02]  /*22740*/  S2R R2, SR_TID.X ;  /* 0x0000000000027919 */ /* 0x000e640000002100 */
[----:B-1----:R-:W-:-:S04]  /*22750*/  SHF.R.U32.HI R2, RZ, 0x5, R2 ;  /* 0x00000005ff027819 */ /* 0x002fc80000011602 */
[----:B------:R-:W-:-:S05]  /*22760*/  LOP3.LUT R2, R2, 0x3, RZ, 0xc0, !PT ;  /* 0x0000000302027812 */ /* 0x000fca00078ec0ff */
[----:B------:R1:W2:Y:S02]  /*22770*/  SHFL.IDX PT, R14, R2, RZ, 0x1f ;  /* 0x00001fff020e7589 */ /* 0x0002a400000e0000 */
.L_x_3108:
[----:B--2---:R-:W-:-:S13]  /*22780*/  ISETP.NE.AND P0, PT, R14, RZ, PT ;  /* 0x000000ff0e00720c */ /* 0x004fda0003f05270 */
[----:B------:R-:W-:Y:S05]  /*22790*/  @P0 BRA `(.L_x_2592) ;  /* 0x00000000008c0947 */ /* 0x000fea0003800000 */
[----:B------:R-:W-:-:S03]  /*227a0*/  UMOV UR4, 0xffffffff ;  /* 0xffffffff00047882 */ /* 0x000fc60000000000 */
[----:B------:R-:W-:Y:S05]  /*227b0*/  BRA.DIV UR4, `(.L_x_3008) ;  /* 0x0000002604b87947 */ /* 0x000fea000b800000 */
[----:B------:R-:W-:-:S13]  /*227c0*/  ELECT P6, URZ, PT ;  /* 0x00000000003f782f */ /* 0x000fda00038c0000 */
.L_x_3111:
[----:B------:R-:W-:Y:S05]  /*227d0*/  @!P6 BRA `(.L_x_2592) ;  /* 0x00000000007ce947 */ /* 0x000fea0003800000 */
[----:B------:R-:W-:-:S06]  /*227e0*/  ULOP3.LUT UR4, UR36, 0x2, URZ, 0xfc, !UPT ;  /* 0x0000000224047892 */ /* 0x000fcc000f8efc3f */
[----:B-1----:R-:W-:-:S05]  /*227f0*/  IMAD.U32 R2, RZ, RZ, UR4 ;  /* 0x00000004ff027e24 */ /* 0x002fca000f8e00ff */
[----:B------:R-:W-:-:S13]  /*22800*/  ISETP.NE.AND P2, PT, R2, 0x3, PT ;  /* 0x000000030200780c */ /* 0x000fda0003f45270 */
[----:B------:R-:W-:Y:S05]  /*22810*/  @!P2 BRA `(.L_x_3009) ;  /* 0x000000000004a947 */ /* 0x000fea0003800000 */
[----:B------:R-:W-:Y:S01]  /*22820*/  BPT.TRAP 0x1 ;  /* 0x000000040000795c */ /* 0x000fe20000300000 */
.L_x_3009:
        /* <DEDUP_REMOVED lines=13> */
.L_x_3112:
[----:B------:R-:W1:Y:S02]  /*22900*/  SYNCS.PHASECHK.TRANS64.TRYWAIT P0, [R7+URZ], R2 ;  /* 0x00000002070075a7 */ /* 0x000e64000800017f */
[----:B-1----:R-:W-:Y:S05]  /*22910*/  @!P0 BRA `(.L_x_3011) ;  /* 0x0000002400948947 */ /* 0x002fea0003800000 */
.L_x_3113:
[----:B------:R-:W-:Y:S05]  /*22920*/  @!P2 BRA `(.L_x_3012) ;  /* 0x000000000004a947 */ /* 0x000fea0003800000 */
[----:B------:R-:W-:Y:S01]  /*22930*/  BPT.TRAP 0x1 ;  /* 0x000000040000795c */ /* 0x000fe20000300000 */
.L_x_3012:
[----:B------:R-:W-:-:S04]  /*22940*/  VIADD R0, R0, 0x28c60 ;  /* 0x00028c6000007836 */ /* 0x000fc80000000000 */
[----:B------:R-:W-:-:S04]  /*22950*/  IMAD R4, R19, 0x8, R0 ;  /* 0x0000000813047824 */ /* 0x000fc800078e0200 */
[----:B------:R-:W2:Y:S02]  /*22960*/  SYNCS.PHASECHK.TRANS64.TRYWAIT P0, [R4+URZ], R5 ;  /* 0x00000005040075a7 */ /* 0x000ea4000800017f */
[----:B--2---:R-:W-:Y:S05]  /*22970*/  @!P0 BRA `(.L_x_3013) ;  /* 0x0000002400908947 */ /* 0x004fea0003800000 */
.L_x_3114:
[----:B------:R-:W-:-:S07]  /*22980*/  IMAD R3, R3, 0x8, R0 ;  /* 0x0000000803037824 */ /* 0x000fce00078e0200 */
.L_x_3014:
[----:B----4-:R4:W0:Y:S02]  /*22990*/  SYNCS.PHASECHK.TRANS64.TRYWAIT P0, [R3+URZ], R2 ;  /* 0x00000002030075a7 */ /* 0x010824000800017f */
[----:B0-----:R-:W-:Y:S05]  /*229a0*/  @!P0 NANOSLEEP.SYNCS 0x989680 ;  /* 0x009896800000895d */ /* 0x001fea0003900000 */
[----:B------:R-:W0:Y:S02]  /*229b0*/  @!P0 SYNCS.PHASECHK.TRANS64 P0, [R3+URZ], R2 ;  /* 0x00000002030085a7 */ /* 0x000e24000800007f */
[----:B0-----:R-:W-:Y:S05]  /*229c0*/  @!P0 BRA `(.L_x_3014) ;  /* 0xfffffffc00f08947 */ /* 0x001fea000383ffff */
.L_x_2592:
[----:B------:R-:W-:Y:S05]  /*229d0*/  BSYNC B9 ;  /* 0x0000000000097941 */ /* 0x000fea0003800000 */
.L_x_2589:
[----:B------:R-:W-:Y:S05]  /*229e0*/  EXIT ;  /* 0x000000000000794d */ /* 0x000fea0003800000 */
.L_x_2618:
[----:B0-----:R0:W1:Y:S02]  /*229f0*/  SYNCS.PHASECHK.TRANS64.TRYWAIT P5, [R74+URZ+0x28c90], R77 ;  /* 0x028c904d4a0075a7 */ /* 0x00106400080a017f */
[----:B-1----:R-:W-:Y:S05]  /*22a00*/  @!P5 NANOSLEEP.SYNCS 0x989680 ;  /* 0x009896800000d95d */ /* 0x002fea0003900000 */
[----:B------:R-:W1:Y:S02]  /*22a10*/  @!P5 SYNCS.PHASECHK.TRANS64 P5, [R74+URZ+0x28c90], R77 ;  /* 0x028c904d4a00d5a7 */ /* 0x000e6400080a007f */
[----:B-1----:R-:W-:Y:S05]  /*22a20*/  @!P5 BRA `(.L_x_2618) ;  /* 0xfffffffc00f0d947 */ /* 0x002fea000383ffff */
[----:B------:R-:W-:Y:S05]  /*22a30*/  BRA `(.L_x_3015) ;  /* 0xfffffe0400847947 */ /* 0x000fea000383ffff */
.L_x_2628:
[----:B0-----:R0:W1:Y:S02]  /*22a40*/  SYNCS.PHASECHK.TRANS64.TRYWAIT P5, [R74+URZ+0x28c90], R77 ;  /* 0x028c904d4a0075a7 */ /* 0x00106400080a017f */
[----:B-1----:R-:W-:Y:S05]  /*22a50*/  @!P5 NANOSLEEP.SYNCS 0x989680 ;  /* 0x009896800000d95d */ /* 0x002fea0003900000 */
[----:B------:R-:W1:Y:S02]  /*22a60*/  @!P5 SYNCS.PHASECHK.TRANS64 P5, [R74+URZ+0x28c90], R77 ;  /* 0x028c904d4a00d5a7 */ /* 0x000e6400080a007f */
[----:B-1----:R-:W-:Y:S05]  /*22a70*/  @!P5 BRA `(.L_x_2628) ;  /* 0xfffffffc00f0d947 */ /* 0x002fea000383ffff */
[----:B------:R-:W-:Y:S05]  /*22a80*/  BRA `(.L_x_3016) ;  /* 0xfffffe0c00d47947 */ /* 0x000fea000383ffff */
.L_x_2633:
[----:B0-----:R0:W1:Y:S02]  /*22a90*/  SYNCS.PHASECHK.TRANS64.TRYWAIT P5, [R74+URZ+0x28c90], R77 ;  /* 0x028c904d4a0075a7 */ /* 0x00106400080a017f */
[----:B-1----:R-:W-:Y:S05]  /*22aa0*/  @!P5 NANOSLEEP.SYNCS 0x989680 ;  /* 0x009896800000d95d */ /* 0x002fea0003900000 */
[----:B------:R-:W1:Y:S02]  /*22ab0*/  @!P5 SYNCS.PHASECHK.TRANS64 P5, [R74+URZ+0x28c90], R77 ;  /* 0x028c904d4a00d5a7 */ /* 0x000e6400080a007f */
[----:B-1----:R-:W-:Y:S05]  /*22ac0*/  @!P5 BRA `(.L_x_2633) ;  /* 0xfffffffc00f0d947 */ /* 0x002fea000383ffff */
[----:B------:R-:W-:Y:S05]  /*22ad0*/  BRA `(.L_x_3017) ;  /* 0xfffffe1400f07947 */ /* 0x000fea000383ffff */
.L_x_2637:
[----:B------:R0:W0:Y:S02]  /*22ae0*/  SYNCS.PHASECHK.TRANS64.TRYWAIT P5, [R74+URZ+0x28cb0], R77 ;  /* 0x028cb04d4a0075a7 */ /* 0x00002400080a017f */
[----:B0-----:R-:W-:Y:S05]  /*22af0*/  @!P5 NANOSLEEP.SYNCS 0x989680 ;  /* 0x009896800000d95d */ /* 0x001fea0003900000 */
[----:B------:R-:W0:Y:S02]  /*22b00*/  @!P5 SYNCS.PHASECHK.TRANS64 P5, [R74+URZ+0x28cb0], R77 ;  /* 0x028cb04d4a00d5a7 */ /* 0x000e2400080a007f */
[----:B0-----:R-:W-:Y:S05]  /*22b10*/  @!P5 BRA `(.L_x_2637) ;  /* 0xfffffffc00f0d947 */ /* 0x001fea000383ffff */
[----:B------:R-:W-:Y:S05]  /*22b20*/  BRA `(.L_x_3018) ;  /* 0xfffffe18006c7947 */ /* 0x000fea000383ffff */
.L_x_2658:
[----:B0-----:R0:W1:Y:S02]  /*22b30*/  SYNCS.PHASECHK.TRANS64.TRYWAIT P1, [R9+URZ+0x28c50], R10 ;  /* 0x028c500a090075a7 */ /* 0x001064000802017f */
[----:B-1----:R-:W-:Y:S05]  /*22b40*/  @!P1 NANOSLEEP.SYNCS 0x989680 ;  /* 0x009896800000995d */ /* 0x002fea0003900000 */
[----:B------:R-:W1:Y:S02]  /*22b50*/  @!P1 SYNCS.PHASECHK.TRANS64 P1, [R9+URZ+0x28c50], R10 ;  /* 0x028c500a090095a7 */ /* 0x000e64000802007f */
[----:B-1----:R-:W-:Y:S05]  /*22b60*/  @!P1 BRA `(.L_x_2658) ;  /* 0xfffffffc00f09947 */ /* 0x002fea000383ffff */
[----:B------:R-:W-:Y:S05]  /*22b70*/  BRA `(.L_x_3019) ;  /* 0xfffffe2c00247947 */ /* 0x000fea000383ffff */
.L_x_2665:
[----:B-1----:R1:W2:Y:S02]  /*22b80*/  SYNCS.PHASECHK.TRANS64.TRYWAIT P2, [R21+URZ+0x28c50], R8 ;  /* 0x028c5008150075a7 */ /* 0x0022a4000804017f */
[----:B--2---:R-:W-:Y:S05]  /*22b90*/  @!P2 NANOSLEEP.SYNCS 0x989680 ;  /* 0x009896800000a95d */ /* 0x004fea0003900000 */
[----:B------:R-:W2:Y:S02]  /*22ba0*/  @!P2 SYNCS.PHASECHK.TRANS64 P2, [R21+URZ+0x28c50], R8 ;  /* 0x028c50081500a5a7 */ /* 0x000ea4000804007f */
[----:B--2---:R-:W-:Y:S05]  /*22bb0*/  @!P2 BRA `(.L_x_2665) ;  /* 0xfffffffc00f0a947 */ /* 0x004fea000383ffff */
[----:B------:R-:W-:Y:S05]  /*22bc0*/  BRA `(.L_x_2664) ;  /* 0xfffffe3800547947 */ /* 0x000fea000383ffff */
.L_x_2688:
        /* <DEDUP_REMOVED lines=8> */
.L_x_3021:
[----:B------:R-:W-:Y:S05]  /*22c50*/  BSYNC B1 ;  /* 0x0000000000017941 */ /* 0x000fea0003800000 */
.L_x_3020:
        /* <DEDUP_REMOVED lines=8> */
.L_x_3022:
[----:B------:R-:W-:Y:S02]  /*22ce0*/  IMAD.MOV.U32 R13, RZ, RZ, R7 ;  /* 0x000000ffff0d7224 */ /* 0x000fe400078e0007 */
[----:B------:R-:W-:-:S07]  /*22cf0*/  IMAD.MOV.U32 R0, RZ, RZ, R14 ;  /* 0x000000ffff007224 */ /* 0x000fce00078e000e */
[----:B------:R-:W-:Y:S05]  /*22d00*/  WARPSYNC.COLLECTIVE R15, `(.L_x_3023) ;  /* 0x000000000f087348 */ /* 0x000fea0003c00000 */
[----:B------:R0:W1:Y:S02]  /*22d10*/  SHFL.IDX P6, R14, R13, R12, R11 ;  /* 0x0000000c0d0e7389 */ /* 0x00006400000c000b */
[----:B01----:R-:W-:Y:S01]  /*22d20*/  ENDCOLLECTIVE ;  /* 0x000000000000791b */ /* 0x003fe20003800000 */
.L_x_3023:
[----:B------:R-:W-:Y:S02]  /*22d30*/  IMAD.MOV.U32 R13, RZ, RZ, R30 ;  /* 0x000000ffff0d7224 */ /* 0x000fe400078e001e */
[----:B------:R-:W-:-:S07]  /*22d40*/  IMAD.MOV.U32 R5, RZ, RZ, R14 ;  /* 0x000000ffff057224 */ /* 0x000fce00078e000e */
[----:B------:R-:W-:Y:S05]  /*22d50*/  WARPSYNC.COLLECTIVE R15, `(.L_x_3024) ;  /* 0x000000000f087348 */ /* 0x000fea0003c00000 */
[----:B------:R0:W1:Y:S02]  /*22d60*/  SHFL.IDX P6, R14, R13, R12, R11 ;  /* 0x0000000c0d0e7389 */ /* 0x00006400000c000b */
[----:B01----:R-:W-:Y:S01]  /*22d70*/  ENDCOLLECTIVE ;  /* 0x000000000000791b */ /* 0x003fe20003800000 */
.L_x_3024:
[----:B------:R-:W-:Y:S05]  /*22d80*/  BRA `(.L_x_3025) ;  /* 0xfffffe5400887947 */ /* 0x000fea000383ffff */
.L_x_2691:
[----:B------:R-:W-:Y:S01]  /*22d90*/  BSSY B1, `(.L_x_3026) ;  /* 0x0000008000017945 */ /* 0x000fe20003800000 */
[----:B------:R-:W-:Y:S02]  /*22da0*/  IMAD.MOV.U32 R13, RZ, RZ, R6 ;  /* 0x000000ffff0d7224 */ /* 0x000fe400078e0006 */
[----:B------:R-:W-:Y:S02]  /*22db0*/  IMAD.MOV.U32 R12, RZ, RZ, 0x1 ;  /* 0x00000001ff0c7424 */ /* 0x000fe400078e00ff */
[----:B------:R-:W-:Y:S02]  /*22dc0*/  IMAD.MOV.U32 R11, RZ, RZ, 0x1c1f ;  /* 0x00001c1fff0b7424 */ /* 0x000fe400078e00ff */
[----:B------:R-:W-:-:S07]  /*22dd0*/  IMAD.MOV.U32 R15, RZ, RZ, -0x1 ;  /* 0xffffffffff0f7424 */ /* 0x000fce00078e00ff */
[----:B0---4-:R-:W-:Y:S05]  /*22de0*/  WARPSYNC.COLLECTIVE R15, `(.L_x_3027) ;  /* 0x000000000f087348 */ /* 0x011fea0003c00000 */
[----:B----4-:R1:W2:Y:S02]  /*22df0*/  SHFL.IDX P6, R14, R13, R12, R11 ;  /* 0x0000000c0d0e7389 */ /* 0x0102a400000c000b */
[----:B012---:R-:W-:Y:S01]  /*22e00*/  ENDCOLLECTIVE ;  /* 0x000000000000791b */ /* 0x007fe20003800000 */
.L_x_3027:
[----:B------:R-:W-:Y:S05]  /*22e10*/  BSYNC B1 ;  /* 0x0000000000017941 */ /* 0x000fea0003800000 */
.L_x_3026:
[----:B------:R-:W-:Y:S02]  /*22e20*/  IMAD.MOV.U32 R13, RZ, RZ, R4 ;  /* 0x000000ffff0d7224 */ /* 0x000fe400078e0004 */
[----:B------:R-:W-:Y:S02]  /*22e30*/  IMAD.MOV.U32 R12, RZ, RZ, 0x1 ;  /* 0x00000001ff0c7424 */ /* 0x000fe400078e00ff */
[----:B------:R-:W-:Y:S02]  /*22e40*/  IMAD.MOV.U32 R11, RZ, RZ, 0x1c1f ;  /* 0x00001c1fff0b7424 */ /* 0x000fe400078e00ff */
[----:B------:R-:W-:Y:S02]  /*22e50*/  IMAD.MOV.U32 R15, RZ, RZ, -0x1 ;  /* 0xffffffffff0f7424 */ /* 0x000fe400078e00ff */
[----:B------:R-:W-:-:S07]  /*22e60*/  IMAD.MOV.U32 R3, RZ, RZ, R14 ;  /* 0x000000ffff037224 */ /* 0x000fce00078e000e */
[----:B------:R-:W-:Y:S05]  /*22e70*/  WARPSYNC.COLLECTIVE R15, `(.L_x_3028) ;  /* 0x000000000f087348 */ /* 0x000fea0003c00000 */
[----:B------:R0:W1:Y:S02]  /*22e80*/  SHFL.IDX P6, R14, R13, R12, R11 ;  /* 0x0000000c0d0e7389 */ /* 0x00006400000c000b */
[----:B01----:R-:W-:Y:S01]  /*22e90*/  ENDCOLLECTIVE ;  /* 0x000000000000791b */ /* 0x003fe20003800000 */
.L_x_3028:
[----:B------:R-:W-:Y:S02]  /*22ea0*/  IMAD.MOV.U32 R13, RZ, RZ, R7 ;  /* 0x000000ffff0d7224 */ /* 0x000fe400078e0007 */
[----:B------:R-:W-:-:S07]  /*22eb0*/  IMAD.MOV.U32 R4, RZ, RZ, R14 ;  /* 0x000000ffff047224 */ /* 0x000fce00078e000e */
[----:B------:R-:W-:Y:S05]  /*22ec0*/  WARPSYNC.COLLECTIVE R15, `(.L_x_3029) ;  /* 0x000000000f087348 */ /* 0x000fea0003c00000 */
[----:B------:R0:W1:Y:S02]  /*22ed0*/  SHFL.IDX P6, R14, R13, R12, R11 ;  /* 0x0000000c0d0e7389 */ /* 0x00006400000c000b */
[----:B01----:R-:W-:Y:S01]  /*22ee0*/  ENDCOLLECTIVE ;  /* 0x000000000000791b */ /* 0x003fe20003800000 */
.L_x_3029:
[----:B------:R-:W-:Y:S02]  /*22ef0*/  IMAD.MOV.U32 R13, RZ, RZ, R30 ;  /* 0x000000ffff0d7224 */ /* 0x000fe400078e001e */
[----:B------:R-:W-:-:S07]  /*22f00*/  IMAD.MOV.U32 R7, RZ, RZ, R14 ;  /* 0x000000ffff077224 */ /* 0x000fce00078e000e */
[----:B------:R-:W-:Y:S05]  /*22f10*/  WARPSYNC.COLLECTIVE R15, `(.L_x_3030) ;  /* 0x000000000f087348 */ /* 0x000fea0003c00000 */
[----:B------:R0:W1:Y:S02]  /*22f20*/  SHFL.IDX P6, R14, R13, R12, R11 ;  /* 0x0000000c0d0e7389 */ /* 0x00006400000c000b */
[----:B01----:R-:W-:Y:S01]  /*22f30*/  ENDCOLLECTIVE ;  /* 0x000000000000791b */ /* 0x003fe20003800000 */
.L_x_3030:
[----:B------:R-:W-:Y:S01]  /*22f40*/  IMAD.MOV.U32 R0, RZ, RZ, R14 ;  /* 0x000000ffff007224 */ /* 0x000fe200078e000e */
[----:B------:R-:W-:Y:S06]  /*22f50*/  BRA `(.L_x_3031) ;  /* 0xfffffe5400e47947 */ /* 0x000fec000383ffff */
.L_x_2695:
[----:B0-----:R0:W1:Y:S02]  /*22f60*/  SYNCS.PHASECHK.TRANS64.TRYWAIT P0, [R2+URZ+0x28c00], R35 ;  /* 0x028c0023020075a7 */ /* 0x001064000800017f */
[----:B-1----:R-:W-:Y:S05]  /*22f70*/  @!P0 NANOSLEEP.SYNCS 0x989680 ;  /* 0x009896800000895d */ /* 0x002fea0003900000 */
[----:B------:R-:W1:Y:S02]  /*22f80*/  @!P0 SYNCS.PHASECHK.TRANS64 P0, [R2+URZ+0x28c00], R35 ;  /* 0x028c0023020085a7 */ /* 0x000e64000800007f */
[----:B-1----:R-:W-:Y:S05]  /*22f90*/  @!P0 BRA `(.L_x_2695) ;  /* 0xfffffffc00f08947 */ /* 0x002fea000383ffff */
[----:B------:R-:W-:Y:S05]  /*22fa0*/  BRA `(.L_x_3032) ;  /* 0xfffffe5800c87947 */ /* 0x000fea000383ffff */
.L_x_2703:
        /* <DEDUP_REMOVED lines=8> */
.L_x_3034:
[----:B------:R-:W-:Y:S05]  /*23030*/  BSYNC B1 ;  /* 0x0000000000017941 */ /* 0x000fea0003800000 */
.L_x_3033:
        /* <DEDUP_REMOVED lines=8> */
.L_x_3035:
[----:B------:R-:W-:Y:S02]  /*230c0*/  IMAD.MOV.U32 R13, RZ, RZ, R7 ;  /* 0x000000ffff0d7224 */ /* 0x000fe400078e0007 */
[----:B------:R-:W-:-:S07]  /*230d0*/  IMAD.MOV.U32 R0, RZ, RZ, R14 ;  /* 0x000000ffff007224 */ /* 0x000fce00078e000e */
[----:B------:R-:W-:Y:S05]  /*230e0*/  WARPSYNC.COLLECTIVE R15, `(.L_x_3036) ;  /* 0x000000000f087348 */ /* 0x000fea0003c00000 */
[----:B------:R0:W1:Y:S02]  /*230f0*/  SHFL.IDX P6, R14, R13, R12, R11 ;  /* 0x0000000c0d0e7389 */ /* 0x00006400000c000b */
[----:B01----:R-:W-:Y:S01]  /*23100*/  ENDCOLLECTIVE ;  /* 0x000000000000791b */ /* 0x003fe20003800000 */
.L_x_3036:
[----:B------:R-:W-:Y:S02]  /*23110*/  IMAD.MOV.U32 R10, RZ, RZ, R0 ;  /* 0x000000ffff0a7224 */ /* 0x000fe400078e0000 */
[----:B------:R-:W-:Y:S02]  /*23120*/  IMAD.MOV.U32 R13, RZ, RZ, R9 ;  /* 0x000000ffff0d7224 */ /* 0x000fe400078e0009 */
[----:B------:R-:W-:-:S07]  /*23130*/  IMAD.MOV.U32 R5, RZ, RZ, R14 ;  /* 0x000000ffff057224 */ /* 0x000fce00078e000e */
[----:B------:R-:W-:Y:S05]  /*23140*/  WARPSYNC.COLLECTIVE R15, `(.L_x_3037) ;  /* 0x000000000f087348 */ /* 0x000fea0003c00000 */
[----:B------:R0:W1:Y:S02]  /*23150*/  SHFL.IDX P6, R14, R13, R12, R11 ;  /* 0x0000000c0d0e7389 */ /* 0x00006400000c000b */
[----:B01----:R-:W-:Y:S01]  /*23160*/  ENDCOLLECTIVE ;  /* 0x000000000000791b */ /* 0x003fe20003800000 */
.L_x_3037:
[----:B------:R-:W-:Y:S01]  /*23170*/  IMAD.MOV.U32 R11, RZ, RZ, R3 ;  /* 0x000000ffff0b7224 */ /* 0x000fe200078e0003 */
[----:B------:R-:W-:Y:S06]  /*23180*/  BRA `(.L_x_3038) ;  /* 0xfffffe6400dc7947 */ /* 0x000fec000383ffff */
.L_x_2706:
[----:B------:R-:W-:Y:S01]  /*23190*/  BSSY B1, `(.L_x_3039) ;  /* 0x0000008000017945 */ /* 0x000fe20003800000 */
[----:B------:R-:W-:Y:S02]  /*231a0*/  IMAD.MOV.U32 R13, RZ, RZ, R8 ;  /* 0x000000ffff0d7224 */ /* 0x000fe400078e0008 */
[----:B------:R-:W-:Y:S02]  /*231b0*/  IMAD.MOV.U32 R12, RZ, RZ, 0x1 ;  /* 0x00000001ff0c7424 */ /* 0x000fe400078e00ff */
[----:B0-----:R-:W-:Y:S02]  /*231c0*/  IMAD.MOV.U32 R11, RZ, RZ, 0x1c1f ;  /* 0x00001c1fff0b7424 */ /* 0x001fe400078e00ff */
[----:B------:R-:W-:-:S07]  /*231d0*/  IMAD.MOV.U32 R15, RZ, RZ, -0x1 ;  /* 0xffffffffff0f7424 */ /* 0x000fce00078e00ff */
[----:B----4-:R-:W-:Y:S05]  /*231e0*/  WARPSYNC.COLLECTIVE R15, `(.L_x_3040) ;  /* 0x000000000f087348 */ /* 0x010fea0003c00000 */
[----:B----4-:R0:W1:Y:S02]  /*231f0*/  SHFL.IDX P6, R14, R13, R12, R11 ;  /* 0x0000000c0d0e7389 */ /* 0x01006400000c000b */
[----:B01----:R-:W-:Y:S01]  /*23200*/  ENDCOLLECTIVE ;  /* 0x000000000000791b */ /* 0x003fe20003800000 */
.L_x_3040:
[----:B------:R-:W-:Y:S05]  /*23210*/  BSYNC B1 ;  /* 0x0000000000017941 */ /* 0x000fea0003800000 */
.L_x_3039:
        /* <DEDUP_REMOVED lines=8> */
.L_x_3041:
[----:B------:R-:W-:Y:S02]  /*232a0*/  IMAD.MOV.U32 R13, RZ, RZ, R7 ;  /* 0x000000ffff0d7224 */ /* 0x000fe400078e0007 */
[----:B------:R-:W-:-:S07]  /*232b0*/  IMAD.MOV.U32 R0, RZ, RZ, R14 ;  /* 0x000000ffff007224 */ /* 0x000fce00078e000e */
[----:B------:R-:W-:Y:S05]  /*232c0*/  WARPSYNC.COLLECTIVE R15, `(.L_x_3042) ;  /* 0x000000000f087348 */ /* 0x000fea0003c00000 */
[----:B------:R0:W1:Y:S02]  /*232d0*/  SHFL.IDX P6, R14, R13, R12, R11 ;  /* 0x0000000c0d0e7389 */ /* 0x00006400000c000b */
[----:B01----:R-:W-:Y:S01]  /*232e0*/  ENDCOLLECTIVE ;  /* 0x000000000000791b */ /* 0x003fe20003800000 */
.L_x_3042:
[----:B------:R-:W-:Y:S02]  /*232f0*/  IMAD.MOV.U32 R13, RZ, RZ, R9 ;  /* 0x000000ffff0d7224 */ /* 0x000fe400078e0009 */
[----:B------:R-:W-:-:S07]  /*23300*/  IMAD.MOV.U32 R7, RZ, RZ, R14 ;  /* 0x000000ffff077224 */ /* 0x000fce00078e000e */
[----:B------:R-:W-:Y:S05]  /*23310*/  WARPSYNC.COLLECTIVE R15, `(.L_x_3043) ;  /* 0x000000000f087348 */ /* 0x000fea0003c00000 */
[----:B------:R0:W1:Y:S02]  /*23320*/  SHFL.IDX P6, R14, R13, R12, R11 ;  /* 0x0000000c0d0e7389 */ /* 0x00006400000c000b */
[----:B01----:R-:W-:Y:S01]  /*23330*/  ENDCOLLECTIVE ;  /* 0x000000000000791b */ /* 0x003fe20003800000 */
.L_x_3043:
[----:B------:R-:W-:Y:S02]  /*23340*/  IMAD.MOV.U32 R12, RZ, RZ, R0 ;  /* 0x000000ffff0c7224 */ /* 0x000fe400078e0000 */
[----:B------:R-:W-:Y:S01]  /*23350*/  IMAD.MOV.U32 R13, RZ, RZ, R3 ;  /* 0x000000ffff0d7224 */ /* 0x000fe200078e0003 */
[----:B------:R-:W-:Y:S06]  /*23360*/  BRA `(.L_x_3044) ;  /* 0xfffffe6800047947 */ /* 0x000fec000383ffff */
.L_x_2710:
[----:B0-----:R0:W1:Y:S02]  /*23370*/  SYNCS.PHASECHK.TRANS64.TRYWAIT P1, [R2+URZ+0x28c00], R21 ;  /* 0x028c0015020075a7 */ /* 0x001064000802017f */
[----:B-1----:R-:W-:Y:S05]  /*23380*/  @!P1 NANOSLEEP.SYNCS 0x989680 ;  /* 0x009896800000995d */ /* 0x002fea0003900000 */
[----:B------:R-:W1:Y:S02]  /*23390*/  @!P1 SYNCS.PHASECHK.TRANS64 P1, [R2+URZ+0x28c00], R21 ;  /* 0x028c0015020095a7 */ /* 0x000e64000802007f */
[----:B-1----:R-:W-:Y:S05]  /*233a0*/  @!P1 BRA `(.L_x_2710) ;  /* 0xfffffffc00f09947 */ /* 0x002fea000383ffff */
[----:B------:R-:W-:Y:S05]  /*233b0*/  BRA `(.L_x_3045) ;  /* 0xfffffe68009c7947 */ /* 0x000fea000383ffff */
.L_x_2716:
[----:B--2---:R2:W4:Y:S02]  /*233c0*/  SYNCS.PHASECHK.TRANS64.TRYWAIT P2, [R14+URZ+0x28c30], R57 ;  /* 0x028c30390e0075a7 */ /* 0x004524000804017f */
[----:B----4-:R-:W-:Y:S05]  /*233d0*/  @!P2 NANOSLEEP.SYNCS 0x989680 ;  /* 0x009896800000a95d */ /* 0x010fea0003900000 */
[----:B------:R-:W4:Y:S02]  /*233e0*/  @!P2 SYNCS.PHASECHK.TRANS64 P2, [R14+URZ+0x28c30], R57 ;  /* 0x028c30390e00a5a7 */ /* 0x000f24000804007f */
[----:B----4-:R-:W-:Y:S05]  /*233f0*/  @!P2 BRA `(.L_x_2716) ;  /* 0xfffffffc00f0a947 */ /* 0x010fea000383ffff */
[----:B------:R-:W-:Y:S05]  /*23400*/  BRA `(.L_x_2715) ;  /* 0xfffffe7800087947 */ /* 0x000fea000383ffff */
.L_x_2729:
[----:B----4-:R4:W0:Y:S02]  /*23410*/  SYNCS.PHASECHK.TRANS64.TRYWAIT P3, [R14+URZ+0x28c50], R57 ;  /* 0x028c50390e0075a7 */ /* 0x010824000806017f */
[----:B0-----:R-:W-:Y:S05]  /*23420*/  @!P3 NANOSLEEP.SYNCS 0x989680 ;  /* 0x009896800000b95d */ /* 0x001fea0003900000 */
[----:B------:R-:W0:Y:S02]  /*23430*/  @!P3 SYNCS.PHASECHK.TRANS64 P3, [R14+URZ+0x28c50], R57 ;  /* 0x028c50390e00b5a7 */ /* 0x000e24000806007f */
[----:B0-----:R-:W-:Y:S05]  /*23440*/  @!P3 BRA `(.L_x_2729) ;  /* 0xfffffffc00f0b947 */ /* 0x001fea000383ffff */
[----:B------:R-:W-:Y:S05]  /*23450*/  BRA `(.L_x_2728) ;  /* 0xfffffe9000f47947 */ /* 0x000fea000383ffff */
.L_x_2741:
[----:B-1----:R1:W2:Y:S02]  /*23460*/  SYNCS.PHASECHK.TRANS64.TRYWAIT P3, [R212+URZ+0x28c30], R213 ;  /* 0x028c30d5d40075a7 */ /* 0x0022a4000806017f */
[----:B--2---:R-:W-:Y:S05]  /*23470*/  @!P3 NANOSLEEP.SYNCS 0x989680 ;  /* 0x009896800000b95d */ /* 0x004fea0003900000 */
[----:B------:R-:W2:Y:S02]  /*23480*/  @!P3 SYNCS.PHASECHK.TRANS64 P3, [R212+URZ+0x28c30], R213 ;  /* 0x028c30d5d400b5a7 */ /* 0x000ea4000806007f */
[----:B--2---:R-:W-:Y:S05]  /*23490*/  @!P3 BRA `(.L_x_2741) ;  /* 0xfffffffc00f0b947 */ /* 0x004fea000383ffff */
[----:B------:R-:W-:Y:S05]  /*234a0*/  BRA `(.L_x_2740) ;  /* 0xfffffe9800687947 */ /* 0x000fea000383ffff */
.L_x_2754:
[----:B---3--:R3:W4:Y:S02]  /*234b0*/  SYNCS.PHASECHK.TRANS64.TRYWAIT P3, [R212+URZ+0x28c50], R213 ;  /* 0x028c50d5d40075a7 */ /* 0x008724000806017f */
[----:B----4-:R-:W-:Y:S05]  /*234c0*/  @!P3 NANOSLEEP.SYNCS 0x989680 ;  /* 0x009896800000b95d */ /* 0x010fea0003900000 */
[----:B------:R-:W4:Y:S02]  /*234d0*/  @!P3 SYNCS.PHASECHK.TRANS64 P3, [R212+URZ+0x28c50], R213 ;  /* 0x028c50d5d400b5a7 */ /* 0x000f24000806007f */
[----:B----4-:R-:W-:Y:S05]  /*234e0*/  @!P3 BRA `(.L_x_2754) ;  /* 0xfffffffc00f0b947 */ /* 0x010fea000383ffff */
[----:B------:R-:W-:Y:S05]  /*234f0*/  BRA `(.L_x_2753) ;  /* 0xfffffeb800687947 */ /* 0x000fea000383ffff */
.L_x_2767:
[----:B--2---:R2:W3:Y:S02]  /*23500*/  SYNCS.PHASECHK.TRANS64.TRYWAIT P3, [R14+URZ+0x28c30], R207 ;  /* 0x028c30cf0e0075a7 */ /* 0x0044e4000806017f */
[----:B---3--:R-:W-:Y:S05]  /*23510*/  @!P3 NANOSLEEP.SYNCS 0x989680 ;  /* 0x009896800000b95d */ /* 0x008fea0003900000 */
[----:B------:R-:W3:Y:S02]  /*23520*/  @!P3 SYNCS.PHASECHK.TRANS64 P3, [R14+URZ+0x28c30], R207 ;  /* 0x028c30cf0e00b5a7 */ /* 0x000ee4000806007f */
[----:B---3--:R-:W-:Y:S05]  /*23530*/  @!P3 BRA `(.L_x_2767) ;  /* 0xfffffffc00f0b947 */ /* 0x008fea000383ffff */
[----:B------:R-:W-:Y:S05]  /*23540*/  BRA `(.L_x_2766) ;  /* 0xfffffec0002c7947 */ /* 0x000fea000383ffff */
.L_x_2772:
[----:B----4-:R4:W0:Y:S02]  /*23550*/  SYNCS.PHASECHK.TRANS64.TRYWAIT P3, [R14+URZ+0x28c50], R207 ;  /* 0x028c50cf0e0075a7 */ /* 0x010824000806017f */
[----:B0-----:R-:W-:Y:S05]  /*23560*/  @!P3 NANOSLEEP.SYNCS 0x989680 ;  /* 0x009896800000b95d */ /* 0x001fea0003900000 */
[----:B------:R-:W0:Y:S02]  /*23570*/  @!P3 SYNCS.PHASECHK.TRANS64 P3, [R14+URZ+0x28c50], R207 ;  /* 0x028c50cf0e00b5a7 */ /* 0x000e24000806007f */
[----:B0-----:R-:W-:Y:S05]  /*23580*/  @!P3 BRA `(.L_x_2772) ;  /* 0xfffffffc00f0b947 */ /* 0x001fea000383ffff */
[----:B------:R-:W-:Y:S05]  /*23590*/  BRA `(.L_x_2771) ;  /* 0xfffffed400847947 */ /* 0x000fea000383ffff */
.L_x_2780:
[----:B--2---:R2:W3:Y:S02]  /*235a0*/  SYNCS.PHASECHK.TRANS64.TRYWAIT P2, [R206+URZ+0x28c30], R207 ;  /* 0x028c30cfce0075a7 */ /* 0x0044e4000804017f */
[----:B---3--:R-:W-:Y:S05]  /*235b0*/  @!P2 NANOSLEEP.SYNCS 0x989680 ;  /* 0x009896800000a95d */ /* 0x008fea0003900000 */
[----:B------:R-:W3:Y:S02]  /*235c0*/  @!P2 SYNCS.PHASECHK.TRANS64 P2, [R206+URZ+0x28c30], R207 ;  /* 0x028c30cfce00a5a7 */ /* 0x000ee4000804007f */
[----:B---3--:R-:W-:Y:S05]  /*235d0*/  @!P2 BRA `(.L_x_2780) ;  /* 0xfffffffc00f0a947 */ /* 0x008fea000383ffff */
[----:B------:R-:W-:Y:S05]  /*235e0*/  BRA `(.L_x_2779) ;  /* 0xfffffed800947947 */ /* 0x000fea000383ffff */
.L_x_2793:
[----:B----4-:R4:W0:Y:S02]  /*235f0*/  SYNCS.PHASECHK.TRANS64.TRYWAIT P2, [R206+URZ+0x28c50], R207 ;  /* 0x028c50cfce0075a7 */ /* 0x010824000804017f */
[----:B0-----:R-:W-:Y:S05]  /*23600*/  @!P2 NANOSLEEP.SYNCS 0x989680 ;  /* 0x009896800000a95d */ /* 0x001fea0003900000 */
[----:B------:R-:W0:Y:S02]  /*23610*/  @!P2 SYNCS.PHASECHK.TRANS64 P2, [R206+URZ+0x28c50], R207 ;  /* 0x028c50cfce00a5a7 */ /* 0x000e24000804007f */
[----:B0-----:R-:W-:Y:S05]  /*23620*/  @!P2 BRA `(.L_x_2793) ;  /* 0xfffffffc00f0a947 */ /* 0x001fea000383ffff */
[----:B------:R-:W-:Y:S05]  /*23630*/  BRA `(.L_x_2792) ;  /* 0xfffffef8009c7947 */ /* 0x000fea000383ffff */
.L_x_2836:
[----:B------:R-:W1:Y:S01]  /*23640*/  S2R R6, SR_TID.X ;  /* 0x0000000000067919 */ /* 0x000e620000002100 */
[----:B------:R-:W-:Y:S01]  /*23650*/  BSSY B1, `(.L_x_3046) ;  /* 0x000000a000017945 */ /* 0x000fe20003800000 */
[----:B------:R-:W-:Y:S02]  /*23660*/  IMAD.MOV.U32 R12, RZ, RZ, RZ ;  /* 0x000000ffff0c7224 */ /* 0x000fe400078e00ff */
[----:B------:R-:W-:Y:S02]  /*23670*/  IMAD.MOV.U32 R11, RZ, RZ, 0x1f ;  /* 0x0000001fff0b7424 */ /* 0x000fe400078e00ff */
[----:B0-----:R-:W-:Y:S01]  /*23680*/  IMAD.MOV.U32 R15, RZ, RZ, -0x1 ;  /* 0xffffffffff0f7424 */ /* 0x001fe200078e00ff */
[----:B-1----:R-:W-:-:S04]  /*23690*/  SHF.R.U32.HI R6, RZ, 0x5, R6 ;  /* 0x00000005ff067819 */ /* 0x002fc80000011606 */
[----:B------:R-:W-:-:S05]  /*236a0*/  LOP3.LUT R6, R6, 0x3, RZ, 0xc0, !PT ;  /* 0x0000000306067812 */ /* 0x000fca00078ec0ff */
[----:B------:R-:W-:-:S07]  /*236b0*/  IMAD.MOV.U32 R13, RZ, RZ, R6 ;  /* 0x000000ffff0d7224 */ /* 0x000fce00078e0006 */
[----:B------:R-:W-:Y:S05]  /*236c0*/  WARPSYNC.COLLECTIVE R15, `(.L_x_3047) ;  /* 0x000000000f087348 */ /* 0x000fea0003c00000 */
[----:B------:R0:W1:Y:S02]  /*236d0*/  SHFL.IDX P6, R14, R13, R12, R11 ;  /* 0x0000000c0d0e7389 */ /* 0x00006400000c000b */
[----:B01----:R-:W-:Y:S01]  /*236e0*/  ENDCOLLECTIVE ;  /* 0x000000000000791b */ /* 0x003fe20003800000 */
.L_x_3047:
[----:B------:R-:W-:Y:S05]  /*236f0*/  BSYNC B1 ;  /* 0x0000000000017941 */ /* 0x000fea0003800000 */
.L_x_3046:
[----:B------:R-:W-:Y:S05]  /*23700*/  BRA `(.L_x_3048) ;  /* 0xffffff7000547947 */ /* 0x000fea000383ffff */
.L_x_2838:
[----:B------:R-:W-:Y:S01]  /*23710*/  BSSY B1, `(.L_x_3049) ;  /* 0x0000006000017945 */ /* 0x000fe20003800000 */
[----:B0-----:R-:W-:-:S07]  /*23720*/  IMAD.MOV.U32 R15, RZ, RZ, -0x1 ;  /* 0xffffffffff0f7424 */ /* 0x001fce00078e00ff */
[----:B-1----:R-:W-:Y:S05]  /*23730*/  WARPSYNC.COLLECTIVE R15, `(.L_x_3050) ;  /* 0x000000000f0c7348 */ /* 0x002fea0003c00000 */
[----:B------:R-:W-:Y:S02]  /*23740*/  ELECT P6, UR62, PT ;  /* 0x00000000003e782f */ /* 0x000fe400038c0000 */
[----:B------:R-:W-:Y:S01]  /*23750*/  MOV R14, UR62 ;  /* 0x0000003e000e7c02 */ /* 0x000fe20008000f00 */
[----:B-1----:R-:W-:Y:S10]  /*23760*/  ENDCOLLECTIVE ;  /* 0x000000000000791b */ /* 0x002ff40003800000 */
.L_x_3050:
[----:B------:R-:W-:Y:S05]  /*23770*/  BSYNC B1 ;  /* 0x0000000000017941 */ /* 0x000fea0003800000 */
.L_x_3049:
[----:B------:R-:W-:Y:S05]  /*23780*/  BRA `(.L_x_2837) ;  /* 0xffffff70004c7947 */ /* 0x000fea000383ffff */
.L_x_2840:
[----:B-1----:R1:W2:Y:S02]  /*23790*/  SYNCS.PHASECHK.TRANS64.TRYWAIT P0, [R18+URZ+0x28c20], R6 ;  /* 0x028c2006120075a7 */ /* 0x0022a4000800017f */
[----:B--2---:R-:W-:Y:S05]  /*237a0*/  @!P0 NANOSLEEP.SYNCS 0x989680 ;  /* 0x009896800000895d */ /* 0x004fea0003900000 */
[----:B------:R-:W2:Y:S02]  /*237b0*/  @!P0 SYNCS.PHASECHK.TRANS64 P0, [R18+URZ+0x28c20], R6 ;  /* 0x028c2006120085a7 */ /* 0x000ea4000800007f */
[----:B--2---:R-:W-:Y:S05]  /*237c0*/  @!P0 BRA `(.L_x_2840) ;  /* 0xfffffffc00f08947 */ /* 0x004fea000383ffff */
[----:B------:R-:W-:Y:S05]  /*237d0*/  BRA `(.L_x_3051) ;  /* 0xffffff70005c7947 */ /* 0x000fea000383ffff */
.L_x_2844:
[----:B--2---:R2:W3:Y:S02]  /*237e0*/  SYNCS.PHASECHK.TRANS64.TRYWAIT P0, [R7+URZ+0x28ca0], R10 ;  /* 0x028ca00a070075a7 */ /* 0x0044e4000800017f */
[----:B---3--:R-:W-:Y:S05]  /*237f0*/  @!P0 NANOSLEEP.SYNCS 0x989680 ;  /* 0x009896800000895d */ /* 0x008fea0003900000 */
[----:B------:R-:W3:Y:S02]  /*23800*/  @!P0 SYNCS.PHASECHK.TRANS64 P0, [R7+URZ+0x28ca0], R10 ;  /* 0x028ca00a070085a7 */ /* 0x000ee4000800007f */
[----:B---3--:R-:W-:Y:S05]  /*23810*/  @!P0 BRA `(.L_x_2844) ;  /* 0xfffffffc00f08947 */ /* 0x008fea000383ffff */
[----:B------:R-:W-:Y:S05]  /*23820*/  BRA `(.L_x_3052) ;  /* 0xffffff70007c7947 */ /* 0x000fea000383ffff */
.L_x_2849:
[----:B-1----:R1:W3:Y:S02]  /*23830*/  SYNCS.PHASECHK.TRANS64.TRYWAIT P0, [R7+URZ+0x28cc0], R10 ;  /* 0x028cc00a070075a7 */ /* 0x0022e4000800017f */
[----:B---3--:R-:W-:Y:S05]  /*23840*/  @!P0 NANOSLEEP.SYNCS 0x989680 ;  /* 0x009896800000895d */ /* 0x008fea0003900000 */
[----:B------:R-:W3:Y:S02]  /*23850*/  @!P0 SYNCS.PHASECHK.TRANS64 P0, [R7+URZ+0x28cc0], R10 ;  /* 0x028cc00a070085a7 */ /* 0x000ee4000800007f */
[----:B---3--:R-:W-:Y:S05]  /*23860*/  @!P0 BRA `(.L_x_2849) ;  /* 0xfffffffc00f08947 */ /* 0x008fea000383ffff */
[----:B------:R-:W-:Y:S05]  /*23870*/  BRA `(.L_x_3053) ;  /* 0xffffff7000fc7947 */ /* 0x000fea000383ffff */
.L_x_2863:
[----:B-1----:R1:W2:Y:S02]  /*23880*/  SYNCS.PHASECHK.TRANS64.TRYWAIT P1, [R6+URZ+0x28ca0], R7 ;  /* 0x028ca007060075a7 */ /* 0x0022a4000802017f */
[----:B--2---:R-:W-:Y:S05]  /*23890*/  @!P1 NANOSLEEP.SYNCS 0x989680 ;  /* 0x009896800000995d */ /* 0x004fea0003900000 */
[----:B------:R-:W2:Y:S02]  /*238a0*/  @!P1 SYNCS.PHASECHK.TRANS64 P1, [R6+URZ+0x28ca0], R7 ;  /* 0x028ca007060095a7 */ /* 0x000ea4000802007f */
[----:B--2---:R-:W-:Y:S05]  /*238b0*/  @!P1 BRA `(.L_x_2863) ;  /* 0xfffffffc00f09947 */ /* 0x004fea000383ffff */
[----:B------:R-:W-:Y:S05]  /*238c0*/  BRA `(.L_x_3054) ;  /* 0xffffff7c007c7947 */ /* 0x000fea000383ffff */
.L_x_2868:
[----:B--2---:R2:W3:Y:S02]  /*238d0*/  SYNCS.PHASECHK.TRANS64.TRYWAIT P1, [R6+URZ+0x28cc0], R7 ;  /* 0x028cc007060075a7 */ /* 0x0044e4000802017f */
[----:B---3--:R-:W-:Y:S05]  /*238e0*/  @!P1 NANOSLEEP.SYNCS 0x989680 ;  /* 0x009896800000995d */ /* 0x008fea0003900000 */
[----:B------:R-:W3:Y:S02]  /*238f0*/  @!P1 SYNCS.PHASECHK.TRANS64 P1, [R6+URZ+0x28cc0], R7 ;  /* 0x028cc007060095a7 */ /* 0x000ee4000802007f */
[----:B---3--:R-:W-:Y:S05]  /*23900*/  @!P1 BRA `(.L_x_2868) ;  /* 0xfffffffc00f09947 */ /* 0x008fea000383ffff */
[----:B------:R-:W-:Y:S05]  /*23910*/  BRA `(.L_x_3055) ;  /* 0xffffff7c00f87947 */ /* 0x000fea000383ffff */
.L_x_2898:
[----:B-1----:R-:W1:Y:S01]  /*23920*/  S2R R4, SR_TID.X ;  /* 0x0000000000047919 */ /* 0x002e620000002100 */
[----:B------:R-:W-:Y:S01]  /*23930*/  BSSY B0, `(.L_x_3056) ;  /* 0x000000a000007945 */ /* 0x000fe20003800000 */
[----:B------:R-:W-:Y:S02]  /*23940*/  IMAD.MOV.U32 R12, RZ, RZ, RZ ;  /* 0x000000ffff0c7224 */ /* 0x000fe400078e00ff */
[----:B------:R-:W-:Y:S02]  /*23950*/  IMAD.MOV.U32 R11, RZ, RZ, 0x1f ;  /* 0x0000001fff0b7424 */ /* 0x000fe400078e00ff */
[----:B0-----:R-:W-:Y:S01]  /*23960*/  IMAD.MOV.U32 R15, RZ, RZ, -0x1 ;  /* 0xffffffffff0f7424 */ /* 0x001fe200078e00ff */
[----:B-1----:R-:W-:-:S04]  /*23970*/  SHF.R.U32.HI R4, RZ, 0x5, R4 ;  /* 0x00000005ff047819 */ /* 0x002fc80000011604 */
[----:B------:R-:W-:-:S05]  /*23980*/  LOP3.LUT R4, R4, 0x3, RZ, 0xc0, !PT ;  /* 0x0000000304047812 */ /* 0x000fca00078ec0ff */
[----:B------:R-:W-:-:S07]  /*23990*/  IMAD.MOV.U32 R13, RZ, RZ, R4 ;  /* 0x000000ffff0d7224 */ /* 0x000fce00078e0004 */
[----:B--2---:R-:W-:Y:S05]  /*239a0*/  WARPSYNC.COLLECTIVE R15, `(.L_x_3057) ;  /* 0x000000000f087348 */ /* 0x004fea0003c00000 */
[----:B------:R0:W1:Y:S02]  /*239b0*/  SHFL.IDX P6, R14, R13, R12, R11 ;  /* 0x0000000c0d0e7389 */ /* 0x00006400000c000b */
[----:B012---:R-:W-:Y:S01]  /*239c0*/  ENDCOLLECTIVE ;  /* 0x000000000000791b */ /* 0x007fe20003800000 */
.L_x_3057:
[----:B------:R-:W-:Y:S05]  /*239d0*/  BSYNC B0 ;  /* 0x0000000000007941 */ /* 0x000fea0003800000 */
.L_x_3056:
[----:B------:R-:W-:Y:S05]  /*239e0*/  BRA `(.L_x_3058) ;  /* 0xffffff9400787947 */ /* 0x000fea000383ffff */
.L_x_2900:
[----:B------:R-:W-:Y:S01]  /*239f0*/  BSSY B0, `(.L_x_3059) ;  /* 0x0000006000007945 */ /* 0x000fe20003800000 */
[----:B0-----:R-:W-:-:S07]  /*23a00*/  IMAD.MOV.U32 R15, RZ, RZ, -0x1 ;  /* 0xffffffffff0f7424 */ /* 0x001fce00078e00ff */
[----:B-12---:R-:W-:Y:S05]  /*23a10*/  WARPSYNC.COLLECTIVE R15, `(.L_x_3060) ;  /* 0x000000000f0c7348 */ /* 0x006fea0003c00000 */
[----:B------:R-:W-:Y:S02]  /*23a20*/  ELECT P6, UR62, PT ;  /* 0x00000000003e782f */ /* 0x000fe400038c0000 */
[----:B------:R-:W-:Y:S01]  /*23a30*/  MOV R14, UR62 ;  /* 0x0000003e000e7c02 */ /* 0x000fe20008000f00 */
[----:B-12---:R-:W-:Y:S10]  /*23a40*/  ENDCOLLECTIVE ;  /* 0x000000000000791b */ /* 0x006ff40003800000 */
.L_x_3060:
[----:B------:R-:W-:Y:S05]  /*23a50*/  BSYNC B0 ;  /* 0x0000000000007941 */ /* 0x000fea0003800000 */
.L_x_3059:
[----:B------:R-:W-:Y:S05]  /*23a60*/  BRA `(.L_x_3061) ;  /* 0xffffff9400847947 */ /* 0x000fea000383ffff */
.L_x_2902:
[----:B-1----:R1:W3:Y:S02]  /*23a70*/  SYNCS.PHASECHK.TRANS64.TRYWAIT P0, [R0+URZ+0x28c40], R2 ;  /* 0x028c4002000075a7 */ /* 0x0022e4000800017f */
[----:B---3--:R-:W-:Y:S05]  /*23a80*/  @!P0 NANOSLEEP.SYNCS 0x989680 ;  /* 0x009896800000895d */ /* 0x008fea0003900000 */
[----:B------:R-:W3:Y:S02]  /*23a90*/  @!P0 SYNCS.PHASECHK.TRANS64 P0, [R0+URZ+0x28c40], R2 ;  /* 0x028c4002000085a7 */ /* 0x000ee4000800007f */
[----:B---3--:R-:W-:Y:S05]  /*23aa0*/  @!P0 BRA `(.L_x_2902) ;  /* 0xfffffffc00f08947 */ /* 0x008fea000383ffff */
[----:B------:R-:W-:Y:S05]  /*23ab0*/  BRA `(.L_x_3062) ;  /* 0xffffff9400e47947 */ /* 0x000fea000383ffff */
.L_x_2906:
        /* <DEDUP_REMOVED lines=13> */
.L_x_3063:
[----:B------:R-:W-:Y:S02]  /*23b90*/  IMAD.MOV.U32 R13, RZ, RZ, R4 ;  /* 0x000000ffff0d7224 */ /* 0x000fe400078e0004 */
[----:B------:R-:W-:-:S07]  /*23ba0*/  IMAD.MOV.U32 R6, RZ, RZ, R14 ;  /* 0x000000ffff067224 */ /* 0x000fce00078e000e */
[----:B------:R-:W-:Y:S05]  /*23bb0*/  WARPSYNC.COLLECTIVE R15, `(.L_x_3064) ;  /* 0x000000000f087348 */ /* 0x000fea0003c00000 */
[----:B------:R0:W1:Y:S02]  /*23bc0*/  SHFL.IDX P6, R14, R13, R12, R11 ;  /* 0x0000000c0d0e7389 */ /* 0x00006400000c000b */
[----:B01----:R-:W-:Y:S01]  /*23bd0*/  ENDCOLLECTIVE ;  /* 0x000000000000791b */ /* 0x003fe20003800000 */
.L_x_3064:
[----:B------:R-:W-:Y:S02]  /*23be0*/  IMAD.MOV.U32 R13, RZ, RZ, R3 ;  /* 0x000000ffff0d7224 */ /* 0x000fe400078e0003 */
[----:B------:R-:W-:Y:S02]  /*23bf0*/  IMAD.MOV.U32 R12, RZ, RZ, 0x1 ;  /* 0x00000001ff0c7424 */ /* 0x000fe400078e00ff */
[----:B------:R-:W-:-:S07]  /*23c00*/  IMAD.MOV.U32 R7, RZ, RZ, R14 ;  /* 0x000000ffff077224 */ /* 0x000fce00078e000e */
[----:B------:R-:W-:Y:S05]  /*23c10*/  WARPSYNC.COLLECTIVE R15, `(.L_x_3065) ;  /* 0x000000000f087348 */ /* 0x000fea0003c00000 */
[----:B------:R0:W1:Y:S02]  /*23c20*/  SHFL.IDX P6, R14, R13, R12, R11 ;  /* 0x0000000c0d0e7389 */ /* 0x00006400000c000b */
[----:B01----:R-:W-:Y:S01]  /*23c30*/  ENDCOLLECTIVE ;  /* 0x000000000000791b */ /* 0x003fe20003800000 */
.L_x_3065:
        /* <DEDUP_REMOVED lines=15> */
.L_x_3066:
[----:B------:R-:W-:Y:S02]  /*23d30*/  IMAD.MOV.U32 R13, RZ, RZ, R3 ;  /* 0x000000ffff0d7224 */ /* 0x000fe400078e0003 */
[----:B------:R-:W-:Y:S02]  /*23d40*/  IMAD.MOV.U32 R12, RZ, RZ, 0x2 ;  /* 0x00000002ff0c7424 */ /* 0x000fe400078e00ff */
[----:B------:R-:W-:-:S07]  /*23d50*/  IMAD.MOV.U32 R5, RZ, RZ, R14 ;  /* 0x000000ffff057224 */ /* 0x000fce00078e000e */
[----:B------:R-:W-:Y:S05]  /*23d60*/  WARPSYNC.COLLECTIVE R15, `(.L_x_3067) ;  /* 0x000000000f087348 */ /* 0x000fea0003c00000 */
[----:B------:R0:W1:Y:S02]  /*23d70*/  SHFL.IDX P6, R14, R13, R12, R11 ;  /* 0x0000000c0d0e7389 */ /* 0x00006400000c000b */
[----:B01----:R-:W-:Y:S01]  /*23d80*/  ENDCOLLECTIVE ;  /* 0x000000000000791b */ /* 0x003fe20003800000 */
.L_x_3067:
        /* <DEDUP_REMOVED lines=15> */
.L_x_3068:
[----:B------:R-:W-:Y:S02]  /*23e80*/  IMAD.MOV.U32 R13, RZ, RZ, R3 ;  /* 0x000000ffff0d7224 */ /* 0x000fe400078e0003 */
[----:B------:R-:W-:Y:S02]  /*23e90*/  IMAD.MOV.U32 R12, RZ, RZ, 0x3 ;  /* 0x00000003ff0c7424 */ /* 0x000fe400078e00ff */
[----:B------:R-:W-:-:S07]  /*23ea0*/  IMAD.MOV.U32 R5, RZ, RZ, R14 ;  /* 0x000000ffff057224 */ /* 0x000fce00078e000e */
[----:B------:R-:W-:Y:S05]  /*23eb0*/  WARPSYNC.COLLECTIVE R15, `(.L_x_3069) ;  /* 0x000000000f087348 */ /* 0x000fea0003c00000 */
[----:B------:R0:W1:Y:S02]  /*23ec0*/  SHFL.IDX P6, R14, R13, R12, R11 ;  /* 0x0000000c0d0e7389 */ /* 0x00006400000c000b */
[----:B01----:R-:W-:Y:S01]  /*23ed0*/  ENDCOLLECTIVE ;  /* 0x000000000000791b */ /* 0x003fe20003800000 */
.L_x_3069:
        /* <DEDUP_REMOVED lines=13> */
.L_x_3070:
[----:B------:R-:W-:Y:S01]  /*23fb0*/  IMAD.MOV.U32 R3, RZ, RZ, R14 ;  /* 0x000000ffff037224 */ /* 0x000fe200078e000e */
[----:B------:R-:W-:Y:S06]  /*23fc0*/  BRA `(.L_x_3071) ;  /* 0xffffff9c00287947 */ /* 0x000fec000383ffff */
.L_x_2909:
[----:B0-----:R0:W1:Y:S02]  /*23fd0*/  SYNCS.PHASECHK.TRANS64.TRYWAIT P0, [R18+URZ+0x28c20], R0 ;  /* 0x028c2000120075a7 */ /* 0x001064000800017f */
[----:B-1----:R-:W-:Y:S05]  /*23fe0*/  @!P0 NANOSLEEP.SYNCS 0x989680 ;  /* 0x009896800000895d */ /* 0x002fea0003900000 */
[----:B------:R-:W1:Y:S02]  /*23ff0*/  @!P0 SYNCS.PHASECHK.TRANS64 P0, [R18+URZ+0x28c20], R0 ;  /* 0x028c2000120085a7 */ /* 0x000e64000800007f */
[----:B-1----:R-:W-:Y:S05]  /*24000*/  @!P0 BRA `(.L_x_2909) ;  /* 0xfffffffc00f08947 */ /* 0x002fea000383ffff */
[----:B------:R-:W-:Y:S05]  /*24010*/  BRA `(.L_x_3072) ;  /* 0xffffff9c00847947 */ /* 0x000fea000383ffff */
.L_x_2913:
[----:B0-----:R0:W1:Y:S02]  /*24020*/  SYNCS.PHASECHK.TRANS64.TRYWAIT P0, [R0+URZ+0x28c60], R2 ;  /* 0x028c6002000075a7 */ /* 0x001064000800017f */
[----:B-1----:R-:W-:Y:S05]  /*24030*/  @!P0 NANOSLEEP.SYNCS 0x989680 ;  /* 0x009896800000895d */ /* 0x002fea0003900000 */
[----:B------:R-:W1:Y:S02]  /*24040*/  @!P0 SYNCS.PHASECHK.TRANS64 P0, [R0+URZ+0x28c60], R2 ;  /* 0x028c6002000085a7 */ /* 0x000e64000800007f */
[----:B-1----:R-:W-:Y:S05]  /*24050*/  @!P0 BRA `(.L_x_2913) ;  /* 0xfffffffc00f08947 */ /* 0x002fea000383ffff */
[----:B------:R-:W-:Y:S05]  /*24060*/  BRA `(.L_x_3073) ;  /* 0xffffff9c00a87947 */ /* 0x000fea000383ffff */
.L_x_2932:
[----:B-1----:R1:W2:Y:S02]  /*24070*/  SYNCS.PHASECHK.TRANS64.TRYWAIT P0, [R2+URZ+0x28c40], R6 ;  /* 0x028c4006020075a7 */ /* 0x0022a4000800017f */
[----:B--2---:R-:W-:Y:S05]  /*24080*/  @!P0 NANOSLEEP.SYNCS 0x989680 ;  /* 0x009896800000895d */ /* 0x004fea0003900000 */
[----:B------:R-:W2:Y:S02]  /*24090*/  @!P0 SYNCS.PHASECHK.TRANS64 P0, [R2+URZ+0x28c40], R6 ;  /* 0x028c4006020085a7 */ /* 0x000ea4000800007f */
[----:B--2---:R-:W-:Y:S05]  /*240a0*/  @!P0 BRA `(.L_x_2932) ;  /* 0xfffffffc00f08947 */ /* 0x004fea000383ffff */
[----:B------:R-:W-:Y:S05]  /*240b0*/  BRA `(.L_x_3074) ;  /* 0xffffffa800d07947 */ /* 0x000fea000383ffff */
.L_x_2937:
[----:B0-----:R0:W2:Y:S02]  /*240c0*/  SYNCS.PHASECHK.TRANS64.TRYWAIT P0, [R2+URZ+0x28c60], R6 ;  /* 0x028c6006020075a7 */ /* 0x0010a4000800017f */
[----:B--2---:R-:W-:Y:S05]  /*240d0*/  @!P0 NANOSLEEP.SYNCS 0x989680 ;  /* 0x009896800000895d */ /* 0x004fea0003900000 */
[----:B------:R-:W2:Y:S02]  /*240e0*/  @!P0 SYNCS.PHASECHK.TRANS64 P0, [R2+URZ+0x28c60], R6 ;  /* 0x028c6006020085a7 */ /* 0x000ea4000800007f */
[----:B--2---:R-:W-:Y:S05]  /*240f0*/  @!P0 BRA `(.L_x_2937) ;  /* 0xfffffffc00f08947 */ /* 0x004fea000383ffff */
[----:B------:R-:W-:Y:S05]  /*24100*/  BRA `(.L_x_3075) ;  /* 0xffffffac004c7947 */ /* 0x000fea000383ffff */
.L_x_2952:
[----:B-1----:R1:W2:Y:S02]  /*24110*/  SYNCS.PHASECHK.TRANS64.TRYWAIT P0, [R2+URZ+0x28c40], R3 ;  /* 0x028c4003020075a7 */ /* 0x0022a4000800017f */
[----:B--2---:R-:W-:Y:S05]  /*24120*/  @!P0 NANOSLEEP.SYNCS 0x989680 ;  /* 0x009896800000895d */ /* 0x004fea0003900000 */
[----:B------:R-:W2:Y:S02]  /*24130*/  @!P0 SYNCS.PHASECHK.TRANS64 P0, [R2+URZ+0x28c40], R3 ;  /* 0x028c4003020085a7 */ /* 0x000ea4000800007f */
[----:B--2---:R-:W-:Y:S05]  /*24140*/  @!P0 BRA `(.L_x_2952) ;  /* 0xfffffffc00f08947 */ /* 0x004fea000383ffff */
[----:B------:R-:W-:Y:S05]  /*24150*/  BRA `(.L_x_3076) ;  /* 0xffffffb800247947 */ /* 0x000fea000383ffff */
.L_x_2957:
[----:B--2---:R2:W3:Y:S02]  /*24160*/  SYNCS.PHASECHK.TRANS64.TRYWAIT P0, [R2+URZ+0x28c60], R3 ;  /* 0x028c6003020075a7 */ /* 0x0044e4000800017f */
[----:B---3--:R-:W-:Y:S05]  /*24170*/  @!P0 NANOSLEEP.SYNCS 0x989680 ;  /* 0x009896800000895d */ /* 0x008fea0003900000 */
[----:B------:R-:W3:Y:S02]  /*24180*/  @!P0 SYNCS.PHASECHK.TRANS64 P0, [R2+URZ+0x28c60], R3 ;  /* 0x028c6003020085a7 */ /* 0x000ee4000800007f */
[----:B---3--:R-:W-:Y:S05]  /*24190*/  @!P0 BRA `(.L_x_2957) ;  /* 0xfffffffc00f08947 */ /* 0x008fea000383ffff */
[----:B------:R-:W-:Y:S05]  /*241a0*/  BRA `(.L_x_3077) ;  /* 0xffffffb800a07947 */ /* 0x000fea000383ffff */
.L_x_2972:
[----:B-1----:R1:W2:Y:S02]  /*241b0*/  SYNCS.PHASECHK.TRANS64.TRYWAIT P0, [R3+URZ+0x28c40], R2 ;  /* 0x028c4002030075a7 */ /* 0x0022a4000800017f */
[----:B--2---:R-:W-:Y:S05]  /*241c0*/  @!P0 NANOSLEEP.SYNCS 0x989680 ;  /* 0x009896800000895d */ /* 0x004fea0003900000 */
[----:B------:R-:W2:Y:S02]  /*241d0*/  @!P0 SYNCS.PHASECHK.TRANS64 P0, [R3+URZ+0x28c40], R2 ;  /* 0x028c4002030085a7 */ /* 0x000ea4000800007f */
[----:B--2---:R-:W-:Y:S05]  /*241e0*/  @!P0 BRA `(.L_x_2972) ;  /* 0xfffffffc00f08947 */ /* 0x004fea000383ffff */
[----:B------:R-:W-:Y:S05]  /*241f0*/  BRA `(.L_x_3078) ;  /* 0xffffffc400607947 */ /* 0x000fea000383ffff */
.L_x_2977:
[----:B--2---:R2:W3:Y:S02]  /*24200*/  SYNCS.PHASECHK.TRANS64.TRYWAIT P0, [R3+URZ+0x28c60], R2 ;  /* 0x028c6002030075a7 */ /* 0x0044e4000800017f */
[----:B---3--:R-:W-:Y:S05]  /*24210*/  @!P0 NANOSLEEP.SYNCS 0x989680 ;  /* 0x009896800000895d */ /* 0x008fea0003900000 */
[----:B------:R-:W3:Y:S02]  /*24220*/  @!P0 SYNCS.PHASECHK.TRANS64 P0, [R3+URZ+0x28c60], R2 ;  /* 0x028c6002030085a7 */ /* 0x000ee4000800007f */
[----:B---3--:R-:W-:Y:S05]  /*24230*/  @!P0 BRA `(.L_x_2977) ;  /* 0xfffffffc00f08947 */ /* 0x008fea000383ffff */
[----:B------:R-:W-:Y:S05]  /*24240*/  BRA `(.L_x_3079) ;  /* 0xffffffc400dc7947 */ /* 0x000fea000383ffff */
.L_x_2993:
[----:B------:R-:W2:Y:S01]  /*24250*/  LDL R0, [R1] ;  /* 0x0000000001007983 */ /* 0x000ea20000100800 */
[----:B------:R-:W-:Y:S01]  /*24260*/  BSSY B0, `(.L_x_3080) ;  /* 0x0000008000007945 */ /* 0x000fe20003800000 */
[----:B------:R-:W-:Y:S02]  /*24270*/  IMAD.MOV.U32 R12, RZ, RZ, RZ ;  /* 0x000000ffff0c7224 */ /* 0x000fe400078e00ff */
[----:B------:R-:W-:Y:S02]  /*24280*/  IMAD.MOV.U32 R11, RZ, RZ, 0x1f ;  /* 0x0000001fff0b7424 */ /* 0x000fe400078e00ff */
[----:B0-----:R-:W-:Y:S02]  /*24290*/  IMAD.MOV.U32 R15, RZ, RZ, -0x1 ;  /* 0xffffffffff0f7424 */ /* 0x001fe400078e00ff */
[----:B--2---:R-:W-:-:S07]  /*242a0*/  IMAD.MOV.U32 R13, RZ, RZ, R0 ;  /* 0x000000ffff0d7224 */ /* 0x004fce00078e0000 */
[----:B-1----:R-:W-:Y:S05]  /*242b0*/  WARPSYNC.COLLECTIVE R15, `(.L_x_3081) ;  /* 0x000000000f087348 */ /* 0x002fea0003c00000 */
[----:B------:R0:W2:Y:S02]  /*242c0*/  SHFL.IDX P6, R14, R13, R12, R11 ;  /* 0x0000000c0d0e7389 */ /* 0x0000a400000c000b */
[----:B012---:R-:W-:Y:S01]  /*242d0*/  ENDCOLLECTIVE ;  /* 0x000000000000791b */ /* 0x007fe20003800000 */
.L_x_3081:
[----:B------:R-:W-:Y:S05]  /*242e0*/  BSYNC B0 ;  /* 0x0000000000007941 */ /* 0x000fea0003800000 */
.L_x_3080:
        /* <DEDUP_REMOVED lines=9> */
.L_x_3082:
        /* <DEDUP_REMOVED lines=26> */
.L_x_3083:
        /* <DEDUP_REMOVED lines=8> */
.L_x_3084:
        /* <DEDUP_REMOVED lines=8> */
.L_x_3085:
        /* <DEDUP_REMOVED lines=8> */
.L_x_3086:
        /* <DEDUP_REMOVED lines=8> */
.L_x_3087:
        /* <DEDUP_REMOVED lines=9> */
.L_x_3088:
[----:B------:R-:W-:Y:S01]  /*247b0*/  IMAD.MOV.U32 R9, RZ, RZ, R14 ;  /* 0x000000ffff097224 */ /* 0x000fe200078e000e */
[----:B------:R-:W-:Y:S06]  /*247c0*/  BRA `(.L_x_3089) ;  /* 0xffffffd000147947 */ /* 0x000fec000383ffff */
.L_x_2996:
        /* <DEDUP_REMOVED lines=8> */
.L_x_3091:
[----:B------:R-:W-:Y:S05]  /*24850*/  BSYNC B0 ;  /* 0x0000000000007941 */ /* 0x000fea0003800000 */
.L_x_3090:
        /* <DEDUP_REMOVED lines=10> */
.L_x_3092:
        /* <DEDUP_REMOVED lines=8> */
.L_x_3093:
        /* <DEDUP_REMOVED lines=8> */
.L_x_3094:
        /* <DEDUP_REMOVED lines=8> */
.L_x_3095:
        /* <DEDUP_REMOVED lines=9> */
.L_x_3096:
[----:B------:R-:W-:Y:S01]  /*24b10*/  IMAD.MOV.U32 R9, RZ, RZ, R14 ;  /* 0x000000ffff097224 */ /* 0x000fe200078e000e */
[----:B------:R-:W-:Y:S06]  /*24b20*/  BRA `(.L_x_3097) ;  /* 0xffffffcc00e87947 */ /* 0x000fec000383ffff */
.L_x_2998:
[----:B------:R-:W-:Y:S01]  /*24b30*/  BSSY B0, `(.L_x_3098) ;  /* 0x0000006000007945 */ /* 0x000fe20003800000 */
[----:B------:R-:W-:Y:S01]  /*24b40*/  PLOP3.LUT P6, PT, P6, PT, PT, 0x8, 0x0 ;  /* 0x000000000000781c */ /* 0x000fe200037ce170 */
[----:B------:R-:W-:-:S12]  /*24b50*/  IMAD.MOV.U32 R15, RZ, RZ, -0x1 ;  /* 0xffffffffff0f7424 */ /* 0x000fd800078e00ff */
[----:B0-----:R-:W-:Y:S05]  /*24b60*/  WARPSYNC.COLLECTIVE R15, `(.L_x_3099) ;  /* 0x000000000f087348 */ /* 0x001fea0003c00000 */
[----:B------:R-:W-:Y:S01]  /*24b70*/  VOTE.ANY R14, PT, P6 ;  /* 0x00000000000e7806 */ /* 0x000fe200030e0100 */
[----:B0-----:R-:W-:Y:S06]  /*24b80*/  ENDCOLLECTIVE ;  /* 0x000000000000791b */ /* 0x001fec0003800000 */
.L_x_3099:
[----:B------:R-:W-:Y:S05]  /*24b90*/  BSYNC B0 ;  /* 0x0000000000007941 */ /* 0x000fea0003800000 */
.L_x_3098:
        /* <DEDUP_REMOVED lines=10> */
.L_x_3100:
[----:B------:R-:W-:Y:S02]  /*24c40*/  IMAD.MOV.U32 R13, RZ, RZ, R6 ;  /* 0x000000ffff0d7224 */ /* 0x000fe400078e0006 */
[----:B------:R-:W-:-:S07]  /*24c50*/  IMAD.MOV.U32 R4, RZ, RZ, R14 ;  /* 0x000000ffff047224 */ /* 0x000fce00078e000e */
[----:B------:R-:W-:Y:S05]  /*24c60*/  WARPSYNC.COLLECTIVE R15, `(.L_x_3101) ;  /* 0x000000000f087348 */ /* 0x000fea0003c00000 */
[----:B------:R0:W1:Y:S02]  /*24c70*/  SHFL.IDX P6, R14, R13, R12, R11 ;  /* 0x0000000c0d0e7389 */ /* 0x00006400000c000b */
[----:B01----:R-:W-:Y:S01]  /*24c80*/  ENDCOLLECTIVE ;  /* 0x000000000000791b */ /* 0x003fe20003800000 */
.L_x_3101:
[----:B------:R-:W-:Y:S02]  /*24c90*/  IMAD.MOV.U32 R6, RZ, RZ, R14 ;  /* 0x000000ffff067224 */ /* 0x000fe400078e000e */
[----:B------:R-:W-:-:S05]  /*24ca0*/  IMAD.IADD R10, R7, 0x1, R10 ;  /* 0x00000001070a7824 */ /* 0x000fca00078e020a */
[----:B------:R2:W-:Y:S01]  /*24cb0*/  STL [R1+0xc], R10 ;  /* 0x00000c0a01007387 */ /* 0x0005e20000100800 */
[----:B------:R-:W-:Y:S05]  /*24cc0*/  BRA `(.L_x_3102) ;  /* 0xffffffcc00c87947 */ /* 0x000fea000383ffff */
.L_x_3000:
[----:B------:R-:W-:Y:S01]  /*24cd0*/  BSSY B0, `(.L_x_3103) ;  /* 0x0000008000007945 */ /* 0x000fe20003800000 */
[----:B------:R-:W-:Y:S02]  /*24ce0*/  IMAD.MOV.U32 R13, RZ, RZ, R3 ;  /* 0x000000ffff0d7224 */ /* 0x000fe400078e0003 */
[----:B------:R-:W-:Y:S02]  /*24cf0*/  IMAD.MOV.U32 R12, RZ, RZ, R7 ;  /* 0x000000ffff0c7224 */ /* 0x000fe400078e0007 */
[----:B------:R-:W-:Y:S02]  /*24d00*/  IMAD.MOV.U32 R11, RZ, RZ, 0x1f ;  /* 0x0000001fff0b7424 */ /* 0x000fe400078e00ff */
[----:B------:R-:W-:-:S07]  /*24d10*/  IMAD.MOV.U32 R15, RZ, RZ, -0x1 ;  /* 0xffffffffff0f7424 */ /* 0x000fce00078e00ff */
[----:B0-2---:R-:W-:Y:S05]  /*24d20*/  WARPSYNC.COLLECTIVE R15, `(.L_x_3104) ;  /* 0x000000000f087348 */ /* 0x005fea0003c00000 */
[----:B------:R1:W3:Y:S02]  /*24d30*/  SHFL.IDX P6, R14, R13, R12, R11 ;  /* 0x0000000c0d0e7389 */ /* 0x0002e400000c000b */
[----:B0123--:R-:W-:Y:S01]  /*24d40*/  ENDCOLLECTIVE ;  /* 0x000000000000791b */ /* 0x00ffe20003800000 */
.L_x_3104:
[----:B------:R-:W-:Y:S05]  /*24d50*/  BSYNC B0 ;  /* 0x0000000000007941 */ /* 0x000fea0003800000 */
.L_x_3103:
[----:B------:R-:W-:Y:S01]  /*24d60*/  IMAD.MOV.U32 R8, RZ, RZ, R14 ;  /* 0x000000ffff087224 */ /* 0x000fe200078e000e */
[----:B------:R-:W-:Y:S06]  /*24d70*/  BRA `(.L_x_2999) ;  /* 0xffffffcc00b47947 */ /* 0x000fec000383ffff */
.L_x_3006:
[----:B0-----:R0:W1:Y:S02]  /*24d80*/  SYNCS.PHASECHK.TRANS64.TRYWAIT P0, [R0+URZ+0x28c20], R3 ;  /* 0x028c2003000075a7 */ /* 0x001064000800017f */
[----:B-1----:R-:W-:Y:S05]  /*24d90*/  @!P0 NANOSLEEP.SYNCS 0x989680 ;  /* 0x009896800000895d */ /* 0x002fea0003900000 */
[----:B------:R-:W1:Y:S02]  /*24da0*/  @!P0 SYNCS.PHASECHK.TRANS64 P0, [R0+URZ+0x28c20], R3 ;  /* 0x028c2003000085a7 */ /* 0x000e64000800007f */
[----:B-1----:R-:W-:Y:S05]  /*24db0*/  @!P0 BRA `(.L_x_3006) ;  /* 0xfffffffc00f08947 */ /* 0x002fea000383ffff */
[----:B------:R-:W-:Y:S05]  /*24dc0*/  BRA `(.L_x_3105) ;  /* 0xffffffd800507947 */ /* 0x000fea000383ffff */
.L_x_3007:
[----:B------:R-:W1:Y:S01]  /*24dd0*/  S2R R2, SR_TID.X ;  /* 0x0000000000027919 */ /* 0x000e620000002100 */
[----:B------:R-:W-:Y:S01]  /*24de0*/  BSSY B0, `(.L_x_3106) ;  /* 0x000000a000007945 */ /* 0x000fe20003800000 */
[----:B------:R-:W-:Y:S02]  /*24df0*/  IMAD.MOV.U32 R12, RZ, RZ, RZ ;  /* 0x000000ffff0c7224 */ /* 0x000fe400078e00ff */
[----:B---3--:R-:W-:Y:S02]  /*24e00*/  IMAD.MOV.U32 R11, RZ, RZ, 0x1f ;  /* 0x0000001fff0b7424 */ /* 0x008fe400078e00ff */
[----:B------:R-:W-:Y:S01]  /*24e10*/  IMAD.MOV.U32 R15, RZ, RZ, -0x1 ;  /* 0xffffffffff0f7424 */ /* 0x000fe200078e00ff */
[----:B-1----:R-:W-:-:S04]  /*24e20*/  SHF.R.U32.HI R2, RZ, 0x5, R2 ;  /* 0x00000005ff027819 */ /* 0x002fc80000011602 */
[----:B------:R-:W-:-:S05]  /*24e30*/  LOP3.LUT R2, R2, 0x3, RZ, 0xc0, !PT ;  /* 0x0000000302027812 */ /* 0x000fca00078ec0ff */
[----:B------:R-:W-:-:S07]  /*24e40*/  IMAD.MOV.U32 R13, RZ, RZ, R2 ;  /* 0x000000ffff0d7224 */ /* 0x000fce00078e0002 */
[----:B0-----:R-:W-:Y:S05]  /*24e50*/  WARPSYNC.COLLECTIVE R15, `(.L_x_3107) ;  /* 0x000000000f087348 */ /* 0x001fea0003c00000 */
[----:B------:R1:W2:Y:S02]  /*24e60*/  SHFL.IDX P6, R14, R13, R12, R11 ;  /* 0x0000000c0d0e7389 */ /* 0x0002a400000c000b */
[----:B012---:R-:W-:Y:S01]  /*24e70*/  ENDCOLLECTIVE ;  /* 0x000000000000791b */ /* 0x007fe20003800000 */
.L_x_3107:
[----:B------:R-:W-:Y:S05]  /*24e80*/  BSYNC B0 ;  /* 0x0000000000007941 */ /* 0x000fea0003800000 */
.L_x_3106:
[----:B------:R-:W-:Y:S05]  /*24e90*/  BRA `(.L_x_3108) ;  /* 0xffffffd800387947 */ /* 0x000fea000383ffff */
.L_x_3008:
[----:B------:R-:W-:Y:S01]  /*24ea0*/  BSSY B0, `(.L_x_3109) ;  /* 0x0000006000007945 */ /* 0x000fe20003800000 */
[----:B------:R-:W-:-:S07]  /*24eb0*/  IMAD.MOV.U32 R15, RZ, RZ, -0x1 ;  /* 0xffffffffff0f7424 */ /* 0x000fce00078e00ff */
[----:B01-3--:R-:W-:Y:S05]  /*24ec0*/  WARPSYNC.COLLECTIVE R15, `(.L_x_3110) ;  /* 0x000000000f0c7348 */ /* 0x00bfea0003c00000 */
[----:B------:R-:W-:Y:S02]  /*24ed0*/  ELECT P6, UR62, PT ;  /* 0x00000000003e782f */ /* 0x000fe400038c0000 */
[----:B------:R-:W-:Y:S01]  /*24ee0*/  MOV R14, UR62 ;  /* 0x0000003e000e7c02 */ /* 0x000fe20008000f00 */
[----:B01-3--:R-:W-:Y:S10]  /*24ef0*/  ENDCOLLECTIVE ;  /* 0x000000000000791b */ /* 0x00bff40003800000 */
.L_x_3110:
[----:B------:R-:W-:Y:S05]  /*24f00*/  BSYNC B0 ;  /* 0x0000000000007941 */ /* 0x000fea0003800000 */
.L_x_3109:
[----:B------:R-:W-:Y:S05]  /*24f10*/  BRA `(.L_x_3111) ;  /* 0xffffffd8002c7947 */ /* 0x000fea000383ffff */
.L_x_3010:
[----:B0-----:R0:W1:Y:S02]  /*24f20*/  SYNCS.PHASECHK.TRANS64.TRYWAIT P0, [R6+URZ], R5 ;  /* 0x00000005060075a7 */ /* 0x001064000800017f */
[----:B-1----:R-:W-:Y:S05]  /*24f30*/  @!P0 NANOSLEEP.SYNCS 0x989680 ;  /* 0x009896800000895d */ /* 0x002fea0003900000 */
[----:B------:R-:W1:Y:S02]  /*24f40*/  @!P0 SYNCS.PHASECHK.TRANS64 P0, [R6+URZ], R5 ;  /* 0x00000005060085a7 */ /* 0x000e64000800007f */
[----:B-1----:R-:W-:Y:S05]  /*24f50*/  @!P0 BRA `(.L_x_3010) ;  /* 0xfffffffc00f08947 */ /* 0x002fea000383ffff */
[----:B------:R-:W-:Y:S05]  /*24f60*/  BRA `(.L_x_3112) ;  /* 0xffffffd800647947 */ /* 0x000fea000383ffff */
.L_x_3011:
[----:B-1----:R1:W2:Y:S02]  /*24f70*/  SYNCS.PHASECHK.TRANS64.TRYWAIT P0, [R7+URZ], R2 ;  /* 0x00000002070075a7 */ /* 0x0022a4000800017f */
[----:B--2---:R-:W-:Y:S05]  /*24f80*/  @!P0 NANOSLEEP.SYNCS 0x989680 ;  /* 0x009896800000895d */ /* 0x004fea0003900000 */
[----:B------:R-:W2:Y:S02]  /*24f90*/  @!P0 SYNCS.PHASECHK.TRANS64 P0, [R7+URZ], R2 ;  /* 0x00000002070085a7 */ /* 0x000ea4000800007f */
[----:B--2---:R-:W-:Y:S05]  /*24fa0*/  @!P0 BRA `(.L_x_3011) ;  /* 0xfffffffc00f08947 */ /* 0x004fea000383ffff */
[----:B------:R-:W-:Y:S05]  /*24fb0*/  BRA `(.L_x_3113) ;  /* 0xffffffd800587947 */ /* 0x000fea000383ffff */
.L_x_3013:
[----:B--2---:R2:W4:Y:S02]  /*24fc0*/  SYNCS.PHASECHK.TRANS64.TRYWAIT P0, [R4+URZ], R5 ;  /* 0x00000005040075a7 */ /* 0x004524000800017f */
[----:B----4-:R-:W-:Y:S05]  /*24fd0*/  @!P0 NANOSLEEP.SYNCS 0x989680 ;  /* 0x009896800000895d */ /* 0x010fea0003900000 */
[----:B------:R-:W4:Y:S02]  /*24fe0*/  @!P0 SYNCS.PHASECHK.TRANS64 P0, [R4+URZ], R5 ;  /* 0x00000005040085a7 */ /* 0x000f24000800007f */
[----:B----4-:R-:W-:Y:S05]  /*24ff0*/  @!P0 BRA `(.L_x_3013) ;  /* 0xfffffffc00f08947 */ /* 0x010fea000383ffff */
[----:B------:R-:W-:Y:S05]  /*25000*/  BRA `(.L_x_3114) ;  /* 0xffffffd8005c7947 */ /* 0x000fea000383ffff */
.L_x_3115:
        /* <DEDUP_REMOVED lines=15> */
.L_x_5875:


//--------------------- .text._ZN7cutlass13device_kernelIN5flash11enable_sm90INS1_16FlashAttnFwdSm90INS1_25CollectiveMainloopFwdSm90ILi2EN4cute5tupleIJNS5_1CILi1EEES8_S8_EEENS6_IJNS7_ILi64EEESA_SA_EEELi512ENS_6half_tEfNS_4arch4Sm90ELb0ELb1ELb0ELb1ELb0ELb0ELb1ELb0ELb0ELb1ELb1ELb0EEENS1_21CollectiveEpilogueFwdINS6_IJSA_NS7_ILi512EEESA_EEES9_SC_SE_Li256ELb1ELb1ELb1ELb0EEENS1_36VarlenDynamicPersistentTileSchedulerILi64ELi64ELi256ELi128ELb1ELb1ELb1ELb1ELb0ELb1EEEEEEEEEvNT_6ParamsE --------------------------
	.section	.text._ZN7cutlass13device_kernelIN5flash11enable_sm90INS1_16FlashAttnFwdSm90INS1_25CollectiveMainloopFwdSm90ILi2EN4cute5tupleIJNS5_1CILi1EEES8_S8_EEENS6_IJNS7_ILi64EEESA_SA_EEELi512ENS_6half_tEfNS_4arch4Sm90ELb0ELb1ELb0ELb1ELb0ELb0ELb1ELb0ELb0ELb1ELb1ELb0EEENS1_21CollectiveEpilogueFwdINS6_IJSA_NS7_ILi512EEESA_EEES9_SC_SE_Li256ELb1ELb1ELb1ELb0EEENS1_36VarlenDynamicPersistentTileSchedulerILi64ELi64ELi256ELi128ELb1ELb1ELb1ELb1ELb0ELb1EEEEEEEEEvNT_6ParamsE,"ax",@progbits
	.align	128
.text._ZN7cutlass13device_kernelIN5flash11enable_sm90INS1_16FlashAttnFwdSm90INS1_25CollectiveMainloopFwdSm90ILi2EN4cute5tupleIJNS5_1CILi1EEES8_S8_EEENS6_IJNS7_ILi64EEESA_SA_EEELi512ENS_6half_tEfNS_4arch4Sm90ELb0ELb1ELb0ELb1ELb0ELb0ELb1ELb0ELb0ELb1ELb1ELb0EEENS1_21CollectiveEpilogueFwdINS6_IJSA_NS7_ILi512EEESA_EEES9_SC_SE_Li256ELb1ELb1ELb1ELb0EEENS1_36VarlenDynamicPersistentTileSchedulerILi64ELi64ELi256ELi128ELb1ELb1ELb1ELb1ELb0ELb1EEEEEEEEEvNT_6ParamsE:
        .type           _ZN7cutlass13device_kernelIN5flash11enable_sm90INS1_16FlashAttnFwdSm90INS1_25CollectiveMainloopFwdSm90ILi2EN4cute5tupleIJNS5_1CILi1EEES8_S8_EEENS6_IJNS7_ILi64EEESA_SA_EEELi512ENS_6half_tEfNS_4arch4Sm90ELb0ELb1ELb0ELb1ELb0ELb0ELb1ELb0ELb0ELb1ELb1ELb0EEENS1_21CollectiveEpilogueFwdINS6_IJSA_NS7_ILi512EEESA_EEES9_SC_SE_Li256ELb1ELb1ELb1ELb0EEENS1_36VarlenDynamicPersistentTileSchedulerILi64ELi64ELi256ELi128ELb1ELb1ELb1ELb1ELb0ELb1EEEEEEEEEvNT_6ParamsE,@function
        .size           _ZN7cutlass13device_kernelIN5flash11enable_sm90INS1_16FlashAttnFwdSm90INS1_25CollectiveMainloopFwdSm90ILi2EN4cute5tupleIJNS5_1CILi1EEES8_S8_EEENS6_IJNS7_ILi64EEESA_SA_EEELi512ENS_6half_tEfNS_4arch4Sm90ELb0ELb1ELb0ELb1ELb0ELb0ELb1ELb0ELb0ELb1ELb1ELb0EEENS1_21CollectiveEpilogueFwdINS6_IJSA_NS7_ILi512EEESA_EEES9_SC_SE_Li256ELb1ELb1ELb1ELb0EEENS1_36VarlenDynamicPersistentTileSchedulerILi64ELi64ELi256ELi128ELb1ELb1ELb1ELb1ELb0ELb1EEEEEEEEEvNT_6ParamsE,(.L_x_5876 - _ZN7cutlass13device_kernelIN5flash11enable_sm90INS1_16FlashAttnFwdSm90INS1_25CollectiveMainloopFwdSm90ILi2EN4cute5tupleIJNS5_1CILi1EEES8_S8_EEENS6_IJNS7_ILi64EEESA_SA_EEELi512ENS_6half_tEfNS_4arch4Sm90ELb0ELb1ELb0ELb1ELb0ELb0ELb1ELb0ELb0ELb1ELb1ELb0EEENS1_21CollectiveEpilogueFwdINS6_IJSA_NS7_ILi512EEESA_EEES9_SC_SE_Li256ELb1ELb1ELb1ELb0EEENS1_36VarlenDynamicPersistentTileSchedulerILi64ELi64ELi256ELi128ELb1ELb1ELb1ELb1ELb0ELb1EEEEEEEEEvNT_6ParamsE)
        .other          _ZN7cutlass13device_kernelIN5flash11enable_sm90INS1_16FlashAttnFwdSm90INS1_25CollectiveMainloopFwdSm90ILi2EN4cute5tupleIJNS5_1CILi1EEES8_S8_EEENS6_IJNS7_ILi64EEESA_SA_EEELi512ENS_6half_tEfNS_4arch4Sm90ELb0ELb1ELb0ELb1ELb0ELb0ELb1ELb0ELb0ELb1ELb1ELb0EEENS1_21CollectiveEpilogueFwdINS6_IJSA_NS7_ILi512EEESA_EEES9_SC_SE_Li256ELb1ELb1ELb1ELb0EEENS1_36VarlenDynamicPersistentTileSchedulerILi64ELi64ELi256ELi128ELb1ELb1ELb1ELb1ELb0ELb1EEEEEEEEEvNT_6ParamsE,@"STO_CUDA_ENTRY STV_DEFAULT"
_ZN7cutlass13device_kernelIN5flash11enable_sm90INS1_16FlashAttnFwdSm90INS1_25CollectiveMainloopFwdSm90ILi2EN4cute5tupleIJNS5_1CILi1EEES8_S8_EEENS6_IJNS7_ILi64EEESA_SA_EEELi512ENS_6half_tEfNS_4arch4Sm90ELb0ELb1ELb0ELb1ELb0ELb0ELb1ELb0ELb0ELb1ELb1ELb0EEENS1_21CollectiveEpilogueFwdINS6_IJSA_NS7_ILi512EEESA_EEES9_SC_SE_Li256ELb1ELb1ELb1ELb0EEENS1_36VarlenDynamicPersistentTileSchedulerILi64ELi64ELi256ELi128ELb1ELb1ELb1ELb1ELb0ELb1EEEEEEEEEvNT_6ParamsE:
        /* <DEDUP_REMOVED lines=18> */
.L_x_3117:
[----:B------:R-:W-:Y:S05]  /*0120*/  BSYNC B0 ;  /* 0x0000000000007941 */ /* 0x000fea0003800000 */
.L_x_3116:
        /* <DEDUP_REMOVED lines=39> */
.L_x_3118:
        /* <DEDUP_REMOVED lines=22> */
.L_x_3119:
        /* <DEDUP_REMOVED lines=18> */
.L_x_3120:
        /* <DEDUP_REMOVED lines=22> */
.L_x_3121:
        /* <DEDUP_REMOVED lines=22> */
.L_x_3122:
[----:B------:R-:W-:Y:S01]  /*08e0*/  PLOP3.LUT P0, PT, PT, PT, UP0, 0x80, 0x0 ;  /* 0x000000000000781c */ /* 0x000fe20003f0f008 */
[----:B------:R-:W-:Y:S01]  /*08f0*/  UMOV UR36, 0x1 ;  /* 0x0000000100247882 */ /* 0x000fe20000000000 */
[----:B------:R-:W-:Y:S01]  /*0900*/  NOP ;  /* 0x0000000000007918 */ /* 0x000fe20000000000 */
[----:B------:R-:W-:Y:S01]  /*0910*/  USEL UR36, UR36, 0x2, !UP0 ;  /* 0x0000000224247887 */ /* 0x000fe2000c000000 */
[----:B------:R-:W-:Y:S01]  /*0920*/  ULDC.64 UR38, c[0x0][0x208] ;  /* 0x0000820000267ab9 */ /* 0x000fe20000000a00 */
[----:B0123--:R-:W-:Y:S08]  /*0930*/  BAR.SYNC.DEFER_BLOCKING 0x0 ;  /* 0x0000000000007b1d */ /* 0x00fff00000010000 */
[----:B------:R-:W-:Y:S05]  /*0940*/  @!P0 BRA `(.L_x_3123) ;  /* 0x0000015400988947 */ /* 0x000fea0003800000 */
.L_x_3124:
        /* <DEDUP_REMOVED lines=21> */
[----:B------:R-:W-:Y:S01]  /*0aa0*/  UMOV UR37, URZ ;  /* 0x0000003f00257c82 */ /* 0x000fe20008000000 */
[----:B------:R-:W-:Y:S01]  /*0ab0*/  IMAD.MOV.U32 R227, RZ, RZ, RZ ;  /* 0x000000ffffe37224 */ /* 0x000fe200078e00ff */
[----:B------:R-:W-:-:S04]  /*0ac0*/  SHF.R.S32.HI R3, RZ, 0x1f, R6 ;  /* 0x0000001fff037819 */ /* 0x000fc80000011406 */
[CC--:B------:R-:W-:Y:S02]  /*0ad0*/  LEA.HI R2, R3.reuse, R6.reuse, RZ, 0x5 ;  /* 0x0000000603027211 */ /* 0x0c0fe400078f28ff */
[CC--:B------:R-:W-:Y:S02]  /*0ae0*/  LEA.HI R0, R3.reuse, R6.reuse, RZ, 0x4 ;  /* 0x0000000603007211 */ /* 0x0c0fe400078f20ff */
[CC--:B------:R-:W-:Y:S02]  /*0af0*/  LEA.HI R7, R3.reuse, R6.reuse, RZ, 0x7 ;  /* 0x0000000603077211 */ /* 0x0c0fe400078f38ff */
[CC--:B------:R-:W-:Y:S02]  /*0b00*/  LEA.HI R5, R3.reuse, R6.reuse, RZ, 0x3 ;  /* 0x0000000603057211 */ /* 0x0c0fe400078f18ff */
[----:B------:R-:W-:Y:S02]  /*0b10*/  LEA.HI R3, R3, R6, RZ, 0x2 ;  /* 0x0000000603037211 */ /* 0x000fe400078f10ff */
[----:B------:R-:W-:-:S02]  /*0b20*/  LOP3.LUT R13, R5, 0xfffffff8, RZ, 0xc0, !PT ;  /* 0xfffffff8050d7812 */ /* 0x000fc400078ec0ff */
[----:B------:R-:W-:Y:S02]  /*0b30*/  LOP3.LUT R15, R3, 0xfffffffc, RZ, 0xc0, !PT ;  /* 0xfffffffc030f7812 */ /* 0x000fe400078ec0ff */
[----:B------:R-:W-:Y:S01]  /*0b40*/  LOP3.LUT R3, R0, 0xfffffff0, RZ, 0xc0, !PT ;  /* 0xfffffff000037812 */ /* 0x000fe200078ec0ff */
[C---:B------:R-:W-:Y:S01]  /*0b50*/  IMAD.IADD R13, R6.reuse, 0x1, -R13 ;  /* 0x00000001060d7824 */ /* 0x040fe200078e0a0d */
[----:B------:R-:W-:Y:S01]  /*0b60*/  LOP3.LUT R11, R7, 0xffffff80, RZ, 0xc0, !PT ;  /* 0xffffff80070b7812 */ /* 0x000fe200078ec0ff */
[C---:B------:R-:W-:Y:S01]  /*0b70*/  IMAD.IADD R15, R6.reuse, 0x1, -R15 ;  /* 0x00000001060f7824 */ /* 0x040fe200078e0a0f */
[--C-:B------:R-:W-:Y:S01]  /*0b80*/  SHF.R.S32.HI R4, RZ, 0x5, R2.reuse ;  /* 0x00000005ff047819 */ /* 0x100fe20000011402 */
[C---:B------:R-:W-:Y:S01]  /*0b90*/  IMAD.IADD R3, R6.reuse, 0x1, -R3 ;  /* 0x0000000106037824 */ /* 0x040fe200078e0a03 */
[----:B------:R-:W-:Y:S01]  /*0ba0*/  SHF.R.S32.HI R9, RZ, 0x1f, R2 ;  /* 0x0000001fff097819 */ /* 0x000fe20000011402 */
[----:B------:R-:W-:Y:S01]  /*0bb0*/  IMAD.IADD R11, R6, 0x1, -R11 ;  /* 0x00000001060b7824 */ /* 0x000fe200078e0a0b */
[----:B------:R-:W-:Y:S01]  /*0bc0*/  SHF.R.S32.HI R5, RZ, 0x4, R0 ;  /* 0x00000004ff057819 */ /* 0x000fe20000011400 */
[----:B------:R-:W-:Y:S01]  /*0bd0*/  IMAD.SHL.U32 R22, R13, 0x8, RZ ;  /* 0x000000080d167824 */ /* 0x000fe200078e00ff */
[----:B------:R-:W-:-:S02]  /*0be0*/  LEA.HI R9, R9, R4, RZ, 0x2 ;  /* 0x0000000409097211 */ /* 0x000fc400078f10ff */
[----:B------:R-:W-:Y:S01]  /*0bf0*/  LEA.HI R0, R0, R5, RZ, 0x1 ;  /* 0x0000000500007211 */ /* 0x000fe200078f08ff */
[----:B------:R-:W-:Y:S01]  /*0c00*/  VIADD R194, R22, 0x40 ;  /* 0x0000004016c27836 */ /* 0x000fe20000000000 */
[----:B------:R-:W-:Y:S02]  /*0c10*/  SHF.R.S32.HI R6, RZ, 0x1f, R3 ;  /* 0x0000001fff067819 */ /* 0x000fe40000011403 */
[----:B------:R-:W-:Y:S02]  /*0c20*/  LOP3.LUT R0, R0, 0x1ffffffe, RZ, 0xc0, !PT ;  /* 0x1ffffffe00007812 */ /* 0x000fe400078ec0ff */
[----:B------:R-:W-:Y:S02]  /*0c30*/  SHF.R.S32.HI R228, RZ, 0x7, R7 ;  /* 0x00000007ffe47819 */ /* 0x000fe40000011407 */
[----:B------:R-:W-:Y:S01]  /*0c40*/  LOP3.LUT R9, R9, 0x3ffffc, RZ, 0xc0, !PT ;  /* 0x003ffffc09097812 */ /* 0x000fe200078ec0ff */
[----:B------:R-:W-:Y:S01]  /*0c50*/  IMAD.IADD R0, R5, 0x1, -R0 ;  /* 0x0000000105007824 */ /* 0x000fe200078e0a00 */
[----:B------:R-:W-:Y:S01]  /*0c60*/  LEA.HI R8, R15, R15, RZ, 0x1 ;  /* 0x0000000f0f087211 */ /* 0x000fe200078f08ff */
[----:B------:R-:W-:Y:S01]  /*0c70*/  IMAD R10, R228, 0x100, R3 ;  /* 0x00000100e40a7824 */ /* 0x000fe200078e0203 */
[----:B------:R-:W-:Y:S01]  /*0c80*/  LEA.HI R6, R6, R3, RZ, 0x3 ;  /* 0x0000000306067211 */ /* 0x000fe200078f18ff */
[----:B------:R-:W-:Y:S01]  /*0c90*/  IMAD.IADD R9, R4, 0x1, -R9 ;  /* 0x0000000104097824 */ /* 0x000fe200078e0a09 */
[----:B------:R-:W-:Y:S01]  /*0ca0*/  SHF.R.S32.HI R2, RZ, 0x1f, R11 ;  /* 0x0000001fff027819 */ /* 0x000fe2000001140b */
[----:B------:R-:W-:Y:S01]  /*0cb0*/  IMAD.SHL.U32 R0, R0, 0x8, RZ ;  /* 0x0000000800007824 */ /* 0x000fe200078e00ff */
[----:B------:R-:W-:Y:S01]  /*0cc0*/  LOP3.LUT R12, R8, 0x1ffffffe, RZ, 0xc0, !PT ;  /* 0x1ffffffe080c7812 */ /* 0x000fe200078ec0ff */
[----:B------:R-:W-:Y:S01]  /*0cd0*/  IMAD R19, R9, 0x10, R10 ;  /* 0x0000001009137824 */ /* 0x000fe200078e020a */
[C---:B------:R-:W-:Y:S01]  /*0ce0*/  LOP3.LUT R8, R6.reuse, 0xfffffff8, RZ, 0xc0, !PT ;  /* 0xfffffff806087812 */ /* 0x040fe200078ec0ff */
[----:B------:R-:W-:Y:S01]  /*0cf0*/  IMAD.SHL.U32 R9, R6, 0x40, RZ ;  /* 0x0000004006097824 */ /* 0x000fe200078e00ff */
[----:B------:R-:W-:Y:S01]  /*0d00*/  LEA.HI R5, R2, R11, RZ, 0x2 ;  /* 0x0000000b02057211 */ /* 0x000fe200078f10ff */
[----:B------:R-:W-:Y:S01]  /*0d10*/  IMAD.IADD R12, R15, 0x1, -R12 ;  /* 0x000000010f0c7824 */ /* 0x000fe200078e0a0c */
[----:B------:R-:W-:Y:S01]  /*0d20*/  LEA.HI R7, R7, R228, RZ, 0x1 ;  /* 0x000000e407077211 */ /* 0x000fe200078f08ff */
[----:B------:R-:W-:Y:S01]  /*0d30*/  IMAD.IADD R8, R3, 0x1, -R8 ;  /* 0x0000000103087824 */ /* 0x000fe200078e0a08 */
[----:B------:R-:W-:-:S02]  /*0d40*/  LOP3.LUT R10, R5, 0x7ffffffc, RZ, 0xc0, !PT ;  /* 0x7ffffffc050a7812 */ /* 0x000fc400078ec0ff */
[----:B------:R-:W-:Y:S01]  /*0d50*/  LEA.HI R3, R2, R11, RZ, 0x5 ;  /* 0x0000000b02037211 */ /* 0x000fe200078f28ff */
[----:B------:R-:W-:Y:S01]  /*0d60*/  IMAD.SHL.U32 R6, R8, 0x40, RZ ;  /* 0x0000004008067824 */ /* 0x000fe200078e00ff */
[----:B------:R-:W-:Y:S01]  /*0d70*/  LOP3.LUT R7, R7, 0xfffffe, RZ, 0xc0, !PT ;  /* 0x00fffffe07077812 */ /* 0x000fe200078ec0ff */
[----:B------:R-:W-:Y:S01]  /*0d80*/  IMAD.IADD R10, R11, 0x1, -R10 ;  /* 0x000000010b0a7824 */ /* 0x000fe200078e0a0a */
[----:B------:R-:W-:Y:S02]  /*0d90*/  LOP3.LUT R11, R9, 0x7ffffe00, RZ, 0xc0, !PT ;  /* 0x7ffffe00090b7812 */ /* 0x000fe400078ec0ff */
[----:B------:R-:W-:Y:S01]  /*0da0*/  LOP3.LUT R9, R6, 0x1c0, RZ, 0xc0, !PT ;  /* 0x000001c006097812 */ /* 0x000fe200078ec0ff */
[----:B------:R-:W-:Y:S01]  /*0db0*/  IMAD.IADD R7, R228, 0x1, -R7 ;  /* 0x00000001e4077824 */ /* 0x000fe200078e0a07 */
[----:B------:R-:W-:Y:S01]  /*0dc0*/  SHF.R.S32.HI R2, RZ, 0x2, R5 ;  /* 0x00000002ff027819 */ /* 0x000fe20000011405 */
[----:B------:R-:W-:Y:S01]  /*0dd0*/  IMAD R11, R4, 0x400, R11 ;  /* 0x00000400040b7824 */ /* 0x000fe200078e020b */
[----:B------:R-:W-:Y:S01]  /*0de0*/  SHF.R.S32.HI R5, RZ, 0x1f, R5 ;  /* 0x0000001fff057819 */ /* 0x000fe20000011405 */
[--C-:B------:R-:W-:Y:S01]  /*0df0*/  IMAD.U32 R4, R19, 0x40, R0.reuse ;  /* 0x0000004013047824 */ /* 0x100fe200078e0000 */
[----:B------:R-:W-:Y:S01]  /*0e00*/  LOP3.LUT R0, R9, 0x8, R0, 0xf8, !PT ;  /* 0x0000000809007812 */ /* 0x000fe200078ef800 */
[----:B------:R-:W-:Y:S01]  /*0e10*/  IMAD.SHL.U32 R19, R10, 0x2, RZ ;  /* 0x000000020a137824 */ /* 0x000fe200078e00ff */
[----:B------:R-:W-:Y:S01]  /*0e20*/  SHF.R.U32.HI R9, RZ, 0x3, R9 ;  /* 0x00000003ff097819 */ /* 0x000fe20000011609 */
[----:B------:R-:W-:Y:S01]  /*0e30*/  IMAD.MOV.U32 R6, RZ, RZ, R18 ;  /* 0x000000ffff067224 */ /* 0x000fe200078e0012 */
[----:B------:R-:W-:Y:S01]  /*0e40*/  LEA.HI R5, R5, R2, RZ, 0x3 ;  /* 0x0000000205057211 */ /* 0x000fe200078f18ff */
[----:B------:R0:W-:Y:S01]  /*0e50*/  STL [R1+0x68], R4 ;  /* 0x0000680401007387 */ /* 0x0001e20000100800 */
[----:B------:R-:W-:-:S02]  /*0e60*/  LOP3.LUT R0, R0, R9, RZ, 0x3c, !PT ;  /* 0x0000000900007212 */ /* 0x000fc400078e3cff */
[----:B------:R-:W-:Y:S02]  /*0e70*/  LOP3.LUT R5, R5, 0xfffffff8, RZ, 0xc0, !PT ;  /* 0xfffffff805057812 */ /* 0x000fe400078ec0ff */
[----:B------:R-:W-:Y:S01]  /*0e80*/  R2P PR, R8, 0x6 ;  /* 0x0000000608007804 */ /* 0x000fe20000000000 */
[----:B------:R-:W-:Y:S01]  /*0e90*/  IMAD.IADD R0, R11, 0x1, R0 ;  /* 0x000000010b007824 */ /* 0x000fe200078e0200 */
[----:B------:R-:W-:Y:S01]  /*0ea0*/  SHF.R.S32.HI R3, RZ, 0x5, R3 ;  /* 0x00000005ff037819 */ /* 0x000fe20000011403 */
[----:B------:R-:W-:Y:S02]  /*0eb0*/  IMAD.IADD R2, R2, 0x1, -R5 ;  /* 0x0000000102027824 */ /* 0x000fe400078e0a05 */
[----:B0-----:R-:W-:Y:S01]  /*0ec0*/  IMAD.SHL.U32 R4, R7, 0x100, RZ ;  /* 0x0000010007047824 */ /* 0x001fe200078e00ff */
[----:B------:R-:W-:Y:S01]  /*0ed0*/  LEA R186, R0, UR41, 0x1 ;  /* 0x0000002900ba7c11 */ /* 0x000fe2000f8e08ff */
[----:B------:R-:W-:Y:S01]  /*0ee0*/  IMAD R23, R3, 0x10, R2 ;  /* 0x0000001003177824 */ /* 0x000fe200078e0202 */
[----:B------:R-:W-:Y:S01]  /*0ef0*/  SEL R188, R188, 0xffffffc0, !P2 ;  /* 0xffffffc0bcbc7807 */ /* 0x000fe20005000000 */
[----:B------:R-:W-:Y:S01]  /*0f00*/  IMAD.IADD R184, R19, 0x1, R4 ;  /* 0x0000000113b87824 */ /* 0x000fe200078e0204 */
[----:B------:R0:W-:Y:S01]  /*0f10*/  STL [R1+0x64], R4 ;  /* 0x0000640401007387 */ /* 0x0001e20000100800 */
[----:B------:R-:W-:-:S02]  /*0f20*/  VIADD R189, R186, 0x36400 ;  /* 0x00036400babd7836 */ /* 0x000fc40000000000 */
[C---:B------:R-:W-:Y:S01]  /*0f30*/  VIADD R226, R184.reuse, 0x8 ;  /* 0x00000008b8e27836 */ /* 0x040fe20000000000 */
[----:B------:R-:W-:Y:S01]  /*0f40*/  SHF.R.S32.HI R3, RZ, 0x1f, R184 ;  /* 0x0000001fff037819 */ /* 0x000fe200000114b8 */
[C---:B------:R-:W-:Y:S02]  /*0f50*/  VIADD R225, R184.reuse, 0x10 ;  /* 0x00000010b8e17836 */ /* 0x040fe40000000000 */
        /* <DEDUP_REMOVED lines=63> */
[----:B------:R-:W-:Y:S01]  /*1350*/  IMAD.MOV.U32 R5, RZ, RZ, R17 ;  /* 0x000000ffff057224 */ /* 0x000fe200078e0011 */
[----:B------:R-:W-:Y:S01]  /*1360*/  SHF.R.S32.HI R229, RZ, 0x1f, R196 ;  /* 0x0000001fffe57819 */ /* 0x000fe200000114c4 */
[----:B------:R-:W-:-:S02]  /*1370*/  IMAD.MOV.U32 R2, RZ, RZ, RZ ;  /* 0x000000ffff027224 */ /* 0x000fc400078e00ff */
[----:B------:R-:W-:Y:S02]  /*1380*/  IMAD R190, R12, 0x8, R23 ;  /* 0x000000080cbe7824 */ /* 0x000fe400078e0217 */
[----:B------:R-:W-:-:S07]  /*1390*/  IMAD.IADD R188, R188, 0x1, R187 ;  /* 0x00000001bcbc7824 */ /* 0x000fce00078e02bb */
.L_x_3232:
[----:B------:R-:W-:Y:S01]  /*13a0*/  ULDC.64 UR6, c[0x0][0xb20] ;  /* 0x0002c80000067ab9 */ /* 0x000fe20000000a00 */
[----:B012-4-:R-:W0:Y:S01]  /*13b0*/  LDC R17, c[0x0][0x288] ;  /* 0x0000a200ff117b82 */ /* 0x017e220000000800 */
[----:B------:R-:W-:Y:S01]  /*13c0*/  UISETP.NE.U32.AND UP0, UPT, UR6, URZ, UPT ;  /* 0x0000003f0600728c */ /* 0x000fe2000bf05070 */
[----:B------:R-:W-:-:S03]  /*13d0*/  IMAD.MOV.U32 R13, RZ, RZ, RZ ;  /* 0x000000ffff0d7224 */ /* 0x000fc600078e00ff */
[----:B------:R-:W-:-:S03]  /*13e0*/  UISETP.NE.AND.EX UP0, UPT, UR7, URZ, UPT, UP0 ;  /* 0x0000003f0700728c */ /* 0x000fc6000bf05300 */
[----:B------:R-:W-:Y:S01]  /*13f0*/  ULDC.64 UR6, c[0x0][0xb10] ;  /* 0x0002c40000067ab9 */ /* 0x000fe20000000a00 */
[----:B------:R-:W1:Y:S01]  /*1400*/  LDC.64 R14, c[0x0][0x418] ;  /* 0x00010600ff0e7b82 */ /* 0x000e620000000a00 */
[----:B------:R-:W-:Y:S01]  /*1410*/  UISETP.NE.U32.AND UP1, UPT, UR6, URZ, UPT ;  /* 0x0000003f0600728c */ /* 0x000fe2000bf25070 */
[----:B------:R-:W-:-:S03]  /*1420*/  PLOP3.LUT P0, PT, PT, PT, UP0, 0x80, 0x0 ;  /* 0x000000000000781c */ /* 0x000fc60003f0f008 */
[----:B------:R-:W-:-:S03]  /*1430*/  UISETP.NE.AND.EX UP1, UPT, UR7, URZ, UPT, UP1 ;  /* 0x0000003f0700728c */ /* 0x000fc6000bf25310 */
[----:B------:R-:W-:Y:S01]  /*1440*/  @UP0 ULDC.64 UR6, c[0x0][0xb20] ;  /* 0x0002c80000060ab9 */ /* 0x000fe20000000a00 */
[----:B------:R-:W2:Y:S01]  /*1450*/  LDC R3, c[0x0][0x424] ;  /* 0x00010900ff037b82 */ /* 0x000ea20000000800 */
[----:B------:R-:W-:Y:S01]  /*1460*/  @UP0 UIMAD.WIDE UR6, UR4, 0x4, UR6 ;  /* 0x00000004040608a5 */ /* 0x000fe2000f8e0206 */
[----:B------:R-:W-:-:S05]  /*1470*/  PLOP3.LUT P2, PT, PT, PT, UP1, 0x80, 0x0 ;  /* 0x000000000000781c */ /* 0x000fca0003f4f018 */
[----:B------:R-:W-:Y:S01]  /*1480*/  @UP1 ULDC.64 UR8, c[0x0][0xb10] ;  /* 0x0002c40000081ab9 */ /* 0x000fe20000000a00 */
[----:B------:R-:W-:Y:S01]  /*1490*/  IMAD.U32 R8, RZ, RZ, UR6 ;  /* 0x00000006ff087e24 */ /* 0x000fe2000f8e00ff */
[----:B---3--:R-:W3:Y:S01]  /*14a0*/  LDC R16, c[0x0][0x2f0] ;  /* 0x0000bc00ff107b82 */ /* 0x008ee20000000800 */
[----:B------:R-:W-:Y:S01]  /*14b0*/  IMAD.U32 R9, RZ, RZ, UR7 ;  /* 0x00000007ff097e24 */ /* 0x000fe2000f8e00ff */
[----:B------:R-:W-:-:S04]  /*14c0*/  @UP1 UIMAD.WIDE UR6, UR4, 0x4, UR8 ;  /* 0x00000004040618a5 */ /* 0x000fc8000f8e0208 */
[----:B------:R4:W5:Y:S02]  /*14d0*/  @P0 LDG.E R13, desc[UR38][R8.64] ;  /* 0x00000026080d0981 */ /* 0x000964000c1e1900 */
[----:B------:R-:W-:Y:S02]  /*14e0*/  IMAD.U32 R10, RZ, RZ, UR6 ;  /* 0x00000006ff0a7e24 */ /* 0x000fe4000f8e00ff */
[----:B------:R-:W-:Y:S01]  /*14f0*/  IMAD.U32 R11, RZ, RZ, UR7 ;  /* 0x00000007ff0b7e24 */ /* 0x000fe2000f8e00ff */
[----:B-1----:R-:W-:Y:S01]  /*1500*/  ISETP.NE.U32.AND P0, PT, R14, RZ, PT ;  /* 0x000000ff0e00720c */ /* 0x002fe20003f05070 */
[----:B------:R-:W-:-:S03]  /*1510*/  ULDC.64 UR6, c[0x0][0xb18] ;  /* 0x0002c60000067ab9 */ /* 0x000fc60000000a00 */
[----:B0-----:R4:W5:Y:S01]  /*1520*/  @P2 LDG.E R17, desc[UR38][R10.64] ;  /* 0x000000260a112981 */ /* 0x001962000c1e1900 */
[----:B------:R-:W-:Y:S02]  /*1530*/  ISETP.NE.AND.EX P0, PT, R15, RZ, PT, P0 ;  /* 0x000000ff0f00720c */ /* 0x000fe40003f05300 */
[C---:B------:R-:W-:Y:S02]  /*1540*/  LOP3.LUT R0, R6.reuse, 0xff000000, RZ, 0xc0, !PT ;  /* 0xff00000006007812 */ /* 0x040fe400078ec0ff */
[----:B------:R-:W-:Y:S02]  /*1550*/  ISETP.NE.U32.AND P1, PT, RZ, UR6, PT ;  /* 0x00000006ff007c0c */ /* 0x000fe4000bf25070 */
[----:B--2---:R-:W-:Y:S02]  /*1560*/  SEL R3, R3, 0x1, P0 ;  /* 0x0000000103037807 */ /* 0x004fe40000000000 */
[----:B------:R-:W-:Y:S02]  /*1570*/  LOP3.LUT R195, R6, 0xff0000, RZ, 0xc0, !PT ;  /* 0x00ff000006c37812 */ /* 0x000fe400078ec0ff */
[----:B------:R-:W-:Y:S01]  /*1580*/  SHF.R.U32.HI R0, RZ, 0x8, R0 ;  /* 0x00000008ff007819 */ /* 0x000fe20000011600 */
[----:B---3--:R-:W-:Y:S01]  /*1590*/  IMAD R16, R3, R16, RZ ;  /* 0x0000001003107224 */ /* 0x008fe200078e02ff */
[----:B------:R-:W-:-:S02]  /*15a0*/  ISETP.NE.AND.EX P1, PT, RZ, UR7, PT, P1 ;  /* 0x00000007ff007c0c */ /* 0x000fc4000bf25310 */
[----:B------:R-:W-:Y:S01]  /*15b0*/  LEA.HI R195, R195, R0, RZ, 0x10 ;  /* 0x00000000c3c37211 */ /* 0x000fe200078f80ff */
[----:B----4-:R-:W-:Y:S10]  /*15c0*/  @P2 BRA `(.L_x_3125) ;  /* 0x00000000002c2947 */ /* 0x010ff40003800000 */
        /* <DEDUP_REMOVED lines=8> */
[----:B-----5:R-:W2:Y:S04]  /*1650*/  LDG.E R17, desc[UR38][R8.64] ;  /* 0x0000002608117981 */ /* 0x020ea8000c1e1900 */
[----:B------:R-:W2:Y:S02]  /*1660*/  LDG.E R0, desc[UR38][R8.64+0x4] ;  /* 0x0000042608007981 */ /* 0x000ea4000c1e1900 */
[----:B--2---:R-:W-:-:S07]  /*1670*/  IMAD.IADD R17, R0, 0x1, -R17 ;  /* 0x0000000100117824 */ /* 0x004fce00078e0a11 */
.L_x_3125:
[----:B------:R-:W-:Y:S01]  /*1680*/  LOP3.LUT R192, R6, 0xffff, RZ, 0xc0, !PT ;  /* 0x0000ffff06c07812 */ /* 0x000fe200078ec0ff */
[----:B------:R-:W-:Y:S01]  /*1690*/  IMAD.U32 R193, RZ, RZ, UR4 ;  /* 0x00000004ffc17e24 */ /* 0x000fe2000f8e00ff */
[----:B------:R-:W-:Y:S06]  /*16a0*/  @!P1 BRA `(.L_x_3126) ;  /* 0x0000000000189947 */ /* 0x000fec0003800000 */
[----:B------:R-:W-:Y:S02]  /*16b0*/  ULDC.64 UR6, c[0x0][0xb18] ;  /* 0x0002c60000067ab9 */ /* 0x000fe40000000a00 */
[----:B------:R-:W-:-:S06]  /*16c0*/  UIMAD.WIDE UR4, UR4, 0x4, UR6 ;  /* 0x00000004040478a5 */ /* 0x000fcc000f8e0206 */
[----:B------:R-:W-:Y:S02]  /*16d0*/  IMAD.U32 R6, RZ, RZ, UR4 ;  /* 0x00000004ff067e24 */ /* 0x000fe4000f8e00ff */
[----:B------:R-:W-:-:S05]  /*16e0*/  IMAD.U32 R7, RZ, RZ, UR5 ;  /* 0x00000005ff077e24 */ /* 0x000fca000f8e00ff */
[----:B------:R0:W5:Y:S01]  /*16f0*/  LDG.E R16, desc[UR38][R6.64] ;  /* 0x0000002606107981 */ /* 0x000162000c1e1900 */
[----:B------:R-:W-:Y:S05]  /*1700*/  BRA `(.L_x_3127) ;  /* 0x00000000002c7947 */ /* 0x000fea0003800000 */
.L_x_3126:
        /* <DEDUP_REMOVED lines=9> */
[----:B------:R-:W2:Y:S02]  /*17a0*/  LDG.E R3, desc[UR38][R6.64+0x4] ;  /* 0x0000042606037981 */ /* 0x000ea4000c1e1900 */
[----:B--2---:R-:W-:-:S07]  /*17b0*/  IMAD.IADD R16, R3, 0x1, -R16 ;  /* 0x0000000103107824 */ /* 0x004fce00078e0a10 */
.L_x_3127:
[----:B------:R-:W-:Y:S01]  /*17c0*/  UISETP.NE.AND UP0, UPT, UR40, 0x1, UPT ;  /* 0x000000012800788c */ /* 0x000fe2000bf05270 */
[----:B-----5:R-:W-:Y:S02]  /*17d0*/  IMAD.IADD R16, R16, 0x1, -R13 ;  /* 0x0000000110107824 */ /* 0x020fe400078e0a0d */
[----:B------:R-:W-:Y:S02]  /*17e0*/  IMAD.SHL.U32 R185, R5, 0x40, RZ ;  /* 0x0000004005b97824 */ /* 0x000fe400078e00ff */
[----:B------:R-:W-:Y:S01]  /*17f0*/  VIADD R0, R16, 0x3f ;  /* 0x0000003f10007836 */ /* 0x000fe20000000000 */
[----:B------:R-:W-:-:S04]  /*1800*/  PLOP3.LUT P0, PT, PT, PT, UP0, 0x80, 0x0 ;  /* 0x000000000000781c */ /* 0x000fc80003f0f008 */
[----:B------:R-:W-:-:S04]  /*1810*/  SHF.R.S32.HI R3, RZ, 0x1f, R0 ;  /* 0x0000001fff037819 */ /* 0x000fc80000011400 */
[----:B------:R-:W-:-:S04]  /*1820*/  LEA.HI R3, R3, R0, RZ, 0x6 ;  /* 0x0000000003037211 */ /* 0x000fc800078f30ff */
[----:B------:R-:W-:Y:S01]  /*1830*/  SHF.R.S32.HI R8, RZ, 0x6, R3 ;  /* 0x00000006ff087819 */ /* 0x000fe20000011403 */
[----:B------:R-:W-:Y:S06]  /*1840*/  @!P0 BRA `(.L_x_3128) ;  /* 0x0000002000788947 */ /* 0x000fec0003800000 */
[----:B------:R-:W1:Y:S01]  /*1850*/  LDC R0, c[0x0][0x448] ;  /* 0x00011200ff007b82 */ /* 0x000e620000000800 */
[----:B0-----:R-:W-:-:S07]  /*1860*/  IADD3 R7, R16, 0x1, -R17 ;  /* 0x0000000110077810 */ /* 0x001fce0007ffe811 */
[----:B------:R-:W0:Y:S01]  /*1870*/  LDC.64 R4, c[0x0][0xad8] ;  /* 0x0002b600ff047b82 */ /* 0x000e220000000a00 */
[----:B-1----:R-:W-:Y:S01]  /*1880*/  ISETP.NE.AND P1, PT, R0, 0x1, PT ;  /* 0x000000010000780c */ /* 0x002fe20003f25270 */
[----:B------:R-:W-:Y:S01]  /*1890*/  VIADD R0, R185, 0x3f ;  /* 0x0000003fb9007836 */ /* 0x000fe20000000000 */
[----:B0-----:R-:W-:-:S11]  /*18a0*/  ISETP.GE.AND P2, PT, R5, 0x1, PT ;  /* 0x000000010500780c */ /* 0x001fd60003f46270 */
        /* <DEDUP_REMOVED lines=8> */
[----:B------:R-:W-:-:S12]  /*1930*/  VIADD R0, R3, 0xffffffff ;  /* 0xffffffff03007836 */ /* 0x000fd80000000000 */
        /* <DEDUP_REMOVED lines=8> */
.L_x_3130:
[----:B------:R-:W-:-:S13]  /*19c0*/  ISETP.NE.AND P0, PT, R5, 0x1, PT ;  /* 0x000000010500780c */ /* 0x000fda0003f05270 */
[----:B------:R-:W0:Y:S02]  /*19d0*/  @P0 LDC.64 R6, c[0x0][0xae0] ;  /* 0x0002b800ff060b82 */ /* 0x000e240000000a00 */
[----:B0-----:R-:W-:-:S05]  /*19e0*/  @P0 IMAD.HI.U32 R6, R0, R6, RZ ;  /* 0x0000000600060227 */ /* 0x001fca00078e00ff */
[----:B------:R-:W-:-:S07]  /*19f0*/  @P0 SHF.R.U32.HI R0, RZ, R7, R6 ;  /* 0x00000007ff000219 */ /* 0x000fce0000011606 */
.L_x_3131:
[----:B------:R-:W-:-:S05]  /*1a00*/  IMAD R3, R0, R5, R5 ;  /* 0x0000000500037224 */ /* 0x000fca00078e0205 */
[----:B------:R-:W-:-:S07]  /*1a10*/  VIMNMX R4, R4, R3, PT ;  /* 0x0000000304047248 */ /* 0x000fce0003fe0100 */
.L_x_3129:
[----:B------:R-:W0:Y:S01]  /*1a20*/  @P1 LDC R6, c[0x0][0x44c] ;  /* 0x00011300ff061b82 */ /* 0x000e220000000800 */
[----:B------:R-:W-:Y:S01]  /*1a30*/  VIADD R4, R4, 0x3f ;  /* 0x0000003f04047836 */ /* 0x000fe20000000000 */
[----:B------:R-:W-:Y:S01]  /*1a40*/  ULDC UR4, c[0x0][0xad4] ;  /* 0x0002b50000047ab9 */ /* 0x000fe20000000800 */
[----:B------:R-:W-:-:S03]  /*1a50*/  IMAD.MOV.U32 R0, RZ, RZ, R185 ;  /* 0x000000ffff007224 */ /* 0x000fc600078e00b9 */
[----:B------:R-:W-:Y:S02]  /*1a60*/  SHF.R.S32.HI R3, RZ, 0x1f, R4 ;  /* 0x0000001fff037819 */ /* 0x000fe40000011404 */
[----:B------:R-:W1:Y:S02]  /*1a70*/  @P1 LDC R7, c[0x0][0x450] ;  /* 0x00011400ff071b82 */ /* 0x000e640000000800 */
[----:B------:R-:W-:-:S04]  /*1a80*/  LEA.HI R3, R3, R4, RZ, 0x6 ;  /* 0x0000000403037211 */ /* 0x000fc800078f30ff */
[----:B------:R-:W-:-:S04]  /*1a90*/  SHF.R.S32.HI R3, RZ, 0x6, R3 ;  /* 0x00000006ff037819 */ /* 0x000fc80000011403 */
[----:B------:R-:W-:Y:S01]  /*1aa0*/  VIMNMX R11, R8, R3, PT ;  /* 0x00000003080b7248 */ /* 0x000fe20003fe0100 */
[----:B0-----:R-:W-:-:S05]  /*1ab0*/  @P1 IMAD.HI.U32 R6, R185, R6, RZ ;  /* 0x00000006b9061227 */ /* 0x001fca00078e00ff */
[----:B-1----:R-:W-:-:S04]  /*1ac0*/  @P1 SHF.R.U32.HI R0, RZ, R7, R6 ;  /* 0x00000007ff001219 */ /* 0x002fc80000011606 */
[----:B------:R-:W-:-:S05]  /*1ad0*/  IADD3 R16, R0, R16, -R17 ;  /* 0x0000001000107210 */ /* 0x000fca0007ffe811 */
[----:B------:R-:W-:Y:S01]  /*1ae0*/  VIADD R0, R16, -UR4 ;  /* 0x8000000410007c36 */ /* 0x000fe20008000000 */
[----:B------:R-:W-:Y:S06]  /*1af0*/  @!P2 BRA `(.L_x_3132) ;  /* 0x00000000003ca947 */ /* 0x000fec0003800000 */
[----:B------:R-:W-:-:S13]  /*1b00*/  ISETP.GT.AND P0, PT, R16, -0x1, PT ;  /* 0xffffffff1000780c */ /* 0x000fda0003f04270 */
        /* <DEDUP_REMOVED lines=8> */
.L_x_3133:
[----:B------:R-:W-:-:S13]  /*1b90*/  ISETP.NE.AND P0, PT, R5, 0x1, PT ;  /* 0x000000010500780c */ /* 0x000fda0003f05270 */
[----:B------:R-:W0:Y:S02]  /*1ba0*/  @P0 LDC.64 R6, c[0x0][0xae0] ;  /* 0x0002b800ff060b82 */ /* 0x000e240000000a00 */
[----:B0-----:R-:W-:-:S05]  /*1bb0*/  @P0 IMAD.HI.U32 R4, R16, R6, RZ ;  /* 0x0000000610040227 */ /* 0x001fca00078e00ff */
[----:B------:R-:W-:-:S07]  /*1bc0*/  @P0 SHF.R.U32.HI R16, RZ, R7, R4 ;  /* 0x00000007ff100219 */ /* 0x000fce0000011604 */
.L_x_3134:
[----:B------:R-:W-:-:S05]  /*1bd0*/  IMAD R5, R16, R5, RZ ;  /* 0x0000000510057224 */ /* 0x000fca00078e02ff */
[----:B------:R-:W-:-:S07]  /*1be0*/  VIMNMX R0, R0, R5, !PT ;  /* 0x0000000500007248 */ /* 0x000fce0007fe0100 */
.L_x_3132:
[----:B------:R-:W-:Y:S02]  /*1bf0*/  SHF.R.S32.HI R3, RZ, 0x1f, R0 ;  /* 0x0000001fff037819 */ /* 0x000fe40000011400 */
[----:B------:R-:W-:Y:S02]  /*1c00*/  LOP3.LUT R8, R195, 0xff, RZ, 0xc0, !PT ;  /* 0x000000ffc3087812 */ /* 0x000fe400078ec0ff */
[----:B------:R-:W-:-:S04]  /*1c10*/  LEA.HI R3, R3, R0, RZ, 0x6 ;  /* 0x0000000003037211 */ /* 0x000fc800078f30ff */
[----:B------:R-:W-:-:S04]  /*1c20*/  SHF.R.S32.HI R3, RZ, 0x6, R3 ;  /* 0x00000006ff037819 */ /* 0x000fc80000011403 */
[----:B------:R-:W-:Y:S01]  /*1c30*/  VIMNMX R10, RZ, R3, !PT ;  /* 0x00000003ff0a7248 */ /* 0x000fe20007fe0100 */
[----:B------:R-:W-:-:S03]  /*1c40*/  IMAD.MOV.U32 R3, RZ, RZ, RZ ;  /* 0x000000ffff037224 */ /* 0x000fc600078e00ff */
[----:B------:R-:W-:-:S13]  /*1c50*/  ISETP.GT.AND P0, PT, R11, R10, PT ;  /* 0x0000000a0b00720c */ /* 0x000fda0003f04270 */
[----:B------:R-:W-:Y:S05]  /*1c60*/  @!P0 BRA `(.L_x_3135) ;  /* 0x00000000007c8947 */ /* 0x000fea0003800000 */
[----:B------:R-:W-:-:S04]  /*1c70*/  SHF.R.U32.HI R0, RZ, 0x10, R195 ;  /* 0x00000010ff007819 */ /* 0x000fc800000116c3 */
[----:B------:R-:W-:-:S13]  /*1c80*/  ISETP.NE.AND P0, PT, R0, RZ, PT ;  /* 0x000000ff0000720c */ /* 0x000fda0003f05270 */
[----:B------:R-:W0:Y:S02]  /*1c90*/  @!P0 LDC R0, c[0x0][0xae8] ;  /* 0x0002ba00ff008b82 */ /* 0x000e240000000800 */
[-C--:B0-----:R-:W-:Y:S02]  /*1ca0*/  IABS R7, R0.reuse ;  /* 0x0000000000077213 */ /* 0x081fe40000000000 */
[----:B------:R-:W-:Y:S02]  /*1cb0*/  IADD3 R3, R0, -0x1, R11 ;  /* 0xffffffff00037810 */ /* 0x000fe40007ffe00b */
[----:B------:R-:W0:Y:S01]  /*1cc0*/  I2F.RP R6, R7 ;  /* 0x0000000700067306 */ /* 0x000e220000209400 */
[----:B------:R-:W-:Y:S02]  /*1cd0*/  IABS R13, R0 ;  /* 0x00000000000d7213 */ /* 0x000fe40000000000 */
[----:B------:R-:W-:-:S05]  /*1ce0*/  IMAD.IADD R3, R3, 0x1, -R10 ;  /* 0x0000000103037824 */ /* 0x000fca00078e0a0a */
        /* <DEDUP_REMOVED lines=8> */
[----:B------:R-:W-:Y:S01]  /*1d70*/  LOP3.LUT R3, R3, R0, RZ, 0x3c, !PT ;  /* 0x0000000003037212 */ /* 0x000fe200078e3cff */
        /* <DEDUP_REMOVED lines=14> */
.L_x_3135:
[-C--:B------:R-:W-:Y:S01]  /*1e60*/  IMAD R0, R8, R3.reuse, R10 ;  /* 0x0000000308007224 */ /* 0x080fe200078e020a */
        /* <DEDUP_REMOVED lines=8> */
[----:B------:R-:W-:Y:S02]  /*1ef0*/  R2UR UR16, R11 ;  /* 0x000000000b1072ca */ /* 0x000fe400000e0000 */
        /* <DEDUP_REMOVED lines=120> */
.L_x_3138:
[----:B------:R-:W-:Y:S01]  /*2680*/  BAR.SYNC.DEFER_BLOCKING 0xe, 0x100 ;  /* 0x0384000000007b1d */ /* 0x000fe20000010000 */
[----:B------:R-:W-:Y:S01]  /*2690*/  IMAD.U32 R4, RZ, RZ, UR37 ;  /* 0x00000025ff047e24 */ /* 0x000fe2000f8e00ff */
[----:B------:R-:W-:Y:S01]  /*26a0*/  UIADD3 UR37, UR37, 0x1, URZ ;  /* 0x0000000125257890 */ /* 0x000fe2000fffe03f */
[----:B------:R-:W-:Y:S01]  /*26b0*/  ISETP.LT.AND P0, PT, R0, UR20, PT ;  /* 0x0000001400007c0c */ /* 0x000fe2000bf01270 */
[----:B------:R-:W-:Y:S01]  /*26c0*/  UIADD3 UR20, UR20, -0x1, URZ ;  /* 0xffffffff14147890 */ /* 0x000fe2000fffe03f */
[----:B01----:R-:W-:Y:S01]  /*26d0*/  IMAD R3, R4, 0x40, R23 ;  /* 0x0000004004037824 */ /* 0x003fe200078e0217 */
        /* <DEDUP_REMOVED lines=147> */
[----:B------:R-:W-:-:S06]  /*3010*/  USEL UR6, URZ, 0x1, UP0 ;  /* 0x000000013f067887 */ /* 0x000fcc0008000000 */
[----:B------:R-:W-:Y:S01]  /*3020*/  LOP3.LUT R2, R2, UR6, RZ, 0x3c, !PT ;  /* 0x0000000602027c12 */ /* 0x000fe2000f8e3cff */
        /* <DEDUP_REMOVED lines=16> */
.L_x_3137:
[----:B------:R-:W-:Y:S01]  /*3130*/  BAR.SYNC.DEFER_BLOCKING 0xe, 0x100 ;  /* 0x0384000000007b1d */ /* 0x000fe20000010000 */
[----:B------:R-:W-:Y:S01]  /*3140*/  IMAD.U32 R0, RZ, RZ, UR37 ;  /* 0x00000025ff007e24 */ /* 0x000fe2000f8e00ff */
[----:B------:R-:W-:Y:S01]  /*3150*/  UIADD3 UR37, UR37, 0x1, URZ ;  /* 0x0000000125257890 */ /* 0x000fe2000fffe03f */
[----:B------:R-:W-:Y:S01]  /*3160*/  PLOP3.LUT P0, PT, PT, PT, PT, 0x8, 0x0 ;  /* 0x000000000000781c */ /* 0x000fe20003f0e170 */
[----:B------:R-:W-:Y:S02]  /*3170*/  IMAD.MOV.U32 R20, RZ, RZ, RZ ;  /* 0x000000ffff147224 */ /* 0x000fe400078e00ff */
[----:B------:R-:W-:Y:S01]  /*3180*/  IMAD R0, R0, 0x40, R23 ;  /* 0x0000004000007824 */ /* 0x000fe200078e0217 */
[----:B------:R-:W-:-:S04]  /*3190*/  UISETP.NE.AND UP0, UPT, UR37, 0x2, UPT ;  /* 0x000000022500788c */ /* 0x000fc8000bf05270 */
[----:B------:R-:W-:Y:S01]  /*31a0*/  LEA R4, R0, UR41, 0x2 ;  /* 0x0000002900047c11 */ /* 0x000fe2000f8e10ff */
[----:B------:R-:W-:Y:S02]  /*31b0*/  USEL UR4, URZ, 0x1, UP0 ;  /* 0x000000013f047887 */ /* 0x000fe40008000000 */
[----:B------:R-:W-:-:S04]  /*31c0*/  USEL UR37, UR37, URZ, UP0 ;  /* 0x0000003f25257287 */ /* 0x000fc80008000000 */
[----:B------:R-:W-:Y:S01]  /*31d0*/  LOP3.LUT R2, R2, UR4, RZ, 0x3c, !PT ;  /* 0x0000000402027c12 */ /* 0x000fe2000f8e3cff */
[----:B01----:R-:W0:Y:S04]  /*31e0*/  LDS R3, [R4+0x38400] ;  /* 0x0384000004037984 */ /* 0x003e280000000800 */
        /* <DEDUP_REMOVED lines=132> */
.L_x_3128:
        /* <DEDUP_REMOVED lines=23> */
.L_x_3140:
[----:B------:R-:W-:-:S13]  /*3ba0*/  ISETP.NE.AND P0, PT, R5, 0x1, PT ;  /* 0x000000010500780c */ /* 0x000fda0003f05270 */
[----:B------:R-:W0:Y:S02]  /*3bb0*/  @P0 LDC.64 R6, c[0x0][0xae0] ;  /* 0x0002b800ff060b82 */ /* 0x000e240000000a00 */
[----:B0-----:R-:W-:-:S05]  /*3bc0*/  @P0 IMAD.HI.U32 R6, R0, R6, RZ ;  /* 0x0000000600060227 */ /* 0x001fca00078e00ff */
[----:B------:R-:W-:-:S07]  /*3bd0*/  @P0 SHF.R.U32.HI R0, RZ, R7, R6 ;  /* 0x00000007ff000219 */ /* 0x000fce0000011606 */
.L_x_3141:
[----:B------:R-:W-:-:S05]  /*3be0*/  IMAD R3, R0, R5, R5 ;  /* 0x0000000500037224 */ /* 0x000fca00078e0205 */
[----:B------:R-:W-:-:S07]  /*3bf0*/  VIMNMX R4, R4, R3, PT ;  /* 0x0000000304047248 */ /* 0x000fce0003fe0100 */
.L_x_3139:
[----:B------:R-:W0:Y:S01]  /*3c00*/  @P1 LDC R0, c[0x0][0x44c] ;  /* 0x00011300ff001b82 */ /* 0x000e220000000800 */
[----:B------:R-:W-:Y:S01]  /*3c10*/  VIADD R4, R4, 0x3f ;  /* 0x0000003f04047836 */ /* 0x000fe20000000000 */
[----:B------:R-:W-:Y:S01]  /*3c20*/  ULDC UR4, c[0x0][0xad4] ;  /* 0x0002b50000047ab9 */ /* 0x000fe20000000800 */
[----:B------:R-:W-:-:S03]  /*3c30*/  IMAD.IADD R7, R16, 0x1, -R17 ;  /* 0x0000000110077824 */ /* 0x000fc600078e0a11 */
[----:B------:R-:W-:Y:S02]  /*3c40*/  SHF.R.S32.HI R3, RZ, 0x1f, R4 ;  /* 0x0000001fff037819 */ /* 0x000fe40000011404 */
[----:B------:R-:W1:Y:S02]  /*3c50*/  @P1 LDC R9, c[0x0][0x450] ;  /* 0x00011400ff091b82 */ /* 0x000e640000000800 */
[----:B------:R-:W-:-:S04]  /*3c60*/  LEA.HI R3, R3, R4, RZ, 0x6 ;  /* 0x0000000403037211 */ /* 0x000fc800078f30ff */
[----:B------:R-:W-:-:S04]  /*3c70*/  SHF.R.S32.HI R3, RZ, 0x6, R3 ;  /* 0x00000006ff037819 */ /* 0x000fc80000011403 */
[----:B------:R-:W-:Y:S01]  /*3c80*/  VIMNMX R8, R8, R3, PT ;  /* 0x0000000308087248 */ /* 0x000fe20003fe0100 */
[----:B0-----:R-:W-:-:S04]  /*3c90*/  @P1 IMAD.HI.U32 R6, R185, R0, RZ ;  /* 0x00000000b9061227 */ /* 0x001fc800078e00ff */
[----:B------:R-:W-:Y:S01]  /*3ca0*/  IMAD.MOV.U32 R0, RZ, RZ, R185 ;  /* 0x000000ffff007224 */ /* 0x000fe200078e00b9 */
[----:B-1----:R-:W-:-:S05]  /*3cb0*/  @P1 SHF.R.U32.HI R0, RZ, R9, R6 ;  /* 0x00000009ff001219 */ /* 0x002fca0000011606 */
[----:B------:R-:W-:-:S04]  /*3cc0*/  IMAD.IADD R0, R7, 0x1, R0 ;  /* 0x0000000107007824 */ /* 0x000fc800078e0200 */
        /* <DEDUP_REMOVED lines=11> */
.L_x_3143:
[----:B------:R-:W-:-:S13]  /*3d80*/  ISETP.NE.AND P0, PT, R5, 0x1, PT ;  /* 0x000000010500780c */ /* 0x000fda0003f05270 */
[----:B------:R-:W0:Y:S02]  /*3d90*/  @P0 LDC.64 R6, c[0x0][0xae0] ;  /* 0x0002b800ff060b82 */ /* 0x000e240000000a00 */
[----:B0-----:R-:W-:-:S05]  /*3da0*/  @P0 IMAD.HI.U32 R4, R0, R6, RZ ;  /* 0x0000000600040227 */ /* 0x001fca00078e00ff */
[----:B------:R-:W-:-:S07]  /*3db0*/  @P0 SHF.R.U32.HI R0, RZ, R7, R4 ;  /* 0x00000007ff000219 */ /* 0x000fce0000011604 */
.L_x_3144:
[----:B------:R-:W-:-:S05]  /*3dc0*/  IMAD R0, R0, R5, RZ ;  /* 0x0000000500007224 */ /* 0x000fca00078e02ff */
[----:B------:R-:W-:-:S07]  /*3dd0*/  VIMNMX R3, R3, R0, !PT ;  /* 0x0000000003037248 */ /* 0x000fce0007fe0100 */
.L_x_3142:
[----:B------:R-:W-:Y:S01]  /*3de0*/  SHF.R.S32.HI R0, RZ, 0x1f, R3 ;  /* 0x0000001fff007819 */ /* 0x000fe20000011403 */
[----:B------:R-:W-:Y:S01]  /*3df0*/  IMAD.MOV.U32 R168, RZ, RZ, RZ ;  /* 0x000000ffffa87224 */ /* 0x000fe200078e00ff */
[----:B------:R-:W-:Y:S02]  /*3e00*/  LOP3.LUT R10, R195, 0xff, RZ, 0xc0, !PT ;  /* 0x000000ffc30a7812 */ /* 0x000fe400078ec0ff */
[----:B------:R-:W-:-:S04]  /*3e10*/  LEA.HI R0, R0, R3, RZ, 0x6 ;  /* 0x0000000300007211 */ /* 0x000fc800078f30ff */
[----:B------:R-:W-:-:S04]  /*3e20*/  SHF.R.S32.HI R0, RZ, 0x6, R0 ;  /* 0x00000006ff007819 */ /* 0x000fc80000011400 */
[----:B------:R-:W-:-:S04]  /*3e30*/  VIMNMX R191, RZ, R0, !PT ;  /* 0x00000000ffbf7248 */ /* 0x000fc80007fe0100 */
        /* <DEDUP_REMOVED lines=32> */
[----:B------:R-:W-:-:S07]  /*4040*/  IMAD.MOV.U32 R168, RZ, RZ, R5 ;  /* 0x000000ffffa87224 */ /* 0x000fce00078e0005 */
.L_x_3145:
        /* <DEDUP_REMOVED lines=101> */
.L_x_3146:
[----:B------:R-:W-:Y:S02]  /*46a0*/  LEA.HI R0, R227, R227, RZ, 0x1 ;  /* 0x000000e3e3007211 */ /* 0x000fe400078f08ff */
[----:B------:R-:W-:Y:S02]  /*46b0*/  ISETP.NE.AND P0, PT, RZ, UR40, PT ;  /* 0x00000028ff007c0c */ /* 0x000fe4000bf05270 */
[----:B------:R-:W-:-:S05]  /*46c0*/  LOP3.LUT R0, R0, 0xfffffffe, RZ, 0xc0, !PT ;  /* 0xfffffffe00007812 */ /* 0x000fca00078ec0ff */
[----:B------:R-:W-:-:S05]  /*46d0*/  IMAD.IADD R0, R227, 0x1, -R0 ;  /* 0x00000001e3007824 */ /* 0x000fca00078e0a00 */
[----:B------:R-:W-:Y:S01]  /*46e0*/  SHF.L.U32 R3, R0, 0x1f, RZ ;  /* 0x0000001f00037819 */ /* 0x000fe200000006ff */
[----:B------:R-:W-:-:S03]  /*46f0*/  IMAD.MOV.U32 R0, RZ, RZ, 0x1 ;  /* 0x00000001ff007424 */ /* 0x000fc600078e00ff */
[----:B------:R-:W0:Y:S02]  /*4700*/  SYNCS.PHASECHK.TRANS64.TRYWAIT P1, [UR41+0x38800], R3 ;  /* 0x03880003ff0075a7 */ /* 0x000e240008020169 */
[----:B------:R-:W-:-:S04]  /*4710*/  SEL R0, R0, 0x2, !P0 ;  /* 0x0000000200007807 */ /* 0x000fc80004000000 */
[----:B------:R-:W-:-:S04]  /*4720*/  LOP3.LUT R0, R0, 0x1, RZ, 0xfc, !PT ;  /* 0x0000000100007812 */ /* 0x000fc800078efcff */
[----:B------:R-:W-:Y:S01]  /*4730*/  ISETP.NE.AND P0, PT, R0, 0x3, PT ;  /* 0x000000030000780c */ /* 0x000fe20003f05270 */
[----:B0-----:R-:W-:-:S12]  /*4740*/  @!P1 BRA `(.L_x_3147) ;  /* 0x000001a400fc9947 */ /* 0x001fd80003800000 */
.L_x_3389:
[----:B------:R-:W-:Y:S05]  /*4750*/  @!P0 BRA `(.L_x_3148) ;  /* 0x0000000000048947 */ /* 0x000fea0003800000 */
[----:B------:R-:W-:Y:S01]  /*4760*/  BPT.TRAP 0x1 ;  /* 0x000000040000795c */ /* 0x000fe20000300000 */
.L_x_3148:
[----:B------:R-:W-:Y:S01]  /*4770*/  IMAD.U32 R7, RZ, RZ, UR37 ;  /* 0x00000025ff077e24 */ /* 0x000fe2000f8e00ff */
[----:B------:R-:W-:-:S04]  /*4780*/  SHF.L.U32 R4, R2, 0x1f, RZ ;  /* 0x0000001f02047819 */ /* 0x000fc800000006ff */
[----:B------:R-:W-:-:S04]  /*4790*/  LEA R7, R7, UR41, 0x3 ;  /* 0x0000002907077c11 */ /* 0x000fc8000f8e18ff */
[----:B------:R1:W2:Y:S01]  /*47a0*/  SYNCS.PHASECHK.TRANS64.TRYWAIT P1, [R7+URZ+0x38830], R4 ;  /* 0x03883004070075a7 */ /* 0x0002a2000802017f */
[----:B------:R-:W-:Y:S05]  /*47b0*/  @!P0 BRA `(.L_x_3149) ;  /* 0x0000000000048947 */ /* 0x000fea0003800000 */
[----:B------:R-:W-:Y:S01]  /*47c0*/  BPT.TRAP 0x1 ;  /* 0x000000040000795c */ /* 0x000fe20000300000 */
.L_x_3149:
[----:B--2---:R-:W-:Y:S05]  /*47d0*/  @P1 BRA `(.L_x_3150) ;  /* 0x0000000000081947 */ /* 0x004fea0003800000 */
[----:B------:R-:W2:Y:S02]  /*47e0*/  SYNCS.PHASECHK.TRANS64.TRYWAIT P1, [R7+URZ+0x38830], R4 ;  /* 0x03883004070075a7 */ /* 0x000ea4000802017f */
[----:B--2---:R-:W-:Y:S05]  /*47f0*/  @!P1 BRA `(.L_x_3151) ;  /* 0x000001a400e89947 */ /* 0x004fea0003800000 */
.L_x_3150:
        /* <DEDUP_REMOVED lines=40> */
.L_x_3390:
[----:B------:R-:W-:Y:S05]  /*4a80*/  @!P0 BRA `(.L_x_3153) ;  /* 0x0000000000048947 */ /* 0x000fea0003800000 */
[----:B------:R-:W-:Y:S01]  /*4a90*/  BPT.TRAP 0x1 ;  /* 0x000000040000795c */ /* 0x000fe20000300000 */
.L_x_3153:
[----:B------:R3:W4:Y:S01]  /*4aa0*/  SYNCS.PHASECHK.TRANS64.TRYWAIT P1, [R7+URZ+0x38850], R4 ;  /* 0x03885004070075a7 */ /* 0x000722000802017f */
[----:B------:R-:W-:Y:S05]  /*4ab0*/  @!P0 BRA `(.L_x_3154) ;  /* 0x0000000000048947 */ /* 0x000fea0003800000 */
[----:B------:R-:W-:Y:S01]  /*4ac0*/  BPT.TRAP 0x1 ;  /* 0x000000040000795c */ /* 0x000fe20000300000 */
.L_x_3154:
[----:B----4-:R-:W-:Y:S05]  /*4ad0*/  @P1 BRA `(.L_x_3155) ;  /* 0x0000000000081947 */ /* 0x010fea0003800000 */
[----:B------:R-:W4:Y:S02]  /*4ae0*/  SYNCS.PHASECHK.TRANS64.TRYWAIT P1, [R7+URZ+0x38850], R4 ;  /* 0x03885004070075a7 */ /* 0x000f24000802017f */
[----:B----4-:R-:W-:Y:S05]  /*4af0*/  @!P1 BRA `(.L_x_3156) ;  /* 0x000001a400549947 */ /* 0x010fea0003800000 */
.L_x_3155:
[----:B------:R-:W-:Y:S01]  /*4b00*/  UIADD3 UR4, UR41, 0x400, URZ ;  /* 0x0000040029047890 */ /* 0x000fe2000fffe03f */
[----:B------:R-:W-:Y:S01]  /*4b10*/  WARPGROUP.ARRIVE ;  /* 0x00000000000079c5 */ /* 0x000fe20000000000 */
[----:B------:R-:W-:-:S05]  /*4b20*/  UIADD3 UR5, UR41, 0x26400, URZ ;  /* 0x0002640029057890 */ /* 0x000fca000fffe03f */
[----:B0-----:R-:W0:Y:S01]  /*4b30*/  S2R R3, SR_TID.X ;  /* 0x0000000000037919 */ /* 0x001e220000002100 */
[----:B------:R-:W-:Y:S01]  /*4b40*/  USHF.R.U32.HI UR4, URZ, 0x4, UR4 ;  /* 0x000000043f047899 */ /* 0x000fe20008011604 */
[----:B------:R-:W-:Y:S01]  /*4b50*/  LEA R9, R168, 0xffffffc0, 0x6 ;  /* 0xffffffc0a8097811 */ /* 0x000fe200078e30ff */
[----:B------:R-:W-:Y:S01]  /*4b60*/  USHF.R.U32.HI UR5, URZ, 0x4, UR5 ;  /* 0x000000043f057899 */ /* 0x000fe20008011605 */
[----:B-1234-:R-:W1:Y:S01]  /*4b70*/  S2R R4, SR_TID.X ;  /* 0x0000000000047919 */ /* 0x01ee620000002100 */
[----:B------:R-:W-:Y:S01]  /*4b80*/  ULOP3.LUT UR4, UR4, 0x3fff, URZ, 0xc0, !UPT ;  /* 0x00003fff04047892 */ /* 0x000fe2000f8ec03f */
[----:B------:R-:W-:Y:S01]  /*4b90*/  IADD3 R8, -R19, R16, -R9 ;  /* 0x0000001013087210 */ /* 0x000fe20007ffe909 */
[----:B------:R-:W-:Y:S02]  /*4ba0*/  ULOP3.LUT UR5, UR5, 0x3fff, URZ, 0xc0, !UPT ;  /* 0x00003fff05057892 */ /* 0x000fe4000f8ec03f */
[----:B------:R-:W-:Y:S02]  /*4bb0*/  ULOP3.LUT UR4, UR4, 0x10000, URZ, 0xfc, !UPT ;  /* 0x0001000004047892 */ /* 0x000fe4000f8efc3f */
[----:B------:R-:W-:-:S02]  /*4bc0*/  ULOP3.LUT UR6, UR5, 0x10000, URZ, 0xfc, !UPT ;  /* 0x0001000005067892 */ /* 0x000fc4000f8efc3f */
[----:B------:R-:W-:Y:S01]  /*4bd0*/  ULEA UR26, UR37, UR4, 0xc ;  /* 0x00000004251a7291 */ /* 0x000fe2000f8e603f */
[----:B------:R-:W-:Y:S01]  /*4be0*/  UMOV UR25, 0x40000040 ;  /* 0x4000004000197882 */ /* 0x000fe20000000000 */
[----:B------:R-:W-:Y:S01]  /*4bf0*/  UMOV UR27, 0x40000040 ;  /* 0x40000040001b7882 */ /* 0x000fe20000000000 */
[----:B------:R-:W-:Y:S02]  /*4c00*/  UIADD3 UR28, UR6, 0x2, URZ ;  /* 0x00000002061c7890 */ /* 0x000fe4000fffe03f */
[----:B------:R-:W-:Y:S01]  /*4c10*/  UMOV UR24, UR6 ;  /* 0x0000000600187c82 */ /* 0x000fe20008000000 */
[----:B------:R-:W-:-:S03]  /*4c20*/  UIADD3 UR30, UR26, 0x2, URZ ;  /* 0x000000021a1e7890 */ /* 0x000fc6000fffe03f */
[----:B------:R-:W-:Y:S01]  /*4c30*/  HGMMA.64x64x16.F32 R24, gdesc[UR24], R24, gsb0 ;  /* 0x00e00000181879f0 */ /* 0x000fe20008000818 */
[----:B------:R-:W-:Y:S01]  /*4c40*/  UMOV UR29, 0x40000040 ;  /* 0x40000040001d7882 */ /* 0x000fe20000000000 */
[----:B------:R-:W-:Y:S01]  /*4c50*/  UMOV UR31, 0x40000040 ;  /* 0x40000040001f7882 */ /* 0x000fe20000000000 */
[----:B------:R-:W-:Y:S02]  /*4c60*/  UIADD3 UR11, UR6, 0x800, URZ ;  /* 0x00000800060b7890 */ /* 0x000fe4000fffe03f */
[----:B------:R-:W-:Y:S01]  /*4c70*/  UIADD3 UR14, UR26, 0x800, URZ ;  /* 0x000008001a0e7890 */ /* 0x000fe2000fffe03f */
[----:B0-----:R-:W-:Y:S02]  /*4c80*/  SHF.R.U32.HI R3, RZ, 0x7, R3 ;  /* 0x00000007ff037819 */ /* 0x001fe40000011603 */
[----:B-1----:R-:W-:-:S04]  /*4c90*/  LOP3.LUT R4, R4, 0x7f, RZ, 0xc0, !PT ;  /* 0x0000007f04047812 */ /* 0x002fc800078ec0ff */
[----:B------:R-:W0:Y:S01]  /*4ca0*/  SHFL.IDX PT, R3, R3, RZ, 0x1f ;  /* 0x00001fff03037589 */ /* 0x000e2200000e0000 */
[----:B------:R-:W-:Y:S02]  /*4cb0*/  ISETP.NE.AND P1, PT, R4, RZ, PT ;  /* 0x000000ff0400720c */ /* 0x000fe40003f25270 */
[----:B0-----:R-:W-:Y:S01]  /*4cc0*/  R2UR UR5, R3 ;  /* 0x00000000030572ca */ /* 0x001fe200000e0000 */
[----:B------:R-:W-:-:S04]  /*4cd0*/  IMAD.IADD R3, R190, 0x1, R185 ;  /* 0x00000001be037824 */ /* 0x000fc800078e02b9 */
[----:B------:R-:W-:-:S08]  /*4ce0*/  IMAD.MOV.U32 R4, RZ, RZ, R3 ;  /* 0x000000ffff047224 */ /* 0x000fd000078e0003 */
        /* <DEDUP_REMOVED lines=236> */
[----:B------:R-:W-:Y:S01]  /*5bb0*/  ULDC.64 UR10, c[0x0][0xad8] ;  /* 0x0002b600000a7ab9 */ /* 0x000fe20000000a00 */
[----:B------:R-:W-:Y:S02]  /*5bc0*/  USEL UR5, UR5, 0x3e, UP0 ;  /* 0x0000003e05057887 */ /* 0x000fe40008000000 */
[----:B------:R-:W-:-:S02]  /*5bd0*/  UISETP.GE.AND UP1, UPT, UR11, 0x1, UPT ;  /* 0x000000010b00788c */ /* 0x000fc4000bf26270 */
        /* <DEDUP_REMOVED lines=9> */
[----:B------:R-:W-:Y:S01]  /*5c70*/  ULDC UR26, c[0x0][0xad4] ;  /* 0x0002b500001a7ab9 */ /* 0x000fe20000000800 */
[----:B------:R-:W-:-:S06]  /*5c80*/  UISETP.NE.AND UP0, UPT, UR5, 0x1, UPT ;  /* 0x000000010500788c */ /* 0x000fcc000bf05270 */
[----:B------:R-:W-:Y:S02]  /*5c90*/  PLOP3.LUT P2, PT, PT, PT, UP0, 0x80, 0x0 ;  /* 0x000000000000781c */ /* 0x000fe40003f4f008 */
[----:B------:R-:W-:-:S03]  /*5ca0*/  PLOP3.LUT P3, PT, PT, PT, UP0, 0x80, 0x0 ;  /* 0x000000000000781c */ /* 0x000fc60003f6f008 */
[----:B------:R-:W-:-:S08]  /*5cb0*/  @UP0 ULDC UR5, c[0x0][0x44c] ;  /* 0x0001130000050ab9 */ /* 0x000fd00000000800 */
[----:B------:R-:W-:Y:S01]  /*5cc0*/  @P2 IMAD.HI.U32 R5, R3, UR5, RZ ;  /* 0x0000000503052c27 */ /* 0x000fe2000f8e00ff */
[----:B------:R-:W-:Y:S01]  /*5cd0*/  @UP0 ULDC UR5, c[0x0][0x450] ;  /* 0x0001140000050ab9 */ /* 0x000fe20000000800 */
[----:B------:R-:W-:Y:S02]  /*5ce0*/  PLOP3.LUT P2, PT, PT, PT, UP1, 0x40, 0x0 ;  /* 0x000000000000781c */ /* 0x000fe40003f4e818 */
[----:B------:R-:W-:Y:S01]  /*5cf0*/  @!P1 VIADD R3, R7, 0x38840 ;  /* 0x0003884007039836 */ /* 0x000fe20000000000 */
[----:B------:R-:W-:Y:S01]  /*5d00*/  @P3 SHF.R.U32.HI R4, RZ, UR5, R5 ;  /* 0x00000005ff043c19 */ /* 0x000fe20008011605 */
[----:B------:R-:W-:Y:S01]  /*5d10*/  IMAD.MOV.U32 R5, RZ, RZ, -0x40 ;  /* 0xffffffc0ff057424 */ /* 0x000fe200078e00ff */
[----:B------:R-:W-:Y:S02]  /*5d20*/  ULOP3.LUT UR5, URZ, UR26, URZ, 0x33, !UPT ;  /* 0x0000001a3f057292 */ /* 0x000fe4000f8e333f */
[----:B------:R-:W-:Y:S01]  /*5d30*/  @!P1 PRMT R3, RZ, 0x654, R3 ;  /* 0x00000654ff039816 */ /* 0x000fe20000000003 */
[----:B------:R-:W0:Y:S01]  /*5d40*/  SHFL.IDX PT, R13, R4, RZ, 0x1c1f ;  /* 0x001c1fff040d7589 */ /* 0x000e2200000e0000 */
[----:B------:R-:W-:-:S04]  /*5d50*/  IMAD R5, R168, R5, 0x41 ;  /* 0x00000041a8057424 */ /* 0x000fc800078e0205 */
[----:B------:R-:W-:Y:S01]  /*5d60*/  VIADD R12, R5, 0xffffffff ;  /* 0xffffffff050c7836 */ /* 0x000fe20000000000 */
[----:B------:R-:W-:-:S05]  /*5d70*/  IADD3 R6, -R19, R5, R16 ;  /* 0x0000000513067210 */ /* 0x000fca0007ffe110 */
[----:B------:R-:W-:-:S04]  /*5d80*/  IMAD.IADD R6, R6, 0x1, -R17 ;  /* 0x0000000106067824 */ /* 0x000fc800078e0a11 */
[C---:B------:R-:W-:Y:S02]  /*5d90*/  VIADD R11, R6.reuse, UR10 ;  /* 0x0000000a060b7c36 */ /* 0x040fe40008000000 */
[----:B------:R-:W-:-:S04]  /*5da0*/  VIADD R10, R6, UR5 ;  /* 0x00000005060a7c36 */ /* 0x000fc80008000000 */
[----:B0-----:R-:W-:Y:S01]  /*5db0*/  IMAD.IADD R5, R10, 0x1, R13 ;  /* 0x000000010a057824 */ /* 0x001fe200078e020d */
[----:B------:R-:W-:Y:S02]  /*5dc0*/  WARPGROUP.DEPBAR.LE gsb0, 0x0 ;  /* 0x00008000000079c5 */ /* 0x000fe40000010000 */
[----:B------:R-:W-:-:S06]  /*5dd0*/  WARPGROUP.ARRIVE ;  /* 0x00000000000079c5 */ /* 0x000fcc0000000000 */
[----:B------:R-:W-:Y:S03]  /*5de0*/  HGMMA.64x64x16.F32 R24, gdesc[UR28], R24, gsb0 ;  /* 0x00e000001c1879f0 */ /* 0x000fe60008000818 */
[----:B------:R-:W-:Y:S02]  /*5df0*/  WARPGROUP.DEPBAR.LE gsb0, 0x0 ;  /* 0x00008000000079c5 */ /* 0x000fe40000010000 */
[----:B------:R0:W-:Y:S02]  /*5e00*/  @!P1 SYNCS.ARRIVE.TRANS64.RED.A1T0 RZ, [R3+URZ], RZ ;  /* 0x000000ff03ff99a7 */ /* 0x0001e4000810043f */
[----:B0-----:R-:W-:Y:S01]  /*5e10*/  VIADDMNMX R3, R13, R11, R8, PT ;  /* 0x0000000b0d037246 */ /* 0x001fe20003800108 */
        /* <DEDUP_REMOVED lines=13> */
.L_x_3159:
[----:B------:R-:W-:-:S06]  /*5ef0*/  UISETP.NE.AND UP2, UPT, UR11, 0x1, UPT ;  /* 0x000000010b00788c */ /* 0x000fcc000bf45270 */
[----:B------:R-:W-:-:S05]  /*5f00*/  PLOP3.LUT P2, PT, PT, PT, UP2, 0x80, 0x0 ;  /* 0x000000000000781c */ /* 0x000fca0003f4f028 */
[----:B------:R-:W-:-:S08]  /*5f10*/  @UP2 ULDC.64 UR14, c[0x0][0xae0] ;  /* 0x0002b800000e2ab9 */ /* 0x000fd00000000a00 */
[----:B------:R-:W-:-:S05]  /*5f20*/  @P2 IMAD.HI.U32 R13, R6, UR14, RZ ;  /* 0x0000000e060d2c27 */ /* 0x000fca000f8e00ff */
[----:B------:R-:W-:-:S07]  /*5f30*/  @P2 SHF.R.U32.HI R6, RZ, UR15, R13 ;  /* 0x0000000fff062c19 */ /* 0x000fce000801160d */
.L_x_3160:
[----:B------:R-:W-:Y:S05]  /*5f40*/  BSYNC B0 ;  /* 0x0000000000007941 */ /* 0x000fea0003800000 */
.L_x_3158:
[----:B------:R-:W-:-:S04]  /*5f50*/  IMAD R6, R6, UR11, -R9 ;  /* 0x0000000b06067c24 */ /* 0x000fc8000f8e0a09 */
[----:B------:R-:W-:-:S05]  /*5f60*/  IMAD.IADD R6, R6, 0x1, -R19 ;  /* 0x0000000106067824 */ /* 0x000fca00078e0a13 */
[----:B------:R-:W-:Y:S02]  /*5f70*/  VIMNMX R5, R5, R6, !PT ;  /* 0x0000000605057248 */ /* 0x000fe40007fe0100 */
[----:B------:R-:W-:-:S07]  /*5f80*/  VIADDMNMX R3, R6, UR11, R3, PT ;  /* 0x0000000b06037c46 */ /* 0x000fce000b800103 */
.L_x_3157:
        /* <DEDUP_REMOVED lines=94> */
.L_x_3163:
[----:B------:R-:W-:-:S06]  /*6570*/  UISETP.NE.AND UP2, UPT, UR11, 0x1, UPT ;  /* 0x000000010b00788c */ /* 0x000fcc000bf45270 */
[----:B------:R-:W-:-:S05]  /*6580*/  PLOP3.LUT P6, PT, PT, PT, UP2, 0x80, 0x0 ;  /* 0x000000000000781c */ /* 0x000fca0003fcf028 */
[----:B------:R-:W-:-:S08]  /*6590*/  @UP2 ULDC.64 UR14, c[0x0][0xae0] ;  /* 0x0002b800000e2ab9 */ /* 0x000fd00000000a00 */
[----:B------:R-:W-:Y:S01]  /*65a0*/  @P6 IMAD.HI.U32 R5, R4, UR14, RZ ;  /* 0x0000000e04056c27 */ /* 0x000fe2000f8e00ff */
[----:B------:R-:W-:-:S13]  /*65b0*/  PLOP3.LUT P6, PT, PT, PT, UP2, 0x80, 0x0 ;  /* 0x000000000000781c */ /* 0x000fda0003fcf028 */
[----:B------:R-:W-:-:S07]  /*65c0*/  @P6 SHF.R.U32.HI R4, RZ, UR15, R5 ;  /* 0x0000000fff046c19 */ /* 0x000fce0008011605 */
.L_x_3164:
[----:B------:R-:W-:Y:S05]  /*65d0*/  BSYNC B0 ;  /* 0x0000000000007941 */ /* 0x000fea0003800000 */
.L_x_3162:
[----:B------:R-:W-:-:S04]  /*65e0*/  IMAD R4, R4, UR11, -R9 ;  /* 0x0000000b04047c24 */ /* 0x000fc8000f8e0a09 */
[----:B------:R-:W-:-:S05]  /*65f0*/  IMAD.IADD R4, R4, 0x1, -R19 ;  /* 0x0000000104047824 */ /* 0x000fca00078e0a13 */
[----:B------:R-:W-:Y:S02]  /*6600*/  VIMNMX R6, R6, R4, !PT ;  /* 0x0000000406067248 */ /* 0x000fe40007fe0100 */
[----:B------:R-:W-:-:S07]  /*6610*/  VIADDMNMX R3, R4, UR11, R3, PT ;  /* 0x0000000b04037c46 */ /* 0x000fce000b800103 */
.L_x_3161:
[----:B------:R-:W-:Y:S01]  /*6620*/  ISETP.GT.AND P2, PT, R6, 0x1, !P2 ;  /* 0x000000010600780c */ /* 0x000fe20005744270 */
[----:B------:R-:W-:Y:S01]  /*6630*/  ULDC UR19, c[0x0][0xa80] ;  /* 0x0002a00000137ab9 */ /* 0x000fe20000000800 */
[----:B------:R-:W-:Y:S01]  /*6640*/  FMNMX.FTZ R4, R24, R14, !PT ;  /* 0x0000000e18047209 */ /* 0x000fe20007810000 */
[----:B------:R-:W-:Y:S01]  /*6650*/  ULEA UR14, UR37, UR42, 0xc ;  /* 0x0000002a250e7291 */ /* 0x000fe2000f8e603f */
[----:B------:R-:W-:Y:S01]  /*6660*/  ISETP.LT.OR P2, PT, R3, 0x2, P2 ;  /* 0x000000020300780c */ /* 0x000fe20001741670 */
[----:B------:R-:W-:Y:S01]  /*6670*/  UMOV UR15, 0x40000040 ;  /* 0x40000040000f7882 */ /* 0x000fe20000000000 */
[----:B------:R-:W-:Y:S01]  /*6680*/  FMNMX.FTZ R4, R28, R4, !PT ;  /* 0x000000041c047209 */ /* 0x000fe20007810000 */
[----:B------:R-:W-:Y:S01]  /*6690*/  UIADD3 UR18, UR14, 0x80, URZ ;  /* 0x000000800e127890 */ /* 0x000fe2000fffe03f */
[----:B------:R-:W-:Y:S01]  /*66a0*/  FSEL R27, R27, -INF , !P2 ;  /* 0xff8000001b1b7808 */ /* 0x000fe20005000000 */
[----:B------:R-:W-:Y:S01]  /*66b0*/  UMOV UR23, 0x40000040 ;  /* 0x4000004000177882 */ /* 0x000fe20000000000 */
[----:B------:R-:W-:Y:S01]  /*66c0*/  ISETP.NE.AND P2, PT, R15, RZ, PT ;  /* 0x000000ff0f00720c */ /* 0x000fe20003f45270 */
[----:B------:R-:W-:Y:S01]  /*66d0*/  @!P1 VIADD R7, R7, 0x38860 ;  /* 0x0003886007079836 */ /* 0x000fe20000000000 */
[----:B------:R-:W-:-:S02]  /*66e0*/  FMNMX.FTZ R4, R20, R4, !PT ;  /* 0x0000000414047209 */ /* 0x000fc40007810000 */
[----:B------:R-:W-:Y:S01]  /*66f0*/  ISETP.GT.AND P2, PT, R6, 0x9, !P2 ;  /* 0x000000090600780c */ /* 0x000fe20005744270 */
[----:B------:R-:W-:Y:S01]  /*6700*/  UMOV UR22, UR18 ;  /* 0x0000001200167c82 */ /* 0x000fe20008000000 */
[----:B------:R-:W-:Y:S01]  /*6710*/  FMNMX.FTZ R4, R32, R4, !PT ;  /* 0x0000000420047209 */ /* 0x000fe20007810000 */
[----:B------:R-:W-:Y:S01]  /*6720*/  UIADD3 UR18, UR14, 0x100, URZ ;  /* 0x000001000e127890 */ /* 0x000fe2000fffe03f */
[----:B------:R-:W-:Y:S02]  /*6730*/  ISETP.LT.OR P2, PT, R3, 0xa, P2 ;  /* 0x0000000a0300780c */ /* 0x000fe40001741670 */
        /* <DEDUP_REMOVED lines=21> */
[----:B------:R-:W-:Y:S02]  /*6890*/  ISETP.GT.AND P3, PT, R6, 0x8, !P3 ;  /* 0x000000080600780c */ /* 0x000fe40005f64270 */
[----:B------:R-:W-:Y:S02]  /*68a0*/  FSEL R38, R38, -INF , !P2 ;  /* 0xff80000026267808 */ /* 0x000fe40005000000 */
[----:B------:R-:W-:Y:S02]  /*68b0*/  ISETP.NE.AND P2, PT, R33, RZ, PT ;  /* 0x000000ff2100720c */ /* 0x000fe40003f45270 */
[----:B------:R-:W-:Y:S02]  /*68c0*/  FMNMX.FTZ R5, R52, R5, !PT ;  /* 0x0000000534057209 */ /* 0x000fe40007810000 */
[----:B------:R-:W-:Y:S02]  /*68d0*/  ISETP.GT.AND P2, PT, R6, 0x19, !P2 ;  /* 0x000000190600780c */ /* 0x000fe40005744270 */
[----:B------:R-:W-:-:S02]  /*68e0*/  ISETP.LT.OR P3, PT, R3, 0x9, P3 ;  /* 0x000000090300780c */ /* 0x000fc40001f61670 */
[----:B------:R-:W-:Y:S02]  /*68f0*/  ISETP.LT.OR P2, PT, R3, 0x1a, P2 ;  /* 0x0000001a0300780c */ /* 0x000fe40001741670 */
[----:B------:R-:W-:Y:S02]  /*6900*/  FMNMX.FTZ R8, R66, R5, !PT ;  /* 0x0000000542087209 */ /* 0x000fe40007810000 */
[----:B------:R-:W-:Y:S02]  /*6910*/  FSEL R39, R39, -INF , !P2 ;  /* 0xff80000027277808 */ /* 0x000fe40005000000 */
[----:B------:R-:W-:Y:S01]  /*6920*/  ISETP.NE.AND P2, PT, R37, RZ, PT ;  /* 0x000000ff2500720c */ /* 0x000fe20003f45270 */
[----:B------:R-:W0:Y:S01]  /*6930*/  SHFL.BFLY PT, R5, R8, 0x2, 0x1f ;  /* 0x0c401f0008057f89 */ /* 0x000e2200000e0000 */
[----:B------:R-:W-:Y:S02]  /*6940*/  FSEL R30, R30, -INF , !P3 ;  /* 0xff8000001e1e7808 */ /* 0x000fe40005800000 */
[----:B------:R-:W-:-:S02]  /*6950*/  ISETP.GT.AND P2, PT, R6, 0x20, !P2 ;  /* 0x000000200600780c */ /* 0x000fc40005744270 */
[----:B------:R-:W-:Y:S01]  /*6960*/  ISETP.NE.AND P3, PT, R41, RZ, PT ;  /* 0x000000ff2900720c */ /* 0x000fe20003f65270 */
[----:B------:R-:W-:Y:S01]  /*6970*/  BAR.SYNC.DEFER_BLOCKING 0xf, 0x100 ;  /* 0x03c4000000007b1d */ /* 0x000fe20000010000 */
[----:B------:R-:W-:Y:S02]  /*6980*/  ISETP.LT.OR P2, PT, R3, 0x21, P2 ;  /* 0x000000210300780c */ /* 0x000fe40001741670 */
[----:B------:R-:W-:Y:S02]  /*6990*/  ISETP.NE.AND P6, PT, R13, RZ, PT ;  /* 0x000000ff0d00720c */ /* 0x000fe40003fc5270 */
[----:B------:R-:W-:Y:S02]  /*69a0*/  FSEL R42, R42, -INF , !P2 ;  /* 0xff8000002a2a7808 */ /* 0x000fe40005000000 */
[----:B------:R-:W-:Y:S02]  /*69b0*/  ISETP.NE.AND P2, PT, R57, RZ, PT ;  /* 0x000000ff3900720c */ /* 0x000fe40003f45270 */
[----:B------:R-:W-:-:S02]  /*69c0*/  ISETP.GT.AND P4, PT, R6, 0x31, !P4 ;  /* 0x000000310600780c */ /* 0x000fc40006784270 */
[C---:B------:R-:W-:Y:S02]  /*69d0*/  ISETP.GT.AND P2, PT, R6.reuse, 0x21, !P2 ;  /* 0x000000210600780c */ /* 0x040fe40005744270 */
[C---:B------:R-:W-:Y:S02]  /*69e0*/  ISETP.GT.AND P5, PT, R6.reuse, 0x38, !P5 ;  /* 0x000000380600780c */ /* 0x040fe40006fa4270 */
[C---:B------:R-:W-:Y:S02]  /*69f0*/  ISETP.LT.OR P2, PT, R3.reuse, 0x22, P2 ;  /* 0x000000220300780c */ /* 0x040fe40001741670 */
[----:B------:R-:W-:Y:S02]  /*6a00*/  ISETP.LT.OR P4, PT, R3, 0x32, P4 ;  /* 0x000000320300780c */ /* 0x000fe40002781670 */
[----:B------:R-:W-:Y:S02]  /*6a10*/  FSEL R43, R43, -INF , !P2 ;  /* 0xff8000002b2b7808 */ /* 0x000fe40005000000 */
[----:B------:R-:W-:-:S02]  /*6a20*/  ISETP.GT.AND P2, PT, R6, 0x28, !P3 ;  /* 0x000000280600780c */ /* 0x000fc40005f44270 */
[----:B0-----:R-:W-:Y:S02]  /*6a30*/  FMNMX.FTZ R10, R8, R5, !PT ;  /* 0x00000005080a7209 */ /* 0x001fe40007810000 */
[----:B------:R-:W-:Y:S02]  /*6a40*/  ISETP.LT.OR P2, PT, R3, 0x29, P2 ;  /* 0x000000290300780c */ /* 0x000fe40001741670 */
[----:B------:R-:W-:Y:S01]  /*6a50*/  ISETP.NE.AND P3, PT, R45, RZ, PT ;  /* 0x000000ff2d00720c */ /* 0x000fe20003f65270 */
[----:B------:R-:W0:Y:S01]  /*6a60*/  SHFL.BFLY PT, R11, R10, 0x1, 0x1f ;  /* 0x0c201f000a0b7f89 */ /* 0x000e2200000e0000 */
[----:B------:R-:W-:Y:S02]  /*6a70*/  FSEL R46, R46, -INF , !P2 ;  /* 0xff8000002e2e7808 */ /* 0x000fe40005000000 */
[C---:B------:R-:W-:Y:S02]  /*6a80*/  ISETP.GT.AND P2, PT, R6.reuse, RZ, !P6 ;  /* 0x000000ff0600720c */ /* 0x040fe40007744270 */
[----:B------:R-:W-:-:S02]  /*6a90*/  ISETP.GT.AND P3, PT, R6, 0x30, !P3 ;  /* 0x000000300600780c */ /* 0x000fc40005f64270 */
[C---:B------:R-:W-:Y:S02]  /*6aa0*/  ISETP.LT.OR P2, PT, R3.reuse, 0x1, P2 ;  /* 0x000000010300780c */ /* 0x040fe40001741670 */
[----:B------:R-:W-:Y:S02]  /*6ab0*/  ISETP.LT.OR P3, PT, R3, 0x31, P3 ;  /* 0x000000310300780c */ /* 0x000fe40001f61670 */
[----:B------:R-:W-:Y:S02]  /*6ac0*/  FSEL R26, R26, -INF , !P2 ;  /* 0xff8000001a1a7808 */ /* 0x000fe40005000000 */
[----:B------:R-:W-:Y:S02]  /*6ad0*/  ISETP.NE.AND P2, PT, R59, RZ, PT ;  /* 0x000000ff3b00720c */ /* 0x000fe40003f45270 */
[----:B------:R-:W-:Y:S02]  /*6ae0*/  FMNMX.FTZ R5, R26, R27, !PT ;  /* 0x0000001b1a057209 */ /* 0x000fe40007810000 */
[----:B------:R-:W-:-:S02]  /*6af0*/  ISETP.GT.AND P2, PT, R6, 0x29, !P2 ;  /* 0x000000290600780c */ /* 0x000fc40005744270 */
[----:B------:R-:W-:Y:S02]  /*6b00*/  FMNMX.FTZ R4, R30, R5, !PT ;  /* 0x000000051e047209 */ /* 0x000fe40007810000 */
[----:B------:R-:W-:Y:S02]  /*6b10*/  ISETP.LT.OR P2, PT, R3, 0x2a, P2 ;  /* 0x0000002a0300780c */ /* 0x000fe40001741670 */
[----:B------:R-:W-:Y:S02]  /*6b20*/  FMNMX.FTZ R5, R31, R4, !PT ;  /* 0x000000041f057209 */ /* 0x000fe40007810000 */
[----:B------:R-:W-:Y:S02]  /*6b30*/  FSEL R47, R47, -INF , !P2 ;  /* 0xff8000002f2f7808 */ /* 0x000fe40005000000 */
[----:B------:R-:W-:Y:S02]  /*6b40*/  FMNMX.FTZ R4, R34, R5, !PT ;  /* 0x0000000522047209 */ /* 0x000fe40007810000 */
[----:B0-----:R-:W-:-:S02]  /*6b50*/  FMNMX.FTZ R5, R10, R11, !PT ;  /* 0x0000000b0a057209 */ /* 0x001fc40007810000 */
[----:B------:R-:W-:Y:S02]  /*6b60*/  FMNMX.FTZ R9, R35, R4, !PT ;  /* 0x0000000423097209 */ /* 0x000fe40007810000 */
[C---:B------:R-:W-:Y:S01]  /*6b70*/  FSETP.NEU.FTZ.AND P2, PT, R5.reuse, -INF , PT ;  /* 0xff8000000500780b */ /* 0x040fe20003f5d000 */
[----:B------:R-:W-:Y:S01]  /*6b80*/  FMUL.FTZ R8, R5, UR19 ;  /* 0x0000001305087c20 */ /* 0x000fe20008410000 */
[----:B------:R-:W-:Y:S02]  /*6b90*/  FMNMX.FTZ R4, R38, R9, !PT ;  /* 0x0000000926047209 */ /* 0x000fe40007810000 */
[----:B------:R-:W-:Y:S02]  /*6ba0*/  ISETP.NE.AND P6, PT, R12, RZ, PT ;  /* 0x000000ff0c00720c */ /* 0x000fe40003fc5270 */
[----:B------:R-:W-:Y:S02]  /*6bb0*/  FMNMX.FTZ R9, R39, R4, !PT ;  /* 0x0000000427097209 */ /* 0x000fe40007810000 */
[----:B------:R-:W-:-:S02]  /*6bc0*/  FSEL R50, R50, -INF , !P3 ;  /* 0xff80000032327808 */ /* 0x000fc40005800000 */
        /* <DEDUP_REMOVED lines=16> */
[----:B------:R1:W2:Y:S01]  /*6cd0*/  MUFU.EX2 R9, R8 ;  /* 0x0000000800097308 */ /* 0x0002a20000000800 */
[----:B------:R-:W-:Y:S01]  /*6ce0*/  FSEL R54, R54, -INF , !P5 ;  /* 0xff80000036367808 */ /* 0x000fe20006800000 */
[--C-:B0-----:R-:W-:Y:S01]  /*6cf0*/  FFMA.FTZ R6, R28, UR19, -R11.reuse ;  /* 0x000000131c067c23 */ /* 0x101fe2000801080b */
[----:B------:R-:W-:Y:S01]  /*6d00*/  FMNMX.FTZ R3, R51, R4, !PT ;  /* 0x0000000433037209 */ /* 0x000fe20007810000 */
[--C-:B------:R-:W-:Y:S01]  /*6d10*/  FFMA.FTZ R20, R58, UR19, -R11.reuse ;  /* 0x000000133a147c23 */ /* 0x100fe2000801080b */
[----:B------:R-:W-:Y:S01]  /*6d20*/  FSEL R55, R55, -INF , !P2 ;  /* 0xff80000037377808 */ /* 0x000fe20005000000 */
[--C-:B------:R-:W-:Y:S01]  /*6d30*/  FFMA.FTZ R24, R40, UR19, -R11.reuse ;  /* 0x0000001328187c23 */ /* 0x100fe2000801080b */
[----:B------:R-:W-:Y:S01]  /*6d40*/  FMNMX.FTZ R4, R54, R3, !PT ;  /* 0x0000000336047209 */ /* 0x000fe20007810000 */
[----:B------:R-:W-:Y:S01]  /*6d50*/  MUFU.EX2 R154, R6 ;  /* 0x00000006009a7308 */ /* 0x000fe20000000800 */
[--C-:B-1----:R-:W-:Y:S01]  /*6d60*/  FFMA.FTZ R8, R56, UR19, -R11.reuse ;  /* 0x0000001338087c23 */ /* 0x102fe2000801080b */
[--C-:B------:R-:W-:Y:S01]  /*6d70*/  FFMA.FTZ R28, R64, UR19, -R11.reuse ;  /* 0x00000013401c7c23 */ /* 0x100fe2000801080b */
[----:B------:R-:W-:Y:S01]  /*6d80*/  FMNMX.FTZ R4, R55, R4, !PT ;  /* 0x0000000437047209 */ /* 0x000fe20007810000 */
[----:B------:R-:W-:Y:S01]  /*6d90*/  FFMA.FTZ R52, R52, UR19, -R11 ;  /* 0x0000001334347c23 */ /* 0x000fe2000801080b */
[----:B------:R-:W-:-:S02]  /*6da0*/  R2UR UR5, R185 ;  /* 0x00000000b90572ca */ /* 0x000fc400000e0000 */
[----:B------:R-:W-:Y:S01]  /*6db0*/  @!P1 PRMT R7, RZ, 0x654, R7 ;  /* 0x00000654ff079816 */ /* 0x000fe20000000007 */
[----:B------:R-:W0:Y:S01]  /*6dc0*/  SHFL.BFLY PT, R3, R4, 0x2, 0x1f ;  /* 0x0c401f0004037f89 */ /* 0x000e2200000e0000 */
[----:B------:R1:W-:Y:S01]  /*6dd0*/  MUFU.EX2 R13, R10 ;  /* 0x0000000a000d7308 */ /* 0x0003e20000000800 */
[----:B--2---:R-:W-:Y:S01]  /*6de0*/  FADD.FTZ R37, R152, R9 ;  /* 0x0000000998257221 */ /* 0x004fe20000010000 */
[----:B------:R-:W-:-:S06]  /*6df0*/  F2FP.F16.F32.PACK_AB R152, R9, R152 ;  /* 0x000000980998723e */ /* 0x000fcc00000000ff */
[----:B------:R-:W-:Y:S01]  /*6e00*/  MUFU.EX2 R12, R12 ;  /* 0x0000000c000c7308 */ /* 0x000fe20000000800 */
[----:B-1----:R-:W-:-:S07]  /*6e10*/  FFMA.FTZ R10, R62, UR19, -R11 ;  /* 0x000000133e0a7c23 */ /* 0x002fce000801080b */
[----:B------:R1:W2:Y:S01]  /*6e20*/  MUFU.EX2 R15, R8 ;  /* 0x00000008000f7308 */ /* 0x0002a20000000800 */
[----:B0-----:R-:W-:Y:S01]  /*6e30*/  FMNMX.FTZ R3, R4, R3, !PT ;  /* 0x0000000304037209 */ /* 0x001fe20007810000 */
[----:B------:R-:W-:-:S06]  /*6e40*/  FFMA.FTZ R4, R60, UR19, -R11 ;  /* 0x000000133c047c23 */ /* 0x000fcc000801080b */
[----:B------:R-:W-:Y:S01]  /*6e50*/  MUFU.EX2 R14, R14 ;  /* 0x0000000e000e7308 */ /* 0x000fe20000000800 */
[----:B-1----:R-:W-:Y:S01]  /*6e60*/  FFMA.FTZ R8, R44, UR19, -R11 ;  /* 0x000000132c087c23 */ /* 0x002fe2000801080b */
[----:B------:R-:W0:Y:S06]  /*6e70*/  SHFL.BFLY PT, R6, R3, 0x1, 0x1f ;  /* 0x0c201f0003067f89 */ /* 0x000e2c00000e0000 */
[----:B------:R1:W-:Y:S01]  /*6e80*/  MUFU.EX2 R25, R4 ;  /* 0x0000000400197308 */ /* 0x0003e20000000800 */
[----:B--2---:R-:W-:-:S07]  /*6e90*/  F2FP.F16.F32.PACK_AB R156, R15, R12 ;  /* 0x0000000c0f9c723e */ /* 0x004fce00000000ff */
[----:B------:R2:W3:Y:S01]  /*6ea0*/  MUFU.EX2 R21, R20 ;  /* 0x0000001400157308 */ /* 0x0004e20000000800 */
[----:B-1----:R-:W-:Y:S01]  /*6eb0*/  FADD.FTZ R4, R154, R37 ;  /* 0x000000259a047221 */ /* 0x002fe20000010000 */
[----:B------:R-:W-:-:S03]  /*6ec0*/  F2FP.F16.F32.PACK_AB R154, R13, R154 ;  /* 0x0000009a0d9a723e */ /* 0x000fc600000000ff */
[----:B------:R-:W-:-:S03]  /*6ed0*/  FADD.FTZ R37, R13, R4 ;  /* 0x000000040d257221 */ /* 0x000fc60000010000 */
[----:B------:R-:W1:Y:S01]  /*6ee0*/  MUFU.EX2 R24, R24 ;  /* 0x0000001800187308 */ /* 0x000e620000000800 */
[----:B------:R-:W-:Y:S01]  /*6ef0*/  FADD.FTZ R4, R12, R37 ;  /* 0x000000250c047221 */ /* 0x000fe20000010000 */
[--C-:B--2---:R-:W-:Y:S01]  /*6f00*/  FFMA.FTZ R20, R48, UR19, -R11.reuse ;  /* 0x0000001330147c23 */ /* 0x104fe2000801080b */
[----:B0-----:R-:W-:Y:S01]  /*6f10*/  FMNMX.FTZ R6, R3, R6, !PT ;  /* 0x0000000603067209 */ /* 0x001fe20007810000 */
[----:B------:R-:W-:Y:S01]  /*6f20*/  FFMA.FTZ R11, R66, UR19, -R11 ;  /* 0x00000013420b7c23 */ /* 0x000fe2000801080b */
[----:B------:R-:W-:Y:S02]  /*6f30*/  FADD.FTZ R41, R15, R4 ;  /* 0x000000040f297221 */ /* 0x000fe40000010000 */
[C---:B------:R-:W-:Y:S01]  /*6f40*/  FSETP.NEU.FTZ.AND P2, PT, R6.reuse, -INF , PT ;  /* 0xff8000000600780b */ /* 0x040fe20003f5d000 */
[----:B------:R-:W-:Y:S01]  /*6f50*/  FMUL.FTZ R3, R6, UR19 ;  /* 0x0000001306037c20 */ /* 0x000fe20008410000 */
[----:B------:R-:W-:Y:S01]  /*6f60*/  MUFU.EX2 R8, R8 ;  /* 0x0000000800087308 */ /* 0x000fe20000000800 */
[----:B---3--:R-:W-:-:S03]  /*6f70*/  F2FP.F16.F32.PACK_AB R158, R21, R14 ;  /* 0x0000000e159e723e */ /* 0x008fc600000000ff */
[----:B------:R-:W-:Y:S02]  /*6f80*/  FSEL R3, R3, RZ, P2 ;  /* 0x000000ff03037208 */ /* 0x000fe40001000000 */
[----:B------:R-:W-:Y:S02]  /*6f90*/  PLOP3.LUT P2, PT, PT, PT, UP1, 0x40, 0x0 ;  /* 0x000000000000781c */ /* 0x000fe40003f4e818 */
[----:B------:R0:W2:Y:S01]  /*6fa0*/  MUFU.EX2 R29, R10 ;  /* 0x0000000a001d7308 */ /* 0x0000a20000000800 */
        /* <DEDUP_REMOVED lines=9> */
[----:B------:R-:W-:Y:S01]  /*7040*/  FFMA.FTZ R42, R42, UR19, -R3 ;  /* 0x000000132a2a7c23 */ /* 0x000fe20008010803 */
[----:B0-----:R-:W-:Y:S01]  /*7050*/  FADD.FTZ R10, R14, R41 ;  /* 0x000000290e0a7221 */ /* 0x001fe20000010000 */
[--C-:B------:R-:W-:Y:S01]  /*7060*/  FFMA.FTZ R43, R43, UR19, -R3.reuse ;  /* 0x000000132b2b7c23 */ /* 0x100fe20008010803 */
[--C-:B------:R-:W-:Y:S01]  /*7070*/  FFMA.FTZ R46, R46, UR19, -R3.reuse ;  /* 0x000000132e2e7c23 */ /* 0x100fe20008010803 */
[--C-:B------:R-:W-:Y:S01]  /*7080*/  FFMA.FTZ R47, R47, UR19, -R3.reuse ;  /* 0x000000132f2f7c23 */ /* 0x100fe20008010803 */
[----:B------:R-:W-:Y:S01]  /*7090*/  FADD.FTZ R41, R21, R10 ;  /* 0x0000000a15297221 */ /* 0x000fe20000010000 */
[----:B------:R-:W0:Y:S01]  /*70a0*/  MUFU.EX2 R27, R27 ;  /* 0x0000001b001b7308 */ /* 0x000e220000000800 */
[--C-:B------:R-:W-:Y:S01]  /*70b0*/  FFMA.FTZ R50, R50, UR19, -R3.reuse ;  /* 0x0000001332327c23 */ /* 0x100fe20008010803 */
[----:B------:R-:W-:Y:S01]  /*70c0*/  FFMA.FTZ R51, R51, UR19, -R3 ;  /* 0x0000001333337c23 */ /* 0x000fe20008010803 */
[----:B-1----:R-:W-:Y:S01]  /*70d0*/  FADD.FTZ R10, R24, R41 ;  /* 0x00000029180a7221 */ /* 0x002fe20000010000 */
[--C-:B------:R-:W-:Y:S01]  /*70e0*/  FFMA.FTZ R54, R54, UR19, -R3.reuse ;  /* 0x0000001336367c23 */ /* 0x100fe20008010803 */
[----:B------:R-:W-:Y:S01]  /*70f0*/  FFMA.FTZ R55, R55, UR19, -R3 ;  /* 0x0000001337377c23 */ /* 0x000fe20008010803 */
[C---:B------:R-:W-:Y:S01]  /*7100*/  F2FP.F16.F32.PACK_AB R160, R25.reuse, R24 ;  /* 0x0000001819a0723e */ /* 0x040fe200000000ff */
[----:B------:R-:W-:Y:S01]  /*7110*/  FADD.FTZ R41, R25, R10 ;  /* 0x0000000a19297221 */ /* 0x000fe20000010000 */
[----:B------:R-:W1:Y:S01]  /*7120*/  MUFU.EX2 R30, R30 ;  /* 0x0000001e001e7308 */ /* 0x000e620000000800 */
[----:B--2---:R-:W-:-:S02]  /*7130*/  F2FP.F16.F32.PACK_AB R162, R29, R8 ;  /* 0x000000081da2723e */ /* 0x004fc400000000ff */
[----:B------:R-:W-:Y:S01]  /*7140*/  FADD.FTZ R10, R8, R41 ;  /* 0x00000029080a7221 */ /* 0x000fe20000010000 */
[----:B------:R-:W-:-:S03]  /*7150*/  IMAD.IADD R8, R16, 0x1, -R17 ;  /* 0x0000000110087824 */ /* 0x000fc600078e0a11 */
[----:B------:R-:W-:Y:S01]  /*7160*/  FADD.FTZ R3, R29, R10 ;  /* 0x0000000a1d037221 */ /* 0x000fe20000010000 */
[----:B------:R-:W2:Y:S01]  /*7170*/  MUFU.EX2 R31, R31 ;  /* 0x0000001f001f7308 */ /* 0x000ea20000000800 */
[----:B0-----:R-:W-:Y:S01]  /*7180*/  FADD.FTZ R37, R26, R27 ;  /* 0x0000001b1a257221 */ /* 0x001fe20000010000 */
[----:B------:R-:W-:Y:S02]  /*7190*/  F2FP.F16.F32.PACK_AB R153, R27, R26 ;  /* 0x0000001a1b99723e */ /* 0x000fe400000000ff */
[----:B------:R-:W-:-:S04]  /*71a0*/  R2UR UR7, R8 ;  /* 0x00000000080772ca */ /* 0x000fc800000e0000 */
[----:B------:R-:W0:Y:S01]  /*71b0*/  MUFU.EX2 R34, R34 ;  /* 0x0000002200227308 */ /* 0x000e220000000800 */
[----:B-1----:R-:W-:-:S07]  /*71c0*/  FADD.FTZ R4, R30, R37 ;  /* 0x000000251e047221 */ /* 0x002fce0000010000 */
[----:B------:R-:W1:Y:S01]  /*71d0*/  MUFU.EX2 R35, R35 ;  /* 0x0000002300237308 */ /* 0x000e620000000800 */
[C---:B--2---:R-:W-:Y:S01]  /*71e0*/  FADD.FTZ R37, R31.reuse, R4 ;  /* 0x000000041f257221 */ /* 0x044fe20000010000 */
[----:B------:R-:W-:-:S05]  /*71f0*/  F2FP.F16.F32.PACK_AB R155, R31, R30 ;  /* 0x0000001e1f9b723e */ /* 0x000fca00000000ff */
[----:B------:R2:W-:Y:S01]  /*7200*/  STSM.16.M88.4 [R186+0x36400], R152 ;  /* 0x03640098ba007844 */ /* 0x0005e20000000200 */
[----:B------:R-:W3:Y:S01]  /*7210*/  MUFU.EX2 R38, R38 ;  /* 0x0000002600267308 */ /* 0x000ee20000000800 */
[----:B0-----:R-:W-:-:S07]  /*7220*/  FADD.FTZ R4, R34, R37 ;  /* 0x0000002522047221 */ /* 0x001fce0000010000 */
[----:B------:R-:W0:Y:S01]  /*7230*/  MUFU.EX2 R39, R39 ;  /* 0x0000002700277308 */ /* 0x000e220000000800 */
[C---:B-1----:R-:W-:Y:S01]  /*7240*/  FADD.FTZ R37, R35.reuse, R4 ;  /* 0x0000000423257221 */ /* 0x042fe20000010000 */
[----:B------:R-:W-:-:S06]  /*7250*/  F2FP.F16.F32.PACK_AB R157, R35, R34 ;  /* 0x00000022239d723e */ /* 0x000fcc00000000ff */
[----:B------:R-:W1:Y:S01]  /*7260*/  MUFU.EX2 R42, R42 ;  /* 0x0000002a002a7308 */ /* 0x000e620000000800 */
[----:B---3--:R-:W-:-:S07]  /*7270*/  FADD.FTZ R4, R38, R37 ;  /* 0x0000002526047221 */ /* 0x008fce0000010000 */
[----:B------:R-:W3:Y:S01]  /*7280*/  MUFU.EX2 R20, R20 ;  /* 0x0000001400147308 */ /* 0x000ee20000000800 */
[C---:B0-----:R-:W-:Y:S01]  /*7290*/  FADD.FTZ R37, R39.reuse, R4 ;  /* 0x0000000427257221 */ /* 0x041fe20000010000 */
[----:B------:R-:W-:-:S05]  /*72a0*/  F2FP.F16.F32.PACK_AB R159, R39, R38 ;  /* 0x00000026279f723e */ /* 0x000fca00000000ff */
[----:B------:R2:W-:Y:S01]  /*72b0*/  STSM.16.M88.4 [R187], R156 ;  /* 0x0000009cbb007844 */ /* 0x0005e20000000200 */
[----:B------:R-:W0:Y:S01]  /*72c0*/  MUFU.EX2 R43, R43 ;  /* 0x0000002b002b7308 */ /* 0x000e220000000800 */
[----:B-1----:R-:W-:-:S07]  /*72d0*/  FADD.FTZ R4, R42, R37 ;  /* 0x000000252a047221 */ /* 0x002fce0000010000 */
[----:B------:R-:W1:Y:S01]  /*72e0*/  MUFU.EX2 R33, R28 ;  /* 0x0000001c00217308 */ /* 0x000e620000000800 */
[----:B---3--:R-:W-:-:S07]  /*72f0*/  FADD.FTZ R10, R20, R3 ;  /* 0x00000003140a7221 */ /* 0x008fce0000010000 */
[----:B------:R-:W3:Y:S01]  /*7300*/  MUFU.EX2 R46, R46 ;  /* 0x0000002e002e7308 */ /* 0x000ee20000000800 */
[C---:B0-----:R-:W-:Y:S01]  /*7310*/  FADD.FTZ R3, R43.reuse, R4 ;  /* 0x000000042b037221 */ /* 0x041fe20000010000 */
[----:B------:R-:W-:-:S06]  /*7320*/  F2FP.F16.F32.PACK_AB R161, R43, R42 ;  /* 0x0000002a2ba1723e */ /* 0x000fcc00000000ff */
[----:B------:R-:W0:Y:S01]  /*7330*/  MUFU.EX2 R52, R52 ;  /* 0x0000003400347308 */ /* 0x000e220000000800 */
[C---:B-1----:R-:W-:Y:S01]  /*7340*/  FADD.FTZ R9, R33.reuse, R10 ;  /* 0x0000000a21097221 */ /* 0x042fe20000010000 */
[----:B------:R-:W-:-:S06]  /*7350*/  F2FP.F16.F32.PACK_AB R164, R33, R20 ;  /* 0x0000001421a4723e */ /* 0x000fcc00000000ff */
[----:B------:R-:W1:Y:S01]  /*7360*/  MUFU.EX2 R47, R47 ;  /* 0x0000002f002f7308 */ /* 0x000e620000000800 */
[----:B---3--:R-:W-:-:S07]  /*7370*/  FADD.FTZ R4, R46, R3 ;  /* 0x000000032e047221 */ /* 0x008fce0000010000 */
[----:B------:R-:W3:Y:S01]  /*7380*/  MUFU.EX2 R50, R50 ;  /* 0x0000003200327308 */ /* 0x000ee20000000800 */
[----:B0-----:R-:W-:-:S07]  /*7390*/  FADD.FTZ R10, R52, R9 ;  /* 0x00000009340a7221 */ /* 0x001fce0000010000 */
[----:B------:R-:W0:Y:S01]  /*73a0*/  MUFU.EX2 R51, R51 ;  /* 0x0000003300337308 */ /* 0x000e220000000800 */
[C---:B-1----:R-:W-:Y:S01]  /*73b0*/  FADD.FTZ R9, R47.reuse, R4 ;  /* 0x000000042f097221 */ /* 0x042fe20000010000 */
[----:B------:R-:W-:-:S05]  /*73c0*/  F2FP.F16.F32.PACK_AB R163, R47, R46 ;  /* 0x0000002e2fa3723e */ /* 0x000fca00000000ff */
[----:B------:R2:W-:Y:S01]  /*73d0*/  STSM.16.M88.4 [R189], R160 ;  /* 0x000000a0bd007844 */ /* 0x0005e20000000200 */
[----:B------:R-:W1:Y:S01]  /*73e0*/  MUFU.EX2 R11, R11 ;  /* 0x0000000b000b7308 */ /* 0x000e620000000800 */
[----:B---3--:R-:W-:-:S07]  /*73f0*/  FADD.FTZ R4, R50, R9 ;  /* 0x0000000932047221 */ /* 0x008fce0000010000 */
[----:B------:R-:W3:Y:S01]  /*7400*/  MUFU.EX2 R54, R54 ;  /* 0x0000003600367308 */ /* 0x000ee20000000800 */
[C---:B0-----:R-:W-:Y:S01]  /*7410*/  FADD.FTZ R9, R51.reuse, R4 ;  /* 0x0000000433097221 */ /* 0x041fe20000010000 */
[----:B------:R-:W-:-:S06]  /*7420*/  F2FP.F16.F32.PACK_AB R165, R51, R50 ;  /* 0x0000003233a5723e */ /* 0x000fcc00000000ff */
[----:B------:R-:W0:Y:S01]  /*7430*/  MUFU.EX2 R55, R55 ;  /* 0x0000003700377308 */ /* 0x000e220000000800 */
[C---:B-1----:R-:W-:Y:S01]  /*7440*/  F2FP.F16.F32.PACK_AB R166, R11.reuse, R52 ;  /* 0x000000340ba6723e */ /* 0x042fe200000000ff */
[----:B------:R-:W-:Y:S01]  /*7450*/  FADD.FTZ R3, R11, R10 ;  /* 0x0000000a0b037221 */ /* 0x000fe20000010000 */
[----:B---3--:R-:W-:Y:S01]  /*7460*/  FADD.FTZ R4, R54, R9 ;  /* 0x0000000936047221 */ /* 0x008fe20000010000 */
[----:B0-----:R-:W-:-:S03]  /*7470*/  F2FP.F16.F32.PACK_AB R167, R55, R54 ;  /* 0x0000003637a7723e */ /* 0x001fc600000000ff */
[----:B------:R-:W-:Y:S02]  /*7480*/  FADD.FTZ R4, R55, R4 ;  /* 0x0000000437047221 */ /* 0x000fe40000010000 */
        /* <DEDUP_REMOVED lines=11> */
[----:B------:R-:W-:Y:S01]  /*7540*/  @UP0 ULDC UR18, c[0x0][0x450] ;  /* 0x0001140000120ab9 */ /* 0x000fe20000000800 */
[----:B------:R-:W-:Y:S02]  /*7550*/  WARPGROUP.DEPBAR.LE gsb0, 0x0 ;  /* 0x00008000000079c5 */ /* 0x000fe40000010000 */
[----:B------:R-:W-:-:S15]  /*7560*/  WARPGROUP.ARRIVE ;  /* 0x00000000000079c5 */ /* 0x000fde0000000000 */
[----:B------:R-:W-:-:S07]  /*7570*/  NOP ;  /* 0x0000000000007918 */ /* 0x000fce0000000000 */
[----:B------:R-:W-:Y:S03]  /*7580*/  HGMMA.64x256x16.F32 R24, R160, gdesc[UR20].tnspB, R24, gsb0 ;  /* 0x43e00014a0187df0 */ /* 0x000fe60008000818 */
[----:B------:R-:W-:Y:S02]  /*7590*/  WARPGROUP.DEPBAR.LE gsb0, 0x0 ;  /* 0x00008000000079c5 */ /* 0x000fe40000010000 */
[----:B------:R-:W-:-:S15]  /*75a0*/  WARPGROUP.ARRIVE ;  /* 0x00000000000079c5 */ /* 0x000fde0000000000 */
[----:B------:R-:W-:-:S08]  /*75b0*/  NOP ;  /* 0x0000000000007918 */ /* 0x000fd00000000000 */
[----:B------:R-:W-:Y:S01]  /*75c0*/  HGMMA.64x256x16.F32 R24, R164, gdesc[UR12].tnspB, R24, gsb0 ;  /* 0x43e0000ca4187df0 */ /* 0x000fe20008000818 */
[----:B------:R-:W-:Y:S02]  /*75d0*/  @UP0 ULDC UR14, c[0x0][0x44c] ;  /* 0x00011300000e0ab9 */ /* 0x000fe40000000800 */
[----:B------:R-:W-:-:S04]  /*75e0*/  UIMAD.WIDE.U32 UR14, UR5, UR14, URZ ;  /* 0x0000000e050e72a5 */ /* 0x000fc8000f8e003f */
[----:B------:R-:W-:-:S04]  /*75f0*/  @UP0 USHF.R.U32.HI UR5, URZ, UR18, UR15 ;  /* 0x000000123f050299 */ /* 0x000fc8000801160f */
[----:B------:R-:W-:-:S04]  /*7600*/  UIADD3 UR7, UR7, UR5, URZ ;  /* 0x0000000507077290 */ /* 0x000fc8000fffe03f */
[----:B------:R-:W-:Y:S01]  /*7610*/  UIADD3 UR10, UR7, UR10, URZ ;  /* 0x0000000a070a7290 */ /* 0x000fe2000fffe03f */
[----:B------:R-:W-:Y:S02]  /*7620*/  WARPGROUP.DEPBAR.LE gsb0, 0x0 ;  /* 0x00008000000079c5 */ /* 0x000fe40000010000 */
[----:B------:R-:W-:Y:S01]  /*7630*/  @!PT LDS RZ, [RZ] ;  /* 0x00000000fffff984 */ /* 0x000fe20000000800 */
[----:B------:R0:W-:Y:S06]  /*7640*/  MEMBAR.ALL.CTA ;  /* 0x0000000000007992 */ /* 0x0001ec0000008000 */
[----:B0-----:R-:W0:Y:S02]  /*7650*/  FENCE.VIEW.ASYNC.S ;  /* 0x00000000000073c6 */ /* 0x001e240000000000 */
[----:B0-----:R-:W-:Y:S01]  /*7660*/  NOP ;  /* 0x0000000000007918 */ /* 0x001fe20000000000 */
[----:B------:R-:W-:Y:S06]  /*7670*/  BAR.ARV 0xe, 0x100 ;  /* 0x0384000000007b1d */ /* 0x000fec0000002000 */
[----:B------:R0:W-:Y:S02]  /*7680*/  @!P1 SYNCS.ARRIVE.TRANS64.RED.A1T0 RZ, [R7+URZ], RZ ;  /* 0x000000ff07ff99a7 */ /* 0x0001e4000810043f */
[----:B0-----:R-:W-:Y:S01]  /*7690*/  VIADD R7, R168, 0xfffffffe ;  /* 0xfffffffea8077836 */ /* 0x001fe20000000000 */
[----:B--2---:R-:W-:Y:S06]  /*76a0*/  @P2 BRA `(.L_x_3165) ;  /* 0x0000000000442947 */ /* 0x004fec0003800000 */
        /* <DEDUP_REMOVED lines=10> */
.L_x_3166:
[----:B------:R-:W-:-:S11]  /*7750*/  UISETP.NE.AND UP2, UPT, UR11, 0x1, UPT ;  /* 0x000000010b00788c */ /* 0x000fd6000bf45270 */
[----:B------:R-:W-:Y:S02]  /*7760*/  @UP2 ULDC.64 UR22, c[0x0][0xae0] ;  /* 0x0002b80000162ab9 */ /* 0x000fe40000000a00 */
[----:B------:R-:W-:-:S04]  /*7770*/  UIMAD.WIDE.U32 UR14, UR5, UR22, URZ ;  /* 0x00000016050e72a5 */ /* 0x000fc8000f8e003f */
[----:B------:R-:W-:-:S12]  /*7780*/  @UP2 USHF.R.U32.HI UR5, URZ, UR23, UR15 ;  /* 0x000000173f052299 */ /* 0x000fd8000801160f */
.L_x_3167:
[----:B------:R-:W-:-:S04]  /*7790*/  UIMAD UR5, UR5, UR11, UR11 ;  /* 0x0000000b050572a4 */ /* 0x000fc8000f8e020b */
[----:B------:R-:W-:-:S04]  /*77a0*/  UISETP.LT.AND UP2, UPT, UR10, UR5, UPT ;  /* 0x000000050a00728c */ /* 0x000fc8000bf41270 */
[----:B------:R-:W-:-:S12]  /*77b0*/  USEL UR10, UR10, UR5, UP2 ;  /* 0x000000050a0a7287 */ /* 0x000fd80009000000 */
.L_x_3165:
[----:B------:R-:W-:Y:S01]  /*77c0*/  R2UR UR32, R191 ;  /* 0x00000000bf2072ca */ /* 0x000fe200000e0000 */
[----:B------:R-:W-:-:S04]  /*77d0*/  USHF.R.S32.HI UR5, URZ, 0x1f, UR10 ;  /* 0x0000001f3f057899 */ /* 0x000fc8000801140a */
[----:B------:R-:W-:-:S04]  /*77e0*/  ULEA.HI UR5, UR5, UR10, URZ, 0x6 ;  /* 0x0000000a05057291 */ /* 0x000fc8000f8f303f */
[----:B------:R-:W-:-:S04]  /*77f0*/  USHF.R.S32.HI UR5, URZ, 0x6, UR5 ;  /* 0x000000063f057899 */ /* 0x000fc80008011405 */
[----:B------:R-:W-:-:S04]  /*7800*/  UISETP.LT.AND UP2, UPT, UR32, UR5, UPT ;  /* 0x000000052000728c */ /* 0x000fc8000bf41270 */
[----:B------:R-:W-:-:S06]  /*7810*/  USEL UR32, UR32, UR5, !UP2 ;  /* 0x0000000520207287 */ /* 0x000fcc000d000000 */
[----:B------:R-:W-:-:S13]  /*7820*/  ISETP.GE.AND P2, PT, R7, UR32, PT ;  /* 0x0000002007007c0c */ /* 0x000fda000bf46270 */
[----:B------:R-:W-:Y:S05]  /*7830*/  @!P2 BRA `(.L_x_3168) ;  /* 0x000000340060a947 */ /* 0x000fea0003800000 */
.L_x_3185:
[----:B------:R-:W-:-:S04]  /*7840*/  UIADD3 UR7, UR37, 0x1, URZ ;  /* 0x0000000125077890 */ /* 0x000fc8000fffe03f */
[----:B------:R-:W-:-:S04]  /*7850*/  UISETP.NE.AND UP2, UPT, UR7, 0x2, UPT ;  /* 0x000000020700788c */ /* 0x000fc8000bf45270 */
[----:B------:R-:W-:Y:S02]  /*7860*/  USEL UR5, URZ, 0x1, UP2 ;  /* 0x000000013f057887 */ /* 0x000fe40009000000 */
[----:B------:R-:W-:-:S04]  /*7870*/  USEL UR7, UR7, URZ, UP2 ;  /* 0x0000003f07077287 */ /* 0x000fc80009000000 */
[----:B------:R-:W-:Y:S01]  /*7880*/  LOP3.LUT R2, R2, UR5, RZ, 0x3c, !PT ;  /* 0x0000000502027c12 */ /* 0x000fe2000f8e3cff */
[----:B--2---:R-:W-:Y:S07]  /*7890*/  @!P0 BRA `(.L_x_3169) ;  /* 0x0000000000048947 */ /* 0x004fee0003800000 */
[----:B------:R-:W-:Y:S01]  /*78a0*/  BPT.TRAP 0x1 ;  /* 0x000000040000795c */ /* 0x000fe20000300000 */
.L_x_3169:
[----:B------:R-:W-:Y:S01]  /*78b0*/  ULEA UR5, UR7, UR41, 0x3 ;  /* 0x0000002907057291 */ /* 0x000fe2000f8e183f */
[----:B------:R-:W-:-:S08]  /*78c0*/  SHF.L.U32 R8, R2, 0x1f, RZ ;  /* 0x0000001f02087819 */ /* 0x000fd000000006ff */
[----:B------:R0:W1:Y:S01]  /*78d0*/  SYNCS.PHASECHK.TRANS64.TRYWAIT P2, [UR5+0x38830], R8 ;  /* 0x03883008ff0075a7 */ /* 0x0000620008040145 */
[----:B------:R-:W-:Y:S05]  /*78e0*/  @!P0 BRA `(.L_x_3170) ;  /* 0x0000000000048947 */ /* 0x000fea0003800000 */
[----:B------:R-:W-:Y:S01]  /*78f0*/  BPT.TRAP 0x1 ;  /* 0x000000040000795c */ /* 0x000fe20000300000 */
.L_x_3170:
[----:B-1----:R-:W-:Y:S05]  /*7900*/  @P2 BRA `(.L_x_3171) ;  /* 0x0000000000082947 */ /* 0x002fea0003800000 */
[----:B------:R-:W1:Y:S02]  /*7910*/  SYNCS.PHASECHK.TRANS64.TRYWAIT P2, [UR5+0x38830], R8 ;  /* 0x03883008ff0075a7 */ /* 0x000e640008040145 */
[----:B-1----:R-:W-:Y:S05]  /*7920*/  @!P2 BRA `(.L_x_3172) ;  /* 0x0000017400dca947 */ /* 0x002fea0003800000 */
.L_x_3171:
[----:B------:R-:W-:Y:S01]  /*7930*/  R2UR UR10, R0 ;  /* 0x00000000000a72ca */ /* 0x000fe200000e0000 */
[----:B------:R-:W-:Y:S01]  /*7940*/  WARPGROUP.ARRIVE ;  /* 0x00000000000079c5 */ /* 0x000fe20000000000 */
[----:B------:R-:W-:Y:S01]  /*7950*/  UMOV UR11, 0x40000040 ;  /* 0x40000040000b7882 */ /* 0x000fe20000000000 */
[----:B------:R-:W-:Y:S01]  /*7960*/  UMOV UR15, 0x40000040 ;  /* 0x40000040000f7882 */ /* 0x000fe20000000000 */
[----:B------:R-:W-:Y:S01]  /*7970*/  UMOV UR19, 0x40000040 ;  /* 0x4000004000137882 */ /* 0x000fe20000000000 */
[----:B------:R-:W-:-:S08]  /*7980*/  UMOV UR23, 0x40000040 ;  /* 0x4000004000177882 */ /* 0x000fd00000000000 */
        /* <DEDUP_REMOVED lines=17> */
.L_x_3173:
[----:B------:R2:W3:Y:S01]  /*7aa0*/  SYNCS.PHASECHK.TRANS64.TRYWAIT P2, [UR5+0x38850], R8 ;  /* 0x03885008ff0075a7 */ /* 0x0004e20008040145 */
[----:B------:R-:W-:Y:S05]  /*7ab0*/  @!P0 BRA `(.L_x_3174) ;  /* 0x0000000000048947 */ /* 0x000fea0003800000 */
[----:B------:R-:W-:Y:S01]  /*7ac0*/  BPT.TRAP 0x1 ;  /* 0x000000040000795c */ /* 0x000fe20000300000 */
.L_x_3174:
[----:B---3--:R-:W-:Y:S05]  /*7ad0*/  @P2 BRA `(.L_x_3175) ;  /* 0x0000000000082947 */ /* 0x008fea0003800000 */
[----:B------:R-:W3:Y:S02]  /*7ae0*/  SYNCS.PHASECHK.TRANS64.TRYWAIT P2, [UR5+0x38850], R8 ;  /* 0x03885008ff0075a7 */ /* 0x000ee40008040145 */
[----:B---3--:R-:W-:Y:S05]  /*7af0*/  @!P2 BRA `(.L_x_3176) ;  /* 0x000001740080a947 */ /* 0x008fea0003800000 */
.L_x_3175:
[----:B------:R-:W-:Y:S01]  /*7b00*/  ULEA UR26, UR7, UR4, 0xc ;  /* 0x00000004071a7291 */ /* 0x000fe2000f8e603f */
[----:B------:R-:W-:Y:S01]  /*7b10*/  WARPGROUP.ARRIVE ;  /* 0x00000000000079c5 */ /* 0x000fe20000000000 */
[----:B------:R-:W-:Y:S01]  /*7b20*/  UMOV UR27, 0x40000040 ;  /* 0x40000040001b7882 */ /* 0x000fe20000000000 */
[----:B------:R-:W-:-:S04]  /*7b30*/  UIADD3 UR28, UR6, 0x2, URZ ;  /* 0x00000002061c7890 */ /* 0x000fc8000fffe03f */
[----:B-1----:R-:W1:Y:S01]  /*7b40*/  S2R R9, SR_TID.X ;  /* 0x0000000000097919 */ /* 0x002e620000002100 */
[----:B------:R-:W-:Y:S01]  /*7b50*/  UIADD3 UR30, UR26, 0x2, URZ ;  /* 0x000000021a1e7890 */ /* 0x000fe2000fffe03f */
[----:B------:R-:W-:Y:S01]  /*7b60*/  PLOP3.LUT P2, PT, PT, PT, UP0, 0x80, 0x0 ;  /* 0x000000000000781c */ /* 0x000fe20003f4f008 */
[----:B------:R-:W-:Y:S01]  /*7b70*/  UMOV UR29, 0x40000040 ;  /* 0x40000040001d7882 */ /* 0x000fe20000000000 */
[----:B------:R-:W-:Y:S01]  /*7b80*/  UMOV UR31, 0x40000040 ;  /* 0x40000040001f7882 */ /* 0x000fe20000000000 */
[----:B------:R-:W-:Y:S01]  /*7b90*/  HGMMA.64x64x16.F32 R152, gdesc[UR24], R152, gsb0 ;  /* 0x00e00000189879f0 */ /* 0x000fe20008000898 */
[----:B------:R-:W-:Y:S01]  /*7ba0*/  UIADD3 UR18, UR6, 0x800, URZ ;  /* 0x0000080006127890 */ /* 0x000fe2000fffe03f */
[----:B------:R-:W-:Y:S01]  /*7bb0*/  PLOP3.LUT P3, PT, PT, PT, UP0, 0x80, 0x0 ;  /* 0x000000000000781c */ /* 0x000fe20003f6f008 */
[----:B------:R-:W-:Y:S01]  /*7bc0*/  UIADD3 UR15, UR26, 0x800, URZ ;  /* 0x000008001a0f7890 */ /* 0x000fe2000fffe03f */
[----:B------:R-:W-:Y:S02]  /*7bd0*/  IMAD.IADD R20, R190, 0x1, R185 ;  /* 0x00000001be147824 */ /* 0x000fe400078e02b9 */
[----:B------:R-:W-:-:S02]  /*7be0*/  IMAD.SHL.U32 R11, R7, 0x40, RZ ;  /* 0x00000040070b7824 */ /* 0x000fc400078e00ff */
[----:B------:R-:W-:-:S03]  /*7bf0*/  IMAD.U32 R10, RZ, RZ, UR5 ;  /* 0x00000005ff0a7e24 */ /* 0x000fc6000f8e00ff */
[----:B------:R-:W-:-:S04]  /*7c00*/  IADD3 R14, -R19, 0x1, -R11 ;  /* 0x00000001130e7810 */ /* 0x000fc80007ffe90b */
[----:B------:R-:W-:Y:S02]  /*7c10*/  IADD3 R14, -R17, R14, R16 ;  /* 0x0000000e110e7210 */ /* 0x000fe40007ffe110 */
[----:B-1----:R-:W-:-:S05]  /*7c20*/  SHF.R.U32.HI R9, RZ, 0x7, R9 ;  /* 0x00000007ff097819 */ /* 0x002fca0000011609 */
[----:B0-2---:R-:W0:Y:S02]  /*7c30*/  SHFL.IDX PT, R8, R9, RZ, 0x1f ;  /* 0x00001fff09087589 */ /* 0x005e2400000e0000 */
[----:B0-----:R-:W-:-:S13]  /*7c40*/  R2UR UR10, R8 ;  /* 0x00000000080a72ca */ /* 0x001fda00000e0000 */
[----:B------:R-:W-:-:S03]  /*7c50*/  UISETP.GT.AND UP2, UPT, UR10, 0x7f, UPT ;  /* 0x0000007f0a00788c */ /* 0x000fc6000bf44270 */
[----:B------:R-:W-:Y:S01]  /*7c60*/  UMOV UR10, 0x4 ;  /* 0x00000004000a7882 */ /* 0x000fe20000000000 */
[----:B------:R-:W-:Y:S02]  /*7c70*/  USEL UR14, URZ, 0x2, !UP2 ;  /* 0x000000023f0e7887 */ /* 0x000fe4000d000000 */
[----:B------:R-:W-:Y:S01]  /*7c80*/  USEL UR11, UR10, 0x2, UP2 ;  /* 0x000000020a0b7887 */ /* 0x000fe20009000000 */
[----:B------:R-:W-:Y:S02]  /*7c90*/  WARPGROUP.DEPBAR.LE gsb0, 0x0 ;  /* 0x00008000000079c5 */ /* 0x000fe40000010000 */
[----:B------:R-:W-:Y:S01]  /*7ca0*/  WARPGROUP.ARRIVE ;  /* 0x00000000000079c5 */ /* 0x000fe20000000000 */
[----:B------:R-:W-:-:S05]  /*7cb0*/  USEL UR10, UR10, 0x6, !UP2 ;  /* 0x000000060a0a7887 */ /* 0x000fca000d000000 */
        /* <DEDUP_REMOVED lines=238> */
[----:B------:R-:W-:Y:S01]  /*8ba0*/  @UP0 ULDC UR10, c[0x0][0x44c] ;  /* 0x00011300000a0ab9 */ /* 0x000fe20000000800 */
[----:B------:R-:W-:Y:S01]  /*8bb0*/  ULDC UR26, c[0x0][0xad4] ;  /* 0x0002b500001a7ab9 */ /* 0x000fe20000000800 */
[----:B------:R-:W-:Y:S01]  /*8bc0*/  @P2 IMAD.HI.U32 R8, R20, UR10, RZ ;  /* 0x0000000a14082c27 */ /* 0x000fe2000f8e00ff */
[----:B------:R-:W-:Y:S01]  /*8bd0*/  @UP0 ULDC UR10, c[0x0][0x450] ;  /* 0x00011400000a0ab9 */ /* 0x000fe20000000800 */
[----:B------:R-:W-:Y:S01]  /*8be0*/  PLOP3.LUT P2, PT, PT, PT, UP1, 0x40, 0x0 ;  /* 0x000000000000781c */ /* 0x000fe20003f4e818 */
[----:B------:R-:W-:-:S02]  /*8bf0*/  ULOP3.LUT UR5, URZ, UR26, URZ, 0x33, !UPT ;  /* 0x0000001a3f057292 */ /* 0x000fc4000f8e333f */
[----:B------:R-:W-:Y:S01]  /*8c00*/  @P3 SHF.R.U32.HI R20, RZ, UR10, R8 ;  /* 0x0000000aff143c19 */ /* 0x000fe20008011608 */
[----:B------:R-:W-:Y:S01]  /*8c10*/  @!P1 VIADD R8, R10, 0x38840 ;  /* 0x000388400a089836 */ /* 0x000fe20000000000 */
[----:B------:R-:W-:Y:S02]  /*8c20*/  ULDC UR10, c[0x0][0xad8] ;  /* 0x0002b600000a7ab9 */ /* 0x000fe40000000800 */
[C---:B------:R-:W-:Y:S01]  /*8c30*/  VIADD R15, R14.reuse, UR10 ;  /* 0x0000000a0e0f7c36 */ /* 0x040fe20008000000 */
[----:B------:R-:W0:Y:S01]  /*8c40*/  SHFL.IDX PT, R21, R20, RZ, 0x1c1f ;  /* 0x001c1fff14157589 */ /* 0x000e2200000e0000 */
[----:B------:R-:W-:Y:S01]  /*8c50*/  @!P1 PRMT R8, RZ, 0x654, R8 ;  /* 0x00000654ff089816 */ /* 0x000fe20000000008 */
[----:B------:R-:W-:Y:S01]  /*8c60*/  VIADD R14, R14, UR5 ;  /* 0x000000050e0e7c36 */ /* 0x000fe20008000000 */
[----:B------:R-:W-:Y:S01]  /*8c70*/  ULDC UR5, c[0x0][0xadc] ;  /* 0x0002b70000057ab9 */ /* 0x000fe20000000800 */
[C---:B0-----:R-:W-:Y:S02]  /*8c80*/  IMAD.IADD R13, R21.reuse, 0x1, R15 ;  /* 0x00000001150d7824 */ /* 0x041fe400078e020f */
[----:B------:R-:W-:Y:S01]  /*8c90*/  IMAD.IADD R12, R21, 0x1, R14 ;  /* 0x00000001150c7824 */ /* 0x000fe200078e020e */
[----:B------:R-:W-:-:S02]  /*8ca0*/  WARPGROUP.DEPBAR.LE gsb0, 0x0 ;  /* 0x00008000000079c5 */ /* 0x000fc40000010000 */
[----:B------:R-:W-:-:S06]  /*8cb0*/  WARPGROUP.ARRIVE ;  /* 0x00000000000079c5 */ /* 0x000fcc0000000000 */
[----:B------:R-:W-:Y:S03]  /*8cc0*/  HGMMA.64x64x16.F32 R152, gdesc[UR28], R152, gsb0 ;  /* 0x00e000001c9879f0 */ /* 0x000fe60008000898 */
[----:B------:R-:W-:Y:S02]  /*8cd0*/  WARPGROUP.DEPBAR.LE gsb0, 0x0 ;  /* 0x00008000000079c5 */ /* 0x000fe40000010000 */
[----:B------:R0:W-:Y:S01]  /*8ce0*/  @!P1 SYNCS.ARRIVE.TRANS64.RED.A1T0 RZ, [R8+URZ], RZ ;  /* 0x000000ff08ff99a7 */ /* 0x0001e2000810043f */
[----:B------:R-:W-:Y:S05]  /*8cf0*/  @P2 BRA `(.L_x_3177) ;  /* 0x0000000000582947 */ /* 0x000fea0003800000 */
[----:B------:R-:W-:Y:S01]  /*8d00*/  IADD3 R21, -R17, R16, R21 ;  /* 0x0000001011157210 */ /* 0x000fe20007ffe115 */
[----:B------:R-:W-:Y:S03]  /*8d10*/  BSSY B0, `(.L_x_3178) ;  /* 0x0000010000007945 */ /* 0x000fe60003800000 */
[----:B------:R-:W-:-:S13]  /*8d20*/  ISETP.GT.AND P2, PT, R21, -0x1, PT ;  /* 0xffffffff1500780c */ /* 0x000fda0003f44270 */
[----:B------:R-:W-:Y:S05]  /*8d30*/  @P2 BRA `(.L_x_3179) ;  /* 0x0000000000202947 */ /* 0x000fea0003800000 */
[----:B------:R-:W-:Y:S01]  /*8d40*/  IMAD.U32 R234, RZ, RZ, UR5 ;  /* 0x00000005ffea7e24 */ /* 0x000fe2000f8e00ff */
[----:B------:R-:W-:-:S04]  /*8d50*/  LOP3.LUT R21, RZ, R21, RZ, 0x33, !PT ;  /* 0x00000015ff157212 */ /* 0x000fc800078e33ff */
[----:B------:R-:W-:-:S13]  /*8d60*/  ISETP.NE.AND P2, PT, R234, 0x1, PT ;  /* 0x00000001ea00780c */ /* 0x000fda0003f45270 */
[----:B0-----:R-:W0:Y:S02]  /*8d70*/  @P2 LDC.64 R8, c[0x0][0xae0] ;  /* 0x0002b800ff082b82 */ /* 0x001e240000000a00 */
[----:B0-----:R-:W-:-:S05]  /*8d80*/  @P2 IMAD.HI.U32 R8, R21, R8, RZ ;  /* 0x0000000815082227 */ /* 0x001fca00078e00ff */
[----:B------:R-:W-:-:S04]  /*8d90*/  @P2 SHF.R.U32.HI R21, RZ, R9, R8 ;  /* 0x00000009ff152219 */ /* 0x000fc80000011608 */
[----:B------:R-:W-:Y:S01]  /*8da0*/  LOP3.LUT R21, RZ, R21, RZ, 0x33, !PT ;  /* 0x00000015ff157212 */ /* 0x000fe200078e33ff */
[----:B------:R-:W-:Y:S06]  /*8db0*/  BRA `(.L_x_3180) ;  /* 0x0000000000147947 */ /* 0x000fec0003800000 */
.L_x_3179:
[----:B------:R-:W-:-:S05]  /*8dc0*/  IMAD.U32 R234, RZ, RZ, UR5 ;  /* 0x00000005ffea7e24 */ /* 0x000fca000f8e00ff */
[----:B------:R-:W-:-:S13]  /*8dd0*/  ISETP.NE.AND P2, PT, R234, 0x1, PT ;  /* 0x00000001ea00780c */ /* 0x000fda0003f45270 */
[----:B0-----:R-:W0:Y:S02]  /*8de0*/  @P2 LDC.64 R8, c[0x0][0xae0] ;  /* 0x0002b800ff082b82 */ /* 0x001e240000000a00 */
[----:B0-----:R-:W-:-:S05]  /*8df0*/  @P2 IMAD.HI.U32 R8, R21, R8, RZ ;  /* 0x0000000815082227 */ /* 0x001fca00078e00ff */
[----:B------:R-:W-:-:S07]  /*8e00*/  @P2 SHF.R.U32.HI R21, RZ, R9, R8 ;  /* 0x00000009ff152219 */ /* 0x000fce0000011608 */
.L_x_3180:
[----:B------:R-:W-:Y:S05]  /*8e10*/  BSYNC B0 ;  /* 0x0000000000007941 */ /* 0x000fea0003800000 */
.L_x_3178:
[----:B------:R-:W-:-:S04]  /*8e20*/  IMAD R21, R21, R234, -R11 ;  /* 0x000000ea15157224 */ /* 0x000fc800078e0a0b */
[----:B------:R-:W-:-:S05]  /*8e30*/  IMAD.IADD R21, R21, 0x1, -R19 ;  /* 0x0000000115157824 */ /* 0x000fca00078e0a13 */
[----:B------:R-:W-:Y:S02]  /*8e40*/  VIMNMX R12, R12, R21, !PT ;  /* 0x000000150c0c7248 */ /* 0x000fe40007fe0100 */
[----:B------:R-:W-:-:S07]  /*8e50*/  VIADDMNMX R13, R21, R234, R13, PT ;  /* 0x000000ea150d7246 */ /* 0x000fce000380010d */
.L_x_3177:
[----:B------:R-:W-:Y:S01]  /*8e60*/  ISETP.GT.AND P2, PT, R7, -0x1, PT ;  /* 0xffffffff0700780c */ /* 0x000fe20003f44270 */
[----:B0-----:R-:W0:Y:S03]  /*8e70*/  SHFL.IDX PT, R8, R20, 0x1, 0x1c1f ;  /* 0x003c1f0014087f89 */ /* 0x001e2600000e0000 */
        /* <DEDUP_REMOVED lines=11> */
[--C-:B0-----:R-:W-:Y:S01]  /*8f30*/  IMAD.IADD R15, R15, 0x1, R8.reuse ;  /* 0x000000010f0f7824 */ /* 0x101fe200078e0208 */
[C---:B------:R-:W-:Y:S01]  /*8f40*/  ISETP.LT.OR P6, PT, R13.reuse, 0x9, P6 ;  /* 0x000000090d00780c */ /* 0x040fe200037c1670 */
[----:B------:R-:W-:Y:S01]  /*8f50*/  IMAD.IADD R14, R14, 0x1, R8 ;  /* 0x000000010e0e7824 */ /* 0x000fe200078e0208 */
        /* <DEDUP_REMOVED lines=36> */
[----:B------:R-:W-:Y:S01]  /*91a0*/  FSEL R181, R181, -INF , !P3 ;  /* 0xff800000b5b57808 */ /* 0x000fe20005800000 */
        /* <DEDUP_REMOVED lines=13> */
.L_x_3183:
[----:B------:R-:W-:-:S05]  /*9280*/  IMAD.U32 R13, RZ, RZ, UR5 ;  /* 0x00000005ff0d7e24 */ /* 0x000fca000f8e00ff */
[----:B------:R-:W-:-:S13]  /*9290*/  ISETP.NE.AND P3, PT, R13, 0x1, PT ;  /* 0x000000010d00780c */ /* 0x000fda0003f65270 */
[----:B------:R-:W0:Y:S02]  /*92a0*/  @P3 LDC.64 R8, c[0x0][0xae0] ;  /* 0x0002b800ff083b82 */ /* 0x000e240000000a00 */
[----:B0-----:R-:W-:-:S05]  /*92b0*/  @P3 IMAD.HI.U32 R8, R12, R8, RZ ;  /* 0x000000080c083227 */ /* 0x001fca00078e00ff */
[----:B------:R-:W-:-:S07]  /*92c0*/  @P3 SHF.R.U32.HI R12, RZ, R9, R8 ;  /* 0x00000009ff0c3219 */ /* 0x000fce0000011608 */
.L_x_3184:
[----:B------:R-:W-:Y:S05]  /*92d0*/  BSYNC B0 ;  /* 0x0000000000007941 */ /* 0x000fea0003800000 */
.L_x_3182:
[----:B------:R-:W-:-:S04]  /*92e0*/  IMAD R11, R12, R13, -R11 ;  /* 0x0000000d0c0b7224 */ /* 0x000fc800078e0a0b */
[----:B------:R-:W-:-:S05]  /*92f0*/  IMAD.IADD R11, R11, 0x1, -R19 ;  /* 0x000000010b0b7824 */ /* 0x000fca00078e0a13 */
[----:B------:R-:W-:Y:S02]  /*9300*/  VIMNMX R14, R14, R11, !PT ;  /* 0x0000000b0e0e7248 */ /* 0x000fe40007fe0100 */
[----:B------:R-:W-:-:S07]  /*9310*/  VIADDMNMX R15, R11, R13, R15, PT ;  /* 0x0000000d0b0f7246 */ /* 0x000fce000380010f */
.L_x_3181:
[----:B------:R-:W-:Y:S01]  /*9320*/  FMNMX.FTZ R8, R152, R5, !PT ;  /* 0x0000000598087209 */ /* 0x000fe20007810000 */
[----:B------:R-:W-:Y:S01]  /*9330*/  ULDC UR19, c[0x0][0xa80] ;  /* 0x0002a00000137ab9 */ /* 0x000fe20000000800 */
[----:B------:R-:W-:Y:S01]  /*9340*/  LOP3.LUT R18, R18, 0xffffdfff, RZ, 0xc0, !PT ;  /* 0xffffdfff12127812 */ /* 0x000fe200078ec0ff */
[----:B------:R-:W-:Y:S01]  /*9350*/  ULEA UR10, UR7, UR42, 0xc ;  /* 0x0000002a070a7291 */ /* 0x000fe2000f8e603f */
[----:B------:R-:W-:Y:S01]  /*9360*/  FMNMX.FTZ R8, R153, R8, !PT ;  /* 0x0000000899087209 */ /* 0x000fe20007810000 */
[----:B------:R-:W-:Y:S01]  /*9370*/  UMOV UR11, 0x40000040 ;  /* 0x40000040000b7882 */ /* 0x000fe20000000000 */
[----:B------:R-:W-:Y:S01]  /*9380*/  @P1 LOP3.LUT R18, R18, 0x2000, RZ, 0xfc, !PT ;  /* 0x0000200012121812 */ /* 0x000fe200078efcff */
[----:B------:R-:W-:Y:S01]  /*9390*/  UIADD3 UR14, UR10, 0x80, URZ ;  /* 0x000000800a0e7890 */ /* 0x000fe2000fffe03f */
[----:B------:R-:W-:Y:S01]  /*93a0*/  FMNMX.FTZ R8, R156, R8, !PT ;  /* 0x000000089c087209 */ /* 0x000fe20007810000 */
[----:B------:R-:W-:Y:S01]  /*93b0*/  UMOV UR15, 0x40000040 ;  /* 0x40000040000f7882 */ /* 0x000fe20000000000 */
        /* <DEDUP_REMOVED lines=8> */
[C---:B------:R-:W-:Y:S02]  /*9440*/  ISETP.GT.AND P3, PT, R14.reuse, 0x1, P2 ;  /* 0x000000010e00780c */ /* 0x040fe40001764270 */
[----:B------:R-:W-:Y:S02]  /*9450*/  FMNMX.FTZ R8, R165, R8, !PT ;  /* 0x00000008a5087209 */ /* 0x000fe40007810000 */
[----:B------:R-:W-:Y:S02]  /*9460*/  ISETP.GT.AND P4, PT, R14, 0x8, P2 ;  /* 0x000000080e00780c */ /* 0x000fe40001784270 */
[----:B------:R-:W-:Y:S02]  /*9470*/  FMNMX.FTZ R8, R168, R8, !PT ;  /* 0x00000008a8087209 */ /* 0x000fe40007810000 */
[----:B------:R-:W-:-:S02]  /*9480*/  ISETP.GT.AND P5, PT, R14, 0x9, P2 ;  /* 0x000000090e00780c */ /* 0x000fc400017a4270 */
[----:B------:R-:W-:Y:S02]  /*9490*/  FMNMX.FTZ R8, R169, R8, !PT ;  /* 0x00000008a9087209 */ /* 0x000fe40007810000 */
[----:B------:R-:W-:Y:S02]  /*94a0*/  @P1 LOP3.LUT R18, R18, 0x2, RZ, 0xfc, !PT ;  /* 0x0000000212121812 */ /* 0x000fe400078efcff */
[----:B------:R-:W-:Y:S02]  /*94b0*/  FMNMX.FTZ R8, R172, R8, !PT ;  /* 0x00000008ac087209 */ /* 0x000fe40007810000 */
[----:B------:R-:W-:Y:S02]  /*94c0*/  ISETP.LT.OR P3, PT, R15, 0x2, P3 ;  /* 0x000000020f00780c */ /* 0x000fe40001f61670 */
        /* <DEDUP_REMOVED lines=17> */
[----:B------:R-:W0:Y:S01]  /*95e0*/  SHFL.BFLY PT, R9, R8, 0x2, 0x1f ;  /* 0x0c401f0008097f89 */ /* 0x000e2200000e0000 */
        /* <DEDUP_REMOVED lines=16> */
[C---:B------:R-:W-:Y:S02]  /*96f0*/  ISETP.LT.OR P0, PT, R15.reuse, 0x21, P0 ;  /* 0x000000210f00780c */ /* 0x040fe40000701670 */
[----:B0-----:R-:W-:Y:S02]  /*9700*/  FMNMX.FTZ R8, R8, R9, !PT ;  /* 0x0000000908087209 */ /* 0x001fe40007810000 */
[C---:B------:R-:W-:Y:S02]  /*9710*/  ISETP.LT.OR P1, PT, R15.reuse, 0x1, P1 ;  /* 0x000000010f00780c */ /* 0x040fe40000f21670 */
[----:B------:R-:W-:Y:S01]  /*9720*/  ISETP.LT.OR P6, PT, R15, 0x31, P6 ;  /* 0x000000310f00780c */ /* 0x000fe200037c1670 */
[----:B------:R-:W0:Y:S01]  /*9730*/  SHFL.BFLY PT, R9, R8, 0x1, 0x1f ;  /* 0x0c201f0008097f89 */ /* 0x000e2200000e0000 */
[----:B------:R-:W-:-:S02]  /*9740*/  FSEL R154, R154, -INF , !P1 ;  /* 0xff8000009a9a7808 */ /* 0x000fc40004800000 */
[----:B------:R-:W-:-:S04]  /*9750*/  @P2 LOP3.LUT R18, R18, 0x20, RZ, 0xfc, !PT ;  /* 0x0000002012122812 */ /* 0x000fc800078efcff */
[C---:B------:R-:W-:Y:S02]  /*9760*/  LOP3.LUT P2, RZ, R18.reuse, 0x8, RZ, 0xc0, !PT ;  /* 0x0000000812ff7812 */ /* 0x040fe4000784c0ff */
[----:B------:R-:W-:Y:S02]  /*9770*/  LOP3.LUT R18, R18, 0xfffffeff, RZ, 0xc0, !PT ;  /* 0xfffffeff12127812 */ /* 0x000fe400078ec0ff */
[C---:B------:R-:W-:Y:S02]  /*9780*/  ISETP.LT.OR P2, PT, R15.reuse, 0x39, P2 ;  /* 0x000000390f00780c */ /* 0x040fe40001741670 */
[----:B------:R-:W-:Y:S02]  /*9790*/  @P0 LOP3.LUT R18, R18, 0x100, RZ, 0xfc, !PT ;  /* 0x0000010012120812 */ /* 0x000fe400078efcff */
[----:B------:R-:W-:Y:S02]  /*97a0*/  ISETP.LT.OR P0, PT, R15, 0x22, P3 ;  /* 0x000000220f00780c */ /* 0x000fe40001f01670 */
[----:B------:R-:W-:-:S02]  /*97b0*/  LOP3.LUT P3, RZ, R18, 0x2, RZ, 0xc0, !PT ;  /* 0x0000000212ff7812 */ /* 0x000fc4000786c0ff */
[----:B------:R-:W-:Y:S02]  /*97c0*/  LOP3.LUT R18, R18, 0xffffffbf, RZ, 0xc0, !PT ;  /* 0xffffffbf12127812 */ /* 0x000fe400078ec0ff */
[----:B------:R-:W-:Y:S02]  /*97d0*/  ISETP.LT.OR P3, PT, R15, 0x32, P3 ;  /* 0x000000320f00780c */ /* 0x000fe40001f61670 */
[----:B------:R-:W-:Y:S02]  /*97e0*/  FSEL R182, R182, -INF , !P2 ;  /* 0xff800000b6b67808 */ /* 0x000fe40005000000 */
[----:B0-----:R-:W-:Y:S02]  /*97f0*/  FMNMX.FTZ R8, R8, R9, !PT ;  /* 0x0000000908087209 */ /* 0x001fe40007810000 */
[----:B------:R-:W-:Y:S02]  /*9800*/  FSEL R179, R179, -INF , !P3 ;  /* 0xff800000b3b37808 */ /* 0x000fe40005800000 */
[----:B------:R-:W-:-:S02]  /*9810*/  @P0 LOP3.LUT R18, R18, 0x40, RZ, 0xfc, !PT ;  /* 0x0000004012120812 */ /* 0x000fc400078efcff */
[C---:B------:R-:W-:Y:S02]  /*9820*/  ISETP.LT.OR P0, PT, R15.reuse, 0x29, P4 ;  /* 0x000000290f00780c */ /* 0x040fe40002701670 */
        /* <DEDUP_REMOVED lines=38> */
[----:B------:R-:W0:Y:S01]  /*9a90*/  MUFU.EX2 R153, R153 ;  /* 0x0000009900997308 */ /* 0x000e220000000800 */
        /* <DEDUP_REMOVED lines=9> */
[----:B------:R-:W-:Y:S01]  /*9b30*/  MUFU.EX2 R12, R160 ;  /* 0x000000a0000c7308 */ /* 0x000fe20000000800 */
        /* <DEDUP_REMOVED lines=18> */
[----:B------:R-:W-:Y:S02]  /*9c60*/  MUFU.EX2 R160, R168 ;  /* 0x000000a800a07308 */ /* 0x000fe40000000800 */
[----:B------:R-:W-:Y:S01]  /*9c70*/  @!P1 VIADD R10, R10, 0x38860 ;  /* 0x000388600a0a9836 */ /* 0x000fe20000000000 */
[----:B------:R-:W-:-:S04]  /*9c80*/  FMNMX.FTZ R9, R183, R9, !PT ;  /* 0x00000009b7097209 */ /* 0x000fc80007810000 */
[----:B------:R-:W-:Y:S01]  /*9c90*/  @!P1 PRMT R10, RZ, 0x654, R10 ;  /* 0x00000654ff0a9816 */ /* 0x000fe2000000000a */
[----:B------:R-:W1:Y:S01]  /*9ca0*/  SHFL.BFLY PT, R11, R9, 0x2, 0x1f ;  /* 0x0c401f00090b7f89 */ /* 0x000e6200000e0000 */
[----:B------:R-:W-:Y:S08]  /*9cb0*/  MUFU.EX2 R169, R169 ;  /* 0x000000a900a97308 */ /* 0x000ff00000000800 */
[----:B------:R-:W-:Y:S08]  /*9cc0*/  MUFU.EX2 R172, R172 ;  /* 0x000000ac00ac7308 */ /* 0x000ff00000000800 */
[----:B------:R-:W-:Y:S01]  /*9cd0*/  MUFU.EX2 R173, R173 ;  /* 0x000000ad00ad7308 */ /* 0x000fe20000000800 */
[----:B-1----:R-:W-:-:S07]  /*9ce0*/  FMNMX.FTZ R9, R9, R11, !PT ;  /* 0x0000000b09097209 */ /* 0x002fce0007810000 */
[----:B------:R-:W-:Y:S01]  /*9cf0*/  MUFU.EX2 R176, R176 ;  /* 0x000000b000b07308 */ /* 0x000fe20000000800 */
[----:B------:R-:W1:Y:S07]  /*9d00*/  SHFL.BFLY PT, R13, R9, 0x1, 0x1f ;  /* 0x0c201f00090d7f89 */ /* 0x000e6e00000e0000 */
[----:B------:R0:W-:Y:S08]  /*9d10*/  MUFU.EX2 R11, R156 ;  /* 0x0000009c000b7308 */ /* 0x0001f00000000800 */
[----:B------:R-:W-:Y:S01]  /*9d20*/  MUFU.EX2 R177, R177 ;  /* 0x000000b100b17308 */ /* 0x000fe20000000800 */
[----:B0-----:R-:W-:-:S07]  /*9d30*/  F2FP.F16.F32.PACK_AB R156, R153, R152 ;  /* 0x00000098999c723e */ /* 0x001fce00000000ff */
[----:B------:R-:W-:Y:S01]  /*9d40*/  MUFU.EX2 R180, R180 ;  /* 0x000000b400b47308 */ /* 0x000fe20000000800 */
[----:B-1----:R-:W-:-:S04]  /*9d50*/  FMNMX.FTZ R9, R9, R13, !PT ;  /* 0x0000000d09097209 */ /* 0x002fc80007810000 */
[C---:B------:R-:W-:Y:S01]  /*9d60*/  FSETP.NEU.FTZ.AND P3, PT, R9.reuse, -INF , PT ;  /* 0xff8000000900780b */ /* 0x040fe20003f7d000 */
[C---:B------:R-:W-:Y:S02]  /*9d70*/  FMUL.FTZ R14, R9.reuse, UR19 ;  /* 0x00000013090e7c20 */ /* 0x040fe40008410000 */
[----:B------:R-:W-:Y:S01]  /*9d80*/  MUFU.EX2 R181, R181 ;  /* 0x000000b500b57308 */ /* 0x000fe20000000800 */
[----:B------:R-:W-:Y:S02]  /*9d90*/  FSEL R13, R9, RZ, P3 ;  /* 0x000000ff090d7208 */ /* 0x000fe40001800000 */
[----:B------:R-:W-:-:S03]  /*9da0*/  FSEL R14, R14, RZ, P3 ;  /* 0x000000ff0e0e7208 */ /* 0x000fc60001800000 */
[----:B------:R-:W-:Y:S02]  /*9db0*/  FADD.FTZ R13, -R13, R6 ;  /* 0x000000060d0d7221 */ /* 0x000fe40000010100 */
[----:B------:R0:W1:Y:S01]  /*9dc0*/  MUFU.EX2 R6, R5 ;  /* 0x0000000500067308 */ /* 0x0000620000000800 */
[--C-:B------:R-:W-:Y:S01]  /*9dd0*/  FFMA.FTZ R154, R154, UR19, -R14.reuse ;  /* 0x000000139a9a7c23 */ /* 0x100fe2000801080e */
[--C-:B------:R-:W-:Y:S01]  /*9de0*/  FFMA.FTZ R155, R155, UR19, -R14.reuse ;  /* 0x000000139b9b7c23 */ /* 0x100fe2000801080e */
[--C-:B------:R-:W-:Y:S01]  /*9df0*/  FFMA.FTZ R159, R159, UR19, -R14.reuse ;  /* 0x000000139f9f7c23 */ /* 0x100fe2000801080e */
[--C-:B------:R-:W-:Y:S01]  /*9e00*/  FFMA.FTZ R162, R162, UR19, -R14.reuse ;  /* 0x00000013a2a27c23 */ /* 0x100fe2000801080e */
[--C-:B------:R-:W-:Y:S01]  /*9e10*/  FFMA.FTZ R163, R163, UR19, -R14.reuse ;  /* 0x00000013a3a37c23 */ /* 0x100fe2000801080e */
[--C-:B------:R-:W-:Y:S01]  /*9e20*/  FFMA.FTZ R166, R166, UR19, -R14.reuse ;  /* 0x00000013a6a67c23 */ /* 0x100fe2000801080e */
[----:B------:R-:W-:Y:S01]  /*9e30*/  FFMA.FTZ R167, R167, UR19, -R14 ;  /* 0x00000013a7a77c23 */ /* 0x000fe2000801080e */
[----:B------:R-:W-:Y:S01]  /*9e40*/  MUFU.EX2 R155, R155 ;  /* 0x0000009b009b7308 */ /* 0x000fe20000000800 */
[----:B0-----:R-:W-:Y:S01]  /*9e50*/  FMUL.FTZ R5, R13, UR19 ;  /* 0x000000130d057c20 */ /* 0x001fe20008410000 */
[----:B------:R-:W-:-:S02]  /*9e60*/  IMAD.U32 R13, RZ, RZ, UR37 ;  /* 0x00000025ff0d7e24 */ /* 0x000fc4000f8e00ff */
[--C-:B------:R-:W-:Y:S01]  /*9e70*/  FFMA.FTZ R170, R170, UR19, -R14.reuse ;  /* 0x00000013aaaa7c23 */ /* 0x100fe2000801080e */
[--C-:B------:R-:W-:Y:S01]  /*9e80*/  FFMA.FTZ R171, R171, UR19, -R14.reuse ;  /* 0x00000013abab7c23 */ /* 0x100fe2000801080e */
[--C-:B------:R-:W-:Y:S01]  /*9e90*/  FFMA.FTZ R174, R174, UR19, -R14.reuse ;  /* 0x00000013aeae7c23 */ /* 0x100fe2000801080e */
[----:B------:R-:W-:Y:S02]  /*9ea0*/  @!P2 IMAD R13, R13, 0x40, R23 ;  /* 0x000000400d0da824 */ /* 0x000fe400078e0217 */
[----:B------:R-:W-:Y:S01]  /*9eb0*/  FFMA.FTZ R175, R175, UR19, -R14 ;  /* 0x00000013afaf7c23 */ /* 0x000fe2000801080e */
[----:B------:R-:W0:Y:S01]  /*9ec0*/  MUFU.EX2 R5, R5 ;  /* 0x0000000500057308 */ /* 0x000e220000000800 */
[----:B-1----:R-:W-:Y:S01]  /*9ed0*/  FFMA.FTZ R3, R6, R3, R152 ;  /* 0x0000000306037223 */ /* 0x002fe20000010098 */
[--C-:B------:R-:W-:Y:S01]  /*9ee0*/  FFMA.FTZ R178, R178, UR19, -R14.reuse ;  /* 0x00000013b2b27c23 */ /* 0x100fe2000801080e */
[----:B------:R-:W-:Y:S01]  /*9ef0*/  @!P2 LEA R13, R13, UR41, 0x2 ;  /* 0x000000290d0dac11 */ /* 0x000fe2000f8e10ff */
[--C-:B------:R-:W-:Y:S01]  /*9f00*/  FFMA.FTZ R179, R179, UR19, -R14.reuse ;  /* 0x00000013b3b37c23 */ /* 0x100fe2000801080e */
[----:B------:R-:W-:Y:S01]  /*9f10*/  FADD.FTZ R3, R153, R3 ;  /* 0x0000000399037221 */ /* 0x000fe20000010000 */
[--C-:B------:R-:W-:Y:S01]  /*9f20*/  FFMA.FTZ R182, R182, UR19, -R14.reuse ;  /* 0x00000013b6b67c23 */ /* 0x100fe2000801080e */
[----:B------:R-:W-:Y:S01]  /*9f30*/  F2FP.F16.F32.PACK_AB R152, R161, R12 ;  /* 0x0000000ca198723e */ /* 0x000fe200000000ff */
[----:B------:R-:W-:Y:S01]  /*9f40*/  @!P2 STS [R13+0x38400], R6 ;  /* 0x038400060d00a388 */ /* 0x000fe20000000800 */
[----:B------:R-:W-:Y:S01]  /*9f50*/  FADD.FTZ R3, R11, R3 ;  /* 0x000000030b037221 */ /* 0x000fe20000010000 */
[----:B------:R-:W-:Y:S01]  /*9f60*/  MUFU.EX2 R159, R159 ;  /* 0x0000009f009f7308 */ /* 0x000fe20000000800 */
[-C--:B------:R-:W-:Y:S01]  /*9f70*/  FMUL.FTZ R24, R24, R6.reuse ;  /* 0x0000000618187220 */ /* 0x080fe20000410000 */
[-C--:B------:R-:W-:Y:S01]  /*9f80*/  FMUL.FTZ R25, R25, R6.reuse ;  /* 0x0000000619197220 */ /* 0x080fe20000410000 */
[----:B------:R-:W-:Y:S01]  /*9f90*/  FADD.FTZ R15, R157, R3 ;  /* 0x000000039d0f7221 */ /* 0x000fe20000010000 */
[-C--:B------:R-:W-:Y:S01]  /*9fa0*/  FMUL.FTZ R28, R28, R6.reuse ;  /* 0x000000061c1c7220 */ /* 0x080fe20000410000 */
[-C--:B------:R-:W-:Y:S01]  /*9fb0*/  FMUL.FTZ R29, R29, R6.reuse ;  /* 0x000000061d1d7220 */ /* 0x080fe20000410000 */
[-C--:B------:R-:W-:Y:S01]  /*9fc0*/  FMUL.FTZ R32, R32, R6.reuse ;  /* 0x0000000620207220 */ /* 0x080fe20000410000 */
[----:B0-----:R0:W-:Y:S01]  /*9fd0*/  @!P2 STS [R13+0x38420], R5 ;  /* 0x038420050d00a388 */ /* 0x0011e20000000800 */
[----:B------:R1:W2:Y:S01]  /*9fe0*/  MUFU.EX2 R3, R154 ;  /* 0x0000009a00037308 */ /* 0x0002a20000000800 */
[----:B------:R-:W-:Y:S01]  /*9ff0*/  FADD.FTZ R15, R12, R15 ;  /* 0x0000000f0c0f7221 */ /* 0x000fe20000010000 */
[-C--:B------:R-:W-:Y:S01]  /*a000*/  FMUL.FTZ R33, R33, R6.reuse ;  /* 0x0000000621217220 */ /* 0x080fe20000410000 */
[-C--:B------:R-:W-:Y:S01]  /*a010*/  FMUL.FTZ R36, R36, R6.reuse ;  /* 0x0000000624247220 */ /* 0x080fe20000410000 */
[-C--:B------:R-:W-:Y:S01]  /*a020*/  FMUL.FTZ R37, R37, R6.reuse ;  /* 0x0000000625257220 */ /* 0x080fe20000410000 */
[----:B------:R-:W-:Y:S01]  /*a030*/  FADD.FTZ R15, R161, R15 ;  /* 0x0000000fa10f7221 */ /* 0x000fe20000010000 */
[-C--:B------:R-:W-:Y:S01]  /*a040*/  FMUL.FTZ R40, R40, R6.reuse ;  /* 0x0000000628287220 */ /* 0x080fe20000410000 */
[----:B------:R-:W-:Y:S01]  /*a050*/  FMUL.FTZ R41, R41, R6 ;  /* 0x0000000629297220 */ /* 0x000fe20000410000 */
[----:B------:R3:W-:Y:S01]  /*a060*/  MUFU.EX2 R153, R162 ;  /* 0x000000a200997308 */ /* 0x0007e20000000800 */
[--C-:B0-----:R-:W-:Y:S01]  /*a070*/  FFMA.FTZ R13, R158, UR19, -R14.reuse ;  /* 0x000000139e0d7c23 */ /* 0x101fe2000801080e */
[----:B------:R-:W-:Y:S01]  /*a080*/  FFMA.FTZ R14, R183, UR19, -R14 ;  /* 0x00000013b70e7c23 */ /* 0x000fe2000801080e */
[----:B------:R-:W-:Y:S01]  /*a090*/  F2FP.F16.F32.PACK_AB R158, R157, R11 ;  /* 0x0000000b9d9e723e */ /* 0x000fe200000000ff */
[----:B------:R-:W-:Y:S01]  /*a0a0*/  FADD.FTZ R11, R164, R15 ;  /* 0x0000000fa40b7221 */ /* 0x000fe20000010000 */
[----:B-1----:R-:W-:Y:S01]  /*a0b0*/  F2FP.F16.F32.PACK_AB R154, R165, R164 ;  /* 0x000000a4a59a723e */ /* 0x002fe200000000ff */
[-C--:B------:R-:W-:Y:S01]  /*a0c0*/  FMUL.FTZ R44, R44, R6.reuse ;  /* 0x000000062c2c7220 */ /* 0x080fe20000410000 */
[----:B------:R-:W-:Y:S01]  /*a0d0*/  FMUL.FTZ R45, R45, R6 ;  /* 0x000000062d2d7220 */ /* 0x000fe20000410000 */
[----:B------:R-:W0:Y:S01]  /*a0e0*/  MUFU.EX2 R13, R13 ;  /* 0x0000000d000d7308 */ /* 0x000e220000000800 */
[----:B--2---:R-:W-:Y:S01]  /*a0f0*/  FFMA.FTZ R4, R5, R4, R3 ;  /* 0x0000000405047223 */ /* 0x004fe20000010003 */
[----:B------:R-:W-:Y:S01]  /*a100*/  FADD.FTZ R11, R165, R11 ;  /* 0x0000000ba50b7221 */ /* 0x000fe20000010000 */
[C---:B------:R-:W-:Y:S01]  /*a110*/  F2FP.F16.F32.PACK_AB R157, R155.reuse, R3 ;  /* 0x000000039b9d723e */ /* 0x040fe200000000ff */
[----:B------:R-:W-:Y:S01]  /*a120*/  FMUL.FTZ R48, R48, R6 ;  /* 0x0000000630307220 */ /* 0x000fe20000410000 */
[----:B------:R-:W-:Y:S01]  /*a130*/  FADD.FTZ R4, R155, R4 ;  /* 0x000000049b047221 */ /* 0x000fe20000010000 */
[----:B------:R-:W-:Y:S01]  /*a140*/  FADD.FTZ R11, R160, R11 ;  /* 0x0000000ba00b7221 */ /* 0x000fe20000010000 */
[----:B------:R-:W-:Y:S01]  /*a150*/  F2FP.F16.F32.PACK_AB R160, R169, R160 ;  /* 0x000000a0a9a0723e */ /* 0x000fe200000000ff */
[----:B------:R-:W1:Y:S01]  /*a160*/  MUFU.EX2 R163, R163 ;  /* 0x000000a300a37308 */ /* 0x000e620000000800 */
[----:B---3--:R-:W-:Y:S01]  /*a170*/  F2FP.F16.F32.PACK_AB R162, R173, R172 ;  /* 0x000000acada2723e */ /* 0x008fe200000000ff */
[-C--:B------:R-:W-:Y:S01]  /*a180*/  FMUL.FTZ R49, R49, R6.reuse ;  /* 0x0000000631317220 */ /* 0x080fe20000410000 */
[-C--:B------:R-:W-:Y:S01]  /*a190*/  FMUL.FTZ R52, R52, R6.reuse ;  /* 0x0000000634347220 */ /* 0x080fe20000410000 */
[-C--:B------:R-:W-:Y:S01]  /*a1a0*/  FMUL.FTZ R53, R53, R6.reuse ;  /* 0x0000000635357220 */ /* 0x080fe20000410000 */
[-C--:B------:R-:W-:Y:S01]  /*a1b0*/  FMUL.FTZ R56, R56, R6.reuse ;  /* 0x0000000638387220 */ /* 0x080fe20000410000 */
[-C--:B------:R-:W-:Y:S01]  /*a1c0*/  FMUL.FTZ R57, R57, R6.reuse ;  /* 0x0000000639397220 */ /* 0x080fe20000410000 */
[-C--:B------:R-:W-:Y:S01]  /*a1d0*/  FMUL.FTZ R60, R60, R6.reuse ;  /* 0x000000063c3c7220 */ /* 0x080fe20000410000 */
[----:B------:R-:W2:Y:S01]  /*a1e0*/  MUFU.EX2 R166, R166 ;  /* 0x000000a600a67308 */ /* 0x000ea20000000800 */
        /* <DEDUP_REMOVED lines=9> */
[----:B-1----:R-:W-:Y:S01]  /*a280*/  F2FP.F16.F32.PACK_AB R153, R163, R153 ;  /* 0x00000099a399723e */ /* 0x002fe200000000ff */
[-C--:B------:R-:W-:Y:S01]  /*a290*/  FMUL.FTZ R69, R69, R6.reuse ;  /* 0x0000000645457220 */ /* 0x080fe20000410000 */
[-C--:B------:R-:W-:Y:S01]  /*a2a0*/  FMUL.FTZ R72, R72, R6.reuse ;  /* 0x0000000648487220 */ /* 0x080fe20000410000 */
[----:B------:R-:W0:Y:S01]  /*a2b0*/  MUFU.EX2 R167, R167 ;  /* 0x000000a700a77308 */ /* 0x000e220000000800 */
[----:B------:R-:W-:Y:S01]  /*a2c0*/  FADD.FTZ R4, R163, R4 ;  /* 0x00000004a3047221 */ /* 0x000fe20000010000 */
[-C--:B------:R-:W-:Y:S01]  /*a2d0*/  FMUL.FTZ R73, R73, R6.reuse ;  /* 0x0000000649497220 */ /* 0x080fe20000410000 */
[-C--:B------:R-:W-:Y:S01]  /*a2e0*/  FMUL.FTZ R76, R76, R6.reuse ;  /* 0x000000064c4c7220 */ /* 0x080fe20000410000 */
[-C--:B------:R-:W-:Y:S01]  /*a2f0*/  FMUL.FTZ R77, R77, R6.reuse ;  /* 0x000000064d4d7220 */ /* 0x080fe20000410000 */
[----:B--2---:R-:W-:Y:S01]  /*a300*/  FADD.FTZ R3, R166, R4 ;  /* 0x00000004a6037221 */ /* 0x004fe20000010000 */
        /* <DEDUP_REMOVED lines=11> */
[C---:B0-----:R-:W-:Y:S01]  /*a3c0*/  F2FP.F16.F32.PACK_AB R155, R167.reuse, R166 ;  /* 0x000000a6a79b723e */ /* 0x041fe200000000ff */
[----:B------:R-:W-:Y:S01]  /*a3d0*/  FADD.FTZ R3, R167, R3 ;  /* 0x00000003a7037221 */ /* 0x000fe20000010000 */
        /* <DEDUP_REMOVED lines=99> */
[----:B------:R-:W-:Y:S01]  /*aa10*/  F2FP.F16.F32.PACK_AB R164, R177, R176 ;  /* 0x000000b0b1a4723e */ /* 0x000fe200000000ff */
[----:B------:R2:W-:Y:S01]  /*aa20*/  STSM.16.M88.4 [R186+0x36400], R156 ;  /* 0x0364009cba007844 */ /* 0x0005e20000000200 */
[----:B------:R-:W-:Y:S01]  /*aa30*/  F2FP.F16.F32.PACK_AB R166, R181, R180 ;  /* 0x000000b4b5a6723e */ /* 0x000fe200000000ff */
[----:B------:R-:W-:Y:S01]  /*aa40*/  FADD.FTZ R3, R170, R3 ;  /* 0x00000003aa037221 */ /* 0x000fe20000010000 */
[----:B-1----:R-:W-:Y:S01]  /*aa50*/  F2FP.F16.F32.PACK_AB R165, R179, R178 ;  /* 0x000000b2b3a5723e */ /* 0x002fe200000000ff */
[----:B------:R2:W-:Y:S01]  /*aa60*/  STSM.16.M88.4 [R187], R152 ;  /* 0x00000098bb007844 */ /* 0x0005e20000000200 */
[----:B0-----:R-:W-:Y:S01]  /*aa70*/  F2FP.F16.F32.PACK_AB R167, R14, R182 ;  /* 0x000000b60ea7723e */ /* 0x001fe200000000ff */
[----:B------:R-:W-:Y:S01]  /*aa80*/  FADD.FTZ R11, R169, R11 ;  /* 0x0000000ba90b7221 */ /* 0x000fe20000010000 */
[----:B------:R-:W-:Y:S01]  /*aa90*/  FADD.FTZ R3, R171, R3 ;  /* 0x00000003ab037221 */ /* 0x000fe20000010000 */
[----:B------:R2:W-:Y:S01]  /*aaa0*/  STSM.16.M88.4 [R189], R160 ;  /* 0x000000a0bd007844 */ /* 0x0005e20000000200 */
[----:B------:R-:W-:Y:S01]  /*aab0*/  ISETP.GT.AND P2, PT, R7, UR32, PT ;  /* 0x0000002007007c0c */ /* 0x000fe2000bf44270 */
[----:B------:R-:W-:Y:S01]  /*aac0*/  FADD.FTZ R172, R172, R11 ;  /* 0x0000000bacac7221 */ /* 0x000fe20000010000 */
[----:B------:R-:W-:Y:S01]  /*aad0*/  FADD.FTZ R174, R174, R3 ;  /* 0x00000003aeae7221 */ /* 0x000fe20000010000 */
[----:B------:R2:W-:Y:S01]  /*aae0*/  STSM.16.M88.4 [R188], R164 ;  /* 0x000000a4bc007844 */ /* 0x0005e20000000200 */
[----:B------:R-:W-:Y:S01]  /*aaf0*/  WARPGROUP.ARRIVE ;  /* 0x00000000000079c5 */ /* 0x000fe20000000000 */
[----:B------:R-:W-:Y:S01]  /*ab00*/  FADD.FTZ R173, R173, R172 ;  /* 0x000000acadad7221 */ /* 0x000fe20000010000 */
[----:B------:R-:W-:Y:S01]  /*ab10*/  FADD.FTZ R175, R175, R174 ;  /* 0x000000aeafaf7221 */ /* 0x000fe20000010000 */
[----:B------:R-:W-:Y:S01]  /*ab20*/  UMOV UR37, UR7 ;  /* 0x0000000700257c82 */ /* 0x000fe20008000000 */
[----:B------:R-:W-:-:S02]  /*ab30*/  VIADD R7, R7, 0xffffffff ;  /* 0xffffffff07077836 */ /* 0x000fc40000000000 */
[----:B------:R-:W-:Y:S01]  /*ab40*/  FADD.FTZ R176, R176, R173 ;  /* 0x000000adb0b07221 */ /* 0x000fe20000010000 */
[----:B------:R-:W-:Y:S01]  /*ab50*/  HGMMA.64x256x16.F32 R24, R156, gdesc[UR8].tnspB, R24, gsb0 ;  /* 0x43e000089c187df0 */ /* 0x000fe20008000818 */
[----:B------:R-:W-:Y:S01]  /*ab60*/  UMOV UR11, 0x40000040 ;  /* 0x40000040000b7882 */ /* 0x000fe20000000000 */
[----:B------:R-:W-:Y:S01]  /*ab70*/  FADD.FTZ R178, R178, R175 ;  /* 0x000000afb2b27221 */ /* 0x000fe20000010000 */
[----:B------:R-:W-:Y:S01]  /*ab80*/  FADD.FTZ R177, R177, R176 ;  /* 0x000000b0b1b17221 */ /* 0x000fe20000010000 */
[----:B------:R-:W-:Y:S02]  /*ab90*/  IMAD.MOV.U32 R5, RZ, RZ, R8 ;  /* 0x000000ffff057224 */ /* 0x000fe400078e0008 */
[----:B------:R-:W-:Y:S01]  /*aba0*/  FADD.FTZ R179, R179, R178 ;  /* 0x000000b2b3b37221 */ /* 0x000fe20000010000 */
[----:B------:R-:W-:Y:S01]  /*abb0*/  FADD.FTZ R180, R180, R177 ;  /* 0x000000b1b4b47221 */ /* 0x000fe20000010000 */
[----:B------:R-:W-:Y:S02]  /*abc0*/  IMAD.MOV.U32 R6, RZ, RZ, R9 ;  /* 0x000000ffff067224 */ /* 0x000fe400078e0009 */
[----:B------:R-:W-:Y:S01]  /*abd0*/  FADD.FTZ R179, R182, R179 ;  /* 0x000000b3b6b37221 */ /* 0x000fe20000010000 */
[----:B------:R-:W-:-:S03]  /*abe0*/  FADD.FTZ R3, R181, R180 ;  /* 0x000000b4b5037221 */ /* 0x000fc60000010000 */
[----:B------:R-:W-:Y:S01]  /*abf0*/  FADD.FTZ R4, R14, R179 ;  /* 0x000000b30e047221 */ /* 0x000fe20000010000 */
[----:B------:R-:W-:Y:S02]  /*ac00*/  WARPGROUP.DEPBAR.LE gsb0, 0x0 ;  /* 0x00008000000079c5 */ /* 0x000fe40000010000 */
[----:B------:R-:W-:-:S11]  /*ac10*/  WARPGROUP.ARRIVE ;  /* 0x00000000000079c5 */ /* 0x000fd60000000000 */
[----:B------:R-:W-:Y:S01]  /*ac20*/  HGMMA.64x256x16.F32 R24, R152, gdesc[UR12].tnspB, R24, gsb0 ;  /* 0x43e0000c98187df0 */ /* 0x000fe20008000818 */
[----:B------:R-:W-:Y:S01]  /*ac30*/  UIADD3 UR14, UR10, 0x100, URZ ;  /* 0x000001000a0e7890 */ /* 0x000fe2000fffe03f */
[----:B------:R-:W-:Y:S01]  /*ac40*/  UMOV UR15, 0x40000040 ;  /* 0x40000040000f7882 */ /* 0x000fe20000000000 */
[----:B------:R-:W-:Y:S01]  /*ac50*/  UIADD3 UR10, UR10, 0x180, URZ ;  /* 0x000001800a0a7890 */ /* 0x000fe2000fffe03f */
[----:B------:R-:W-:Y:S02]  /*ac60*/  WARPGROUP.DEPBAR.LE gsb0, 0x0 ;  /* 0x00008000000079c5 */ /* 0x000fe40000010000 */
[----:B------:R-:W-:-:S15]  /*ac70*/  WARPGROUP.ARRIVE ;  /* 0x00000000000079c5 */ /* 0x000fde0000000000 */
[----:B------:R-:W-:-:S07]  /*ac80*/  NOP ;  /* 0x0000000000007918 */ /* 0x000fce0000000000 */
        /* <DEDUP_REMOVED lines=16> */
[----:B------:R-:W-:Y:S01]  /*ad90*/  IMAD.MOV.U32 R6, RZ, RZ, R9 ;  /* 0x000000ffff067224 */ /* 0x000fe200078e0009 */
[----:B------:R-:W-:Y:S01]  /*ada0*/  UMOV UR37, UR7 ;  /* 0x0000000700257c82 */ /* 0x000fe20008000000 */
[----:B------:R-:W-:-:S07]  /*adb0*/  IMAD.MOV.U32 R5, RZ, RZ, R8 ;  /* 0x000000ffff057224 */ /* 0x000fce00078e0008 */
.L_x_3168:
[----:B------:R-:W0:Y:S08]  /*adc0*/  LDC R8, c[0x0][0x448] ;  /* 0x00011200ff087b82 */ /* 0x000e300000000800 */
[----:B--2---:R-:W1:Y:S01]  /*add0*/  LDC R10, c[0x0][0xadc] ;  /* 0x0002b700ff0a7b82 */ /* 0x004e620000000800 */
[----:B0-----:R-:W-:Y:S01]  /*ade0*/  ISETP.NE.AND P5, PT, R8, 0x1, PT ;  /* 0x000000010800780c */ /* 0x001fe20003fa5270 */
[----:B------:R-:W-:Y:S01]  /*adf0*/  VIADD R8, R185, 0x3f ;  /* 0x0000003fb9087836 */ /* 0x000fe20000000000 */
[----:B-1----:R-:W-:-:S11]  /*ae00*/  ISETP.GE.AND P6, PT, R10, 0x1, PT ;  /* 0x000000010a00780c */ /* 0x002fd60003fc6270 */
[----:B------:R-:W0:Y:S08]  /*ae10*/  @P5 LDC R9, c[0x0][0x44c] ;  /* 0x00011300ff095b82 */ /* 0x000e300000000800 */
[----:B------:R-:W1:Y:S01]  /*ae20*/  @P5 LDC R12, c[0x0][0x450] ;  /* 0x00011400ff0c5b82 */ /* 0x000e620000000800 */
[----:B0-----:R-:W-:-:S05]  /*ae30*/  @P5 IMAD.HI.U32 R9, R8, R9, RZ ;  /* 0x0000000908095227 */ /* 0x001fca00078e00ff */
[----:B-1----:R-:W-:Y:S02]  /*ae40*/  @P5 SHF.R.U32.HI R8, RZ, R12, R9 ;  /* 0x0000000cff085219 */ /* 0x002fe40000011609 */
[----:B------:R-:W-:-:S05]  /*ae50*/  IADD3 R9, R16, 0x1, -R17 ;  /* 0x0000000110097810 */ /* 0x000fca0007ffe811 */
[----:B------:R-:W-:-:S04]  /*ae60*/  IMAD.IADD R8, R9, 0x1, R8 ;  /* 0x0000000109087824 */ /* 0x000fc800078e0208 */
[----:B------:R-:W-:Y:S01]  /*ae70*/  VIADD R12, R8, -UR26 ;  /* 0x8000001a080c7c36 */ /* 0x000fe20008000000 */
[----:B------:R-:W-:Y:S06]  /*ae80*/  @!P6 BRA `(.L_x_3186) ;  /* 0x000000000040e947 */ /* 0x000fec0003800000 */
[----:B------:R-:W-:-:S05]  /*ae90*/  IMAD.MOV.U32 R11, RZ, RZ, R8 ;  /* 0x000000ffff0b7224 */ /* 0x000fca00078e0008 */
        /* <DEDUP_REMOVED lines=9> */
.L_x_3187:
[----:B------:R-:W-:-:S13]  /*af30*/  ISETP.NE.AND P2, PT, R10, 0x1, PT ;  /* 0x000000010a00780c */ /* 0x000fda0003f45270 */
[----:B------:R-:W0:Y:S02]  /*af40*/  @P2 LDC.64 R8, c[0x0][0xae0] ;  /* 0x0002b800ff082b82 */ /* 0x000e240000000a00 */
[----:B0-----:R-:W-:-:S05]  /*af50*/  @P2 IMAD.HI.U32 R8, R11, R8, RZ ;  /* 0x000000080b082227 */ /* 0x001fca00078e00ff */
[----:B------:R-:W-:-:S07]  /*af60*/  @P2 SHF.R.U32.HI R11, RZ, R9, R8 ;  /* 0x00000009ff0b2219 */ /* 0x000fce0000011608 */
.L_x_3188:
[----:B------:R-:W-:-:S05]  /*af70*/  IMAD R11, R11, R10, RZ ;  /* 0x0000000a0b0b7224 */ /* 0x000fca00078e02ff */
[----:B------:R-:W-:-:S07]  /*af80*/  VIMNMX R12, R12, R11, !PT ;  /* 0x0000000b0c0c7248 */ /* 0x000fce0007fe0100 */
.L_x_3186:
[----:B------:R-:W-:-:S05]  /*af90*/  VIADD R12, R12, 0x3f ;  /* 0x0000003f0c0c7836 */ /* 0x000fca0000000000 */
[----:B------:R-:W-:-:S04]  /*afa0*/  SHF.R.S32.HI R9, RZ, 0x1f, R12 ;  /* 0x0000001fff097819 */ /* 0x000fc8000001140c */
[----:B------:R-:W-:-:S04]  /*afb0*/  LEA.HI R9, R9, R12, RZ, 0x6 ;  /* 0x0000000c09097211 */ /* 0x000fc800078f30ff */
[----:B------:R-:W-:-:S04]  /*afc0*/  SHF.R.S32.HI R8, RZ, 0x6, R9 ;  /* 0x00000006ff087819 */ /* 0x000fc80000011409 */
[----:B------:R-:W-:-:S04]  /*afd0*/  VIMNMX R8, R191, R8, !PT ;  /* 0x00000008bf087248 */ /* 0x000fc80007fe0100 */
[----:B------:R-:W-:-:S13]  /*afe0*/  ISETP.GE.AND P2, PT, R7, R8, PT ;  /* 0x000000080700720c */ /* 0x000fda0003f46270 */
[----:B------:R-:W-:Y:S05]  /*aff0*/  @!P2 BRA `(.L_x_3189) ;  /* 0x000000280038a947 */ /* 0x000fea0003800000 */
[----:B------:R-:W-:Y:S01]  /*b000*/  IMAD.MOV.U32 R9, RZ, RZ, R6 ;  /* 0x000000ffff097224 */ /* 0x000fe200078e0006 */
[----:B------:R-:W-:Y:S01]  /*b010*/  UMOV UR7, UR37 ;  /* 0x0000002500077c82 */ /* 0x000fe20008000000 */
[----:B------:R-:W-:-:S07]  /*b020*/  IMAD.MOV.U32 R10, RZ, RZ, R5 ;  /* 0x000000ffff0a7224 */ /* 0x000fce00078e0005 */
.L_x_3198:
[----:B------:R-:W-:Y:S01]  /*b030*/  UIADD3 UR37, UR7, 0x1, URZ ;  /* 0x0000000107257890 */ /* 0x000fe2000fffe03f */
[C---:B------:R-:W-:Y:S01]  /*b040*/  ISETP.GT.AND P2, PT, R7.reuse, R8, PT ;  /* 0x000000080700720c */ /* 0x040fe20003f44270 */
[----:B------:R-:W-:Y:S02]  /*b050*/  VIADD R7, R7, 0xffffffff ;  /* 0xffffffff07077836 */ /* 0x000fe40000000000 */
[----:B------:R-:W-:-:S04]  /*b060*/  UISETP.NE.AND UP0, UPT, UR37, 0x2, UPT ;  /* 0x000000022500788c */ /* 0x000fc8000bf05270 */
[----:B------:R-:W-:Y:S02]  /*b070*/  USEL UR5, URZ, 0x1, UP0 ;  /* 0x000000013f057887 */ /* 0x000fe40008000000 */
[----:B------:R-:W-:-:S04]  /*b080*/  USEL UR37, UR37, URZ, UP0 ;  /* 0x0000003f25257287 */ /* 0x000fc80008000000 */
[----:B------:R-:W-:Y:S01]  /*b090*/  LOP3.LUT R2, R2, UR5, RZ, 0x3c, !PT ;  /* 0x0000000502027c12 */ /* 0x000fe2000f8e3cff */
[----:B-1----:R-:W-:Y:S07]  /*b0a0*/  @!P0 BRA `(.L_x_3190) ;  /* 0x0000000000048947 */ /* 0x002fee0003800000 */
[----:B------:R-:W-:Y:S01]  /*b0b0*/  BPT.TRAP 0x1 ;  /* 0x000000040000795c */ /* 0x000fe20000300000 */
.L_x_3190:
[----:B------:R-:W-:Y:S01]  /*b0c0*/  ULEA UR5, UR37, UR41, 0x3 ;  /* 0x0000002925057291 */ /* 0x000fe2000f8e183f */
[----:B------:R-:W-:-:S08]  /*b0d0*/  SHF.L.U32 R5, R2, 0x1f, RZ ;  /* 0x0000001f02057819 */ /* 0x000fd000000006ff */
[----:B------:R0:W1:Y:S01]  /*b0e0*/  SYNCS.PHASECHK.TRANS64.TRYWAIT P3, [UR5+0x38830], R5 ;  /* 0x03883005ff0075a7 */ /* 0x0000620008060145 */
[----:B------:R-:W-:Y:S05]  /*b0f0*/  @!P0 BRA `(.L_x_3191) ;  /* 0x0000000000048947 */ /* 0x000fea0003800000 */
[----:B------:R-:W-:Y:S01]  /*b100*/  BPT.TRAP 0x1 ;  /* 0x000000040000795c */ /* 0x000fe20000300000 */
.L_x_3191:
[----:B-1----:R-:W-:Y:S05]  /*b110*/  @P3 BRA `(.L_x_3192) ;  /* 0x0000000000083947 */ /* 0x002fea0003800000 */
[----:B------:R-:W1:Y:S02]  /*b120*/  SYNCS.PHASECHK.TRANS64.TRYWAIT P3, [UR5+0x38830], R5 ;  /* 0x03883005ff0075a7 */ /* 0x000e640008060145 */
[----:B-1----:R-:W-:Y:S05]  /*b130*/  @!P3 BRA `(.L_x_3193) ;  /* 0x000001400008b947 */ /* 0x002fea0003800000 */
.L_x_3192:
        /* <DEDUP_REMOVED lines=23> */
.L_x_3194:
[----:B------:R2:W3:Y:S01]  /*b2b0*/  SYNCS.PHASECHK.TRANS64.TRYWAIT P3, [UR5+0x38850], R5 ;  /* 0x03885005ff0075a7 */ /* 0x0004e20008060145 */
[----:B------:R-:W-:Y:S05]  /*b2c0*/  @!P0 BRA `(.L_x_3195) ;  /* 0x0000000000048947 */ /* 0x000fea0003800000 */
[----:B------:R-:W-:Y:S01]  /*b2d0*/  BPT.TRAP 0x1 ;  /* 0x000000040000795c */ /* 0x000fe20000300000 */
.L_x_3195:
[----:B---3--:R-:W-:Y:S05]  /*b2e0*/  @P3 BRA `(.L_x_3196) ;  /* 0x0000000000083947 */ /* 0x008fea0003800000 */
[----:B------:R-:W3:Y:S02]  /*b2f0*/  SYNCS.PHASECHK.TRANS64.TRYWAIT P3, [UR5+0x38850], R5 ;  /* 0x03885005ff0075a7 */ /* 0x000ee40008060145 */
[----:B---3--:R-:W-:Y:S05]  /*b300*/  @!P3 BRA `(.L_x_3197) ;  /* 0x0000013c00acb947 */ /* 0x008fea0003800000 */
.L_x_3196:
[----:B------:R-:W-:Y:S01]  /*b310*/  ULEA UR26, UR37, UR4, 0xc ;  /* 0x00000004251a7291 */ /* 0x000fe2000f8e603f */
[----:B------:R-:W-:Y:S01]  /*b320*/  WARPGROUP.ARRIVE ;  /* 0x00000000000079c5 */ /* 0x000fe20000000000 */
[----:B------:R-:W-:Y:S01]  /*b330*/  UMOV UR27, 0x40000040 ;  /* 0x40000040001b7882 */ /* 0x000fe20000000000 */
[----:B------:R-:W-:-:S04]  /*b340*/  UIADD3 UR28, UR6, 0x2, URZ ;  /* 0x00000002061c7890 */ /* 0x000fc8000fffe03f */
[----:B-1----:R-:W1:Y:S01]  /*b350*/  S2R R6, SR_TID.X ;  /* 0x0000000000067919 */ /* 0x002e620000002100 */
[----:B------:R-:W-:Y:S01]  /*b360*/  UIADD3 UR30, UR26, 0x2, URZ ;  /* 0x000000021a1e7890 */ /* 0x000fe2000fffe03f */
[----:B------:R-:W-:Y:S01]  /*b370*/  IMAD.U32 R11, RZ, RZ, UR5 ;  /* 0x00000005ff0b7e24 */ /* 0x000fe2000f8e00ff */
[----:B------:R-:W-:Y:S01]  /*b380*/  UMOV UR29, 0x40000040 ;  /* 0x40000040001d7882 */ /* 0x000fe20000000000 */
[----:B------:R-:W-:Y:S01]  /*b390*/  UMOV UR31, 0x40000040 ;  /* 0x40000040001f7882 */ /* 0x000fe20000000000 */
[----:B------:R-:W-:Y:S01]  /*b3a0*/  HGMMA.64x64x16.F32 R152, gdesc[UR24], R152, gsb0 ;  /* 0x00e00000189879f0 */ /* 0x000fe20008000898 */
[----:B------:R-:W-:Y:S01]  /*b3b0*/  UIADD3 UR15, UR6, 0x800, URZ ;  /* 0x00000800060f7890 */ /* 0x000fe2000fffe03f */
[----:B------:R-:W-:Y:S01]  /*b3c0*/  ISETP.NE.AND P3, PT, R184, RZ, PT ;  /* 0x000000ffb800720c */ /* 0x000fe20003f65270 */
[----:B------:R-:W-:Y:S01]  /*b3d0*/  UIADD3 UR18, UR26, 0x800, URZ ;  /* 0x000008001a127890 */ /* 0x000fe2000fffe03f */
[----:B------:R-:W-:Y:S01]  /*b3e0*/  ULDC UR19, c[0x0][0xa80] ;  /* 0x0002a00000137ab9 */ /* 0x000fe20000000800 */
        /* <DEDUP_REMOVED lines=249> */
[----:B------:R-:W-:Y:S01]  /*c380*/  ULEA UR10, UR37, UR42, 0xc ;  /* 0x0000002a250a7291 */ /* 0x000fe2000f8e603f */
[----:B------:R-:W-:-:S03]  /*c390*/  UMOV UR11, 0x40000040 ;  /* 0x40000040000b7882 */ /* 0x000fc60000000000 */
[----:B------:R-:W-:Y:S01]  /*c3a0*/  UIADD3 UR14, UR10, 0x80, URZ ;  /* 0x000000800a0e7890 */ /* 0x000fe2000fffe03f */
        /* <DEDUP_REMOVED lines=56> */
[----:B------:R-:W-:Y:S01]  /*c730*/  FMUL.FTZ R24, R24, R10 ;  /* 0x0000000a18187220 */ /* 0x000fe20000410000 */
        /* <DEDUP_REMOVED lines=8> */
[----:B------:R-:W-:Y:S01]  /*c7c0*/  FMUL.FTZ R32, R32, R10 ;  /* 0x0000000a20207220 */ /* 0x000fe20000410000 */
[----:B------:R-:W-:Y:S01]  /*c7d0*/  FMNMX.FTZ R6, R163, R6, !PT ;  /* 0x00000006a3067209 */ /* 0x000fe20007810000 */
[-C--:B------:R-:W-:Y:S01]  /*c7e0*/  FMUL.FTZ R33, R33, R10.reuse ;  /* 0x0000000a21217220 */ /* 0x080fe20000410000 */
[-C--:B------:R-:W-:Y:S01]  /*c7f0*/  FMUL.FTZ R36, R36, R10.reuse ;  /* 0x0000000a24247220 */ /* 0x080fe20000410000 */
[----:B------:R-:W-:Y:S01]  /*c800*/  FMUL.FTZ R37, R37, R10 ;  /* 0x0000000a25257220 */ /* 0x000fe20000410000 */
[----:B------:R-:W-:Y:S01]  /*c810*/  FMNMX.FTZ R6, R166, R6, !PT ;  /* 0x00000006a6067209 */ /* 0x000fe20007810000 */
[----:B------:R-:W0:Y:S01]  /*c820*/  MUFU.EX2 R160, R160 ;  /* 0x000000a000a07308 */ /* 0x000e220000000800 */
        /* <DEDUP_REMOVED lines=8> */
[----:B-1----:R-:W-:Y:S01]  /*c8b0*/  FADD.FTZ R3, R157, R3 ;  /* 0x000000039d037221 */ /* 0x002fe20000010000 */
[----:B------:R-:W-:Y:S01]  /*c8c0*/  FMUL.FTZ R48, R48, R10 ;  /* 0x0000000a30307220 */ /* 0x000fe20000410000 */
[----:B------:R-:W-:Y:S01]  /*c8d0*/  FMNMX.FTZ R6, R171, R6, !PT ;  /* 0x00000006ab067209 */ /* 0x000fe20007810000 */
[-C--:B------:R-:W-:Y:S01]  /*c8e0*/  FMUL.FTZ R49, R49, R10.reuse ;  /* 0x0000000a31317220 */ /* 0x080fe20000410000 */
[-C--:B------:R-:W-:Y:S01]  /*c8f0*/  FMUL.FTZ R52, R52, R10.reuse ;  /* 0x0000000a34347220 */ /* 0x080fe20000410000 */
[----:B------:R-:W-:Y:S01]  /*c900*/  FMUL.FTZ R53, R53, R10 ;  /* 0x0000000a35357220 */ /* 0x000fe20000410000 */
[----:B------:R-:W-:Y:S01]  /*c910*/  FMNMX.FTZ R6, R174, R6, !PT ;  /* 0x00000006ae067209 */ /* 0x000fe20007810000 */
[----:B------:R-:W1:Y:S01]  /*c920*/  MUFU.EX2 R164, R164 ;  /* 0x000000a400a47308 */ /* 0x000e620000000800 */
[----:B0-----:R-:W-:Y:S01]  /*c930*/  FADD.FTZ R3, R160, R3 ;  /* 0x00000003a0037221 */ /* 0x001fe20000010000 */
        /* <DEDUP_REMOVED lines=75> */
[----:B------:R-:W-:-:S03]  /*cdf0*/  UMOV UR7, UR37 ;  /* 0x0000002500077c82 */ /* 0x000fc60008000000 */
[----:B------:R-:W-:Y:S01]  /*ce00*/  FADD.FTZ R9, -R6, R9 ;  /* 0x0000000906097221 */ /* 0x000fe20000010100 */
[----:B------:R-:W-:Y:S02]  /*ce10*/  @!P3 IMAD R12, R12, 0x40, R23 ;  /* 0x000000400c0cb824 */ /* 0x000fe400078e0217 */
[----:B--2---:R-:W-:Y:S01]  /*ce20*/  FADD.FTZ R3, R180, R3 ;  /* 0x00000003b4037221 */ /* 0x004fe20000010000 */
[----:B------:R-:W-:Y:S02]  /*ce30*/  FMUL.FTZ R9, R9, UR19 ;  /* 0x0000001309097c20 */ /* 0x000fe40008410000 */
        /* <DEDUP_REMOVED lines=17> */
[-C--:B------:R-:W-:Y:S01]  /*cf50*/  FMUL.FTZ R47, R47, R9.reuse ;  /* 0x000000092f2f7220 */ /* 0x080fe20000410000 */
        /* <DEDUP_REMOVED lines=19> */
[-C--:B------:R-:W-:Y:S01]  /*d090*/  FMUL.FTZ R50, R50, R9.reuse ;  /* 0x0000000932327220 */ /* 0x080fe20000410000 */
        /* <DEDUP_REMOVED lines=17> */
[----:B0-----:R-:W-:Y:S01]  /*d1b0*/  F2FP.F16.F32.PACK_AB R158, R165, R164 ;  /* 0x000000a4a59e723e */ /* 0x001fe200000000ff */
[-C--:B------:R-:W-:Y:S01]  /*d1c0*/  FMUL.FTZ R71, R71, R9.reuse ;  /* 0x0000000947477220 */ /* 0x080fe20000410000 */
        /* <DEDUP_REMOVED lines=74> */
[----:B------:R-:W2:Y:S03]  /*d670*/  MUFU.EX2 R182, R182 ;  /* 0x000000b600b67308 */ /* 0x000ea60000000800 */
[----:B------:R-:W-:-:S05]  /*d680*/  FADD.FTZ R175, R175, R174 ;  /* 0x000000aeafaf7221 */ /* 0x000fca0000010000 */
[----:B------:R-:W3:Y:S01]  /*d690*/  MUFU.EX2 R183, R183 ;  /* 0x000000b700b77308 */ /* 0x000ee20000000800 */
[----:B0-----:R-:W-:Y:S01]  /*d6a0*/  F2FP.F16.F32.PACK_AB R165, R179, R178 ;  /* 0x000000b2b3a5723e */ /* 0x001fe200000000ff */
        /* <DEDUP_REMOVED lines=8> */
[----:B------:R-:W-:Y:S02]  /*d730*/  UMOV UR11, 0x40000040 ;  /* 0x40000040000b7882 */ /* 0x000fe40000000000 */
[----:B------:R-:W-:Y:S02]  /*d740*/  WARPGROUP.DEPBAR.LE gsb0, 0x0 ;  /* 0x00008000000079c5 */ /* 0x000fe40000010000 */
        /* <DEDUP_REMOVED lines=25> */
.L_x_3189:
[----:B------:R-:W-:-:S13]  /*d8e0*/  ISETP.GE.AND P2, PT, R7, R191, PT ;  /* 0x000000bf0700720c */ /* 0x000fda0003f46270 */
[----:B------:R-:W-:Y:S05]  /*d8f0*/  @!P2 BRA `(.L_x_3199) ;  /* 0x0000003000dca947 */ /* 0x000fea0003800000 */
[----:B-1----:R-:W-:Y:S01]  /*d900*/  IMAD.MOV.U32 R11, RZ, RZ, R6 ;  /* 0x000000ffff0b7224 */ /* 0x002fe200078e0006 */
[----:B------:R-:W-:Y:S01]  /*d910*/  UMOV UR7, UR37 ;  /* 0x0000002500077c82 */ /* 0x000fe20008000000 */
[----:B------:R-:W-:-:S07]  /*d920*/  IMAD.MOV.U32 R12, RZ, RZ, R5 ;  /* 0x000000ffff0c7224 */ /* 0x000fce00078e0005 */
.L_x_3216:
[----:B------:R-:W-:-:S04]  /*d930*/  UIADD3 UR37, UR7, 0x1, URZ ;  /* 0x0000000107257890 */ /* 0x000fc8000fffe03f */
[----:B------:R-:W-:-:S04]  /*d940*/  UISETP.NE.AND UP0, UPT, UR37, 0x2, UPT ;  /* 0x000000022500788c */ /* 0x000fc8000bf05270 */
[----:B------:R-:W-:Y:S02]  /*d950*/  USEL UR5, URZ, 0x1, UP0 ;  /* 0x000000013f057887 */ /* 0x000fe40008000000 */
[----:B------:R-:W-:-:S04]  /*d960*/  USEL UR37, UR37, URZ, UP0 ;  /* 0x0000003f25257287 */ /* 0x000fc80008000000 */
[----:B------:R-:W-:Y:S01]  /*d970*/  LOP3.LUT R2, R2, UR5, RZ, 0x3c, !PT ;  /* 0x0000000502027c12 */ /* 0x000fe2000f8e3cff */
[----:B--2---:R-:W-:Y:S07]  /*d980*/  @!P0 BRA `(.L_x_3200) ;  /* 0x0000000000048947 */ /* 0x004fee0003800000 */
[----:B------:R-:W-:Y:S01]  /*d990*/  BPT.TRAP 0x1 ;  /* 0x000000040000795c */ /* 0x000fe20000300000 */
.L_x_3200:
[----:B------:R-:W-:Y:S01]  /*d9a0*/  ULEA UR5, UR37, UR41, 0x3 ;  /* 0x0000002925057291 */ /* 0x000fe2000f8e183f */
[----:B------:R-:W-:-:S08]  /*d9b0*/  SHF.L.U32 R5, R2, 0x1f, RZ ;  /* 0x0000001f02057819 */ /* 0x000fd000000006ff */
[----:B------:R0:W1:Y:S01]  /*d9c0*/  SYNCS.PHASECHK.TRANS64.TRYWAIT P2, [UR5+0x38830], R5 ;  /* 0x03883005ff0075a7 */ /* 0x0000620008040145 */
[----:B------:R-:W-:Y:S05]  /*d9d0*/  @!P0 BRA `(.L_x_3201) ;  /* 0x0000000000048947 */ /* 0x000fea0003800000 */
[----:B------:R-:W-:Y:S01]  /*d9e0*/  BPT.TRAP 0x1 ;  /* 0x000000040000795c */ /* 0x000fe20000300000 */
.L_x_3201:
[----:B-1----:R-:W-:Y:S05]  /*d9f0*/  @P2 BRA `(.L_x_3202) ;  /* 0x0000000000082947 */ /* 0x002fea0003800000 */
[----:B------:R-:W1:Y:S02]  /*da00*/  SYNCS.PHASECHK.TRANS64.TRYWAIT P2, [UR5+0x38830], R5 ;  /* 0x03883005ff0075a7 */ /* 0x000e640008040145 */
[----:B-1----:R-:W-:Y:S05]  /*da10*/  @!P2 BRA `(.L_x_3203) ;  /* 0x000001180000a947 */ /* 0x002fea0003800000 */
.L_x_3202:
        /* <DEDUP_REMOVED lines=23> */
.L_x_3204:
[----:B------:R2:W3:Y:S01]  /*db90*/  SYNCS.PHASECHK.TRANS64.TRYWAIT P2, [UR5+0x38850], R5 ;  /* 0x03885005ff0075a7 */ /* 0x0004e20008040145 */
[----:B------:R-:W-:Y:S05]  /*dba0*/  @!P0 BRA `(.L_x_3205) ;  /* 0x0000000000048947 */ /* 0x000fea0003800000 */
[----:B------:R-:W-:Y:S01]  /*dbb0*/  BPT.TRAP 0x1 ;  /* 0x000000040000795c */ /* 0x000fe20000300000 */
.L_x_3205:
[----:B---3--:R-:W-:Y:S05]  /*dbc0*/  @P2 BRA `(.L_x_3206) ;  /* 0x0000000000082947 */ /* 0x008fea0003800000 */
[----:B------:R-:W3:Y:S02]  /*dbd0*/  SYNCS.PHASECHK.TRANS64.TRYWAIT P2, [UR5+0x38850], R5 ;  /* 0x03885005ff0075a7 */ /* 0x000ee40008040145 */
[----:B---3--:R-:W-:Y:S05]  /*dbe0*/  @!P2 BRA `(.L_x_3207) ;  /* 0x0000011400a4a947 */ /* 0x008fea0003800000 */
.L_x_3206:
[----:B------:R-:W-:Y:S01]  /*dbf0*/  ULEA UR26, UR37, UR4, 0xc ;  /* 0x00000004251a7291 */ /* 0x000fe2000f8e603f */
[----:B------:R-:W-:Y:S01]  /*dc00*/  WARPGROUP.ARRIVE ;  /* 0x00000000000079c5 */ /* 0x000fe20000000000 */
[----:B------:R-:W-:Y:S01]  /*dc10*/  UMOV UR27, 0x40000040 ;  /* 0x40000040001b7882 */ /* 0x000fe20000000000 */
[----:B------:R-:W-:-:S04]  /*dc20*/  UIADD3 UR28, UR6, 0x2, URZ ;  /* 0x00000002061c7890 */ /* 0x000fc8000fffe03f */
[----:B-1----:R-:W1:Y:S01]  /*dc30*/  S2R R6, SR_TID.X ;  /* 0x0000000000067919 */ /* 0x002e620000002100 */
[----:B------:R-:W-:Y:S01]  /*dc40*/  UIADD3 UR30, UR26, 0x2, URZ ;  /* 0x000000021a1e7890 */ /* 0x000fe2000fffe03f */
[----:B------:R-:W3:Y:S01]  /*dc50*/  @P5 LDC R8, c[0x0][0x44c] ;  /* 0x00011300ff085b82 */ /* 0x000ee20000000800 */
[----:B------:R-:W-:Y:S01]  /*dc60*/  UMOV UR29, 0x40000040 ;  /* 0x40000040001d7882 */ /* 0x000fe20000000000 */
[----:B------:R-:W-:Y:S01]  /*dc70*/  UMOV UR31, 0x40000040 ;  /* 0x40000040001f7882 */ /* 0x000fe20000000000 */
[----:B------:R-:W-:Y:S01]  /*dc80*/  HGMMA.64x64x16.F32 R152, gdesc[UR24], R152, gsb0 ;  /* 0x00e00000189879f0 */ /* 0x000fe20008000898 */
[----:B------:R-:W-:Y:S01]  /*dc90*/  UIADD3 UR15, UR6, 0x800, URZ ;  /* 0x00000800060f7890 */ /* 0x000fe2000fffe03f */
[----:B------:R-:W-:Y:S01]  /*dca0*/  IMAD.U32 R10, RZ, RZ, UR5 ;  /* 0x00000005ff0a7e24 */ /* 0x000fe2000f8e00ff */
[----:B------:R-:W-:Y:S01]  /*dcb0*/  UIADD3 UR18, UR26, 0x800, URZ ;  /* 0x000008001a127890 */ /* 0x000fe2000fffe03f */
[----:B------:R-:W-:Y:S02]  /*dcc0*/  ULDC UR5, c[0x0][0xad4] ;  /* 0x0002b50000057ab9 */ /* 0x000fe40000000800 */
[----:B------:R-:W-:Y:S01]  /*dcd0*/  ULOP3.LUT UR5, URZ, UR5, URZ, 0x33, !UPT ;  /* 0x000000053f057292 */ /* 0x000fe2000f8e333f */
[----:B-1----:R-:W-:-:S05]  /*dce0*/  SHF.R.U32.HI R6, RZ, 0x7, R6 ;  /* 0x00000007ff067819 */ /* 0x002fca0000011606 */
[----:B0-2---:R0:W1:Y:S02]  /*dcf0*/  SHFL.IDX PT, R5, R6, RZ, 0x1f ;  /* 0x00001fff06057589 */ /* 0x00506400000e0000 */
[----:B0-----:R-:W-:-:S04]  /*dd00*/  IMAD.IADD R6, R190, 0x1, R185 ;  /* 0x00000001be067824 */ /* 0x001fc800078e02b9 */
[----:B---3--:R-:W-:Y:S01]  /*dd10*/  @P5 IMAD.HI.U32 R8, R6, R8, RZ ;  /* 0x0000000806085227 */ /* 0x008fe200078e00ff */
[----:B-1----:R-:W-:Y:S02]  /*dd20*/  R2UR UR10, R5 ;  /* 0x00000000050a72ca */ /* 0x002fe400000e0000 */
[----:B------:R-:W0:Y:S11]  /*dd30*/  @P5 LDC R5, c[0x0][0x450] ;  /* 0x00011400ff055b82 */ /* 0x000e360000000800 */
[----:B------:R-:W-:-:S03]  /*dd40*/  UISETP.GT.AND UP0, UPT, UR10, 0x7f, UPT ;  /* 0x0000007f0a00788c */ /* 0x000fc6000bf04270 */
[----:B------:R-:W-:Y:S01]  /*dd50*/  UMOV UR10, 0x4 ;  /* 0x00000004000a7882 */ /* 0x000fe20000000000 */
[----:B------:R-:W-:Y:S02]  /*dd60*/  USEL UR14, URZ, 0x2, !UP0 ;  /* 0x000000023f0e7887 */ /* 0x000fe4000c000000 */
[----:B------:R-:W-:Y:S01]  /*dd70*/  USEL UR11, UR10, 0x2, UP0 ;  /* 0x000000020a0b7887 */ /* 0x000fe20008000000 */
[----:B------:R-:W-:Y:S02]  /*dd80*/  WARPGROUP.DEPBAR.LE gsb0, 0x0 ;  /* 0x00008000000079c5 */ /* 0x000fe40000010000 */
[----:B------:R-:W-:Y:S01]  /*dd90*/  WARPGROUP.ARRIVE ;  /* 0x00000000000079c5 */ /* 0x000fe20000000000 */
[----:B------:R-:W-:Y:S01]  /*dda0*/  USEL UR10, UR10, 0x6, !UP0 ;  /* 0x000000060a0a7887 */ /* 0x000fe2000c000000 */
[----:B0-----:R-:W-:Y:S01]  /*ddb0*/  @P5 SHF.R.U32.HI R6, RZ, R5, R8 ;  /* 0x00000005ff065219 */ /* 0x001fe20000011608 */
[----:B------:R-:W-:-:S03]  /*ddc0*/  @!P1 VIADD R5, R10, 0x38840 ;  /* 0x000388400a059836 */ /* 0x000fc60000000000 */
[----:B------:R-:W-:Y:S01]  /*ddd0*/  HGMMA.64x64x16.F32 R152, gdesc[UR28], R152, gsb0 ;  /* 0x00e000001c9879f0 */ /* 0x000fe20008000898 */
[----:B------:R-:W-:Y:S02]  /*dde0*/  UIADD3 UR28, UR6, 0x4, URZ ;  /* 0x00000004061c7890 */ /* 0x000fe4000fffe03f */
[----:B------:R-:W-:Y:S01]  /*ddf0*/  UIADD3 UR30, UR26, 0x4, URZ ;  /* 0x000000041a1e7890 */ /* 0x000fe2000fffe03f */
[----:B------:R-:W0:Y:S01]  /*de00*/  SHFL.IDX PT, R21, R6, RZ, 0x1c1f ;  /* 0x001c1fff06157589 */ /* 0x000e2200000e0000 */
[----:B------:R-:W-:Y:S01]  /*de10*/  UMOV UR29, 0x40000040 ;  /* 0x40000040001d7882 */ /* 0x000fe20000000000 */
[----:B------:R-:W-:Y:S01]  /*de20*/  UMOV UR31, 0x40000040 ;  /* 0x40000040001f7882 */ /* 0x000fe20000000000 */
[----:B------:R-:W-:Y:S01]  /*de30*/  @!P1 PRMT R5, RZ, 0x654, R5 ;  /* 0x00000654ff059816 */ /* 0x000fe20000000005 */
        /* <DEDUP_REMOVED lines=238> */
[----:B------:R1:W-:Y:S02]  /*ed20*/  @!P1 SYNCS.ARRIVE.TRANS64.RED.A1T0 RZ, [R5+URZ], RZ ;  /* 0x000000ff05ff99a7 */ /* 0x0003e4000810043f */
[----:B-1----:R-:W-:-:S05]  /*ed30*/  IMAD.SHL.U32 R5, R7, 0x40, RZ ;  /* 0x0000004007057824 */ /* 0x002fca00078e00ff */
[----:B------:R-:W-:-:S04]  /*ed40*/  IADD3 R14, -R19, 0x1, -R5 ;  /* 0x00000001130e7810 */ /* 0x000fc80007ffe905 */
[----:B------:R-:W-:-:S05]  /*ed50*/  IADD3 R14, -R17, R14, R16 ;  /* 0x0000000e110e7210 */ /* 0x000fca0007ffe110 */
[C---:B------:R-:W-:Y:S02]  /*ed60*/  VIADD R13, R14.reuse, UR10 ;  /* 0x0000000a0e0d7c36 */ /* 0x040fe40008000000 */
[----:B------:R-:W-:Y:S01]  /*ed70*/  VIADD R14, R14, UR5 ;  /* 0x000000050e0e7c36 */ /* 0x000fe20008000000 */
[----:B------:R-:W-:Y:S01]  /*ed80*/  ULDC UR5, c[0x0][0xadc] ;  /* 0x0002b70000057ab9 */ /* 0x000fe20000000800 */
[--C-:B0-----:R-:W-:Y:S02]  /*ed90*/  IMAD.IADD R15, R13, 0x1, R21.reuse ;  /* 0x000000010d0f7824 */ /* 0x101fe400078e0215 */
[----:B------:R-:W-:Y:S01]  /*eda0*/  IMAD.IADD R20, R14, 0x1, R21 ;  /* 0x000000010e147824 */ /* 0x000fe200078e0215 */
[----:B------:R-:W-:Y:S06]  /*edb0*/  @!P6 BRA `(.L_x_3208) ;  /* 0x000000000058e947 */ /* 0x000fec0003800000 */
        /* <DEDUP_REMOVED lines=12> */
.L_x_3210:
[----:B------:R-:W-:-:S05]  /*ee80*/  IMAD.U32 R234, RZ, RZ, UR5 ;  /* 0x00000005ffea7e24 */ /* 0x000fca000f8e00ff */
[----:B------:R-:W-:-:S13]  /*ee90*/  ISETP.NE.AND P2, PT, R234, 0x1, PT ;  /* 0x00000001ea00780c */ /* 0x000fda0003f45270 */
[----:B------:R-:W0:Y:S02]  /*eea0*/  @P2 LDC.64 R8, c[0x0][0xae0] ;  /* 0x0002b800ff082b82 */ /* 0x000e240000000a00 */
[----:B0-----:R-:W-:-:S05]  /*eeb0*/  @P2 IMAD.HI.U32 R8, R21, R8, RZ ;  /* 0x0000000815082227 */ /* 0x001fca00078e00ff */
[----:B------:R-:W-:-:S07]  /*eec0*/  @P2 SHF.R.U32.HI R21, RZ, R9, R8 ;  /* 0x00000009ff152219 */ /* 0x000fce0000011608 */
.L_x_3211:
[----:B------:R-:W-:Y:S05]  /*eed0*/  BSYNC B0 ;  /* 0x0000000000007941 */ /* 0x000fea0003800000 */
.L_x_3209:
[----:B------:R-:W-:-:S04]  /*eee0*/  IMAD R21, R21, R234, -R5 ;  /* 0x000000ea15157224 */ /* 0x000fc800078e0a05 */
[----:B------:R-:W-:-:S05]  /*eef0*/  IMAD.IADD R21, R21, 0x1, -R19 ;  /* 0x0000000115157824 */ /* 0x000fca00078e0a13 */
[----:B------:R-:W-:Y:S02]  /*ef00*/  VIMNMX R20, R20, R21, !PT ;  /* 0x0000001514147248 */ /* 0x000fe40007fe0100 */
[----:B------:R-:W-:-:S07]  /*ef10*/  VIADDMNMX R15, R21, R234, R15, PT ;  /* 0x000000ea150f7246 */ /* 0x000fce000380010f */
.L_x_3208:
[----:B------:R-:W-:Y:S01]  /*ef20*/  ISETP.GT.AND P2, PT, R7, -0x1, PT ;  /* 0xffffffff0700780c */ /* 0x000fe20003f44270 */
[----:B------:R-:W0:Y:S03]  /*ef30*/  SHFL.IDX PT, R6, R6, 0x1, 0x1c1f ;  /* 0x003c1f0006067f89 */ /* 0x000e2600000e0000 */
        /* <DEDUP_REMOVED lines=11> */
[--C-:B0-----:R-:W-:Y:S01]  /*eff0*/  IMAD.IADD R13, R13, 0x1, R6.reuse ;  /* 0x000000010d0d7824 */ /* 0x101fe200078e0206 */
        /* <DEDUP_REMOVED lines=51> */
.L_x_3214:
[----:B------:R-:W-:-:S05]  /*f330*/  IMAD.U32 R15, RZ, RZ, UR5 ;  /* 0x00000005ff0f7e24 */ /* 0x000fca000f8e00ff */
[----:B------:R-:W-:-:S13]  /*f340*/  ISETP.NE.AND P3, PT, R15, 0x1, PT ;  /* 0x000000010f00780c */ /* 0x000fda0003f65270 */
[----:B------:R-:W0:Y:S02]  /*f350*/  @P3 LDC.64 R8, c[0x0][0xae0] ;  /* 0x0002b800ff083b82 */ /* 0x000e240000000a00 */
[----:B0-----:R-:W-:-:S05]  /*f360*/  @P3 IMAD.HI.U32 R8, R6, R8, RZ ;  /* 0x0000000806083227 */ /* 0x001fca00078e00ff */
[----:B------:R-:W-:-:S07]  /*f370*/  @P3 SHF.R.U32.HI R6, RZ, R9, R8 ;  /* 0x00000009ff063219 */ /* 0x000fce0000011608 */
.L_x_3215:
[----:B------:R-:W-:Y:S05]  /*f380*/  BSYNC B0 ;  /* 0x0000000000007941 */ /* 0x000fea0003800000 */
.L_x_3213:
[----:B------:R-:W-:-:S04]  /*f390*/  IMAD R5, R6, R15, -R5 ;  /* 0x0000000f06057224 */ /* 0x000fc800078e0a05 */
[----:B------:R-:W-:-:S05]  /*f3a0*/  IMAD.IADD R5, R5, 0x1, -R19 ;  /* 0x0000000105057824 */ /* 0x000fca00078e0a13 */
[----:B------:R-:W-:Y:S02]  /*f3b0*/  VIMNMX R14, R14, R5, !PT ;  /* 0x000000050e0e7248 */ /* 0x000fe40007fe0100 */
[----:B------:R-:W-:-:S07]  /*f3c0*/  VIADDMNMX R13, R5, R15, R13, PT ;  /* 0x0000000f050d7246 */ /* 0x000fce000380010d */
.L_x_3212:
[----:B------:R-:W-:Y:S01]  /*f3d0*/  FMNMX.FTZ R5, R152, R12, !PT ;  /* 0x0000000c98057209 */ /* 0x000fe20007810000 */
[----:B------:R-:W-:Y:S01]  /*f3e0*/  ULDC UR19, c[0x0][0xa80] ;  /* 0x0002a00000137ab9 */ /* 0x000fe20000000800 */
[----:B------:R-:W-:Y:S01]  /*f3f0*/  ULEA UR10, UR37, UR42, 0xc ;  /* 0x0000002a250a7291 */ /* 0x000fe2000f8e603f */
[----:B------:R-:W-:Y:S01]  /*f400*/  @!P1 VIADD R10, R10, 0x38860 ;  /* 0x000388600a0a9836 */ /* 0x000fe20000000000 */
[----:B------:R-:W-:Y:S01]  /*f410*/  FMNMX.FTZ R5, R153, R5, !PT ;  /* 0x0000000599057209 */ /* 0x000fe20007810000 */
[----:B------:R-:W-:Y:S01]  /*f420*/  UMOV UR11, 0x40000040 ;  /* 0x40000040000b7882 */ /* 0x000fe20000000000 */
[----:B------:R-:W-:Y:S02]  /*f430*/  UIADD3 UR14, UR10, 0x80, URZ ;  /* 0x000000800a0e7890 */ /* 0x000fe4000fffe03f */
[----:B------:R-:W-:Y:S01]  /*f440*/  FMNMX.FTZ R5, R156, R5, !PT ;  /* 0x000000059c057209 */ /* 0x000fe20007810000 */
[----:B------:R-:W-:Y:S01]  /*f450*/  UMOV UR15, 0x40000040 ;  /* 0x40000040000f7882 */ /* 0x000fe20000000000 */
[----:B------:R-:W-:-:S02]  /*f460*/  @!P1 PRMT R10, RZ, 0x654, R10 ;  /* 0x00000654ff0a9816 */ /* 0x000fc4000000000a */
        /* <DEDUP_REMOVED lines=16> */
[----:B0-----:R-:W-:-:S04]  /*f570*/  FMNMX.FTZ R5, R5, R6, !PT ;  /* 0x0000000605057209 */ /* 0x001fc80007810000 */
[C---:B------:R-:W-:Y:S01]  /*f580*/  FSETP.NEU.FTZ.AND P3, PT, R5.reuse, -INF , PT ;  /* 0xff8000000500780b */ /* 0x040fe20003f7d000 */
[----:B------:R-:W-:-:S03]  /*f590*/  FMUL.FTZ R6, R5, UR19 ;  /* 0x0000001305067c20 */ /* 0x000fc60008410000 */
[----:B------:R-:W-:Y:S02]  /*f5a0*/  FSEL R8, R5, RZ, P3 ;  /* 0x000000ff05087208 */ /* 0x000fe40001800000 */
[----:B------:R-:W-:Y:S02]  /*f5b0*/  FSEL R6, R6, RZ, P3 ;  /* 0x000000ff06067208 */ /* 0x000fe40001800000 */
[----:B------:R-:W-:Y:S01]  /*f5c0*/  ISETP.GT.AND P3, PT, R14, 0x1, P2 ;  /* 0x000000010e00780c */ /* 0x000fe20001764270 */
[----:B------:R-:W-:Y:S02]  /*f5d0*/  FADD.FTZ R8, -R8, R12 ;  /* 0x0000000c08087221 */ /* 0x000fe40000010100 */
[--C-:B------:R-:W-:Y:S01]  /*f5e0*/  FFMA.FTZ R152, R152, UR19, -R6.reuse ;  /* 0x0000001398987c23 */ /* 0x100fe20008010806 */
[----:B------:R-:W-:Y:S01]  /*f5f0*/  ISETP.LT.OR P4, PT, R13, 0x2, P3 ;  /* 0x000000020d00780c */ /* 0x000fe20001f81670 */
[--C-:B------:R-:W-:Y:S01]  /*f600*/  FFMA.FTZ R153, R153, UR19, -R6.reuse ;  /* 0x0000001399997c23 */ /* 0x100fe20008010806 */
[----:B------:R-:W-:Y:S01]  /*f610*/  ISETP.GT.AND P3, PT, R14, 0x8, P2 ;  /* 0x000000080e00780c */ /* 0x000fe20001764270 */
[--C-:B------:R-:W-:Y:S01]  /*f620*/  FFMA.FTZ R156, R156, UR19, -R6.reuse ;  /* 0x000000139c9c7c23 */ /* 0x100fe20008010806 */
[----:B------:R-:W-:Y:S01]  /*f630*/  FSEL R155, R155, -INF , !P4 ;  /* 0xff8000009b9b7808 */ /* 0x000fe20006000000 */
[--C-:B------:R-:W-:Y:S01]  /*f640*/  FFMA.FTZ R157, R157, UR19, -R6.reuse ;  /* 0x000000139d9d7c23 */ /* 0x100fe20008010806 */
[----:B------:R-:W-:Y:S01]  /*f650*/  ISETP.GT.AND P4, PT, R14, 0x9, P2 ;  /* 0x000000090e00780c */ /* 0x000fe20001784270 */
[--C-:B------:R-:W-:Y:S01]  /*f660*/  FFMA.FTZ R160, R160, UR19, -R6.reuse ;  /* 0x00000013a0a07c23 */ /* 0x100fe20008010806 */
[----:B------:R-:W-:Y:S01]  /*f670*/  ISETP.LT.OR P3, PT, R13, 0x9, P3 ;  /* 0x000000090d00780c */ /* 0x000fe20001f61670 */
[--C-:B------:R-:W-:Y:S01]  /*f680*/  FFMA.FTZ R161, R161, UR19, -R6.reuse ;  /* 0x00000013a1a17c23 */ /* 0x100fe20008010806 */
[----:B------:R-:W-:Y:S01]  /*f690*/  ISETP.LT.OR P4, PT, R13, 0xa, P4 ;  /* 0x0000000a0d00780c */ /* 0x000fe20002781670 */
[--C-:B------:R-:W-:Y:S01]  /*f6a0*/  FFMA.FTZ R164, R164, UR19, -R6.reuse ;  /* 0x00000013a4a47c23 */ /* 0x100fe20008010806 */
[----:B------:R-:W-:Y:S01]  /*f6b0*/  FSEL R158, R158, -INF , !P3 ;  /* 0xff8000009e9e7808 */ /* 0x000fe20005800000 */
[--C-:B------:R-:W-:Y:S01]  /*f6c0*/  FFMA.FTZ R165, R165, UR19, -R6.reuse ;  /* 0x00000013a5a57c23 */ /* 0x100fe20008010806 */
[----:B------:R-:W-:Y:S01]  /*f6d0*/  FSEL R159, R159, -INF , !P4 ;  /* 0xff8000009f9f7808 */ /* 0x000fe20006000000 */
[--C-:B------:R-:W-:Y:S01]  /*f6e0*/  FFMA.FTZ R168, R168, UR19, -R6.reuse ;  /* 0x00000013a8a87c23 */ /* 0x100fe20008010806 */
[C---:B------:R-:W-:Y:S01]  /*f6f0*/  ISETP.GT.AND P4, PT, R14.reuse, 0x11, P2 ;  /* 0x000000110e00780c */ /* 0x040fe20001784270 */
[--C-:B------:R-:W-:Y:S01]  /*f700*/  FFMA.FTZ R169, R169, UR19, -R6.reuse ;  /* 0x00000013a9a97c23 */ /* 0x100fe20008010806 */
[----:B------:R-:W-:Y:S01]  /*f710*/  ISETP.GT.AND P3, PT, R14, 0x10, P2 ;  /* 0x000000100e00780c */ /* 0x000fe20001764270 */
[--C-:B------:R-:W-:Y:S01]  /*f720*/  FFMA.FTZ R172, R172, UR19, -R6.reuse ;  /* 0x00000013acac7c23 */ /* 0x100fe20008010806 */
[----:B------:R-:W-:Y:S01]  /*f730*/  ISETP.LT.OR P4, PT, R13, 0x12, P4 ;  /* 0x000000120d00780c */ /* 0x000fe20002781670 */
[--C-:B------:R-:W-:Y:S01]  /*f740*/  FFMA.FTZ R173, R173, UR19, -R6.reuse ;  /* 0x00000013adad7c23 */ /* 0x100fe20008010806 */
[--C-:B------:R-:W-:Y:S01]  /*f750*/  FFMA.FTZ R176, R176, UR19, -R6.reuse ;  /* 0x00000013b0b07c23 */ /* 0x100fe20008010806 */
[--C-:B------:R-:W-:Y:S01]  /*f760*/  FFMA.FTZ R177, R177, UR19, -R6.reuse ;  /* 0x00000013b1b17c23 */ /* 0x100fe20008010806 */
[----:B------:R-:W-:Y:S01]  /*f770*/  FSEL R163, R163, -INF , !P4 ;  /* 0xff800000a3a37808 */ /* 0x000fe20006000000 */
[--C-:B------:R-:W-:Y:S01]  /*f780*/  FFMA.FTZ R180, R180, UR19, -R6.reuse ;  /* 0x00000013b4b47c23 */ /* 0x100fe20008010806 */
[----:B------:R-:W-:Y:S01]  /*f790*/  ISETP.GT.AND P4, PT, R14, 0x19, P2 ;  /* 0x000000190e00780c */ /* 0x000fe20001784270 */
[----:B------:R-:W-:Y:S01]  /*f7a0*/  FFMA.FTZ R181, R181, UR19, -R6 ;  /* 0x00000013b5b57c23 */ /* 0x000fe20008010806 */
[C---:B------:R-:W-:Y:S01]  /*f7b0*/  ISETP.LT.OR P3, PT, R13.reuse, 0x11, P3 ;  /* 0x000000110d00780c */ /* 0x040fe20001f61670 */
[----:B------:R-:W-:Y:S01]  /*f7c0*/  FMUL.FTZ R8, R8, UR19 ;  /* 0x0000001308087c20 */ /* 0x000fe20008410000 */
        /* <DEDUP_REMOVED lines=11> */
[----:B------:R-:W1:Y:S01]  /*f880*/  MUFU.EX2 R153, R153 ;  /* 0x0000009900997308 */ /* 0x000e620000000800 */
[----:B------:R-:W-:Y:S02]  /*f890*/  FSEL R166, R166, -INF , !P3 ;  /* 0xff800000a6a67808 */ /* 0x000fe40005800000 */
[----:B------:R-:W-:Y:S02]  /*f8a0*/  ISETP.LT.OR P4, PT, R13, 0x2a, P4 ;  /* 0x0000002a0d00780c */ /* 0x000fe40002781670 */
[C---:B------:R-:W-:Y:S02]  /*f8b0*/  ISETP.GT.AND P3, PT, R14.reuse, 0x20, P2 ;  /* 0x000000200e00780c */ /* 0x040fe40001764270 */
[----:B------:R-:W-:Y:S01]  /*f8c0*/  FSEL R175, R175, -INF , !P4 ;  /* 0xff800000afaf7808 */ /* 0x000fe20006000000 */
[----:B------:R-:W-:Y:S01]  /*f8d0*/  MUFU.EX2 R157, R157 ;  /* 0x0000009d009d7308 */ /* 0x000fe20000000800 */
[----:B------:R-:W-:Y:S01]  /*f8e0*/  ISETP.GT.AND P4, PT, R14, RZ, P2 ;  /* 0x000000ff0e00720c */ /* 0x000fe20001784270 */
[----:B0-----:R-:W-:Y:S01]  /*f8f0*/  FFMA.FTZ R3, R8, R3, R152 ;  /* 0x0000000308037223 */ /* 0x001fe20000010098 */
[C---:B------:R-:W-:Y:S01]  /*f900*/  ISETP.LT.OR P3, PT, R13.reuse, 0x21, P3 ;  /* 0x000000210d00780c */ /* 0x040fe20001f61670 */
[-C--:B------:R-:W-:Y:S01]  /*f910*/  FMUL.FTZ R24, R24, R8.reuse ;  /* 0x0000000818187220 */ /* 0x080fe20000410000 */
[----:B------:R-:W-:Y:S01]  /*f920*/  ISETP.LT.OR P4, PT, R13, 0x1, P4 ;  /* 0x000000010d00780c */ /* 0x000fe20002781670 */
[-C--:B------:R-:W-:Y:S01]  /*f930*/  FMUL.FTZ R25, R25, R8.reuse ;  /* 0x0000000819197220 */ /* 0x080fe20000410000 */
[----:B------:R-:W-:Y:S01]  /*f940*/  FSEL R170, R170, -INF , !P3 ;  /* 0xff800000aaaa7808 */ /* 0x000fe20005800000 */
[----:B------:R-:W-:Y:S01]  /*f950*/  MUFU.EX2 R161, R161 ;  /* 0x000000a100a17308 */ /* 0x000fe20000000800 */
[----:B------:R-:W-:Y:S01]  /*f960*/  FSEL R9, R154, -INF , !P4 ;  /* 0xff8000009a097808 */ /* 0x000fe20006000000 */
[----:B-1----:R-:W-:Y:S01]  /*f970*/  FADD.FTZ R3, R153, R3 ;  /* 0x0000000399037221 */ /* 0x002fe20000010000 */
[----:B------:R-:W-:Y:S01]  /*f980*/  ISETP.GT.AND P3, PT, R14, 0x28, P2 ;  /* 0x000000280e00780c */ /* 0x000fe20001764270 */
[-C--:B------:R-:W-:Y:S01]  /*f990*/  FMUL.FTZ R28, R28, R8.reuse ;  /* 0x000000081c1c7220 */ /* 0x080fe20000410000 */
[----:B------:R-:W-:Y:S01]  /*f9a0*/  FMNMX.FTZ R6, R9, R11, !PT ;  /* 0x0000000b09067209 */ /* 0x000fe20007810000 */
[----:B------:R-:W-:Y:S01]  /*f9b0*/  FMUL.FTZ R29, R29, R8 ;  /* 0x000000081d1d7220 */ /* 0x000fe20000410000 */
[----:B------:R-:W-:Y:S01]  /*f9c0*/  ISETP.LT.OR P3, PT, R13, 0x29, P3 ;  /* 0x000000290d00780c */ /* 0x000fe20001f61670 */
[----:B------:R-:W0:Y:S01]  /*f9d0*/  MUFU.EX2 R154, R156 ;  /* 0x0000009c009a7308 */ /* 0x000e220000000800 */
[----:B------:R-:W-:Y:S01]  /*f9e0*/  FMNMX.FTZ R6, R155, R6, !PT ;  /* 0x000000069b067209 */ /* 0x000fe20007810000 */
[-C--:B------:R-:W-:Y:S01]  /*f9f0*/  FMUL.FTZ R32, R32, R8.reuse ;  /* 0x0000000820207220 */ /* 0x080fe20000410000 */
[----:B------:R-:W-:Y:S01]  /*fa00*/  FSEL R174, R174, -INF , !P3 ;  /* 0xff800000aeae7808 */ /* 0x000fe20005800000 */
[----:B------:R-:W-:Y:S01]  /*fa10*/  FMUL.FTZ R33, R33, R8 ;  /* 0x0000000821217220 */ /* 0x000fe20000410000 */
[----:B------:R-:W-:Y:S01]  /*fa20*/  FMNMX.FTZ R6, R158, R6, !PT ;  /* 0x000000069e067209 */ /* 0x000fe20007810000 */
[----:B------:R-:W-:Y:S01]  /*fa30*/  FMUL.FTZ R36, R36, R8 ;  /* 0x0000000824247220 */ /* 0x000fe20000410000 */
[----:B------:R-:W-:Y:S01]  /*fa40*/  ISETP.GT.AND P3, PT, R14, 0x30, P2 ;  /* 0x000000300e00780c */ /* 0x000fe20001764270 */
[----:B------:R-:W1:Y:S01]  /*fa50*/  MUFU.EX2 R156, R160 ;  /* 0x000000a0009c7308 */ /* 0x000e620000000800 */
[----:B------:R-:W-:Y:S01]  /*fa60*/  FMNMX.FTZ R6, R159, R6, !PT ;  /* 0x000000069f067209 */ /* 0x000fe20007810000 */
[-C--:B------:R-:W-:Y:S01]  /*fa70*/  FMUL.FTZ R37, R37, R8.reuse ;  /* 0x0000000825257220 */ /* 0x080fe20000410000 */
[----:B------:R-:W-:Y:S01]  /*fa80*/  ISETP.LT.OR P3, PT, R13, 0x31, P3 ;  /* 0x000000310d00780c */ /* 0x000fe20001f61670 */
[----:B------:R-:W-:Y:S01]  /*fa90*/  FMUL.FTZ R40, R40, R8 ;  /* 0x0000000828287220 */ /* 0x000fe20000410000 */
[----:B------:R-:W-:Y:S01]  /*faa0*/  FMNMX.FTZ R6, R162, R6, !PT ;  /* 0x00000006a2067209 */ /* 0x000fe20007810000 */
[----:B------:R-:W-:Y:S01]  /*fab0*/  FMUL.FTZ R41, R41, R8 ;  /* 0x0000000829297220 */ /* 0x000fe20000410000 */
[----:B------:R-:W-:Y:S01]  /*fac0*/  FSEL R178, R178, -INF , !P3 ;  /* 0xff800000b2b27808 */ /* 0x000fe20005800000 */
[----:B------:R-:W2:Y:S01]  /*fad0*/  MUFU.EX2 R164, R164 ;  /* 0x000000a400a47308 */ /* 0x000ea20000000800 */
[----:B------:R-:W-:Y:S01]  /*fae0*/  FMNMX.FTZ R6, R163, R6, !PT ;  /* 0x00000006a3067209 */ /* 0x000fe20007810000 */
[----:B0-----:R-:W-:Y:S01]  /*faf0*/  FADD.FTZ R3, R154, R3 ;  /* 0x000000039a037221 */ /* 0x001fe20000010000 */
[----:B------:R-:W-:Y:S01]  /*fb00*/  ISETP.GT.AND P3, PT, R14, 0x31, P2 ;  /* 0x000000310e00780c */ /* 0x000fe20001764270 */
[----:B------:R-:W-:Y:S01]  /*fb10*/  FMUL.FTZ R44, R44, R8 ;  /* 0x000000082c2c7220 */ /* 0x000fe20000410000 */
[----:B------:R-:W-:Y:S01]  /*fb20*/  FMNMX.FTZ R6, R166, R6, !PT ;  /* 0x00000006a6067209 */ /* 0x000fe20007810000 */
[----:B------:R-:W-:Y:S01]  /*fb30*/  FADD.FTZ R3, R157, R3 ;  /* 0x000000039d037221 */ /* 0x000fe20000010000 */
[----:B------:R-:W-:Y:S01]  /*fb40*/  ISETP.GT.AND P4, PT, R14, 0x38, P2 ;  /* 0x000000380e00780c */ /* 0x000fe20001784270 */
[----:B------:R-:W0:Y:S01]  /*fb50*/  MUFU.EX2 R165, R165 ;  /* 0x000000a500a57308 */ /* 0x000e220000000800 */
[----:B------:R-:W-:Y:S01]  /*fb60*/  FMNMX.FTZ R6, R167, R6, !PT ;  /* 0x00000006a7067209 */ /* 0x000fe20007810000 */
[----:B-1----:R-:W-:Y:S01]  /*fb70*/  FADD.FTZ R3, R156, R3 ;  /* 0x000000039c037221 */ /* 0x002fe20000010000 */
[----:B------:R-:W-:Y:S01]  /*fb80*/  ISETP.LT.OR P3, PT, R13, 0x32, P3 ;  /* 0x000000320d00780c */ /* 0x000fe20001f61670 */
[----:B------:R-:W-:Y:S01]  /*fb90*/  FMUL.FTZ R45, R45, R8 ;  /* 0x000000082d2d7220 */ /* 0x000fe20000410000 */
[----:B------:R-:W-:Y:S01]  /*fba0*/  FMNMX.FTZ R6, R170, R6, !PT ;  /* 0x00000006aa067209 */ /* 0x000fe20007810000 */
[----:B------:R-:W-:Y:S01]  /*fbb0*/  FADD.FTZ R3, R161, R3 ;  /* 0x00000003a1037221 */ /* 0x000fe20000010000 */
[----:B------:R-:W-:Y:S01]  /*fbc0*/  ISETP.GT.AND P2, PT, R14, 0x39, P2 ;  /* 0x000000390e00780c */ /* 0x000fe20001744270 */
[----:B------:R-:W1:Y:S01]  /*fbd0*/  MUFU.EX2 R160, R168 ;  /* 0x000000a800a07308 */ /* 0x000e620000000800 */
[----:B------:R-:W-:Y:S01]  /*fbe0*/  FMNMX.FTZ R6, R171, R6, !PT ;  /* 0x00000006ab067209 */ /* 0x000fe20007810000 */
[----:B--2---:R-:W-:Y:S01]  /*fbf0*/  FADD.FTZ R3, R164, R3 ;  /* 0x00000003a4037221 */ /* 0x004fe20000010000 */
        /* <DEDUP_REMOVED lines=8> */
[----:B------:R-:W-:Y:S01]  /*fc80*/  ISETP.LT.OR P2, PT, R13, 0x3a, P2 ;  /* 0x0000003a0d00780c */ /* 0x000fe20001741670 */
[----:B------:R-:W-:Y:S01]  /*fc90*/  FMUL.FTZ R52, R52, R8 ;  /* 0x0000000834347220 */ /* 0x000fe20000410000 */
[----:B------:R-:W-:Y:S01]  /*fca0*/  FMNMX.FTZ R6, R178, R6, !PT ;  /* 0x00000006b2067209 */ /* 0x000fe20007810000 */
[----:B------:R-:W-:Y:S01]  /*fcb0*/  FMUL.FTZ R53, R53, R8 ;  /* 0x0000000835357220 */ /* 0x000fe20000410000 */
[----:B------:R-:W-:Y:S01]  /*fcc0*/  FSEL R182, R182, -INF , !P4 ;  /* 0xff800000b6b67808 */ /* 0x000fe20006000000 */
[----:B------:R-:W0:Y:S01]  /*fcd0*/  MUFU.EX2 R172, R172 ;  /* 0x000000ac00ac7308 */ /* 0x000e220000000800 */
[----:B------:R-:W-:Y:S01]  /*fce0*/  FMNMX.FTZ R6, R179, R6, !PT ;  /* 0x00000006b3067209 */ /* 0x000fe20007810000 */
[----:B-1----:R-:W-:Y:S01]  /*fcf0*/  FADD.FTZ R3, R160, R3 ;  /* 0x00000003a0037221 */ /* 0x002fe20000010000 */
[----:B------:R-:W-:Y:S01]  /*fd00*/  FSEL R183, R183, -INF , !P2 ;  /* 0xff800000b7b77808 */ /* 0x000fe20005000000 */
[----:B------:R-:W-:Y:S01]  /*fd10*/  FMUL.FTZ R56, R56, R8 ;  /* 0x0000000838387220 */ /* 0x000fe20000410000 */
[----:B------:R-:W-:Y:S01]  /*fd20*/  FMNMX.FTZ R6, R182, R6, !PT ;  /* 0x00000006b6067209 */ /* 0x000fe20007810000 */
[----:B------:R-:W-:Y:S01]  /*fd30*/  FMUL.FTZ R57, R57, R8 ;  /* 0x0000000839397220 */ /* 0x000fe20000410000 */
[----:B------:R-:W-:Y:S01]  /*fd40*/  ISETP.NE.AND P3, PT, R184, RZ, PT ;  /* 0x000000ffb800720c */ /* 0x000fe20003f65270 */
[----:B------:R-:W1:Y:S01]  /*fd50*/  MUFU.EX2 R173, R173 ;  /* 0x000000ad00ad7308 */ /* 0x000e620000000800 */
[----:B------:R-:W-:Y:S01]  /*fd60*/  FMNMX.FTZ R6, R183, R6, !PT ;  /* 0x00000006b7067209 */ /* 0x000fe20007810000 */
[----:B------:R-:W-:Y:S01]  /*fd70*/  FMUL.FTZ R60, R60, R8 ;  /* 0x000000083c3c7220 */ /* 0x000fe20000410000 */
[----:B------:R-:W-:Y:S01]  /*fd80*/  F2FP.F16.F32.PACK_AB R152, R153, R152 ;  /* 0x000000989998723e */ /* 0x000fe200000000ff */
[----:B------:R-:W-:Y:S01]  /*fd90*/  FMUL.FTZ R61, R61, R8 ;  /* 0x000000083d3d7220 */ /* 0x000fe20000410000 */
[----:B------:R-:W-:Y:S01]  /*fda0*/  F2FP.F16.F32.PACK_AB R154, R157, R154 ;  /* 0x0000009a9d9a723e */ /* 0x000fe200000000ff */
[----:B------:R-:W3:Y:S01]  /*fdb0*/  SHFL.BFLY PT, R12, R6, 0x2, 0x1f ;  /* 0x0c401f00060c7f89 */ /* 0x000ee200000e0000 */
[----:B------:R-:W-:Y:S01]  /*fdc0*/  F2FP.F16.F32.PACK_AB R156, R161, R156 ;  /* 0x0000009ca19c723e */ /* 0x000fe200000000ff */
[----:B------:R-:W4:Y:S01]  /*fdd0*/  MUFU.EX2 R176, R176 ;  /* 0x000000b000b07308 */ /* 0x000f220000000800 */
[----:B--2---:R-:W-:Y:S01]  /*fde0*/  F2FP.F16.F32.PACK_AB R160, R169, R160 ;  /* 0x000000a0a9a0723e */ /* 0x004fe200000000ff */
        /* <DEDUP_REMOVED lines=14> */
[----:B------:R-:W5:Y:S01]  /*fed0*/  MUFU.EX2 R180, R180 ;  /* 0x000000b400b47308 */ /* 0x000f620000000800 */
[-C--:B------:R-:W-:Y:S01]  /*fee0*/  FMUL.FTZ R89, R89, R8.reuse ;  /* 0x0000000859597220 */ /* 0x080fe20000410000 */
[-C--:B------:R-:W-:Y:S01]  /*fef0*/  FMUL.FTZ R92, R92, R8.reuse ;  /* 0x000000085c5c7220 */ /* 0x080fe20000410000 */
[-C--:B------:R-:W-:Y:S01]  /*ff00*/  FMUL.FTZ R93, R93, R8.reuse ;  /* 0x000000085d5d7220 */ /* 0x080fe20000410000 */
[-C--:B------:R-:W-:Y:S01]  /*ff10*/  FMUL.FTZ R96, R96, R8.reuse ;  /* 0x0000000860607220 */ /* 0x080fe20000410000 */
[----:B------:R-:W-:Y:S01]  /*ff20*/  FMUL.FTZ R97, R97, R8 ;  /* 0x0000000861617220 */ /* 0x000fe20000410000 */
[----:B---3--:R-:W-:Y:S01]  /*ff30*/  FMNMX.FTZ R6, R6, R12, !PT ;  /* 0x0000000c06067209 */ /* 0x008fe20007810000 */
[-C--:B------:R-:W-:Y:S01]  /*ff40*/  FMUL.FTZ R100, R100, R8.reuse ;  /* 0x0000000864647220 */ /* 0x080fe20000410000 */
[----:B------:R-:W3:Y:S01]  /*ff50*/  MUFU.EX2 R181, R181 ;  /* 0x000000b500b57308 */ /* 0x000ee20000000800 */
        /* <DEDUP_REMOVED lines=26> */
[----:B0-----:R-:W-:Y:S01]  /*10100*/  FMNMX.FTZ R6, R6, R12, !PT ;  /* 0x0000000c06067209 */ /* 0x001fe20007810000 */
[----:B------:R-:W-:-:S03]  /*10110*/  FADD.FTZ R3, R169, R3 ;  /* 0x00000003a9037221 */ /* 0x000fc60000010000 */
[----:B------:R-:W-:Y:S01]  /*10120*/  FSETP.NEU.FTZ.AND P2, PT, R6, -INF , PT ;  /* 0xff8000000600780b */ /* 0x000fe20003f5d000 */
[----:B------:R-:W-:-:S03]  /*10130*/  FADD.FTZ R3, R172, R3 ;  /* 0x00000003ac037221 */ /* 0x000fc60000010000 */
[----:B------:R-:W-:Y:S01]  /*10140*/  FSEL R12, R6, RZ, P2 ;  /* 0x000000ff060c7208 */ /* 0x000fe20001000000 */
[----:B-1----:R-:W-:-:S04]  /*10150*/  FADD.FTZ R3, R173, R3 ;  /* 0x00000003ad037221 */ /* 0x002fc80000010000 */
[----:B------:R-:W-:Y:S01]  /*10160*/  FADD.FTZ R12, -R12, R11 ;  /* 0x0000000b0c0c7221 */ /* 0x000fe20000010100 */
[----:B----4-:R-:W-:-:S03]  /*10170*/  FADD.FTZ R3, R176, R3 ;  /* 0x00000003b0037221 */ /* 0x010fc60000010000 */
[----:B------:R-:W-:Y:S01]  /*10180*/  FMUL.FTZ R11, R12, UR19 ;  /* 0x000000130c0b7c20 */ /* 0x000fe20008410000 */
[----:B------:R-:W-:Y:S02]  /*10190*/  IMAD.U32 R12, RZ, RZ, UR7 ;  /* 0x00000007ff0c7e24 */ /* 0x000fe4000f8e00ff */
[----:B--2---:R-:W-:Y:S01]  /*101a0*/  FADD.FTZ R3, R177, R3 ;  /* 0x00000003b1037221 */ /* 0x004fe20000010000 */
[----:B------:R-:W-:Y:S01]  /*101b0*/  UMOV UR7, UR37 ;  /* 0x0000002500077c82 */ /* 0x000fe20008000000 */
[----:B------:R-:W-:Y:S01]  /*101c0*/  @!P3 IMAD R12, R12, 0x40, R23 ;  /* 0x000000400c0cb824 */ /* 0x000fe200078e0217 */
[----:B------:R-:W0:Y:S01]  /*101d0*/  MUFU.EX2 R11, R11 ;  /* 0x0000000b000b7308 */ /* 0x000e220000000800 */
[----:B-----5:R-:W-:-:S03]  /*101e0*/  FADD.FTZ R3, R180, R3 ;  /* 0x00000003b4037221 */ /* 0x020fc60000010000 */
[----:B------:R-:W-:Y:S01]  /*101f0*/  @!P3 LEA R12, R12, UR41, 0x2 ;  /* 0x000000290c0cbc11 */ /* 0x000fe2000f8e10ff */
[----:B---3--:R-:W-:-:S04]  /*10200*/  FADD.FTZ R3, R181, R3 ;  /* 0x00000003b5037221 */ /* 0x008fc80000010000 */
[----:B------:R-:W-:Y:S04]  /*10210*/  @!P3 STS [R12+0x38400], R8 ;  /* 0x038400080c00b388 */ /* 0x000fe80000000800 */
        /* <DEDUP_REMOVED lines=14> */
[-C--:B------:R-:W-:Y:S01]  /*10300*/  FMUL.FTZ R50, R50, R11.reuse ;  /* 0x0000000b32327220 */ /* 0x080fe20000410000 */
[----:B------:R-:W-:Y:S01]  /*10310*/  FSEL R12, R12, RZ, P2 ;  /* 0x000000ff0c0c7208 */ /* 0x000fe20001000000 */
[-C--:B------:R-:W-:Y:S01]  /*10320*/  FMUL.FTZ R51, R51, R11.reuse ;  /* 0x0000000b33337220 */ /* 0x080fe20000410000 */
[-C--:B------:R-:W-:Y:S01]  /*10330*/  FMUL.FTZ R54, R54, R11.reuse ;  /* 0x0000000b36367220 */ /* 0x080fe20000410000 */
[-C--:B------:R-:W-:Y:S01]  /*10340*/  FMUL.FTZ R55, R55, R11.reuse ;  /* 0x0000000b37377220 */ /* 0x080fe20000410000 */
[-C--:B------:R-:W-:Y:S01]  /*10350*/  FMUL.FTZ R58, R58, R11.reuse ;  /* 0x0000000b3a3a7220 */ /* 0x080fe20000410000 */
        /* <DEDUP_REMOVED lines=41> */
[----:B0-----:R-:W-:Y:S01]  /*105f0*/  F2FP.F16.F32.PACK_AB R153, R12, R13 ;  /* 0x0000000d0c99723e */ /* 0x001fe200000000ff */
[-C--:B------:R-:W-:Y:S01]  /*10600*/  FMUL.FTZ R99, R99, R11.reuse ;  /* 0x0000000b63637220 */ /* 0x080fe20000410000 */
[----:B-1----:R-:W-:Y:S01]  /*10610*/  F2FP.F16.F32.PACK_AB R158, R165, R164 ;  /* 0x000000a4a59e723e */ /* 0x002fe200000000ff */
[-C--:B------:R-:W-:Y:S01]  /*10620*/  FMUL.FTZ R102, R102, R11.reuse ;  /* 0x0000000b66667220 */ /* 0x080fe20000410000 */
        /* <DEDUP_REMOVED lines=12> */
[----:B--2---:R-:W-:Y:S01]  /*106f0*/  F2FP.F16.F32.PACK_AB R155, R15, R14 ;  /* 0x0000000e0f9b723e */ /* 0x004fe200000000ff */
        /* <DEDUP_REMOVED lines=15> */
[----:B-1----:R-:W-:Y:S01]  /*107f0*/  F2FP.F16.F32.PACK_AB R157, R21, R20 ;  /* 0x00000014159d723e */ /* 0x002fe200000000ff */
[-C--:B------:R-:W-:Y:S01]  /*10800*/  FMUL.FTZ R143, R143, R11.reuse ;  /* 0x0000000b8f8f7220 */ /* 0x080fe20000410000 */
[-C--:B------:R-:W-:Y:S01]  /*10810*/  FMUL.FTZ R146, R146, R11.reuse ;  /* 0x0000000b92927220 */ /* 0x080fe20000410000 */
[-C--:B------:R-:W-:Y:S01]  /*10820*/  FMUL.FTZ R147, R147, R11.reuse ;  /* 0x0000000b93937220 */ /* 0x080fe20000410000 */
[-C--:B------:R-:W-:Y:S01]  /*10830*/  FMUL.FTZ R150, R150, R11.reuse ;  /* 0x0000000b96967220 */ /* 0x080fe20000410000 */
[----:B------:R-:W-:Y:S01]  /*10840*/  FMUL.FTZ R151, R151, R11 ;  /* 0x0000000b97977220 */ /* 0x000fe20000410000 */
[----:B------:R-:W-:Y:S01]  /*10850*/  FFMA.FTZ R4, R11, R4, R13 ;  /* 0x000000040b047223 */ /* 0x000fe2000001000d */
[----:B------:R-:W-:Y:S01]  /*10860*/  MUFU.EX2 R170, R170 ;  /* 0x000000aa00aa7308 */ /* 0x000fe20000000800 */
[C---:B------:R-:W-:Y:S01]  /*10870*/  ISETP.GT.AND P2, PT, R7.reuse, R191, PT ;  /* 0x000000bf0700720c */ /* 0x040fe20003f44270 */
[----:B------:R2:W-:Y:S01]  /*10880*/  STSM.16.M88.4 [R186+0x36400], R152 ;  /* 0x03640098ba007844 */ /* 0x0005e20000000200 */
[----:B------:R-:W-:Y:S01]  /*10890*/  FADD.FTZ R4, R12, R4 ;  /* 0x000000040c047221 */ /* 0x000fe20000010000 */
[----:B------:R-:W-:-:S02]  /*108a0*/  VIADD R7, R7, 0xffffffff ;  /* 0xffffffff07077836 */ /* 0x000fc40000000000 */
[----:B------:R-:W-:Y:S02]  /*108b0*/  IMAD.MOV.U32 R12, RZ, RZ, R5 ;  /* 0x000000ffff0c7224 */ /* 0x000fe400078e0005 */
[----:B------:R-:W-:Y:S01]  /*108c0*/  FADD.FTZ R4, R14, R4 ;  /* 0x000000040e047221 */ /* 0x000fe20000010000 */
[----:B------:R-:W1:Y:S01]  /*108d0*/  MUFU.EX2 R171, R171 ;  /* 0x000000ab00ab7308 */ /* 0x000e620000000800 */
[----:B0-----:R-:W-:Y:S01]  /*108e0*/  F2FP.F16.F32.PACK_AB R159, R168, R9 ;  /* 0x00000009a89f723e */ /* 0x001fe200000000ff */
[----:B------:R-:W-:Y:S02]  /*108f0*/  IMAD.MOV.U32 R11, RZ, RZ, R6 ;  /* 0x000000ffff0b7224 */ /* 0x000fe400078e0006 */
[----:B------:R-:W-:Y:S02]  /*10900*/  FADD.FTZ R15, R15, R4 ;  /* 0x000000040f0f7221 */ /* 0x000fe40000010000 */
[----:B------:R2:W-:Y:S02]  /*10910*/  STSM.16.M88.4 [R187], R156 ;  /* 0x0000009cbb007844 */ /* 0x0005e40000000200 */
[----:B------:R-:W-:Y:S01]  /*10920*/  FADD.FTZ R20, R20, R15 ;  /* 0x0000000f14147221 */ /* 0x000fe20000010000 */
[----:B------:R-:W-:Y:S03]  /*10930*/  MUFU.EX2 R174, R174 ;  /* 0x000000ae00ae7308 */ /* 0x000fe60000000800 */
[----:B------:R-:W-:-:S04]  /*10940*/  FADD.FTZ R20, R21, R20 ;  /* 0x0000001415147221 */ /* 0x000fc80000010000 */
[----:B------:R-:W-:Y:S01]  /*10950*/  FADD.FTZ R9, R9, R20 ;  /* 0x0000001409097221 */ /* 0x000fe20000010000 */
[----:B------:R-:W0:Y:S01]  /*10960*/  MUFU.EX2 R175, R175 ;  /* 0x000000af00af7308 */ /* 0x000e220000000800 */
[----:B-1----:R-:W-:Y:S02]  /*10970*/  F2FP.F16.F32.PACK_AB R161, R171, R170 ;  /* 0x000000aaaba1723e */ /* 0x002fe400000000ff */
[----:B------:R-:W-:-:S04]  /*10980*/  FADD.FTZ R9, R168, R9 ;  /* 0x00000009a8097221 */ /* 0x000fc80000010000 */
[----:B------:R-:W-:Y:S01]  /*10990*/  FADD.FTZ R170, R170, R9 ;  /* 0x00000009aaaa7221 */ /* 0x000fe20000010000 */
[----:B------:R-:W-:Y:S03]  /*109a0*/  MUFU.EX2 R178, R178 ;  /* 0x000000b200b27308 */ /* 0x000fe60000000800 */
[----:B------:R-:W-:-:S05]  /*109b0*/  FADD.FTZ R171, R171, R170 ;  /* 0x000000aaabab7221 */ /* 0x000fca0000010000 */
[----:B------:R-:W1:Y:S01]  /*109c0*/  MUFU.EX2 R179, R179 ;  /* 0x000000b300b37308 */ /* 0x000e620000000800 */
[----:B0-----:R-:W-:Y:S01]  /*109d0*/  F2FP.F16.F32.PACK_AB R163, R175, R174 ;  /* 0x000000aeafa3723e */ /* 0x001fe200000000ff */
[----:B------:R-:W-:-:S04]  /*109e0*/  FADD.FTZ R174, R174, R171 ;  /* 0x000000abaeae7221 */ /* 0x000fc80000010000 */
[----:B------:R2:W-:Y:S01]  /*109f0*/  STSM.16.M88.4 [R189], R160 ;  /* 0x000000a0bd007844 */ /* 0x0005e20000000200 */
[----:B------:R-:W-:Y:S01]  /*10a00*/  FADD.FTZ R175, R175, R174 ;  /* 0x000000aeafaf7221 */ /* 0x000fe20000010000 */
[----:B------:R-:W0:Y:S08]  /*10a10*/  MUFU.EX2 R182, R182 ;  /* 0x000000b600b67308 */ /* 0x000e300000000800 */
[----:B------:R-:W3:Y:S01]  /*10a20*/  MUFU.EX2 R183, R183 ;  /* 0x000000b700b77308 */ /* 0x000ee20000000800 */
[----:B-1----:R-:W-:Y:S01]  /*10a30*/  F2FP.F16.F32.PACK_AB R165, R179, R178 ;  /* 0x000000b2b3a5723e */ /* 0x002fe200000000ff */
[----:B------:R-:W-:-:S04]  /*10a40*/  FADD.FTZ R178, R178, R175 ;  /* 0x000000afb2b27221 */ /* 0x000fc80000010000 */
[----:B------:R-:W-:-:S04]  /*10a50*/  FADD.FTZ R179, R179, R178 ;  /* 0x000000b2b3b37221 */ /* 0x000fc80000010000 */
[----:B0-----:R-:W-:Y:S01]  /*10a60*/  FADD.FTZ R4, R182, R179 ;  /* 0x000000b3b6047221 */ /* 0x001fe20000010000 */
        /* <DEDUP_REMOVED lines=32> */
.L_x_3199:
[----:B------:R-:W0:Y:S01]  /*10c70*/  SHFL.BFLY PT, R0, R3, 0x2, 0x1f ;  /* 0x0c401f0003007f89 */ /* 0x000e2200000e0000 */
[----:B-1----:R-:W-:Y:S01]  /*10c80*/  IMAD.U32 R11, RZ, RZ, UR19 ;  /* 0x00000013ff0b7e24 */ /* 0x002fe2000f8e00ff */
[----:B------:R-:W-:Y:S06]  /*10c90*/  BAR.ARV 0x8, 0x100 ;  /* 0x0204000000007b1d */ /* 0x000fec0000002000 */
[----:B------:R-:W-:Y:S02]  /*10ca0*/  IMAD.MOV.U32 R20, RZ, RZ, -0x800000 ;  /* 0xff800000ff147424 */ /* 0x000fe400078e00ff */
[----:B------:R-:W-:Y:S01]  /*10cb0*/  BAR.SYNC.DEFER_BLOCKING 0xf, 0x100 ;  /* 0x03c4000000007b1d */ /* 0x000fe20000010000 */
[----:B------:R-:W-:Y:S01]  /*10cc0*/  ISETP.NE.AND P2, PT, R184, RZ, PT ;  /* 0x000000ffb800720c */ /* 0x000fe20003f45270 */
[----:B------:R-:W-:-:S04]  /*10cd0*/  VIADD R227, R227, 0x1 ;  /* 0x00000001e3e37836 */ /* 0x000fc80000000000 */
[----:B------:R-:W1:Y:S01]  /*10ce0*/  SHFL.BFLY PT, R9, R4, 0x2, 0x1f ;  /* 0x0c401f0004097f89 */ /* 0x000e6200000e0000 */
[----:B0-----:R-:W-:Y:S01]  /*10cf0*/  FADD.FTZ R0, R0, R3 ;  /* 0x0000000300007221 */ /* 0x001fe20000010000 */
[----:B------:R-:W-:-:S04]  /*10d00*/  IMAD.MOV.U32 R3, RZ, RZ, RZ ;  /* 0x000000ffff037224 */ /* 0x000fc800078e00ff */
[----:B------:R-:W2:Y:S01]  /*10d10*/  SHFL.BFLY PT, R7, R0, 0x1, 0x1f ;  /* 0x0c201f0000077f89 */ /* 0x000ea200000e0000 */
[----:B-1----:R-:W-:Y:S01]  /*10d20*/  FADD.FTZ R9, R9, R4 ;  /* 0x0000000409097221 */ /* 0x002fe20000010000 */
[----:B------:R-:W-:Y:S01]  /*10d30*/  IMAD.U32 R4, RZ, RZ, UR37 ;  /* 0x00000025ff047e24 */ /* 0x000fe2000f8e00ff */
[----:B------:R-:W-:-:S03]  /*10d40*/  UIADD3 UR37, UR37, 0x1, URZ ;  /* 0x0000000125257890 */ /* 0x000fc6000fffe03f */
[----:B------:R-:W0:Y:S01]  /*10d50*/  SHFL.BFLY PT, R8, R9, 0x1, 0x1f ;  /* 0x0c201f0009087f89 */ /* 0x000e2200000e0000 */
[----:B------:R-:W-:Y:S01]  /*10d60*/  @!P2 IMAD R4, R4, 0x40, R23 ;  /* 0x000000400404a824 */ /* 0x000fe200078e0217 */
[----:B------:R-:W-:Y:S01]  /*10d70*/  UISETP.NE.AND UP0, UPT, UR37, 0x2, UPT ;  /* 0x000000022500788c */ /* 0x000fe2000bf05270 */
[----:B--2---:R-:W-:-:S03]  /*10d80*/  FADD.FTZ R10, R0, R7 ;  /* 0x00000007000a7221 */ /* 0x004fc60000010000 */
[----:B------:R-:W-:Y:S01]  /*10d90*/  @!P2 LEA R4, R4, UR41, 0x2 ;  /* 0x000000290404ac11 */ /* 0x000fe2000f8e10ff */
[----:B------:R-:W-:Y:S01]  /*10da0*/  USEL UR4, URZ, 0x1, UP0 ;  /* 0x000000013f047887 */ /* 0x000fe20008000000 */
[----:B------:R-:W-:Y:S01]  /*10db0*/  FSETP.NE.FTZ.AND P0, PT, R10, RZ, PT ;  /* 0x000000ff0a00720b */ /* 0x000fe20003f15000 */
[----:B------:R-:W-:-:S04]  /*10dc0*/  USEL UR37, UR37, URZ, UP0 ;  /* 0x0000003f25257287 */ /* 0x000fc80008000000 */
[----:B------:R-:W-:-:S08]  /*10dd0*/  LOP3.LUT R2, R2, UR4, RZ, 0x3c, !PT ;  /* 0x0000000402027c12 */ /* 0x000fd0000f8e3cff */
[----:B------:R-:W1:Y:S01]  /*10de0*/  @P0 MUFU.LG2 R7, R10 ;  /* 0x0000000a00070308 */ /* 0x000e620000000c00 */
[----:B------:R-:W-:Y:S01]  /*10df0*/  @P0 FMUL.FTZ R0, R11, 0.69314718246459960938 ;  /* 0x3f3172180b000820 */ /* 0x000fe20000410000 */
[----:B0-----:R-:W-:-:S05]  /*10e00*/  FADD.FTZ R8, R9, R8 ;  /* 0x0000000809087221 */ /* 0x001fca0000010000 */
[----:B------:R-:W-:Y:S01]  /*10e10*/  FSETP.NE.FTZ.AND P1, PT, R8, RZ, PT ;  /* 0x000000ff0800720b */ /* 0x000fe20003f35000 */
[----:B------:R-:W0:Y:S01]  /*10e20*/  @P0 MUFU.RCP R3, R10 ;  /* 0x0000000a00030308 */ /* 0x000e220000001000 */
[----:B-1----:R-:W-:-:S04]  /*10e30*/  @P0 FMUL.FTZ R7, R7, 0.69314718246459960938 ;  /* 0x3f31721807070820 */ /* 0x002fc80000410000 */
[----:B------:R-:W-:Y:S01]  /*10e40*/  @P0 FFMA.FTZ R20, R0, R5, R7 ;  /* 0x0000000500140223 */ /* 0x000fe20000010007 */
[----:B------:R-:W-:-:S06]  /*10e50*/  IMAD.MOV.U32 R0, RZ, RZ, RZ ;  /* 0x000000ffff007224 */ /* 0x000fcc00078e00ff */
[----:B------:R-:W1:Y:S01]  /*10e60*/  @P1 MUFU.LG2 R5, R8 ;  /* 0x0000000800051308 */ /* 0x000e620000000c00 */
[----:B------:R-:W-:Y:S01]  /*10e70*/  PLOP3.LUT P0, PT, PT, PT, PT, 0x8, 0x0 ;  /* 0x000000000000781c */ /* 0x000fe20003f0e170 */
[----:B0-----:R-:W-:Y:S01]  /*10e80*/  @!P2 STS [R4+0x38400], R3 ;  /* 0x038400030400a388 */ /* 0x001fe20000000800 */
[-C--:B------:R-:W-:Y:S01]  /*10e90*/  FMUL.FTZ R24, R24, R3.reuse ;  /* 0x0000000318187220 */ /* 0x080fe20000410000 */
[-C--:B------:R-:W-:Y:S01]  /*10ea0*/  FMUL.FTZ R25, R25, R3.reuse ;  /* 0x0000000319197220 */ /* 0x080fe20000410000 */
[-C--:B------:R-:W-:Y:S01]  /*10eb0*/  FMUL.FTZ R28, R28, R3.reuse ;  /* 0x000000031c1c7220 */ /* 0x080fe20000410000 */
[-C--:B------:R-:W-:Y:S01]  /*10ec0*/  FMUL.FTZ R29, R29, R3.reuse ;  /* 0x000000031d1d7220 */ /* 0x080fe20000410000 */
[-C--:B------:R-:W-:Y:S01]  /*10ed0*/  FMUL.FTZ R32, R32, R3.reuse ;  /* 0x0000000320207220 */ /* 0x080fe20000410000 */
[----:B------:R-:W0:Y:S01]  /*10ee0*/  @P1 MUFU.RCP R0, R8 ;  /* 0x0000000800001308 */ /* 0x000e220000001000 */
        /* <DEDUP_REMOVED lines=63> */
[----:B------:R-:W-:-:S02]  /*112e0*/  IMAD.MOV.U32 R3, RZ, RZ, -0x800000 ;  /* 0xff800000ff037424 */ /* 0x000fc400078e00ff */
        /* <DEDUP_REMOVED lines=65> */
[----:B------:R-:W-:Y:S06]  /*11700*/  BAR.ARV 0xe, 0x100 ;  /* 0x0384000000007b1d */ /* 0x000fec0000002000 */
.L_x_3136:
[----:B------:R-:W0:Y:S08]  /*11710*/  S2UR UR4, SR_CgaCtaId ;  /* 0x00000000000479c3 */ /* 0x000e300000008800 */
[----:B------:R-:W-:Y:S01]  /*11720*/  BAR.SYNC.DEFER_BLOCKING 0x5, 0x180 ;  /* 0x0146000000007b1d */ /* 0x000fe20000010000 */
[----:B------:R-:W-:-:S05]  /*11730*/  SHF.R.U32.HI R0, RZ, 0x10, R195 ;  /* 0x00000010ff007819 */ /* 0x000fca00000116c3 */
[----:B------:R-:W-:Y:S01]  /*11740*/  UMOV UR41, 0x400 ;  /* 0x0000040000297882 */ /* 0x000fe20000000000 */
[----:B------:R-:W-:Y:S01]  /*11750*/  BSSY B0, `(.L_x_3217) ;  /* 0x0000480000007945 */ /* 0x000fe20003800000 */
[----:B0-----:R-:W-:-:S09]  /*11760*/  ULEA UR41, UR4, UR41, 0x18 ;  /* 0x0000002904297291 */ /* 0x001fd2000f8ec03f */
[----:B------:R-:W0:Y:S02]  /*11770*/  LDS.128 R4, [UR41+0x388d0] ;  /* 0x0388d029ff047984 */ /* 0x000e240008000c00 */
[----:B0-----:R-:W-:Y:S01]  /*11780*/  R2UR UR4, R7 ;  /* 0x00000000070472ca */ /* 0x001fe200000e0000 */
[----:B------:R-:W-:Y:S06]  /*11790*/  BAR.ARV 0x4, 0x180 ;  /* 0x0106000000007b1d */ /* 0x000fec0000002000 */
[----:B------:R-:W-:Y:S08]  /*117a0*/  @P0 BRA `(.L_x_3218) ;  /* 0x0000003800140947 */ /* 0x000ff00003800000 */
[----:B------:R-:W2:Y:S01]  /*117b0*/  LDL R8, [R1+0x68] ;  /* 0x0000680001087983 */ /* 0x000ea20000100800 */
[----:B------:R-:W0:Y:S01]  /*117c0*/  S2UR UR5, SR_SWINHI ;  /* 0x00000000000579c3 */ /* 0x000e220000002f00 */
[----:B------:R-:W-:Y:S01]  /*117d0*/  UMOV UR6, UR41 ;  /* 0x0000002900067c82 */ /* 0x000fe20008000000 */
[----:B0-----:R-:W-:Y:S01]  /*117e0*/  UMOV UR7, UR5 ;  /* 0x0000000500077c82 */ /* 0x001fe20008000000 */
[----:B------:R-:W-:Y:S02]  /*117f0*/  IMAD.U32 R16, RZ, RZ, UR6 ;  /* 0x00000006ff107e24 */ /* 0x000fe4000f8e00ff */
[----:B------:R-:W-:-:S03]  /*11800*/  IMAD.U32 R17, RZ, RZ, UR7 ;  /* 0x00000007ff117e24 */ /* 0x000fc6000f8e00ff */
        /* <DEDUP_REMOVED lines=11> */
[----:B------:R-:W-:Y:S02]  /*118c0*/  SHF.R.U64 R156, R156, 0x3, RZ ;  /* 0x000000039c9c7819 */ /* 0x000fe400000012ff */
[----:B------:R-:W-:Y:S02]  /*118d0*/  MOV R21, R8 ;  /* 0x0000000800157202 */ /* 0x000fe40000000f00 */
[----:B------:R-:W-:Y:S02]  /*118e0*/  LOP3.LUT R9, R152, 0x380, RZ, 0xc0, !PT ;  /* 0x0000038098097812 */ /* 0x000fe400078ec0ff */
[----:B------:R-:W-:-:S02]  /*118f0*/  SHF.R.U64 R13, R13, 0x3, RZ ;  /* 0x000000030d0d7819 */ /* 0x000fc400000012ff */
[----:B------:R-:W-:Y:S02]  /*11900*/  SHF.R.U64 R9, R9, 0x3, RZ ;  /* 0x0000000309097819 */ /* 0x000fe400000012ff */
[----:B------:R-:W-:Y:S01]  /*11910*/  LOP3.LUT R156, R156, R157, RZ, 0x3c, !PT ;  /* 0x0000009d9c9c7212 */ /* 0x000fe200078e3cff */
[--C-:B------:R-:W-:Y:S01]  /*11920*/  IMAD.X R157, RZ, RZ, R153.reuse, P2 ;  /* 0x000000ffff9d7224 */ /* 0x100fe200010e0699 */
[C---:B------:R-:W-:Y:S02]  /*11930*/  IADD3 R161, P0, R152.reuse, 0x6040, RZ ;  /* 0x0000604098a17810 */ /* 0x040fe40007f1e0ff */
[----:B------:R-:W-:Y:S01]  /*11940*/  LOP3.LUT R12, R13, R12, RZ, 0x3c, !PT ;  /* 0x0000000c0d0c7212 */ /* 0x000fe200078e3cff */
[--C-:B------:R-:W-:Y:S01]  /*11950*/  IMAD.X R13, RZ, RZ, R153.reuse, P5 ;  /* 0x000000ffff0d7224 */ /* 0x100fe200028e0699 */
[----:B------:R-:W-:Y:S01]  /*11960*/  LOP3.LUT R8, R9, R152, RZ, 0x3c, !PT ;  /* 0x0000009809087212 */ /* 0x000fe200078e3cff */
[----:B------:R-:W-:Y:S01]  /*11970*/  IMAD.MOV.U32 R9, RZ, RZ, R153 ;  /* 0x000000ffff097224 */ /* 0x000fe200078e0099 */
[----:B------:R-:W-:-:S02]  /*11980*/  IADD3 R10, P4, R152, 0x4040, RZ ;  /* 0x00004040980a7810 */ /* 0x000fc40007f9e0ff */
[----:B------:R-:W-:Y:S02]  /*11990*/  LOP3.LUT R160, R161, 0x380, RZ, 0xc0, !PT ;  /* 0x00000380a1a07812 */ /* 0x000fe400078ec0ff */
[----:B------:R-:W-:Y:S02]  /*119a0*/  MOV R7, R156 ;  /* 0x0000009c00077202 */ /* 0x000fe40000000f00 */
[----:B------:R-:W-:Y:S02]  /*119b0*/  MOV R157, R12 ;  /* 0x0000000c009d7202 */ /* 0x000fe40000000f00 */
[----:B------:R-:W-:Y:S02]  /*119c0*/  LOP3.LUT R11, R10, 0x380, RZ, 0xc0, !PT ;  /* 0x000003800a0b7812 */ /* 0x000fe400078ec0ff */
[----:B------:R-:W-:Y:S02]  /*119d0*/  MOV R12, R8 ;  /* 0x00000008000c7202 */ /* 0x000fe40000000f00 */
[----:B------:R-:W-:Y:S01]  /*119e0*/  IADD3 R163, P1, R152, 0x6020, RZ ;  /* 0x0000602098a37810 */ /* 0x000fe20007f3e0ff */
[----:B------:R-:W0:Y:S01]  /*119f0*/  LDC R9, c[0x0][0xbd4] ;  /* 0x0002f500ff097b82 */ /* 0x000e220000000800 */
[----:B------:R-:W-:-:S02]  /*11a00*/  SHF.R.U64 R160, R160, 0x3, RZ ;  /* 0x00000003a0a07819 */ /* 0x000fc400000012ff */
[----:B------:R-:W-:Y:S02]  /*11a10*/  SHF.R.U64 R11, R11, 0x3, RZ ;  /* 0x000000030b0b7819 */ /* 0x000fe400000012ff */
[----:B------:R-:W-:Y:S02]  /*11a20*/  LOP3.LUT R162, R163, 0x380, RZ, 0xc0, !PT ;  /* 0x00000380a3a27812 */ /* 0x000fe400078ec0ff */
[----:B------:R-:W-:Y:S01]  /*11a30*/  LOP3.LUT R160, R160, R161, RZ, 0x3c, !PT ;  /* 0x000000a1a0a07212 */ /* 0x000fe200078e3cff */
[--C-:B------:R-:W-:Y:S01]  /*11a40*/  IMAD.X R161, RZ, RZ, R153.reuse, P0 ;  /* 0x000000ffffa17224 */ /* 0x100fe200000e0699 */
[----:B------:R-:W-:Y:S02]  /*11a50*/  IADD3 R154, P0, R152, 0x2060, RZ ;  /* 0x00002060989a7810 */ /* 0x000fe40007f1e0ff */
[----:B------:R-:W-:Y:S01]  /*11a60*/  LOP3.LUT R10, R11, R10, RZ, 0x3c, !PT ;  /* 0x0000000a0b0a7212 */ /* 0x000fe200078e3cff */
[----:B------:R-:W-:Y:S01]  /*11a70*/  IMAD.X R11, RZ, RZ, R153, P4 ;  /* 0x000000ffff0b7224 */ /* 0x000fe200020e0699 */
[----:B------:R-:W-:-:S02]  /*11a80*/  SHF.R.U64 R162, R162, 0x3, RZ ;  /* 0x00000003a2a27819 */ /* 0x000fc400000012ff */
[----:B------:R-:W-:Y:S02]  /*11a90*/  LOP3.LUT R155, R154, 0x380, RZ, 0xc0, !PT ;  /* 0x000003809a9b7812 */ /* 0x000fe400078ec0ff */
[----:B------:R-:W-:Y:S02]  /*11aa0*/  IADD3 R159, P6, R152, 0x6060, RZ ;  /* 0x00006060989f7810 */ /* 0x000fe40007fde0ff */
[----:B------:R-:W-:Y:S01]  /*11ab0*/  LOP3.LUT R162, R162, R163, RZ, 0x3c, !PT ;  /* 0x000000a3a2a27212 */ /* 0x000fe200078e3cff */
[----:B------:R-:W-:Y:S01]  /*11ac0*/  IMAD.X R163, RZ, RZ, R153, P1 ;  /* 0x000000ffffa37224 */ /* 0x000fe200008e0699 */
[----:B------:R-:W-:Y:S02]  /*11ad0*/  MOV R156, R10 ;  /* 0x0000000a009c7202 */ /* 0x000fe40000000f00 */
[----:B------:R-:W-:Y:S02]  /*11ae0*/  SHF.R.U64 R155, R155, 0x3, RZ ;  /* 0x000000039b9b7819 */ /* 0x000fe400000012ff */
[----:B------:R-:W-:-:S02]  /*11af0*/  IADD3 R11, P1, R152, 0x2040, RZ ;  /* 0x00002040980b7810 */ /* 0x000fc40007f3e0ff */
[----:B------:R-:W-:Y:S02]  /*11b00*/  LOP3.LUT R158, R159, 0x380, RZ, 0xc0, !PT ;  /* 0x000003809f9e7812 */ /* 0x000fe400078ec0ff */
[----:B------:R-:W-:Y:S01]  /*11b10*/  LOP3.LUT R154, R155, R154, RZ, 0x3c, !PT ;  /* 0x0000009a9b9a7212 */ /* 0x000fe200078e3cff */
[----:B------:R-:W-:Y:S01]  /*11b20*/  IMAD.X R155, RZ, RZ, R153, P0 ;  /* 0x000000ffff9b7224 */ /* 0x000fe200000e0699 */
[----:B------:R-:W-:Y:S02]  /*11b30*/  LOP3.LUT R8, R11, 0x380, RZ, 0xc0, !PT ;  /* 0x000003800b087812 */ /* 0x000fe400078ec0ff */
[----:B------:R-:W-:Y:S02]  /*11b40*/  SHF.R.U64 R158, R158, 0x3, RZ ;  /* 0x000000039e9e7819 */ /* 0x000fe400000012ff */
[----:B------:R-:W-:Y:S02]  /*11b50*/  ISETP.NE.AND P0, PT, R0, RZ, PT ;  /* 0x000000ff0000720c */ /* 0x000fe40003f05270 */
[----:B------:R-:W-:-:S02]  /*11b60*/  SHF.R.U64 R8, R8, 0x3, RZ ;  /* 0x0000000308087819 */ /* 0x000fc400000012ff */
[----:B------:R-:W-:Y:S01]  /*11b70*/  LOP3.LUT R158, R158, R159, RZ, 0x3c, !PT ;  /* 0x0000009f9e9e7212 */ /* 0x000fe200078e3cff */
[--C-:B------:R-:W-:Y:S01]  /*11b80*/  IMAD.X R159, RZ, RZ, R153.reuse, P6 ;  /* 0x000000ffff9f7224 */ /* 0x100fe200030e0699 */
[----:B0-----:R-:W-:Y:S01]  /*11b90*/  SEL R0, R0, R9, P0 ;  /* 0x0000000900007207 */ /* 0x001fe20000000000 */
[----:B------:R-:W-:Y:S01]  /*11ba0*/  IMAD.X R9, RZ, RZ, R153, P1 ;  /* 0x000000ffff097224 */ /* 0x000fe200008e0699 */
[----:B------:R-:W-:Y:S02]  /*11bb0*/  IADD3 R14, P6, R152, 0x4000, RZ ;  /* 0x00004000980e7810 */ /* 0x000fe40007fde0ff */
[----:B------:R-:W-:Y:S02]  /*11bc0*/  LOP3.LUT R8, R8, R11, RZ, 0x3c, !PT ;  /* 0x0000000b08087212 */ /* 0x000fe400078e3cff */
[----:B------:R-:W-:Y:S02]  /*11bd0*/  MOV R4, R162 ;  /* 0x000000a200047202 */ /* 0x000fe40000000f00 */
[----:B------:R-:W-:-:S02]  /*11be0*/  LOP3.LUT R15, R14, 0x380, RZ, 0xc0, !PT ;  /* 0x000003800e0f7812 */ /* 0x000fc400078ec0ff */
[----:B------:R-:W-:Y:S02]  /*11bf0*/  MOV R162, R8 ;  /* 0x0000000800a27202 */ /* 0x000fe40000000f00 */
[----:B------:R-:W-:Y:S02]  /*11c00*/  IADD3 R9, P0, R152, 0x2020, RZ ;  /* 0x0000202098097810 */ /* 0x000fe40007f1e0ff */
[----:B------:R-:W-:Y:S02]  /*11c10*/  SHF.R.U64 R15, R15, 0x3, RZ ;  /* 0x000000030f0f7819 */ /* 0x000fe400000012ff */
[----:B------:R-:W-:Y:S02]  /*11c20*/  LOP3.LUT R8, R9, 0x380, RZ, 0xc0, !PT ;  /* 0x0000038009087812 */ /* 0x000fe400078ec0ff */
[----:B------:R-:W-:Y:S01]  /*11c30*/  LOP3.LUT R14, R15, R14, RZ, 0x3c, !PT ;  /* 0x0000000e0f0e7212 */ /* 0x000fe200078e3cff */
[----:B------:R-:W-:Y:S01]  /*11c40*/  IMAD.X R15, RZ, RZ, R153, P6 ;  /* 0x000000ffff0f7224 */ /* 0x000fe200030e0699 */
[----:B------:R-:W-:-:S02]  /*11c50*/  SHF.R.U64 R8, R8, 0x3, RZ ;  /* 0x0000000308087819 */ /* 0x000fc400000012ff */
[----:B------:R-:W-:Y:S02]  /*11c60*/  MOV R159, R158 ;  /* 0x0000009e009f7202 */ /* 0x000fe40000000f00 */
[----:B------:R-:W-:Y:S01]  /*11c70*/  LOP3.LUT R8, R8, R9, RZ, 0x3c, !PT ;  /* 0x0000000908087212 */ /* 0x000fe200078e3cff */
[----:B------:R-:W-:Y:S01]  /*11c80*/  IMAD.X R9, RZ, RZ, R153, P0 ;  /* 0x000000ffff097224 */ /* 0x000fe200000e0699 */
[----:B------:R-:W-:Y:S02]  /*11c90*/  MOV R158, R14 ;  /* 0x0000000e009e7202 */ /* 0x000fe40000000f00 */
[----:B------:R-:W-:Y:S02]  /*11ca0*/  IADD3 R14, P0, R152, 0x20, RZ ;  /* 0x00000020980e7810 */ /* 0x000fe40007f1e0ff */
[----:B------:R-:W-:Y:S02]  /*11cb0*/  MOV R163, R8 ;  /* 0x0000000800a37202 */ /* 0x000fe40000000f00 */
[----:B------:R-:W-:-:S02]  /*11cc0*/  LOP3.LUT R13, R14, 0x380, RZ, 0xc0, !PT ;  /* 0x000003800e0d7812 */ /* 0x000fc400078ec0ff */
[----:B------:R-:W-:Y:S02]  /*11cd0*/  F2FP.F16.F32.PACK_AB R8, R25, R24 ;  /* 0x000000181908723e */ /* 0x000fe400000000ff */
[----:B------:R-:W-:Y:S02]  /*11ce0*/  F2FP.F16.F32.PACK_AB R9, R27, R26 ;  /* 0x0000001a1b09723e */ /* 0x000fe400000000ff */
[----:B------:R-:W-:Y:S02]  /*11cf0*/  F2FP.F16.F32.PACK_AB R10, R29, R28 ;  /* 0x0000001c1d0a723e */ /* 0x000fe400000000ff */
[----:B------:R-:W-:Y:S02]  /*11d00*/  F2FP.F16.F32.PACK_AB R11, R31, R30 ;  /* 0x0000001e1f0b723e */ /* 0x000fe400000000ff */
[----:B------:R-:W-:Y:S02]  /*11d10*/  SHF.R.U64 R13, R13, 0x3, RZ ;  /* 0x000000030d0d7819 */ /* 0x000fe400000012ff */
[----:B------:R-:W-:Y:S01]  /*11d20*/  F2FP.F16.F32.PACK_AB R15, R39, R38 ;  /* 0x00000026270f723e */ /* 0x000fe200000000ff */
[----:B------:R0:W-:Y:S01]  /*11d30*/  STSM.16.M88.4 [R12], R8 ;  /* 0x000000080c007844 */ /* 0x0001e20000000200 */
[----:B------:R-:W-:-:S02]  /*11d40*/  MOV R160, R160 ;  /* 0x000000a000a07202 */ /* 0x000fc40000000f00 */
[----:B------:R-:W-:Y:S02]  /*11d50*/  MOV R161, R154 ;  /* 0x0000009a00a17202 */ /* 0x000fe40000000f00 */
[----:B------:R-:W-:Y:S01]  /*11d60*/  F2FP.F16.F32.PACK_AB R155, R71, R70 ;  /* 0x00000046479b723e */ /* 0x000fe200000000ff */
[----:B0-----:R-:W-:Y:S01]  /*11d70*/  IMAD.X R9, RZ, RZ, R153, P0 ;  /* 0x000000ffff097224 */ /* 0x001fe200000e0699 */
[----:B------:R-:W-:Y:S02]  /*11d80*/  LOP3.LUT R8, R13, R14, RZ, 0x3c, !PT ;  /* 0x0000000e0d087212 */ /* 0x000fe400078e3cff */
[----:B------:R-:W-:Y:S02]  /*11d90*/  IADD3 R10, P0, R152, 0x40, RZ ;  /* 0x00000040980a7810 */ /* 0x000fe40007f1e0ff */
[----:B------:R-:W-:Y:S02]  /*11da0*/  MOV R8, R8 ;  /* 0x0000000800087202 */ /* 0x000fe40000000f00 */
[----:B------:R-:W-:-:S02]  /*11db0*/  LOP3.LUT R9, R10, 0x380, RZ, 0xc0, !PT ;  /* 0x000003800a097812 */ /* 0x000fc400078ec0ff */
[----:B------:R-:W-:Y:S02]  /*11dc0*/  F2FP.F16.F32.PACK_AB R12, R33, R32 ;  /* 0x00000020210c723e */ /* 0x000fe400000000ff */
[----:B------:R-:W-:Y:S02]  /*11dd0*/  F2FP.F16.F32.PACK_AB R13, R35, R34 ;  /* 0x00000022230d723e */ /* 0x000fe400000000ff */
[----:B------:R-:W-:Y:S02]  /*11de0*/  F2FP.F16.F32.PACK_AB R14, R37, R36 ;  /* 0x00000024250e723e */ /* 0x000fe400000000ff */
[----:B------:R-:W-:Y:S02]  /*11df0*/  SHF.R.U64 R9, R9, 0x3, RZ ;  /* 0x0000000309097819 */ /* 0x000fe400000012ff */
[----:B------:R-:W-:Y:S01]  /*11e00*/  F2FP.F16.F32.PACK_AB R11, R47, R46 ;  /* 0x0000002e2f0b723e */ /* 0x000fe200000000ff */
[----:B------:R0:W-:Y:S02]  /*11e10*/  STSM.16.M88.4 [R8], R12 ;  /* 0x0000000c08007844 */ /* 0x0001e40000000200 */
[----:B0-----:R-:W-:Y:S01]  /*11e20*/  LOP3.LUT R8, R9, R10, RZ, 0x3c, !PT ;  /* 0x0000000a09087212 */ /* 0x001fe200078e3cff */
[----:B------:R-:W-:Y:S01]  /*11e30*/  IMAD.X R9, RZ, RZ, R153, P0 ;  /* 0x000000ffff097224 */ /* 0x000fe200000e0699 */
[----:B------:R-:W-:-:S02]  /*11e40*/  IADD3 R14, P0, R152, 0x2000, RZ ;  /* 0x00002000980e7810 */ /* 0x000fc40007f1e0ff */
[----:B------:R-:W-:Y:S02]  /*11e50*/  F2FP.F16.F32.PACK_AB R10, R45, R44 ;  /* 0x0000002c2d0a723e */ /* 0x000fe400000000ff */
[----:B------:R-:W-:Y:S02]  /*11e60*/  MOV R12, R8 ;  /* 0x00000008000c7202 */ /* 0x000fe40000000f00 */
[----:B------:R-:W-:Y:S02]  /*11e70*/  F2FP.F16.F32.PACK_AB R8, R41, R40 ;  /* 0x000000282908723e */ /* 0x000fe400000000ff */
[----:B------:R-:W-:Y:S02]  /*11e80*/  F2FP.F16.F32.PACK_AB R9, R43, R42 ;  /* 0x0000002a2b09723e */ /* 0x000fe400000000ff */
[----:B------:R-:W-:Y:S02]  /*11e90*/  LOP3.LUT R13, R14, 0x380, RZ, 0xc0, !PT ;  /* 0x000003800e0d7812 */ /* 0x000fe400078ec0ff */
[----:B------:R-:W-:Y:S01]  /*11ea0*/  F2FP.F16.F32.PACK_AB R15, R63, R62 ;  /* 0x0000003e3f0f723e */ /* 0x000fe200000000ff */
[----:B------:R0:W-:Y:S01]  /*11eb0*/  STSM.16.M88.4 [R12], R8 ;  /* 0x000000080c007844 */ /* 0x0001e20000000200 */
[----:B------:R-:W-:-:S02]  /*11ec0*/  SHF.R.U64 R13, R13, 0x3, RZ ;  /* 0x000000030d0d7819 */ /* 0x000fc400000012ff */
[----:B0-----:R-:W-:Y:S01]  /*11ed0*/  IADD3 R10, P1, R152, 0x60, RZ ;  /* 0x00000060980a7810 */ /* 0x001fe20007f3e0ff */
[--C-:B------:R-:W-:Y:S01]  /*11ee0*/  IMAD.X R9, RZ, RZ, R153.reuse, P0 ;  /* 0x000000ffff097224 */ /* 0x100fe200000e0699 */
[----:B------:R-:W-:Y:S02]  /*11ef0*/  LOP3.LUT R8, R13, R14, RZ, 0x3c, !PT ;  /* 0x0000000e0d087212 */ /* 0x000fe400078e3cff */
[----:B------:R-:W-:Y:S01]  /*11f00*/  LOP3.LUT R13, R10, 0x380, RZ, 0xc0, !PT ;  /* 0x000003800a0d7812 */ /* 0x000fe200078ec0ff */
[----:B------:R-:W-:Y:S01]  /*11f10*/  IMAD.X R153, RZ, RZ, R153, P1 ;  /* 0x000000ffff997224 */ /* 0x000fe200008e0699 */
[----:B------:R-:W-:Y:S02]  /*11f20*/  MOV R154, R8 ;  /* 0x00000008009a7202 */ /* 0x000fe40000000f00 */
[----:B------:R-:W-:Y:S02]  /*11f30*/  SHF.R.U64 R13, R13, 0x3, RZ ;  /* 0x000000030d0d7819 */ /* 0x000fe400000012ff */
[----:B------:R-:W-:-:S02]  /*11f40*/  F2FP.F16.F32.PACK_AB R8, R49, R48 ;  /* 0x000000303108723e */ /* 0x000fc400000000ff */
[----:B------:R-:W-:Y:S02]  /*11f50*/  LOP3.LUT R152, R13, R10, RZ, 0x3c, !PT ;  /* 0x0000000a0d987212 */ /* 0x000fe400078e3cff */
[----:B------:R-:W-:Y:S02]  /*11f60*/  F2FP.F16.F32.PACK_AB R9, R51, R50 ;  /* 0x000000323309723e */ /* 0x000fe400000000ff */
[----:B------:R-:W-:Y:S02]  /*11f70*/  MOV R152, R152 ;  /* 0x0000009800987202 */ /* 0x000fe40000000f00 */
[----:B------:R-:W-:Y:S02]  /*11f80*/  F2FP.F16.F32.PACK_AB R10, R53, R52 ;  /* 0x00000034350a723e */ /* 0x000fe400000000ff */
[----:B------:R-:W-:Y:S02]  /*11f90*/  F2FP.F16.F32.PACK_AB R11, R55, R54 ;  /* 0x00000036370b723e */ /* 0x000fe400000000ff */
[----:B------:R-:W-:-:S02]  /*11fa0*/  F2FP.F16.F32.PACK_AB R12, R57, R56 ;  /* 0x00000038390c723e */ /* 0x000fc400000000ff */
[----:B------:R-:W-:Y:S01]  /*11fb0*/  F2FP.F16.F32.PACK_AB R13, R59, R58 ;  /* 0x0000003a3b0d723e */ /* 0x000fe200000000ff */
[----:B------:R0:W-:Y:S01]  /*11fc0*/  STSM.16.M88.4 [R152], R8 ;  /* 0x0000000898007844 */ /* 0x0001e20000000200 */
[----:B------:R-:W-:Y:S02]  /*11fd0*/  F2FP.F16.F32.PACK_AB R14, R61, R60 ;  /* 0x0000003c3d0e723e */ /* 0x000fe400000000ff */
[----:B------:R-:W-:-:S03]  /*11fe0*/  F2FP.F16.F32.PACK_AB R153, R67, R66 ;  /* 0x000000424399723e */ /* 0x000fc600000000ff */
[----:B------:R1:W-:Y:S01]  /*11ff0*/  STSM.16.M88.4 [R154], R12 ;  /* 0x0000000c9a007844 */ /* 0x0003e20000000200 */
[----:B0-----:R-:W-:Y:S02]  /*12000*/  F2FP.F16.F32.PACK_AB R152, R65, R64 ;  /* 0x000000404198723e */ /* 0x001fe400000000ff */
[----:B------:R-:W-:Y:S02]  /*12010*/  F2FP.F16.F32.PACK_AB R8, R73, R72 ;  /* 0x000000484908723e */ /* 0x000fe400000000ff */
[----:B------:R-:W-:Y:S02]  /*12020*/  F2FP.F16.F32.PACK_AB R9, R75, R74 ;  /* 0x0000004a4b09723e */ /* 0x000fe400000000ff */
[----:B-1----:R-:W-:Y:S02]  /*12030*/  F2FP.F16.F32.PACK_AB R154, R69, R68 ;  /* 0x00000044459a723e */ /* 0x002fe400000000ff */
[----:B------:R-:W-:Y:S02]  /*12040*/  F2FP.F16.F32.PACK_AB R10, R77, R76 ;  /* 0x0000004c4d0a723e */ /* 0x000fe400000000ff */
[----:B------:R-:W-:Y:S01]  /*12050*/  F2FP.F16.F32.PACK_AB R11, R79, R78 ;  /* 0x0000004e4f0b723e */ /* 0x000fe200000000ff */
[----:B------:R0:W-:Y:S01]  /*12060*/  STSM.16.M88.4 [R163], R152 ;  /* 0x00000098a3007844 */ /* 0x0001e20000000200 */
[----:B------:R-:W-:-:S02]  /*12070*/  F2FP.F16.F32.PACK_AB R12, R81, R80 ;  /* 0x00000050510c723e */ /* 0x000fc400000000ff */
        /* <DEDUP_REMOVED lines=44> */
[----:B-1----:R-:W0:Y:S04]  /*12340*/  LDC.64 R12, c[0x0][0xd08] ;  /* 0x00034200ff0c7b82 */ /* 0x002e280000000a00 */
[----:B------:R1:W-:Y:S04]  /*12350*/  STSM.16.M88.4 [R159], R8 ;  /* 0x000000089f007844 */ /* 0x0003e80000000200 */
[----:B-1----:R-:W1:Y:S08]  /*12360*/  LDC.64 R8, c[0x0][0xd00] ;  /* 0x00034000ff087b82 */ /* 0x002e700000000a00 */
[----:B------:R-:W-:Y:S01]  /*12370*/  BAR.SYNC.DEFER_BLOCKING 0x1, 0x100 ;  /* 0x0044000000007b1d */ /* 0x000fe20000010000 */
[----:B0-----:R-:W-:-:S04]  /*12380*/  ISETP.NE.U32.AND P0, PT, R12, RZ, PT ;  /* 0x000000ff0c00720c */ /* 0x001fc80003f05070 */
[----:B------:R-:W-:-:S03]  /*12390*/  ISETP.NE.AND.EX P0, PT, R13, RZ, PT, P0 ;  /* 0x000000ff0d00720c */ /* 0x000fc60003f05300 */
[----:B------:R-:W0:Y:S10]  /*123a0*/  LDC.64 R12, c[0x0][0xd00] ;  /* 0x00034000ff0c7b82 */ /* 0x000e340000000a00 */
[----:B------:R-:W2:Y:S01]  /*123b0*/  @P0 LDC.64 R10, c[0x0][0xd08] ;  /* 0x00034200ff0a0b82 */ /* 0x000ea20000000a00 */
[----:B-1----:R-:W-:-:S04]  /*123c0*/  ISETP.NE.U32.AND P1, PT, R8, RZ, PT ;  /* 0x000000ff0800720c */ /* 0x002fc80003f25070 */
[----:B------:R-:W-:Y:S01]  /*123d0*/  ISETP.NE.AND.EX P1, PT, R9, RZ, PT, P1 ;  /* 0x000000ff0900720c */ /* 0x000fe20003f25310 */
[----:B------:R-:W-:Y:S02]  /*123e0*/  IMAD.MOV.U32 R4, RZ, RZ, RZ ;  /* 0x000000ffff047224 */ /* 0x000fe400078e00ff */
[----:B--2---:R-:W-:-:S05]  /*123f0*/  @P0 IMAD.WIDE R10, R193, 0x4, R10 ;  /* 0x00000004c10a0825 */ /* 0x004fca00078e020a */
[----:B------:R0:W2:Y:S02]  /*12400*/  @P0 LDG.E R7, desc[UR38][R10.64] ;  /* 0x000000260a070981 */ /* 0x0000a4000c1e1900 */
[----:B0-----:R-:W-:-:S05]  /*12410*/  IMAD.WIDE R10, R193, 0x4, R12 ;  /* 0x00000004c10a7825 */ /* 0x001fca00078e020c */
        /* <DEDUP_REMOVED lines=10> */
.L_x_3219:
[----:B------:R-:W0:Y:S01]  /*124c0*/  SHFL.IDX PT, R7, R228, RZ, 0x1f ;  /* 0x00001fffe4077589 */ /* 0x000e2200000e0000 */
[----:B------:R-:W-:Y:S02]  /*124d0*/  LOP3.LUT R195, R195, 0xff, RZ, 0xc0, !PT ;  /* 0x000000ffc3c37812 */ /* 0x000fe400078ec0ff */
[----:B0-----:R-:W-:Y:S02]  /*124e0*/  ISETP.NE.AND P0, PT, R7, RZ, PT ;  /* 0x000000ff0700720c */ /* 0x001fe40003f05270 */
[----:B-----5:R-:W-:-:S11]  /*124f0*/  SHF.R.S32.HI R7, RZ, 0x1f, R4 ;  /* 0x0000001fff077819 */ /* 0x020fd60000011404 */
[----:B------:R-:W-:Y:S05]  /*12500*/  @P0 BRA `(.L_x_3220) ;  /* 0x0000000000f80947 */ /* 0x000fea0003800000 */
[----:B------:R-:W2:Y:S01]  /*12510*/  LDL R155, [R1+0x64] ;  /* 0x00006400019b7983 */ /* 0x000ea20000100800 */
[----:B------:R-:W0:Y:S01]  /*12520*/  LDC R154, c[0x0][0xce8] ;  /* 0x00033a00ff9a7b82 */ /* 0x000e220000000800 */
[----:B------:R-:W-:Y:S01]  /*12530*/  IMAD.MOV.U32 R14, RZ, RZ, 0xab8 ;  /* 0x00000ab8ff0e7424 */ /* 0x000fe200078e00ff */
[----:B------:R-:W-:Y:S02]  /*12540*/  ISETP.GT.AND P1, PT, R0, 0x1, PT ;  /* 0x000000010000780c */ /* 0x000fe40003f24270 */
[----:B------:R-:W-:Y:S02]  /*12550*/  ISETP.NE.U32.AND P0, PT, R8, RZ, PT ;  /* 0x000000ff0800720c */ /* 0x000fe40003f05070 */
[----:B------:R-:W-:Y:S02]  /*12560*/  SEL R14, R14, 0xa78, P1 ;  /* 0x00000a780e0e7807 */ /* 0x000fe40000800000 */
[----:B------:R-:W-:Y:S02]  /*12570*/  ISETP.NE.AND.EX P0, PT, R9, RZ, PT, P0 ;  /* 0x000000ff0900720c */ /* 0x000fe40003f05300 */
[----:B------:R-:W1:Y:S01]  /*12580*/  LDC.64 R12, c[0x0][R14+0x220] ;  /* 0x000088000e0c7b82 */ /* 0x000e620000000a00 */
[----:B------:R-:W-:-:S02]  /*12590*/  SHF.R.S32.HI R15, RZ, 0x1f, R193 ;  /* 0x0000001fff0f7819 */ /* 0x000fc400000114c1 */
[----:B------:R-:W-:Y:S02]  /*125a0*/  SEL R153, R193, RZ, !P0 ;  /* 0x000000ffc1997207 */ /* 0x000fe40004000000 */
[----:B------:R-:W-:-:S03]  /*125b0*/  SEL R15, R15, RZ, !P0 ;  /* 0x000000ff0f0f7207 */ /* 0x000fc60004000000 */
[----:B------:R-:W3:Y:S01]  /*125c0*/  LDC.64 R10, c[0x0][R14+0x218] ;  /* 0x000086000e0a7b82 */ /* 0x000ee20000000a00 */
[----:B0-----:R-:W-:Y:S01]  /*125d0*/  ISETP.NE.AND P2, PT, R154, 0x1, PT ;  /* 0x000000019a00780c */ /* 0x001fe20003f45270 */
[----:B-1----:R-:W-:-:S12]  /*125e0*/  IMAD R13, R13, R153, RZ ;  /* 0x000000990d0d7224 */ /* 0x002fd800078e02ff */
[----:B------:R-:W0:Y:S01]  /*125f0*/  @P2 LDC R21, c[0x0][0xcec] ;  /* 0x00033b00ff152b82 */ /* 0x000e220000000800 */
[C---:B------:R-:W-:Y:S02]  /*12600*/  IMAD R15, R12.reuse, R15, R13 ;  /* 0x0000000f0c0f7224 */ /* 0x040fe400078e020d */
[----:B------:R-:W-:-:S04]  /*12610*/  IMAD.WIDE.U32 R12, R12, R153, RZ ;  /* 0x000000990c0c7225 */ /* 0x000fc800078e00ff */
[-C--:B---3--:R-:W-:Y:S01]  /*12620*/  IMAD R153, R11, R192.reuse, RZ ;  /* 0x000000c00b997224 */ /* 0x088fe200078e02ff */
[----:B------:R-:W1:Y:S01]  /*12630*/  @P2 LDC R152, c[0x0][0xcf0] ;  /* 0x00033c00ff982b82 */ /* 0x000e620000000800 */
[----:B------:R-:W-:-:S04]  /*12640*/  IMAD.WIDE.U32 R10, R10, R192, RZ ;  /* 0x000000c00a0a7225 */ /* 0x000fc800078e00ff */
[----:B------:R-:W-:Y:S01]  /*12650*/  IMAD.IADD R13, R13, 0x1, R15 ;  /* 0x000000010d0d7824 */ /* 0x000fe200078e020f */
[----:B------:R-:W-:Y:S01]  /*12660*/  IADD3 R12, P0, P3, R12, R10, R4 ;  /* 0x0000000a0c0c7210 */ /* 0x000fe20007b1e004 */
[----:B------:R-:W-:Y:S02]  /*12670*/  IMAD.IADD R15, R190, 0x1, R185 ;  /* 0x00000001be0f7824 */ /* 0x000fe400078e02b9 */
[----:B------:R-:W-:Y:S02]  /*12680*/  IMAD.IADD R156, R11, 0x1, R153 ;  /* 0x000000010b9c7824 */ /* 0x000fe400078e0299 */
[----:B0-----:R-:W-:-:S04]  /*12690*/  @P2 IMAD.HI.U32 R11, R15, R21, RZ ;  /* 0x000000150f0b2227 */ /* 0x001fc800078e00ff */
[----:B------:R-:W-:Y:S01]  /*126a0*/  IMAD.MOV.U32 R21, RZ, RZ, R15 ;  /* 0x000000ffff157224 */ /* 0x000fe200078e000f */
[----:B-1----:R-:W-:Y:S02]  /*126b0*/  @P2 SHF.R.U32.HI R21, RZ, R152, R11 ;  /* 0x00000098ff152219 */ /* 0x002fe4000001160b */
[----:B------:R-:W0:Y:S01]  /*126c0*/  LDC.64 R10, c[0x0][R14+0x228] ;  /* 0x00008a000e0a7b82 */ /* 0x000e220000000a00 */
[----:B------:R-:W-:Y:S02]  /*126d0*/  IADD3.X R152, R13, R156, R7, P0, P3 ;  /* 0x0000009c0d987210 */ /* 0x000fe400007e6407 */
[----:B------:R-:W-:-:S05]  /*126e0*/  SEL R13, R195, RZ, P1 ;  /* 0x000000ffc30d7207 */ /* 0x000fca0000800000 */
[-C--:B0-----:R-:W-:Y:S02]  /*126f0*/  IMAD R153, R11, R13.reuse, RZ ;  /* 0x0000000d0b997224 */ /* 0x081fe400078e02ff */
[----:B------:R-:W-:-:S04]  /*12700*/  IMAD.WIDE.U32 R10, R10, R13, RZ ;  /* 0x0000000d0a0a7225 */ /* 0x000fc800078e00ff */
[----:B------:R-:W-:Y:S01]  /*12710*/  IMAD.IADD R11, R11, 0x1, R153 ;  /* 0x000000010b0b7824 */ /* 0x000fe200078e0299 */
[----:B------:R-:W-:Y:S01]  /*12720*/  IADD3 R10, P0, P2, R21, R12, R10 ;  /* 0x0000000c150a7210 */ /* 0x000fe20007a1e00a */
[--C-:B------:R-:W-:Y:S01]  /*12730*/  IMAD.MOV R153, RZ, RZ, -R21.reuse ;  /* 0x000000ffff997224 */ /* 0x100fe200078e0a15 */
[----:B------:R-:W0:Y:S01]  /*12740*/  LDC.64 R12, c[0x0][0xca8] ;  /* 0x00032a00ff0c7b82 */ /* 0x000e220000000a00 */
[----:B------:R-:W-:Y:S02]  /*12750*/  SHF.R.S32.HI R21, RZ, 0x1f, R21 ;  /* 0x0000001fff157819 */ /* 0x000fe40000011415 */
[----:B------:R-:W-:Y:S02]  /*12760*/  IMAD R153, R154, R153, R15 ;  /* 0x000000999a997224 */ /* 0x000fe400078e020f */
[----:B------:R-:W-:-:S03]  /*12770*/  IADD3.X R11, R21, R152, R11, P0, P2 ;  /* 0x00000098150b7210 */ /* 0x000fc600007e440b */
[----:B------:R-:W1:Y:S01]  /*12780*/  LDC.64 R14, c[0x0][R14+0x210] ;  /* 0x000084000e0e7b82 */ /* 0x000e620000000a00 */
[----:B------:R-:W-:-:S07]  /*12790*/  SHF.R.S32.HI R21, RZ, 0x1f, R153 ;  /* 0x0000001fff157819 */ /* 0x000fce0000011499 */
[----:B0-----:R-:W0:Y:S08]  /*127a0*/  @!P1 LDC R12, c[0x0][0xc50] ;  /* 0x00031400ff0c9b82 */ /* 0x001e300000000800 */
[----:B------:R-:W3:Y:S01]  /*127b0*/  @!P1 LDC R13, c[0x0][0xc54] ;  /* 0x00031500ff0d9b82 */ /* 0x000ee20000000800 */
[-C--:B-1----:R-:W-:Y:S02]  /*127c0*/  IMAD R15, R15, R153.reuse, RZ ;  /* 0x000000990f0f7224 */ /* 0x082fe400078e02ff */
[----:B------:R-:W-:-:S04]  /*127d0*/  IMAD.WIDE.U32 R10, R14, R153, R10 ;  /* 0x000000990e0a7225 */ /* 0x000fc800078e000a */
[----:B------:R-:W-:Y:S02]  /*127e0*/  IMAD R15, R14, R21, R15 ;  /* 0x000000150e0f7224 */ /* 0x000fe400078e020f */
[----:B------:R-:W-:Y:S02]  /*127f0*/  IMAD R153, R154, UR5, RZ ;  /* 0x000000059a997c24 */ /* 0x000fe4000f8e02ff */
[----:B------:R-:W-:Y:S02]  /*12800*/  IMAD.IADD R11, R11, 0x1, R15 ;  /* 0x000000010b0b7824 */ /* 0x000fe400078e020f */
[----:B------:R-:W-:Y:S01]  /*12810*/  IMAD.IADD R14, R23, 0x1, R185 ;  /* 0x00000001170e7824 */ /* 0x000fe200078e02b9 */
[----:B0-----:R-:W-:-:S05]  /*12820*/  LEA R15, P0, R10, R12, 0x2 ;  /* 0x0000000c0a0f7211 */ /* 0x001fca00078010ff */
[----:B------:R-:W-:Y:S01]  /*12830*/  SHFL.IDX PT, R12, R15, 0x1, 0x1c1f ;  /* 0x003c1f000f0c7f89 */ /* 0x000fe200000e0000 */
[----:B---3--:R-:W-:-:S05]  /*12840*/  LEA.HI.X R21, R10, R13, R11, 0x2, P0 ;  /* 0x0000000d0a157211 */ /* 0x008fca00000f140b */
[----:B------:R-:W-:Y:S04]  /*12850*/  SHFL.IDX PT, R11, R21, RZ, 0x1c1f ;  /* 0x001c1fff150b7589 */ /* 0x000fe800000e0000 */
[----:B------:R-:W-:Y:S01]  /*12860*/  SHFL.IDX PT, R13, R21, 0x1, 0x1c1f ;  /* 0x003c1f00150d7f89 */ /* 0x000fe200000e0000 */
[----:B--2---:R-:W-:-:S05]  /*12870*/  IMAD.MOV R10, RZ, RZ, -R155 ;  /* 0x000000ffff0a7224 */ /* 0x004fca00078e0a9b */
[----:B------:R-:W-:Y:S02]  /*12880*/  ISETP.NE.AND P0, PT, R19, R10, PT ;  /* 0x0000000a1300720c */ /* 0x000fe40003f05270 */
[----:B------:R-:W0:Y:S02]  /*12890*/  SHFL.IDX PT, R10, R15, RZ, 0x1c1f ;  /* 0x001c1fff0f0a7589 */ /* 0x000e2400000e0000 */
[C---:B------:R-:W-:Y:S01]  /*128a0*/  ISETP.GE.OR P1, PT, R14.reuse, R153, P0 ;  /* 0x000000990e00720c */ /* 0x040fe20000726670 */
[----:B------:R-:W-:-:S05]  /*128b0*/  VIADD R14, R14, 0x8 ;  /* 0x000000080e0e7836 */ /* 0x000fca0000000000 */
[----:B------:R-:W-:-:S07]  /*128c0*/  ISETP.GE.OR P0, PT, R14, R153, P0 ;  /* 0x000000990e00720c */ /* 0x000fce0000706670 */
[----:B0-----:R0:W-:Y:S06]  /*128d0*/  @!P1 ST.E desc[UR38][R10.64], R20 ;  /* 0x000000140a009985 */ /* 0x0011ec000c101926 */
[----:B------:R0:W-:Y:S02]  /*128e0*/  @!P0 ST.E desc[UR38][R12.64], R3 ;  /* 0x000000030c008985 */ /* 0x0001e4000c101926 */
.L_x_3220:
[----:B------:R-:W-:Y:S02]  /*128f0*/  ISETP.GT.AND P1, PT, R0, 0x1, PT ;  /* 0x000000010000780c */ /* 0x000fe40003f24270 */
[----:B------:R-:W-:-:S04]  /*12900*/  ISETP.NE.U32.AND P0, PT, R8, RZ, PT ;  /* 0x000000ff0800720c */ /* 0x000fc80003f05070 */
[----:B------:R-:W-:-:S04]  /*12910*/  ISETP.NE.AND.EX P0, PT, R9, RZ, PT, P0 ;  /* 0x000000ff0900720c */ /* 0x000fc80003f05300 */
[----:B------:R-:W-:-:S03]  /*12920*/  SEL R193, R193, RZ, !P0 ;  /* 0x000000ffc1c17207 */ /* 0x000fc60004000000 */
[----:B------:R-:W-:Y:S06]  /*12930*/  @P1 BRA `(.L_x_3221) ;  /* 0x0000001000541947 */ /* 0x000fec0003800000 */
[----:B0-----:R-:W0:Y:S01]  /*12940*/  S2R R3, SR_TID.X ;  /* 0x0000000000037919 */ /* 0x001e220000002100 */
[----:B------:R-:W1:Y:S01]  /*12950*/  LDC R84, c[0x0][0xce8] ;  /* 0x00033a00ff547b82 */ /* 0x000e620000000800 */
[----:B------:R-:W-:Y:S01]  /*12960*/  ULDC.64 UR6, c[0x0][0xba0] ;  /* 0x0002e80000067ab9 */ /* 0x000fe20000000a00 */
[----:B------:R-:W-:Y:S01]  /*12970*/  ULDC UR10, c[0x0][0xbc8] ;  /* 0x0002f200000a7ab9 */ /* 0x000fe20000000800 */
[----:B------:R-:W-:Y:S01]  /*12980*/  VIADD R89, R22, 0xc0 ;  /* 0x000000c016597836 */ /* 0x000fe20000000000 */
[----:B------:R-:W-:Y:S01]  /*12990*/  ULDC.64 UR8, c[0x0][0xb80] ;  /* 0x0002e00000087ab9 */ /* 0x000fe20000000a00 */
[----:B0-----:R-:W-:-:S05]  /*129a0*/  VIADD R3, R3, 0xffffff80 ;  /* 0xffffff8003037836 */ /* 0x001fca0000000000 */
[----:B------:R-:W-:-:S04]  /*129b0*/  SHF.R.S32.HI R20, RZ, 0x1f, R3 ;  /* 0x0000001fff147819 */ /* 0x000fc80000011403 */
        /* <DEDUP_REMOVED lines=14> */
[C---:B------:R-:W-:Y:S01]  /*12aa0*/  IADD3 R37, P0, R16.reuse, 0x5000, RZ ;  /* 0x0000500010257810 */ /* 0x040fe20007f1e0ff */
[----:B------:R-:W-:Y:S01]  /*12ab0*/  IMAD R7, R7, UR6, RZ ;  /* 0x0000000607077c24 */ /* 0x000fe2000f8e02ff */
[----:B------:R-:W-:Y:S01]  /*12ac0*/  IADD3 R41, P1, R16, 0x6000, RZ ;  /* 0x0000600010297810 */ /* 0x000fe20007f3e0ff */
[C---:B------:R-:W-:Y:S01]  /*12ad0*/  VIADD R91, R22.reuse, 0x140 ;  /* 0x00000140165b7836 */ /* 0x040fe20000000000 */
[----:B------:R-:W-:Y:S01]  /*12ae0*/  LOP3.LUT R44, R45, 0x380, RZ, 0xc0, !PT ;  /* 0x000003802d2c7812 */ /* 0x000fe200078ec0ff */
[----:B------:R-:W-:Y:S01]  /*12af0*/  VIADD R95, R22, 0x180 ;  /* 0x00000180165f7836 */ /* 0x000fe20000000000 */
[----:B------:R-:W-:Y:S01]  /*12b00*/  LOP3.LUT R48, R49, 0x380, RZ, 0xc0, !PT ;  /* 0x0000038031307812 */ /* 0x000fe200078ec0ff */
[----:B------:R-:W5:Y:S01]  /*12b10*/  LD.E.128 R12, desc[UR38][R12.64] ;  /* 0x000000260c0c7980 */ /* 0x000f62000c101d00 */
[----:B------:R-:W-:-:S02]  /*12b20*/  LOP3.LUT R24, R25, 0x380, RZ, 0xc0, !PT ;  /* 0x0000038019187812 */ /* 0x000fc400078ec0ff */
[----:B------:R-:W-:Y:S02]  /*12b30*/  LOP3.LUT R28, R29, 0x380, RZ, 0xc0, !PT ;  /* 0x000003801d1c7812 */ /* 0x000fe400078ec0ff */
[----:B------:R-:W-:Y:S02]  /*12b40*/  LOP3.LUT R32, R33, 0x380, RZ, 0xc0, !PT ;  /* 0x0000038021207812 */ /* 0x000fe400078ec0ff */
[----:B------:R-:W-:Y:S02]  /*12b50*/  LOP3.LUT R36, R37, 0x380, RZ, 0xc0, !PT ;  /* 0x0000038025247812 */ /* 0x000fe400078ec0ff */
[----:B------:R-:W-:Y:S02]  /*12b60*/  LOP3.LUT R40, R41, 0x380, RZ, 0xc0, !PT ;  /* 0x0000038029287812 */ /* 0x000fe400078ec0ff */
[----:B------:R-:W-:Y:S02]  /*12b70*/  SHF.R.U64 R44, R44, 0x3, RZ ;  /* 0x000000032c2c7819 */ /* 0x000fe400000012ff */
[----:B------:R-:W-:-:S02]  /*12b80*/  SHF.R.U64 R48, R48, 0x3, RZ ;  /* 0x0000000330307819 */ /* 0x000fc400000012ff */
[----:B------:R-:W-:Y:S02]  /*12b90*/  SHF.R.U64 R24, R24, 0x3, RZ ;  /* 0x0000000318187819 */ /* 0x000fe400000012ff */
[----:B------:R-:W-:Y:S02]  /*12ba0*/  SHF.R.U64 R28, R28, 0x3, RZ ;  /* 0x000000031c1c7819 */ /* 0x000fe400000012ff */
[----:B------:R-:W-:Y:S02]  /*12bb0*/  SHF.R.U64 R32, R32, 0x3, RZ ;  /* 0x0000000320207819 */ /* 0x000fe400000012ff */
[----:B------:R-:W-:Y:S02]  /*12bc0*/  SHF.R.U64 R36, R36, 0x3, RZ ;  /* 0x0000000324247819 */ /* 0x000fe400000012ff */
[----:B------:R-:W-:Y:S02]  /*12bd0*/  SHF.R.U64 R40, R40, 0x3, RZ ;  /* 0x0000000328287819 */ /* 0x000fe400000012ff */
[----:B------:R-:W-:Y:S01]  /*12be0*/  LOP3.LUT R44, R44, R45, RZ, 0x3c, !PT ;  /* 0x0000002d2c2c7212 */ /* 0x000fe200078e3cff */
[----:B------:R-:W-:Y:S01]  /*12bf0*/  IMAD.X R45, RZ, RZ, R17, P2 ;  /* 0x000000ffff2d7224 */ /* 0x000fe200010e0611 */
[----:B------:R-:W-:-:S02]  /*12c00*/  IADD3 R73, P2, R16, 0xe000, RZ ;  /* 0x0000e00010497810 */ /* 0x000fc40007f5e0ff */
        /* <DEDUP_REMOVED lines=12> */
[----:B------:R-:W-:-:S02]  /*12cd0*/  IADD3 R9, P3, R16, 0xf000, RZ ;  /* 0x0000f00010097810 */ /* 0x000fc40007f7e0ff */
[----:B------:R-:W-:Y:S01]  /*12ce0*/  LOP3.LUT R11, R16, 0x380, RZ, 0xc0, !PT ;  /* 0x00000380100b7812 */ /* 0x000fe200078ec0ff */
[----:B------:R-:W-:Y:S01]  /*12cf0*/  IMAD R7, R4, UR7, R7 ;  /* 0x0000000704077c24 */ /* 0x000fe2000f8e0207 */
[C---:B------:R-:W-:Y:S01]  /*12d00*/  IADD3 R53, P4, R16.reuse, 0x9000, RZ ;  /* 0x0000900010357810 */ /* 0x040fe20007f9e0ff */
[----:B------:R-:W-:Y:S01]  /*12d10*/  IMAD.X R77, RZ, RZ, R17, P3 ;  /* 0x000000ffff4d7224 */ /* 0x000fe200018e0611 */
[C---:B------:R-:W-:Y:S01]  /*12d20*/  IADD3 R57, P5, R16.reuse, 0xa000, RZ ;  /* 0x0000a00010397810 */ /* 0x040fe20007fbe0ff */
[----:B------:R-:W5:Y:S01]  /*12d30*/  LD.E.128 R24, desc[UR38][R24.64] ;  /* 0x0000002618187980 */ /* 0x000f62000c101d00 */
[C---:B------:R-:W-:Y:S02]  /*12d40*/  IADD3 R61, P6, R16.reuse, 0xb000, RZ ;  /* 0x0000b000103d7810 */ /* 0x040fe40007fde0ff */
[C---:B------:R-:W-:Y:S01]  /*12d50*/  IADD3 R65, P0, R16.reuse, 0xc000, RZ ;  /* 0x0000c00010417810 */ /* 0x040fe20007f1e0ff */
[----:B------:R-:W5:Y:S01]  /*12d60*/  LD.E.128 R28, desc[UR38][R28.64] ;  /* 0x000000261c1c7980 */ /* 0x000f62000c101d00 */
[----:B------:R-:W-:-:S02]  /*12d70*/  IADD3 R69, P1, R16, 0xd000, RZ ;  /* 0x0000d00010457810 */ /* 0x000fc40007f3e0ff */
[----:B------:R-:W-:Y:S01]  /*12d80*/  LOP3.LUT R72, R73, 0x380, RZ, 0xc0, !PT ;  /* 0x0000038049487812 */ /* 0x000fe200078ec0ff */
[----:B------:R-:W5:Y:S01]  /*12d90*/  LD.E.128 R32, desc[UR38][R32.64] ;  /* 0x0000002620207980 */ /* 0x000f62000c101d00 */
[----:B------:R-:W-:Y:S02]  /*12da0*/  LOP3.LUT R8, R9, 0x380, RZ, 0xc0, !PT ;  /* 0x0000038009087812 */ /* 0x000fe400078ec0ff */
[----:B------:R-:W-:Y:S01]  /*12db0*/  LOP3.LUT R52, R53, 0x380, RZ, 0xc0, !PT ;  /* 0x0000038035347812 */ /* 0x000fe200078ec0ff */
[----:B------:R-:W5:Y:S01]  /*12dc0*/  LD.E.128 R36, desc[UR38][R36.64] ;  /* 0x0000002624247980 */ /* 0x000f62000c101d00 */
[----:B------:R-:W-:Y:S02]  /*12dd0*/  LOP3.LUT R56, R57, 0x380, RZ, 0xc0, !PT ;  /* 0x0000038039387812 */ /* 0x000fe400078ec0ff */
[----:B------:R-:W-:Y:S01]  /*12de0*/  LOP3.LUT R60, R61, 0x380, RZ, 0xc0, !PT ;  /* 0x000003803d3c7812 */ /* 0x000fe200078ec0ff */
[----:B------:R-:W5:Y:S01]  /*12df0*/  LD.E.128 R40, desc[UR38][R40.64] ;  /* 0x0000002628287980 */ /* 0x000f62000c101d00 */
[----:B------:R-:W-:-:S02]  /*12e00*/  LOP3.LUT R64, R65, 0x380, RZ, 0xc0, !PT ;  /* 0x0000038041407812 */ /* 0x000fc400078ec0ff */
[----:B------:R-:W-:Y:S01]  /*12e10*/  LOP3.LUT R68, R69, 0x380, RZ, 0xc0, !PT ;  /* 0x0000038045447812 */ /* 0x000fe200078ec0ff */
[----:B------:R-:W5:Y:S01]  /*12e20*/  LD.E.128 R44, desc[UR38][R44.64] ;  /* 0x000000262c2c7980 */ /* 0x000f62000c101d00 */
[----:B------:R-:W-:Y:S02]  /*12e30*/  SHF.R.U64 R72, R72, 0x3, RZ ;  /* 0x0000000348487819 */ /* 0x000fe400000012ff */
[----:B------:R-:W-:Y:S01]  /*12e40*/  SHF.R.U64 R11, R11, 0x3, RZ ;  /* 0x000000030b0b7819 */ /* 0x000fe200000012ff */
[----:B------:R-:W5:Y:S01]  /*12e50*/  LD.E.128 R48, desc[UR38][R48.64] ;  /* 0x0000002630307980 */ /* 0x000f62000c101d00 */
[----:B------:R-:W-:Y:S02]  /*12e60*/  SHF.R.U64 R8, R8, 0x3, RZ ;  /* 0x0000000308087819 */ /* 0x000fe400000012ff */
[----:B------:R-:W-:Y:S02]  /*12e70*/  SHF.R.U64 R52, R52, 0x3, RZ ;  /* 0x0000000334347819 */ /* 0x000fe400000012ff */
[----:B------:R-:W-:-:S02]  /*12e80*/  SHF.R.U64 R56, R56, 0x3, RZ ;  /* 0x0000000338387819 */ /* 0x000fc400000012ff */
[----:B------:R-:W-:Y:S02]  /*12e90*/  SHF.R.U64 R60, R60, 0x3, RZ ;  /* 0x000000033c3c7819 */ /* 0x000fe400000012ff */
[----:B------:R-:W-:Y:S02]  /*12ea0*/  SHF.R.U64 R64, R64, 0x3, RZ ;  /* 0x0000000340407819 */ /* 0x000fe400000012ff */
[----:B------:R-:W-:Y:S02]  /*12eb0*/  SHF.R.U64 R68, R68, 0x3, RZ ;  /* 0x0000000344447819 */ /* 0x000fe400000012ff */
[----:B------:R-:W-:Y:S01]  /*12ec0*/  LOP3.LUT R72, R72, R73, RZ, 0x3c, !PT ;  /* 0x0000004948487212 */ /* 0x000fe200078e3cff */
[----:B------:R-:W-:Y:S01]  /*12ed0*/  IMAD.X R73, RZ, RZ, R17, P2 ;  /* 0x000000ffff497224 */ /* 0x000fe200010e0611 */
[----:B------:R-:W-:Y:S02]  /*12ee0*/  LOP3.LUT R16, R11, R16, RZ, 0x3c, !PT ;  /* 0x000000100b107212 */ /* 0x000fe400078e3cff */
[----:B-1----:R-:W-:-:S02]  /*12ef0*/  ISETP.NE.AND P2, PT, R84, 0x1, PT ;  /* 0x000000015400780c */ /* 0x002fc40003f45270 */
        /* <DEDUP_REMOVED lines=11> */
[----:B------:R-:W0:Y:S01]  /*12fb0*/  @P2 LDC R83, c[0x0][0xcec] ;  /* 0x00033b00ff532b82 */ /* 0x000e220000000800 */
[----:B------:R1:W5:Y:S01]  /*12fc0*/  LD.E.128 R8, desc[UR38][R16.64] ;  /* 0x0000002610087980 */ /* 0x000362000c101d00 */
[----:B------:R-:W-:-:S02]  /*12fd0*/  ISETP.GE.AND P0, PT, R194, UR10, PT ;  /* 0x0000000ac2007c0c */ /* 0x000fc4000bf06270 */
[----:B------:R-:W-:Y:S01]  /*12fe0*/  ISETP.GE.AND P1, PT, R22, UR10, PT ;  /* 0x0000000a16007c0c */ /* 0x000fe2000bf26270 */
[----:B------:R-:W5:Y:S01]  /*12ff0*/  LD.E.128 R52, desc[UR38][R52.64] ;  /* 0x0000002634347980 */ /* 0x000f62000c101d00 */
[----:B------:R-:W-:Y:S02]  /*13000*/  LOP3.LUT R20, R20, 0xfffffff8, RZ, 0xc0, !PT ;  /* 0xfffffff814147812 */ /* 0x000fe400078ec0ff */
[----:B------:R-:W2:Y:S01]  /*13010*/  @P2 LDC R85, c[0x0][0xcf0] ;  /* 0x00033c00ff552b82 */ /* 0x000ea20000000800 */
[----:B------:R-:W5:Y:S01]  /*13020*/  LD.E.128 R56, desc[UR38][R56.64] ;  /* 0x0000002638387980 */ /* 0x000f62000c101d00 */
[----:B-1----:R-:W-:Y:S01]  /*13030*/  IMAD.WIDE.U32 R16, R4, UR6, RZ ;  /* 0x0000000604107c25 */ /* 0x002fe2000f8e00ff */
[----:B------:R-:W-:Y:S01]  /*13040*/  SEL R21, RZ, 0xffffffff, P0 ;  /* 0xffffffffff157807 */ /* 0x000fe20000000000 */
[----:B------:R-:W-:Y:S01]  /*13050*/  ULDC.64 UR6, c[0x0][0xbe8] ;  /* 0x0002fa0000067ab9 */ /* 0x000fe20000000a00 */
[----:B------:R-:W5:Y:S01]  /*13060*/  LD.E.128 R60, desc[UR38][R60.64] ;  /* 0x000000263c3c7980 */ /* 0x000f62000c101d00 */
[----:B------:R-:W-:-:S02]  /*13070*/  IMAD.IADD R17, R17, 0x1, R7 ;  /* 0x0000000111117824 */ /* 0x000fc400078e0207 */
[----:B------:R-:W-:Y:S01]  /*13080*/  VIADD R7, R22, 0x80 ;  /* 0x0000008016077836 */ /* 0x000fe20000000000 */
[----:B------:R-:W5:Y:S01]  /*13090*/  LD.E.128 R64, desc[UR38][R64.64] ;  /* 0x0000002640407980 */ /* 0x000f62000c101d00 */
[----:B------:R-:W-:-:S03]  /*130a0*/  IMAD.SHL.U32 R81, R21, 0x2, RZ ;  /* 0x0000000215517824 */ /* 0x000fc600078e00ff */
[----:B------:R-:W-:Y:S01]  /*130b0*/  ISETP.GE.AND P0, PT, R7, UR10, PT ;  /* 0x0000000a07007c0c */ /* 0x000fe2000bf06270 */
[----:B------:R-:W5:Y:S01]  /*130c0*/  LD.E.128 R68, desc[UR38][R68.64] ;  /* 0x0000002644447980 */ /* 0x000f62000c101d00 */
[----:B------:R-:W-:Y:S02]  /*130d0*/  SEL R4, RZ, 0x1, P1 ;  /* 0x00000001ff047807 */ /* 0x000fe40000800000 */
[----:B------:R-:W-:Y:S01]  /*130e0*/  SEL R21, RZ, 0xffffffff, P0 ;  /* 0xffffffffff157807 */ /* 0x000fe20000000000 */
[----:B------:R-:W5:Y:S01]  /*130f0*/  LD.E.128 R72, desc[UR38][R72.64] ;  /* 0x0000002648487980 */ /* 0x000f62000c101d00 */
[----:B------:R-:W-:Y:S01]  /*13100*/  LOP3.LUT R4, R81, 0x2, R4, 0xe2, !PT ;  /* 0x0000000251047812 */ /* 0x000fe200078ee204 */
[----:B------:R-:W-:Y:S02]  /*13110*/  IMAD.IADD R81, R3, 0x1, -R20 ;  /* 0x0000000103517824 */ /* 0x000fe400078e0a14 */
[----:B------:R-:W-:Y:S01]  /*13120*/  IMAD.SHL.U32 R21, R21, 0x4, RZ ;  /* 0x0000000415157824 */ /* 0x000fe200078e00ff */
[----:B------:R-:W5:Y:S01]  /*13130*/  LD.E.128 R76, desc[UR38][R76.64] ;  /* 0x000000264c4c7980 */ /* 0x000f62000c101d00 */
[----:B------:R-:W-:-:S03]  /*13140*/  IMAD.WIDE.U32 R16, R192, UR6, R16 ;  /* 0x00000006c0107c25 */ /* 0x000fc6000f8e0010 */
[----:B------:R-:W-:Y:S01]  /*13150*/  LOP3.LUT R20, R21, 0x4, R4, 0xe2, !PT ;  /* 0x0000000415147812 */ /* 0x000fe200078ee204 */
[----:B------:R-:W-:Y:S01]  /*13160*/  IMAD R4, R81, 0x20, R0 ;  /* 0x0000002051047824 */ /* 0x000fe200078e0200 */
[----:B------:R-:W-:Y:S01]  /*13170*/  SHF.R.S32.HI R21, RZ, 0x1f, R193 ;  /* 0x0000001fff157819 */ /* 0x000fe200000114c1 */
[----:B------:R-:W-:Y:S01]  /*13180*/  IMAD R17, R192, UR7, R17 ;  /* 0x00000007c0117c24 */ /* 0x000fe2000f8e0211 */
[----:B------:R-:W-:Y:S01]  /*13190*/  ISETP.GE.AND P1, PT, R89, UR10, PT ;  /* 0x0000000a59007c0c */ /* 0x000fe2000bf26270 */
[----:B------:R-:W-:Y:S01]  /*131a0*/  ULDC.64 UR6, c[0x0][0xbf0] ;  /* 0x0002fc0000067ab9 */ /* 0x000fe20000000a00 */
[----:B------:R-:W-:Y:S01]  /*131b0*/  VIADD R3, R22, 0x100 ;  /* 0x0000010016037836 */ /* 0x000fe20000000000 */
[----:B------:R-:W-:Y:S01]  /*131c0*/  @!PT LDS RZ, [RZ] ;  /* 0x00000000fffff984 */ /* 0x000fe20000000800 */
[----:B------:R-:W-:Y:S01]  /*131d0*/  @!PT LDS RZ, [RZ] ;  /* 0x00000000fffff984 */ /* 0x000fe20000000800 */
[----:B------:R-:W-:Y:S01]  /*131e0*/  @!PT LDS RZ, [RZ] ;  /* 0x00000000fffff984 */ /* 0x000fe20000000800 */
[----:B------:R-:W-:Y:S01]  /*131f0*/  @!PT LDS RZ, [RZ] ;  /* 0x00000000fffff984 */ /* 0x000fe20000000800 */
[----:B------:R1:W-:Y:S06]  /*13200*/  MEMBAR.ALL.CTA ;  /* 0x0000000000007992 */ /* 0x0003ec0000008000 */
[----:B-1----:R-:W1:Y:S01]  /*13210*/  FENCE.VIEW.ASYNC.S ;  /* 0x00000000000073c6 */ /* 0x002e620000000000 */
[----:B------:R-:W-:-:S02]  /*13220*/  IMAD.IADD R82, R185, 0x1, R4 ;  /* 0x00000001b9527824 */ /* 0x000fc400078e0204 */
[----:B------:R-:W-:Y:S01]  /*13230*/  IMAD R80, R21, UR6, RZ ;  /* 0x0000000615507c24 */ /* 0x000fe2000f8e02ff */
[----:B------:R-:W-:Y:S01]  /*13240*/  SEL R21, RZ, 0xffffffff, P1 ;  /* 0xffffffffff157807 */ /* 0x000fe20000800000 */
[----:B0-----:R-:W-:Y:S01]  /*13250*/  @P2 IMAD.HI.U32 R4, R82, R83, RZ ;  /* 0x0000005352042227 */ /* 0x001fe200078e00ff */
[----:B------:R-:W-:-:S03]  /*13260*/  ISETP.GE.AND P0, PT, R3, UR10, PT ;  /* 0x0000000a03007c0c */ /* 0x000fc6000bf06270 */
[----:B------:R-:W-:Y:S02]  /*13270*/  IMAD.SHL.U32 R87, R21, 0x8, RZ ;  /* 0x0000000815577824 */ /* 0x000fe400078e00ff */
[C---:B------:R-:W-:Y:S01]  /*13280*/  IMAD R81, R193.reuse, UR7, R80 ;  /* 0x00000007c1517c24 */ /* 0x040fe2000f8e0250 */
[----:B------:R-:W-:Y:S01]  /*13290*/  SEL R80, RZ, 0xffffffff, P0 ;  /* 0xffffffffff507807 */ /* 0x000fe20000000000 */
[----:B------:R-:W-:Y:S01]  /*132a0*/  IMAD.MOV.U32 R21, RZ, RZ, R82 ;  /* 0x000000ffff157224 */ /* 0x000fe200078e0052 */
[----:B--2---:R-:W-:Y:S01]  /*132b0*/  @P2 SHF.R.U32.HI R21, RZ, R85, R4 ;  /* 0x00000055ff152219 */ /* 0x004fe20000011604 */
[----:B------:R-:W-:Y:S01]  /*132c0*/  IMAD.WIDE.U32 R16, R193, UR6, R16 ;  /* 0x00000006c1107c25 */ /* 0x000fe2000f8e0010 */
[----:B------:R-:W-:Y:S01]  /*132d0*/  ISETP.GE.AND P0, PT, R91, UR10, PT ;  /* 0x0000000a5b007c0c */ /* 0x000fe2000bf06270 */
[----:B------:R-:W-:Y:S02]  /*132e0*/  ULDC.64 UR6, c[0x0][0xbe0] ;  /* 0x0002f80000067ab9 */ /* 0x000fe40000000a00 */
[----:B------:R-:W-:-:S02]  /*132f0*/  IMAD.IADD R17, R17, 0x1, R81 ;  /* 0x0000000111117824 */ /* 0x000fc400078e0251 */
[----:B------:R-:W-:Y:S01]  /*13300*/  IMAD.SHL.U32 R83, R80, 0x10, RZ ;  /* 0x0000001050537824 */ /* 0x000fe200078e00ff */
[--C-:B------:R-:W-:Y:S01]  /*13310*/  SHF.R.S32.HI R80, RZ, 0x1f, R21.reuse ;  /* 0x0000001fff507819 */ /* 0x100fe20000011415 */
[----:B------:R-:W-:Y:S01]  /*13320*/  IMAD.MOV R81, RZ, RZ, -R21 ;  /* 0x000000ffff517224 */ /* 0x000fe200078e0a15 */
[----:B------:R-:W-:Y:S02]  /*13330*/  SEL R4, RZ, 0xffffffff, P0 ;  /* 0xffffffffff047807 */ /* 0x000fe40000000000 */
[----:B------:R-:W-:Y:S01]  /*13340*/  LOP3.LUT R20, R87, 0x8, R20, 0xe2, !PT ;  /* 0x0000000857147812 */ /* 0x000fe200078ee214 */
[----:B------:R-:W-:Y:S02]  /*13350*/  IMAD R81, R84, R81, R82 ;  /* 0x0000005154517224 */ /* 0x000fe400078e0252 */
[----:B------:R-:W-:Y:S01]  /*13360*/  IMAD R80, R80, UR6, RZ ;  /* 0x0000000650507c24 */ /* 0x000fe2000f8e02ff */
[----:B------:R-:W-:Y:S01]  /*13370*/  LOP3.LUT R20, R83, 0x10, R20, 0xe2, !PT ;  /* 0x0000001053147812 */ /* 0x000fe200078ee214 */
[----:B------:R-:W-:Y:S01]  /*13380*/  IMAD.SHL.U32 R85, R4, 0x20, RZ ;  /* 0x0000002004557824 */ /* 0x000fe200078e00ff */
[----:B------:R-:W-:Y:S01]  /*13390*/  SHF.R.S32.HI R4, RZ, 0x1f, R81 ;  /* 0x0000001fff047819 */ /* 0x000fe20000011451 */
[----:B------:R-:W-:Y:S01]  /*133a0*/  IMAD.WIDE.U32 R16, R21, UR6, R16 ;  /* 0x0000000615107c25 */ /* 0x000fe2000f8e0010 */
[----:B------:R-:W-:-:S03]  /*133b0*/  ISETP.GE.AND P0, PT, R95, UR10, PT ;  /* 0x0000000a5f007c0c */ /* 0x000fc6000bf06270 */
[----:B------:R-:W-:Y:S01]  /*133c0*/  IMAD R83, R21, UR7, R80 ;  /* 0x0000000715537c24 */ /* 0x000fe2000f8e0250 */
[----:B------:R-:W-:Y:S01]  /*133d0*/  ULDC.64 UR6, c[0x0][0xbd8] ;  /* 0x0002f60000067ab9 */ /* 0x000fe20000000a00 */
[----:B------:R-:W-:Y:S01]  /*133e0*/  VIADD R93, R22, 0x1c0 ;  /* 0x000001c0165d7836 */ /* 0x000fe20000000000 */
[----:B------:R-:W-:Y:S01]  /*133f0*/  LOP3.LUT R20, R85, 0x20, R20, 0xe2, !PT ;  /* 0x0000002055147812 */ /* 0x000fe200078ee214 */
[----:B------:R-:W-:Y:S01]  /*13400*/  IMAD.IADD R17, R17, 0x1, R83 ;  /* 0x0000000111117824 */ /* 0x000fe200078e0253 */
[----:B------:R-:W-:Y:S01]  /*13410*/  SEL R21, RZ, 0x40, P0 ;  /* 0x00000040ff157807 */ /* 0x000fe20000000000 */
[----:B------:R-:W-:Y:S01]  /*13420*/  IMAD R4, R4, UR6, RZ ;  /* 0x0000000604047c24 */ /* 0x000fe2000f8e02ff */
[----:B------:R-:W-:Y:S01]  /*13430*/  ISETP.GE.AND P0, PT, R93, UR10, PT ;  /* 0x0000000a5d007c0c */ /* 0x000fe2000bf06270 */
[----:B------:R-:W-:Y:S02]  /*13440*/  IMAD.IADD R185, R0, 0x1, R185 ;  /* 0x0000000100b97824 */ /* 0x000fe400078e02b9 */
[----:B------:R-:W-:Y:S01]  /*13450*/  IMAD R92, R84, UR5, RZ ;  /* 0x00000005545c7c24 */ /* 0x000fe2000f8e02ff */
[----:B------:R-:W-:Y:S01]  /*13460*/  LOP3.LUT R0, R20, R21, RZ, 0xfc, !PT ;  /* 0x0000001514007212 */ /* 0x000fe200078efcff */
[C---:B------:R-:W-:Y:S01]  /*13470*/  IMAD R83, R81.reuse, UR7, R4 ;  /* 0x0000000751537c24 */ /* 0x040fe2000f8e0204 */
[----:B------:R-:W-:Y:S01]  /*13480*/  SEL R21, RZ, 0x80, P0 ;  /* 0x00000080ff157807 */ /* 0x000fe20000000000 */
[----:B------:R-:W-:Y:S01]  /*13490*/  IMAD.WIDE.U32 R16, R81, UR6, R16 ;  /* 0x0000000651107c25 */ /* 0x000fe2000f8e0010 */
[----:B------:R-:W-:Y:S01]  /*134a0*/  UIADD3 UR6, UR41, 0x38820, URZ ;  /* 0x0003882029067890 */ /* 0x000fe2000fffe03f */
[----:B------:R-:W-:-:S02]  /*134b0*/  ISETP.GE.AND P0, PT, R185, R92, PT ;  /* 0x0000005cb900720c */ /* 0x000fc40003f06270 */
[----:B------:R-:W-:Y:S01]  /*134c0*/  IMAD.IADD R17, R17, 0x1, R83 ;  /* 0x0000000111117824 */ /* 0x000fe200078e0253 */
[----:B------:R-:W-:Y:S01]  /*134d0*/  UPRMT UR6, URZ, 0x654, UR6 ;  /* 0x000006543f067896 */ /* 0x000fe20008000006 */
[----:B------:R-:W-:-:S04]  /*134e0*/  LEA R88, P1, R16, UR8, 0x1 ;  /* 0x0000000810587c11 */ /* 0x000fc8000f8208ff */
[----:B------:R-:W-:Y:S01]  /*134f0*/  LEA.HI.X R90, R16, UR9, R17, 0x1, P1 ;  /* 0x00000009105a7c11 */ /* 0x000fe200088f0c11 */
[----:B------:R-:W-:Y:S01]  /*13500*/  BSSY B1, `(.L_x_3222) ;  /* 0x000002c000017945 */ /* 0x000fe20003800000 */
[----:B-1----:R0:W1:Y:S02]  /*13510*/  SHFL.IDX PT, R16, R88, RZ, 0x181f ;  /* 0x00181fff58107589 */ /* 0x00206400000e0000 */
        /* <DEDUP_REMOVED lines=42> */
.L_x_3223:
[----:B------:R-:W-:Y:S05]  /*137c0*/  BSYNC B1 ;  /* 0x0000000000017941 */ /* 0x000fea0003800000 */
.L_x_3222:
        /* <DEDUP_REMOVED lines=11> */
[----:B------:R-:W-:Y:S01]  /*13880*/  SHF.R.S32.HI R25, RZ, 0x1f, R89 ;  /* 0x0000001fff197819 */ /* 0x000fe20000011459 */
[----:B0---4-:R-:W-:Y:S02]  /*13890*/  @!P0 IMAD.WIDE R10, R22, 0x2, R8 ;  /* 0x00000002160a8825 */ /* 0x011fe400078e0208 */
[CC--:B-1----:R-:W-:Y:S02]  /*138a0*/  @!P4 LEA R16, P5, R194.reuse, R8.reuse, 0x1 ;  /* 0x00000008c210c211 */ /* 0x0c2fe400078a08ff */
[-C--:B------:R-:W-:Y:S01]  /*138b0*/  @!P3 LEA R20, P6, R7, R8.reuse, 0x1 ;  /* 0x000000080714b211 */ /* 0x080fe200078c08ff */
[----:B------:R0:W-:Y:S01]  /*138c0*/  @!P0 ST.E.128 desc[UR38][R10.64], R12 ;  /* 0x0000000c0a008985 */ /* 0x0001e2000c101d26 */
[----:B------:R-:W-:Y:S02]  /*138d0*/  ISETP.GE.AND P0, PT, R91, UR10, PT ;  /* 0x0000000a5b007c0c */ /* 0x000fe4000bf06270 */
[----:B--2---:R-:W-:Y:S02]  /*138e0*/  @!P4 LEA.HI.X R17, R194, R9, R152, 0x1, P5 ;  /* 0x00000009c211c211 */ /* 0x004fe400028f0c98 */
[----:B------:R-:W-:-:S02]  /*138f0*/  @!P2 LEA R24, P5, R89, R8, 0x1 ;  /* 0x000000085918a211 */ /* 0x000fc400078a08ff */
        /* <DEDUP_REMOVED lines=25> */
.L_x_3221:
[----:B------:R-:W-:Y:S01]  /*13a90*/  ULDC.64 UR6, c[0x0][0xc08] ;  /* 0x0003020000067ab9 */ /* 0x000fe20000000a00 */
[----:B------:R-:W-:Y:S01]  /*13aa0*/  ULDC.64 UR8, c[0x0][0xc38] ;  /* 0x00030e0000087ab9 */ /* 0x000fe20000000a00 */
[----:B------:R-:W-:Y:S01]  /*13ab0*/  IMAD R7, R7, UR6, RZ ;  /* 0x0000000607077c24 */ /* 0x000fe2000f8e02ff */
[----:B------:R-:W-:Y:S01]  /*13ac0*/  SHF.R.S32.HI R0, RZ, 0x1f, R193 ;  /* 0x0000001fff007819 */ /* 0x000fe200000114c1 */
[C---:B------:R-:W-:Y:S01]  /*13ad0*/  IMAD.WIDE.U32 R8, R4.reuse, UR6, RZ ;  /* 0x0000000604087c25 */ /* 0x040fe2000f8e00ff */
[----:B------:R-:W-:Y:S01]  /*13ae0*/  ULDC.64 UR10, c[0x0][0xc30] ;  /* 0x00030c00000a7ab9 */ /* 0x000fe20000000a00 */
[----:B------:R-:W-:Y:S01]  /*13af0*/  BSSY B1, `(.L_x_3225) ;  /* 0x00000c8000017945 */ /* 0x000fe20003800000 */
[----:B------:R-:W-:Y:S01]  /*13b00*/  SHF.R.S32.HI R152, RZ, 0x1f, R204 ;  /* 0x0000001fff987819 */ /* 0x000fe200000114cc */
[----:B------:R-:W-:Y:S01]  /*13b10*/  IMAD R7, R4, UR7, R7 ;  /* 0x0000000704077c24 */ /* 0x000fe2000f8e0207 */
[----:B------:R-:W-:Y:S01]  /*13b20*/  ULDC UR7, c[0x0][0xce8] ;  /* 0x00033a0000077ab9 */ /* 0x000fe20000000800 */
[----:B------:R-:W-:Y:S01]  /*13b30*/  IMAD.IADD R4, R190, 0x1, R185 ;  /* 0x00000001be047824 */ /* 0x000fe200078e02b9 */
[----:B------:R-:W-:Y:S01]  /*13b40*/  UISETP.NE.AND UP0, UPT, UR7, 0x1, UPT ;  /* 0x000000010700788c */ /* 0x000fe2000bf05270 */
[----:B------:R-:W-:Y:S01]  /*13b50*/  IMAD.IADD R9, R9, 0x1, R7 ;  /* 0x0000000109097824 */ /* 0x000fe200078e0207 */
[----:B------:R-:W-:Y:S01]  /*13b60*/  UIMAD UR5, UR5, UR7, URZ ;  /* 0x00000007050572a4 */ /* 0x000fe2000f8e023f */
[----:B0-----:R-:W-:Y:S01]  /*13b70*/  IMAD.MOV.U32 R3, RZ, RZ, R4 ;  /* 0x000000ffff037224 */ /* 0x001fe200078e0004 */
[----:B------:R-:W-:Y:S01]  /*13b80*/  SHF.R.S32.HI R153, RZ, 0x1f, R205 ;  /* 0x0000001fff997819 */ /* 0x000fe200000114cd */
[----:B------:R-:W-:Y:S01]  /*13b90*/  IMAD.WIDE.U32 R8, R192, UR8, R8 ;  /* 0x00000008c0087c25 */ /* 0x000fe2000f8e0008 */
[----:B------:R-:W-:-:S02]  /*13ba0*/  PLOP3.LUT P0, PT, PT, PT, UP0, 0x80, 0x0 ;  /* 0x000000000000781c */ /* 0x000fc40003f0f008 */
[----:B------:R-:W-:Y:S01]  /*13bb0*/  SHF.R.S32.HI R154, RZ, 0x1f, R206 ;  /* 0x0000001fff9a7819 */ /* 0x000fe200000114ce */
[----:B------:R-:W-:Y:S01]  /*13bc0*/  IMAD R9, R192, UR9, R9 ;  /* 0x00000009c0097c24 */ /* 0x000fe2000f8e0209 */
[----:B------:R-:W-:Y:S01]  /*13bd0*/  ULDC.64 UR8, c[0x0][0xc40] ;  /* 0x0003100000087ab9 */ /* 0x000fe20000000a00 */
[----:B------:R-:W-:Y:S01]  /*13be0*/  @UP0 ULDC UR6, c[0x0][0xcec] ;  /* 0x00033b0000060ab9 */ /* 0x000fe20000000800 */
[----:B------:R-:W-:Y:S01]  /*13bf0*/  IMAD R0, R0, UR8, RZ ;  /* 0x0000000800007c24 */ /* 0x000fe2000f8e02ff */
[----:B------:R-:W-:Y:S01]  /*13c00*/  SHF.R.S32.HI R155, RZ, 0x1f, R207 ;  /* 0x0000001fff9b7819 */ /* 0x000fe200000114cf */
[C---:B------:R-:W-:Y:S01]  /*13c10*/  IMAD.WIDE.U32 R8, R193.reuse, UR8, R8 ;  /* 0x00000008c1087c25 */ /* 0x040fe2000f8e0008 */
[----:B------:R-:W-:Y:S02]  /*13c20*/  SHF.R.S32.HI R156, RZ, 0x1f, R208 ;  /* 0x0000001fff9c7819 */ /* 0x000fe400000114d0 */
[----:B------:R-:W-:Y:S01]  /*13c30*/  SHF.R.S32.HI R157, RZ, 0x1f, R209 ;  /* 0x0000001fff9d7819 */ /* 0x000fe200000114d1 */
[----:B------:R-:W-:Y:S01]  /*13c40*/  IMAD R7, R193, UR9, R0 ;  /* 0x00000009c1077c24 */ /* 0x000fe2000f8e0200 */
[----:B------:R-:W-:Y:S01]  /*13c50*/  ULDC.64 UR8, c[0x0][0xc48] ;  /* 0x0003120000087ab9 */ /* 0x000fe20000000a00 */
[----:B------:R-:W-:Y:S01]  /*13c60*/  @P0 IMAD.HI.U32 R0, R4, UR6, RZ ;  /* 0x0000000604000c27 */ /* 0x000fe2000f8e00ff */
[----:B------:R-:W-:Y:S01]  /*13c70*/  @UP0 ULDC UR6, c[0x0][0xcf0] ;  /* 0x00033c0000060ab9 */ /* 0x000fe20000000800 */
[----:B------:R-:W-:-:S02]  /*13c80*/  SHF.R.S32.HI R158, RZ, 0x1f, R210 ;  /* 0x0000001fff9e7819 */ /* 0x000fc400000114d2 */
[----:B------:R-:W-:Y:S01]  /*13c90*/  IMAD.IADD R9, R9, 0x1, R7 ;  /* 0x0000000109097824 */ /* 0x000fe200078e0207 */
[----:B------:R-:W-:Y:S01]  /*13ca0*/  @P0 SHF.R.U32.HI R3, RZ, UR6, R0 ;  /* 0x00000006ff030c19 */ /* 0x000fe20008011600 */
[----:B------:R-:W-:Y:S01]  /*13cb0*/  IMAD.IADD R185, R23, 0x1, R185 ;  /* 0x0000000117b97824 */ /* 0x000fe200078e02b9 */
[----:B------:R-:W-:Y:S01]  /*13cc0*/  UIADD3 UR6, UR41, 0x38820, URZ ;  /* 0x0003882029067890 */ /* 0x000fe2000fffe03f */
[----:B------:R-:W-:Y:S01]  /*13cd0*/  IMAD.WIDE.U32 R8, R195, UR8, R8 ;  /* 0x00000008c3087c25 */ /* 0x000fe2000f8e0008 */
[--C-:B------:R-:W-:Y:S02]  /*13ce0*/  SHF.R.S32.HI R0, RZ, 0x1f, R3.reuse ;  /* 0x0000001fff007819 */ /* 0x100fe40000011403 */
[----:B------:R-:W-:Y:S01]  /*13cf0*/  ISETP.GE.AND P0, PT, R185, UR5, PT ;  /* 0x00000005b9007c0c */ /* 0x000fe2000bf06270 */
[----:B------:R-:W-:Y:S01]  /*13d00*/  IMAD.MOV R7, RZ, RZ, -R3 ;  /* 0x000000ffff077224 */ /* 0x000fe200078e0a03 */
[----:B------:R-:W-:Y:S01]  /*13d10*/  UPRMT UR6, URZ, 0x654, UR6 ;  /* 0x000006543f067896 */ /* 0x000fe20008000006 */
[----:B------:R-:W-:Y:S01]  /*13d20*/  IMAD R0, R0, UR10, RZ ;  /* 0x0000000a00007c24 */ /* 0x000fe2000f8e02ff */
[----:B------:R-:W-:Y:S01]  /*13d30*/  SHF.R.S32.HI R159, RZ, 0x1f, R211 ;  /* 0x0000001fff9f7819 */ /* 0x000fe200000114d3 */
[----:B------:R-:W-:Y:S01]  /*13d40*/  IMAD R7, R7, UR7, R4 ;  /* 0x0000000707077c24 */ /* 0x000fe2000f8e0204 */
[----:B------:R-:W-:Y:S01]  /*13d50*/  SHF.R.S32.HI R160, RZ, 0x1f, R212 ;  /* 0x0000001fffa07819 */ /* 0x000fe200000114d4 */
[----:B------:R-:W-:Y:S01]  /*13d60*/  IMAD R9, R195, UR9, R9 ;  /* 0x00000009c3097c24 */ /* 0x000fe2000f8e0209 */
[----:B------:R-:W-:Y:S01]  /*13d70*/  ULDC.64 UR8, c[0x0][0xc28] ;  /* 0x00030a0000087ab9 */ /* 0x000fe20000000a00 */
[C---:B------:R-:W-:Y:S01]  /*13d80*/  IMAD R11, R3.reuse, UR11, R0 ;  /* 0x0000000b030b7c24 */ /* 0x040fe2000f8e0200 */
[----:B------:R-:W-:Y:S01]  /*13d90*/  SHF.R.S32.HI R0, RZ, 0x1f, R7 ;  /* 0x0000001fff007819 */ /* 0x000fe20000011407 */
[----:B------:R-:W-:Y:S01]  /*13da0*/  IMAD.WIDE.U32 R8, R3, UR10, R8 ;  /* 0x0000000a03087c25 */ /* 0x000fe2000f8e0008 */
[----:B------:R-:W-:Y:S01]  /*13db0*/  SYNCS.ARRIVE.TRANS64.RED.A1T0 RZ, [UR6], RZ ;  /* 0x000000ffffff79a7 */ /* 0x000fe20008100406 */
[----:B------:R-:W-:-:S02]  /*13dc0*/  SHF.R.S32.HI R161, RZ, 0x1f, R213 ;  /* 0x0000001fffa17819 */ /* 0x000fc400000114d5 */
[----:B------:R-:W-:Y:S01]  /*13dd0*/  IMAD R0, R0, UR8, RZ ;  /* 0x0000000800007c24 */ /* 0x000fe2000f8e02ff */
[----:B------:R-:W-:Y:S01]  /*13de0*/  SHF.R.S32.HI R162, RZ, 0x1f, R214 ;  /* 0x0000001fffa27819 */ /* 0x000fe200000114d6 */
[----:B------:R-:W-:Y:S01]  /*13df0*/  IMAD.IADD R9, R9, 0x1, R11 ;  /* 0x0000000109097824 */ /* 0x000fe200078e020b */
[----:B------:R-:W-:Y:S01]  /*13e00*/  SHF.R.S32.HI R163, RZ, 0x1f, R215 ;  /* 0x0000001fffa37819 */ /* 0x000fe200000114d7 */
[C---:B------:R-:W-:Y:S01]  /*13e10*/  IMAD R3, R7.reuse, UR9, R0 ;  /* 0x0000000907037c24 */ /* 0x040fe2000f8e0200 */
[----:B------:R-:W-:Y:S01]  /*13e20*/  SHF.R.S32.HI R164, RZ, 0x1f, R216 ;  /* 0x0000001fffa47819 */ /* 0x000fe200000114d8 */
[----:B------:R-:W-:Y:S01]  /*13e30*/  IMAD.WIDE.U32 R8, R7, UR8, R8 ;  /* 0x0000000807087c25 */ /* 0x000fe2000f8e0008 */
[----:B------:R-:W-:Y:S01]  /*13e40*/  ULDC.64 UR8, c[0x0][0xc00] ;  /* 0x0003000000087ab9 */ /* 0x000fe20000000a00 */
[----:B------:R-:W-:Y:S02]  /*13e50*/  SHF.R.S32.HI R165, RZ, 0x1f, R217 ;  /* 0x0000001fffa57819 */ /* 0x000fe400000114d9 */
[----:B------:R-:W-:Y:S01]  /*13e60*/  IMAD.IADD R3, R9, 0x1, R3 ;  /* 0x0000000109037824 */ /* 0x000fe200078e0203 */
[----:B------:R-:W-:-:S02]  /*13e70*/  LEA R0, P1, R8, UR8, 0x2 ;  /* 0x0000000808007c11 */ /* 0x000fc4000f8210ff */
[----:B------:R-:W-:Y:S02]  /*13e80*/  SHF.R.S32.HI R166, RZ, 0x1f, R218 ;  /* 0x0000001fffa67819 */ /* 0x000fe400000114da */
[----:B------:R-:W-:Y:S01]  /*13e90*/  LEA.HI.X R3, R8, UR9, R3, 0x2, P1 ;  /* 0x0000000908037c11 */ /* 0x000fe200088f1403 */
[----:B------:R0:W1:Y:S01]  /*13ea0*/  SHFL.IDX PT, R4, R0, RZ, 0x1c1f ;  /* 0x001c1fff00047589 */ /* 0x00006200000e0000 */
[----:B------:R-:W-:Y:S02]  /*13eb0*/  SHF.R.S32.HI R167, RZ, 0x1f, R219 ;  /* 0x0000001fffa77819 */ /* 0x000fe400000114db */
[----:B------:R-:W-:Y:S01]  /*13ec0*/  SHF.R.S32.HI R168, RZ, 0x1f, R220 ;  /* 0x0000001fffa87819 */ /* 0x000fe200000114dc */
[----:B------:R0:W2:Y:S01]  /*13ed0*/  SHFL.IDX PT, R7, R3, RZ, 0x1c1f ;  /* 0x001c1fff03077589 */ /* 0x0000a200000e0000 */
[----:B------:R-:W-:Y:S02]  /*13ee0*/  SHF.R.S32.HI R169, RZ, 0x1f, R221 ;  /* 0x0000001fffa97819 */ /* 0x000fe400000114dd */
[----:B------:R-:W-:-:S02]  /*13ef0*/  SHF.R.S32.HI R170, RZ, 0x1f, R222 ;  /* 0x0000001fffaa7819 */ /* 0x000fc400000114de */
[----:B------:R-:W-:Y:S02]  /*13f00*/  SHF.R.S32.HI R171, RZ, 0x1f, R223 ;  /* 0x0000001fffab7819 */ /* 0x000fe400000114df */
[----:B------:R-:W-:Y:S02]  /*13f10*/  SHF.R.S32.HI R16, RZ, 0x1f, R224 ;  /* 0x0000001fff107819 */ /* 0x000fe400000114e0 */
[----:B------:R-:W-:Y:S02]  /*13f20*/  SHF.R.S32.HI R17, RZ, 0x1f, R225 ;  /* 0x0000001fff117819 */ /* 0x000fe400000114e1 */
[----:B------:R-:W-:Y:S02]  /*13f30*/  SHF.R.S32.HI R20, RZ, 0x1f, R226 ;  /* 0x0000001fff147819 */ /* 0x000fe400000114e2 */
[----:B------:R-:W-:Y:S01]  /*13f40*/  SHF.R.S32.HI R21, RZ, 0x1f, R184 ;  /* 0x0000001fff157819 */ /* 0x000fe200000114b8 */
[----:B0-----:R-:W-:Y:S06]  /*13f50*/  @P0 BRA `(.L_x_3226) ;  /* 0x0000000800040947 */ /* 0x001fec0003800000 */
        /* <DEDUP_REMOVED lines=14> */
[CC--:B0-----:R-:W-:Y:S02]  /*14040*/  @!P2 LEA R8, P6, R225.reuse, R4.reuse, 0x2 ;  /* 0x00000004e108a211 */ /* 0x0c1fe400078c10ff */
[CC--:B-1----:R-:W-:Y:S02]  /*14050*/  @!P1 LEA R10, P5, R224.reuse, R4.reuse, 0x2 ;  /* 0x00000004e00a9211 */ /* 0x0c2fe400078a10ff */
        /* <DEDUP_REMOVED lines=12> */
[----:B------:R-:W-:Y:S02]  /*14120*/  ISETP.GE.AND P1, PT, R218, UR6, PT ;  /* 0x00000006da007c0c */ /* 0x000fe4000bf26270 */
[----:B------:R-:W-:Y:S01]  /*14130*/  @!P4 LEA.HI.X R11, R221, R7, R169, 0x2, P2 ;  /* 0x00000007dd0bc211 */ /* 0x000fe200010f14a9 */
[----:B------:R0:W-:Y:S01]  /*14140*/  @!P3 ST.E.64 desc[UR38][R8.64], R44 ;  /* 0x0000002c0800b985 */ /* 0x0001e2000c101b26 */
[----:B------:R-:W-:Y:S02]  /*14150*/  ISETP.GE.AND P2, PT, R217, UR6, PT ;  /* 0x00000006d9007c0c */ /* 0x000fe4000bf46270 */
[----:B--2---:R-:W-:Y:S01]  /*14160*/  @!P5 LEA R12, P6, R220, R4, 0x2 ;  /* 0x00000004dc0cd211 */ /* 0x004fe200078c10ff */
[----:B------:R1:W-:Y:S01]  /*14170*/  @!P4 ST.E.64 desc[UR38][R10.64], R48 ;  /* 0x000000300a00c985 */ /* 0x0003e2000c101b26 */
[----:B------:R-:W-:-:S02]  /*14180*/  ISETP.GE.AND P3, PT, R216, UR6, PT ;  /* 0x00000006d8007c0c */ /* 0x000fc4000bf66270 */
        /* <DEDUP_REMOVED lines=9> */
[----:B--2---:R-:W-:-:S02]  /*14220*/  @!P2 LEA R12, P6, R217, R4, 0x2 ;  /* 0x00000004d90ca211 */ /* 0x004fc400078c10ff */
        /* <DEDUP_REMOVED lines=11> */
[----:B--2---:R-:W-:-:S03]  /*142e0*/  @!P5 LEA R12, P6, R214, R4, 0x2 ;  /* 0x00000004d60cd211 */ /* 0x004fc600078c10ff */
        /* <DEDUP_REMOVED lines=24> */
[C---:B--2---:R-:W-:Y:S01]  /*14470*/  @!P3 LEA R12, P6, R208.reuse, R4, 0x2 ;  /* 0x00000004d00cb211 */ /* 0x044fe200078c10ff */
[----:B------:R1:W-:Y:S01]  /*14480*/  @!P4 ST.E.64 desc[UR38][R10.64], R96 ;  /* 0x000000600a00c985 */ /* 0x0003e2000c101b26 */
[----:B------:R-:W-:Y:S02]  /*14490*/  ISETP.GE.AND P4, PT, R203, UR6, PT ;  /* 0x00000006cb007c0c */ /* 0x000fe4000bf86270 */
[----:B------:R-:W-:-:S02]  /*144a0*/  @!P3 LEA.HI.X R13, R208, R7, R156, 0x2, P6 ;  /* 0x00000007d00db211 */ /* 0x000fc400030f149c */
[----:B0-----:R-:W-:-:S03]  /*144b0*/  @!P2 LEA R8, P6, R207, R4, 0x2 ;  /* 0x00000004cf08a211 */ /* 0x001fc600078c10ff */
[----:B------:R0:W-:Y:S01]  /*144c0*/  @!P3 ST.E.64 desc[UR38][R12.64], R100 ;  /* 0x000000640c00b985 */ /* 0x0001e2000c101b26 */
        /* <DEDUP_REMOVED lines=42> */
.L_x_3226:
[----:B------:R-:W-:Y:S05]  /*14770*/  BSYNC B1 ;  /* 0x0000000000017941 */ /* 0x000fea0003800000 */
.L_x_3225:
[----:B------:R-:W-:Y:S01]  /*14780*/  VIADD R185, R185, 0x8 ;  /* 0x00000008b9b97836 */ /* 0x000fe20000000000 */
[----:B------:R-:W4:Y:S04]  /*14790*/  SHFL.IDX PT, R3, R3, 0x1, 0x1c1f ;  /* 0x003c1f0003037f89 */ /* 0x000f2800000e0000 */
[----:B------:R-:W-:Y:S01]  /*147a0*/  ISETP.GE.AND P0, PT, R185, UR5, PT ;  /* 0x00000005b9007c0c */ /* 0x000fe2000bf06270 */
[----:B--2---:R2:W3:-:S12]  /*147b0*/  SHFL.IDX PT, R7, R0, 0x1, 0x1c1f ;  /* 0x003c1f0000077f89 */ /* 0x0044d800000e0000 */
[----:B--2---:R-:W-:Y:S05]  /*147c0*/  @P0 BRA `(.L_x_3224) ;  /* 0x0000001400e00947 */ /* 0x004fea0003800000 */
[----:B------:R-:W-:Y:S02]  /*147d0*/  ULDC UR5, c[0x0][0xbc8] ;  /* 0x0002f20000057ab9 */ /* 0x000fe40000000800 */
[----:B------:R-:W-:Y:S02]  /*147e0*/  ISETP.GE.AND P4, PT, R184, UR5, PT ;  /* 0x00000005b8007c0c */ /* 0x000fe4000bf86270 */
[----:B------:R-:W-:Y:S02]  /*147f0*/  ISETP.GE.AND P2, PT, R226, UR5, PT ;  /* 0x00000005e2007c0c */ /* 0x000fe4000bf46270 */
[----:B------:R-:W-:Y:S02]  /*14800*/  ISETP.GE.AND P1, PT, R225, UR5, PT ;  /* 0x00000005e1007c0c */ /* 0x000fe4000bf26270 */
[----:B------:R-:W-:-:S07]  /*14810*/  ISETP.GE.AND P0, PT, R224, UR5, PT ;  /* 0x00000005e0007c0c */ /* 0x000fce000bf06270 */
[-C--:B0--3--:R-:W-:Y:S02]  /*14820*/  @!P4 LEA R14, P3, R184, R7.reuse, 0x2 ;  /* 0x00000007b80ec211 */ /* 0x089fe400078610ff */
[----:B------:R-:W-:Y:S02]  /*14830*/  @!P2 LEA R8, P6, R226, R7, 0x2 ;  /* 0x00000007e208a211 */ /* 0x000fe400078c10ff */
[----:B----4-:R-:W-:Y:S02]  /*14840*/  @!P4 LEA.HI.X R15, R184, R3, R21, 0x2, P3 ;  /* 0x00000003b80fc211 */ /* 0x010fe400018f1415 */
        /* <DEDUP_REMOVED lines=14> */
[C---:B------:R-:W-:Y:S02]  /*14930*/  @!P4 LEA R16, P2, R222.reuse, R7, 0x2 ;  /* 0x00000007de10c211 */ /* 0x040fe400078410ff */
        /* <DEDUP_REMOVED lines=9> */
[-C--:B--2---:R-:W-:Y:S02]  /*149d0*/  @!P0 LEA R8, P6, R220, R7.reuse, 0x2 ;  /* 0x00000007dc088211 */ /* 0x084fe400078c10ff */
        /* <DEDUP_REMOVED lines=11> */
[-C--:B----4-:R-:W-:Y:S01]  /*14a90*/  @!P3 LEA R14, P6, R217, R7.reuse, 0x2 ;  /* 0x00000007d90eb211 */ /* 0x090fe200078c10ff */
[----:B------:R4:W-:Y:S01]  /*14aa0*/  @!P2 ST.E.64 desc[UR38][R12.64], R62 ;  /* 0x0000003e0c00a985 */ /* 0x0009e2000c101b26 */
[C---:B-----5:R-:W-:Y:S02]  /*14ab0*/  @!P4 LEA R16, P2, R216.reuse, R7, 0x2 ;  /* 0x00000007d810c211 */ /* 0x060fe400078410ff */
[----:B------:R-:W-:Y:S02]  /*14ac0*/  ISETP.GE.AND P1, PT, R213, UR5, PT ;  /* 0x00000005d5007c0c */ /* 0x000fe4000bf26270 */
[-C--:B------:R-:W-:Y:S02]  /*14ad0*/  @!P3 LEA.HI.X R15, R217, R3.reuse, R165, 0x2, P6 ;  /* 0x00000003d90fb211 */ /* 0x080fe400030f14a5 */
[----:B------:R-:W-:Y:S02]  /*14ae0*/  @!P4 LEA.HI.X R17, R216, R3, R164, 0x2, P2 ;  /* 0x00000003d811c211 */ /* 0x000fe400010f14a4 */
[----:B------:R-:W-:Y:S01]  /*14af0*/  ISETP.GE.AND P2, PT, R212, UR5, PT ;  /* 0x00000005d4007c0c */ /* 0x000fe2000bf46270 */
[----:B------:R-:W-:Y:S01]  /*14b00*/  @!P3 ST.E.64 desc[UR38][R14.64], R66 ;  /* 0x000000420e00b985 */ /* 0x000fe2000c101b26 */
[----:B--2---:R-:W-:-:S03]  /*14b10*/  @!P5 LEA R20, P6, R215, R7, 0x2 ;  /* 0x00000007d714d211 */ /* 0x004fc600078c10ff */
        /* <DEDUP_REMOVED lines=9> */
[----:B----4-:R-:W-:-:S02]  /*14bb0*/  @!P2 LEA R12, P6, R212, R7, 0x2 ;  /* 0x00000007d40ca211 */ /* 0x010fc400078c10ff */
        /* <DEDUP_REMOVED lines=20> */
[----:B----4-:R-:W-:Y:S02]  /*14d00*/  @!P1 LEA R10, P3, R207, R7, 0x2 ;  /* 0x00000007cf0a9211 */ /* 0x010fe400078610ff */
[----:B------:R-:W-:Y:S02]  /*14d10*/  @!P2 LEA.HI.X R9, R208, R3, R156, 0x2, P6 ;  /* 0x00000003d009a211 */ /* 0x000fe400030f149c */
[----:B--2---:R-:W-:-:S02]  /*14d20*/  @!P0 LEA R12, P6, R206, R7, 0x2 ;  /* 0x00000007ce0c8211 */ /* 0x004fc400078c10ff */
[-C--:B------:R-:W-:Y:S01]  /*14d30*/  @!P1 LEA.HI.X R11, R207, R3.reuse, R155, 0x2, P3 ;  /* 0x00000003cf0b9211 */ /* 0x080fe200018f149b */
[----:B------:R2:W-:Y:S01]  /*14d40*/  @!P2 ST.E.64 desc[UR38][R8.64], R102 ;  /* 0x000000660800a985 */ /* 0x0005e2000c101b26 */
[----:B------:R-:W-:Y:S02]  /*14d50*/  ISETP.GE.AND P3, PT, R203, UR5, PT ;  /* 0x00000005cb007c0c */ /* 0x000fe4000bf66270 */
[----:B------:R-:W-:Y:S01]  /*14d60*/  @!P0 LEA.HI.X R13, R206, R3, R154, 0x2, P6 ;  /* 0x00000003ce0d8211 */ /* 0x000fe200030f149a */
[----:B------:R4:W-:Y:S01]  /*14d70*/  @!P1 ST.E.64 desc[UR38][R10.64], R106 ;  /* 0x0000006a0a009985 */ /* 0x0009e2000c101b26 */
[-C--:B0-----:R-:W-:Y:S02]  /*14d80*/  @!P5 LEA R14, P1, R205, R7.reuse, 0x2 ;  /* 0x00000007cd0ed211 */ /* 0x081fe400078210ff */
[----:B-----5:R-:W-:Y:S01]  /*14d90*/  @!P4 LEA R16, P2, R204, R7, 0x2 ;  /* 0x00000007cc10c211 */ /* 0x020fe200078410ff */
        /* <DEDUP_REMOVED lines=16> */
[-C--:B----4-:R-:W-:Y:S01]  /*14ea0*/  @!P1 LEA R10, P6, R201, R7.reuse, 0x2 ;  /* 0x00000007c90a9211 */ /* 0x090fe200078c10ff */
[----:B------:R4:W-:Y:S02]  /*14eb0*/  @!P0 ST.E.64 desc[UR38][R8.64], R126 ;  /* 0x0000007e08008985 */ /* 0x0009e4000c101b26 */
[----:B0-----:R-:W-:-:S02]  /*14ec0*/  @!P4 LEA R12, P0, R200, R7, 0x2 ;  /* 0x00000007c80cc211 */ /* 0x001fc400078010ff */
[----:B------:R-:W-:Y:S02]  /*14ed0*/  @!P1 LEA.HI.X R11, R201, R3, R235, 0x2, P6 ;  /* 0x00000003c90b9211 */ /* 0x000fe400030f14eb */
[----:B---3--:R-:W-:Y:S02]  /*14ee0*/  @!P3 LEA R14, P6, R199, R7, 0x2 ;  /* 0x00000007c70eb211 */ /* 0x008fe400078c10ff */
[----:B------:R-:W-:Y:S01]  /*14ef0*/  @!P4 LEA.HI.X R13, R200, R3, R233, 0x2, P0 ;  /* 0x00000003c80dc211 */ /* 0x000fe200000f14e9 */
[----:B------:R4:W-:Y:S01]  /*14f00*/  @!P1 ST.E.64 desc[UR38][R10.64], R130 ;  /* 0x000000820a009985 */ /* 0x0009e2000c101b26 */
[-C--:B-----5:R-:W-:Y:S02]  /*14f10*/  @!P2 LEA R16, P1, R198, R7.reuse, 0x2 ;  /* 0x00000007c610a211 */ /* 0x0a0fe400078210ff */
        /* <DEDUP_REMOVED lines=14> */
.L_x_3218:
[----:B------:R-:W0:Y:S01]  /*15000*/  LDC.64 R12, c[0x0][0xd08] ;  /* 0x00034200ff0c7b82 */ /* 0x000e220000000a00 */
[----:B------:R-:W-:-:S07]  /*15010*/  IMAD.MOV.U32 R3, RZ, RZ, RZ ;  /* 0x000000ffff037224 */ /* 0x000fce00078e00ff */
[----:B------:R-:W1:Y:S08]  /*15020*/  LDC.64 R10, c[0x0][0xd00] ;  /* 0x00034000ff0a7b82 */ /* 0x000e700000000a00 */
[----:B------:R-:W2:Y:S01]  /*15030*/  LDC.64 R8, c[0x0][0xd00] ;  /* 0x00034000ff087b82 */ /* 0x000ea20000000a00 */
[----:B0-----:R-:W-:-:S04]  /*15040*/  ISETP.NE.U32.AND P0, PT, R12, RZ, PT ;  /* 0x000000ff0c00720c */ /* 0x001fc80003f05070 */
[----:B------:R-:W-:Y:S02]  /*15050*/  ISETP.NE.AND.EX P1, PT, R13, RZ, PT, P0 ;  /* 0x000000ff0d00720c */ /* 0x000fe40003f25300 */
[----:B-1----:R-:W-:-:S04]  /*15060*/  ISETP.NE.U32.AND P0, PT, R10, RZ, PT ;  /* 0x000000ff0a00720c */ /* 0x002fc80003f05070 */
[----:B------:R-:W-:Y:S01]  /*15070*/  ISETP.NE.AND.EX P0, PT, R11, RZ, PT, P0 ;  /* 0x000000ff0b00720c */ /* 0x000fe20003f05300 */
[----:B------:R-:W-:Y:S01]  /*15080*/  ULDC UR5, c[0x0][0xb88] ;  /* 0x0002e20000057ab9 */ /* 0x000fe20000000800 */
[----:B--2---:R-:W-:-:S05]  /*15090*/  IMAD.WIDE R8, R193, 0x4, R8 ;  /* 0x00000004c1087825 */ /* 0x004fca00078e0208 */
[----:B------:R-:W0:Y:S01]  /*150a0*/  @P1 LDC.64 R10, c[0x0][0xd08] ;  /* 0x00034200ff0a1b82 */ /* 0x000e220000000a00 */
[----:B------:R-:W-:-:S05]  /*150b0*/  IMAD.U32 R4, RZ, RZ, UR5 ;  /* 0x00000005ff047e24 */ /* 0x000fca000f8e00ff */
[----:B------:R1:W5:Y:S01]  /*150c0*/  @P0 LDG.E R3, desc[UR38][R8.64] ;  /* 0x0000002608030981 */ /* 0x000362000c1e1900 */
[----:B0-----:R-:W-:-:S05]  /*150d0*/  @P1 IMAD.WIDE R10, R193, 0x4, R10 ;  /* 0x00000004c10a1825 */ /* 0x001fca00078e020a */
[----:B------:R1:W5:Y:S01]  /*150e0*/  @P1 LDG.E R4, desc[UR38][R10.64] ;  /* 0x000000260a041981 */ /* 0x000362000c1e1900 */
[----:B------:R-:W-:Y:S02]  /*150f0*/  ISETP.NE.AND P2, PT, R0, RZ, PT ;  /* 0x000000ff0000720c */ /* 0x000fe40003f45270 */
[----:B------:R-:W-:Y:S01]  /*15100*/  SHF.R.S32.HI R28, RZ, 0x1f, R193 ;  /* 0x0000001fff1c7819 */ /* 0x000fe200000114c1 */
[----:B------:R-:W0:Y:S10]  /*15110*/  S2R R7, SR_TID.X ;  /* 0x0000000000077919 */ /* 0x000e340000002100 */
        /* <DEDUP_REMOVED lines=9> */
.L_x_3227:
[----:B------:R-:W-:Y:S01]  /*151b0*/  BSSY B1, `(.L_x_3228) ;  /* 0x0000037000017945 */ /* 0x000fe20003800000 */
[----:B------:R-:W-:Y:S02]  /*151c0*/  SEL R193, R193, RZ, !P0 ;  /* 0x000000ffc1c17207 */ /* 0x000fe40004000000 */
[----:B------:R-:W-:Y:S02]  /*151d0*/  SEL R28, R28, RZ, !P0 ;  /* 0x000000ff1c1c7207 */ /* 0x000fe40004000000 */
[----:B-----5:R-:W-:Y:S01]  /*151e0*/  SHF.R.S32.HI R26, RZ, 0x1f, R3 ;  /* 0x0000001fff1a7819 */ /* 0x020fe20000011403 */
[----:B------:R-:W-:Y:S06]  /*151f0*/  @P3 BRA `(.L_x_3229) ;  /* 0x0000000000c83947 */ /* 0x000fec0003800000 */
[----:B------:R-:W0:Y:S01]  /*15200*/  S2R R8, SR_TID.X ;  /* 0x0000000000087919 */ /* 0x000e220000002100 */
[----:B------:R-:W1:Y:S02]  /*15210*/  LDC R31, c[0x0][0xce8] ;  /* 0x00033a00ff1f7b82 */ /* 0x000e640000000800 */
[----:B-1----:R-:W-:Y:S01]  /*15220*/  IMAD R7, R4, R31, RZ ;  /* 0x0000001f04077224 */ /* 0x002fe200078e02ff */
[----:B0-----:R-:W-:-:S04]  /*15230*/  IADD3 R29, R185, -0x80, R8 ;  /* 0xffffff80b91d7810 */ /* 0x001fc80007ffe008 */
[----:B------:R-:W-:-:S13]  /*15240*/  ISETP.GE.AND P0, PT, R29, R7, PT ;  /* 0x000000071d00720c */ /* 0x000fda0003f06270 */
[----:B------:R-:W-:Y:S05]  /*15250*/  @P0 BRA `(.L_x_3229) ;  /* 0x0000000000b00947 */ /* 0x000fea0003800000 */
[----:B------:R-:W-:Y:S01]  /*15260*/  ISETP.NE.AND P1, PT, R31, 0x1, PT ;  /* 0x000000011f00780c */ /* 0x000fe20003f25270 */
[----:B------:R-:W-:Y:S01]  /*15270*/  IMAD.MOV.U32 R24, RZ, RZ, 0xab8 ;  /* 0x00000ab8ff187424 */ /* 0x000fe200078e00ff */
[----:B------:R-:W-:Y:S01]  /*15280*/  ISETP.GT.AND P0, PT, R0, 0x1, PT ;  /* 0x000000010000780c */ /* 0x000fe20003f04270 */
[----:B------:R-:W0:Y:S01]  /*15290*/  LDC.64 R8, c[0x0][0xca8] ;  /* 0x00032a00ff087b82 */ /* 0x000e220000000a00 */
[----:B------:R-:W-:Y:S01]  /*152a0*/  LOP3.LUT R195, R195, 0xff, RZ, 0xc0, !PT ;  /* 0x000000ffc3c37812 */ /* 0x000fe200078ec0ff */
[----:B------:R-:W-:Y:S01]  /*152b0*/  IMAD.MOV.U32 R25, RZ, RZ, R29 ;  /* 0x000000ffff197224 */ /* 0x000fe200078e001d */
        /* <DEDUP_REMOVED lines=8> */
[----:B------:R-:W1:Y:S01]  /*15340*/  LDC.64 R16, c[0x0][R24+0x228] ;  /* 0x00008a0018107b82 */ /* 0x000e620000000a00 */
[----:B--2---:R-:W-:Y:S01]  /*15350*/  @P1 IMAD.HI.U32 R0, R29, R0, RZ ;  /* 0x000000001d001227 */ /* 0x004fe200078e00ff */
[----:B------:R-:W-:-:S06]  /*15360*/  SEL R7, R195, RZ, P0 ;  /* 0x000000ffc3077207 */ /* 0x000fcc0000000000 */
[----:B------:R-:W2:Y:S01]  /*15370*/  LDC.64 R10, c[0x0][R24+0x210] ;  /* 0x00008400180a7b82 */ /* 0x000ea20000000a00 */
[-C--:B---3--:R-:W-:Y:S02]  /*15380*/  IMAD R27, R13, R192.reuse, RZ ;  /* 0x000000c00d1b7224 */ /* 0x088fe400078e02ff */
[----:B------:R-:W-:-:S04]  /*15390*/  IMAD.WIDE.U32 R12, R12, R192, RZ ;  /* 0x000000c00c0c7225 */ /* 0x000fc800078e00ff */
[----:B------:R-:W-:Y:S01]  /*153a0*/  IMAD.IADD R27, R13, 0x1, R27 ;  /* 0x000000010d1b7824 */ /* 0x000fe200078e021b */
[----:B----4-:R-:W-:Y:S01]  /*153b0*/  @P1 SHF.R.U32.HI R25, RZ, R33, R0 ;  /* 0x00000021ff191219 */ /* 0x010fe20000011600 */
[----:B0-----:R-:W0:Y:S01]  /*153c0*/  @!P0 LDC R8, c[0x0][0xc50] ;  /* 0x00031400ff088b82 */ /* 0x001e220000000800 */
[----:B------:R-:W-:Y:S01]  /*153d0*/  IADD3 R0, P1, P3, R20, R12, R3 ;  /* 0x0000000c14007210 */ /* 0x000fe20007b3e003 */
[----:B------:R-:W-:Y:S02]  /*153e0*/  IMAD.IADD R20, R21, 0x1, R15 ;  /* 0x0000000115147824 */ /* 0x000fe400078e020f */
[----:B------:R-:W-:Y:S02]  /*153f0*/  IMAD.MOV R14, RZ, RZ, -R25 ;  /* 0x000000ffff0e7224 */ /* 0x000fe400078e0a19 */
[-C--:B-1----:R-:W-:Y:S02]  /*15400*/  IMAD.WIDE.U32 R12, R16, R7.reuse, RZ ;  /* 0x00000007100c7225 */ /* 0x082fe400078e00ff */
[----:B------:R-:W1:Y:S02]  /*15410*/  @!P0 LDC R9, c[0x0][0xc54] ;  /* 0x00031500ff098b82 */ /* 0x000e640000000800 */
[----:B------:R-:W-:-:S02]  /*15420*/  IMAD R15, R17, R7, RZ ;  /* 0x00000007110f7224 */ /* 0x000fc400078e02ff */
[----:B------:R-:W-:Y:S01]  /*15430*/  IMAD R7, R31, R14, R29 ;  /* 0x0000000e1f077224 */ /* 0x000fe200078e021d */
[----:B------:R-:W-:Y:S01]  /*15440*/  IADD3.X R14, R20, R27, R26, P1, P3 ;  /* 0x0000001b140e7210 */ /* 0x000fe20000fe641a */
[----:B------:R-:W-:Y:S01]  /*15450*/  IMAD.IADD R15, R13, 0x1, R15 ;  /* 0x000000010d0f7824 */ /* 0x000fe200078e020f */
[----:B------:R-:W-:Y:S01]  /*15460*/  IADD3 R12, P0, P1, R25, R0, R12 ;  /* 0x00000000190c7210 */ /* 0x000fe2000791e00c */
[----:B--2---:R-:W-:Y:S01]  /*15470*/  IMAD R0, R11, R7, RZ ;  /* 0x000000070b007224 */ /* 0x004fe200078e02ff */
[----:B------:R-:W-:-:S04]  /*15480*/  SHF.R.S32.HI R25, RZ, 0x1f, R25 ;  /* 0x0000001fff197819 */ /* 0x000fc80000011419 */
[----:B------:R-:W-:Y:S02]  /*15490*/  IADD3.X R13, R25, R14, R15, P0, P1 ;  /* 0x0000000e190d7210 */ /* 0x000fe400007e240f */
[----:B------:R-:W-:-:S05]  /*154a0*/  SHF.R.S32.HI R15, RZ, 0x1f, R7 ;  /* 0x0000001fff0f7819 */ /* 0x000fca0000011407 */
[C---:B------:R-:W-:Y:S02]  /*154b0*/  IMAD R15, R10.reuse, R15, R0 ;  /* 0x0000000f0a0f7224 */ /* 0x040fe400078e0200 */
[----:B------:R-:W-:-:S04]  /*154c0*/  IMAD.WIDE.U32 R10, R10, R7, R12 ;  /* 0x000000070a0a7225 */ /* 0x000fc800078e000c */
[----:B------:R-:W-:Y:S01]  /*154d0*/  IMAD.IADD R0, R11, 0x1, R15 ;  /* 0x000000010b007824 */ /* 0x000fe200078e020f */
[----:B0-----:R-:W-:Y:S01]  /*154e0*/  LEA R8, P0, R10, R8, 0x2 ;  /* 0x000000080a087211 */ /* 0x001fe200078010ff */
[----:B------:R-:W-:-:S03]  /*154f0*/  IMAD.MOV.U32 R7, RZ, RZ, -0x800000 ;  /* 0xff800000ff077424 */ /* 0x000fc600078e00ff */
[----:B-1----:R-:W-:-:S05]  /*15500*/  LEA.HI.X R9, R10, R9, R0, 0x2, P0 ;  /* 0x000000090a097211 */ /* 0x002fca00000f1400 */
[----:B------:R0:W-:Y:S04]  /*15510*/  STG.E desc[UR38][R8.64], R7 ;  /* 0x0000000708007986 */ /* 0x0001e8000c101926 */
.L_x_3229:
[----:B------:R-:W-:Y:S05]  /*15520*/  BSYNC B1 ;  /* 0x0000000000017941 */ /* 0x000fea0003800000 */
.L_x_3228:
[----:B------:R-:W-:Y:S05]  /*15530*/  @P2 BRA `(.L_x_3224) ;  /* 0x0000000800842947 */ /* 0x000fea0003800000 */
[----:B------:R-:W1:Y:S01]  /*15540*/  LDC R13, c[0x0][0xce8] ;  /* 0x00033a00ff0d7b82 */ /* 0x000e620000000800 */
[----:B------:R-:W-:Y:S01]  /*15550*/  ULDC.64 UR6, c[0x0][0xba0] ;  /* 0x0002e80000067ab9 */ /* 0x000fe20000000a00 */
[----:B------:R-:W-:Y:S01]  /*15560*/  ULDC UR5, c[0x0][0xbc8] ;  /* 0x0002f20000057ab9 */ /* 0x000fe20000000800 */
[----:B------:R-:W-:Y:S01]  /*15570*/  IMAD R0, R26, UR6, RZ ;  /* 0x000000061a007c24 */ /* 0x000fe2000f8e02ff */
[----:B------:R-:W-:Y:S01]  /*15580*/  ISETP.GE.AND P2, PT, R194, UR5, PT ;  /* 0x00000005c2007c0c */ /* 0x000fe2000bf46270 */
[C---:B0-----:R-:W-:Y:S01]  /*15590*/  IMAD.WIDE.U32 R8, R3.reuse, UR6, RZ ;  /* 0x0000000603087c25 */ /* 0x041fe2000f8e00ff */
[C---:B------:R-:W-:Y:S01]  /*155a0*/  ISETP.GE.AND P3, PT, R22.reuse, UR5, PT ;  /* 0x0000000516007c0c */ /* 0x040fe2000bf66270 */
[----:B------:R-:W-:Y:S01]  /*155b0*/  BSSY B1, `(.L_x_3230) ;  /* 0x0000075000017945 */ /* 0x000fe20003800000 */
[----:B------:R-:W-:Y:S01]  /*155c0*/  SHF.R.S32.HI R38, RZ, 0x1f, R194 ;  /* 0x0000001fff267819 */ /* 0x000fe200000114c2 */
[----:B------:R-:W-:Y:S01]  /*155d0*/  IMAD R3, R3, UR7, R0 ;  /* 0x0000000703037c24 */ /* 0x000fe2000f8e0200 */
[----:B------:R-:W-:Y:S01]  /*155e0*/  ULDC.64 UR6, c[0x0][0xbe8] ;  /* 0x0002fa0000067ab9 */ /* 0x000fe20000000a00 */
[C---:B------:R-:W-:Y:S01]  /*155f0*/  VIADD R33, R22.reuse, 0x80 ;  /* 0x0000008016217836 */ /* 0x040fe20000000000 */
[----:B------:R-:W-:Y:S01]  /*15600*/  SEL R12, RZ, 0x1, P3 ;  /* 0x00000001ff0c7807 */ /* 0x000fe20001800000 */
[----:B------:R-:W-:Y:S01]  /*15610*/  IMAD.IADD R9, R9, 0x1, R3 ;  /* 0x0000000109097824 */ /* 0x000fe200078e0203 */
[----:B------:R-:W-:Y:S01]  /*15620*/  SHF.R.S32.HI R3, RZ, 0x1f, R30 ;  /* 0x0000001fff037819 */ /* 0x000fe2000001141e */
[----:B------:R-:W-:Y:S01]  /*15630*/  VIADD R29, R22, 0xc0 ;  /* 0x000000c0161d7836 */ /* 0x000fe20000000000 */
[----:B------:R-:W-:Y:S01]  /*15640*/  ISETP.GE.AND P1, PT, R33, UR5, PT ;  /* 0x0000000521007c0c */ /* 0x000fe2000bf26270 */
[----:B------:R-:W-:Y:S01]  /*15650*/  IMAD.WIDE.U32 R8, R192, UR6, R8 ;  /* 0x00000006c0087c25 */ /* 0x000fe2000f8e0008 */
[----:B------:R-:W-:-:S02]  /*15660*/  LEA.HI R0, R3, R30, RZ, 0x3 ;  /* 0x0000001e03007211 */ /* 0x000fc400078f18ff */
[----:B------:R-:W-:Y:S01]  /*15670*/  SEL R14, RZ, 0xffffffff, P1 ;  /* 0xffffffffff0e7807 */ /* 0x000fe20000800000 */
[----:B------:R-:W-:Y:S01]  /*15680*/  IMAD R9, R192, UR7, R9 ;  /* 0x00000007c0097c24 */ /* 0x000fe2000f8e0209 */
[----:B------:R-:W-:Y:S01]  /*15690*/  LOP3.LUT R7, R0, 0xfffffff8, RZ, 0xc0, !PT ;  /* 0xfffffff800077812 */ /* 0x000fe200078ec0ff */
[----:B------:R-:W-:Y:S01]  /*156a0*/  ULDC.64 UR6, c[0x0][0xbf0] ;  /* 0x0002fc0000067ab9 */ /* 0x000fe20000000a00 */
[----:B-1----:R-:W-:Y:S01]  /*156b0*/  ISETP.NE.AND P0, PT, R13, 0x1, PT ;  /* 0x000000010d00780c */ /* 0x002fe20003f05270 */
[----:B------:R-:W-:Y:S01]  /*156c0*/  IMAD.WIDE.U32 R8, R193, UR6, R8 ;  /* 0x00000006c1087c25 */ /* 0x000fe2000f8e0008 */
[----:B------:R-:W-:Y:S02]  /*156d0*/  SHF.R.S32.HI R16, RZ, 0x3, R0 ;  /* 0x00000003ff107819 */ /* 0x000fe40000011400 */
[----:B------:R-:W-:Y:S01]  /*156e0*/  SHF.R.S32.HI R32, RZ, 0x1f, R29 ;  /* 0x0000001fff207819 */ /* 0x000fe2000001141d */
[----:B------:R-:W-:Y:S02]  /*156f0*/  IMAD.IADD R7, R30, 0x1, -R7 ;  /* 0x000000011e077824 */ /* 0x000fe400078e0a07 */
[----:B------:R-:W-:Y:S01]  /*15700*/  IMAD R0, R28, UR6, RZ ;  /* 0x000000061c007c24 */ /* 0x000fe2000f8e02ff */
[----:B------:R-:W-:Y:S01]  /*15710*/  SHF.R.S32.HI R28, RZ, 0x1f, R33 ;  /* 0x0000001fff1c7819 */ /* 0x000fe20000011421 */
[----:B------:R-:W-:-:S02]  /*15720*/  IMAD R10, R7, 0x20, R16 ;  /* 0x00000020070a7824 */ /* 0x000fc400078e0210 */
[----:B------:R-:W-:Y:S01]  /*15730*/  IMAD R7, R193, UR7, R0 ;  /* 0x00000007c1077c24 */ /* 0x000fe2000f8e0200 */
[----:B------:R-:W-:Y:S01]  /*15740*/  SEL R0, RZ, 0xffffffff, P2 ;  /* 0xffffffffff007807 */ /* 0x000fe20001000000 */
[----:B------:R-:W0:Y:S01]  /*15750*/  @P0 LDC R3, c[0x0][0xcec] ;  /* 0x00033b00ff030b82 */ /* 0x000e220000000800 */
[----:B------:R-:W-:Y:S01]  /*15760*/  IMAD.IADD R10, R185, 0x1, R10 ;  /* 0x00000001b90a7824 */ /* 0x000fe200078e020a */
[----:B------:R-:W-:Y:S01]  /*15770*/  ULDC.64 UR6, c[0x0][0xbe0] ;  /* 0x0002f80000067ab9 */ /* 0x000fe20000000a00 */
[----:B------:R-:W-:Y:S02]  /*15780*/  IMAD.IADD R9, R9, 0x1, R7 ;  /* 0x0000000109097824 */ /* 0x000fe400078e0207 */
[----:B------:R-:W-:Y:S02]  /*15790*/  IMAD.SHL.U32 R15, R0, 0x2, RZ ;  /* 0x00000002000f7824 */ /* 0x000fe400078e00ff */
[C---:B------:R-:W-:Y:S01]  /*157a0*/  VIADD R31, R22.reuse, 0x100 ;  /* 0x00000100161f7836 */ /* 0x040fe20000000000 */
[----:B------:R-:W1:Y:S01]  /*157b0*/  @P0 LDC R11, c[0x0][0xcf0] ;  /* 0x00033c00ff0b0b82 */ /* 0x000e620000000800 */
[----:B------:R-:W-:Y:S01]  /*157c0*/  VIADD R27, R22, 0x140 ;  /* 0x00000140161b7836 */ /* 0x000fe20000000000 */
[----:B------:R-:W-:Y:S01]  /*157d0*/  LOP3.LUT R12, R15, 0x2, R12, 0xe2, !PT ;  /* 0x000000020f0c7812 */ /* 0x000fe200078ee20c */
[----:B------:R-:W-:Y:S01]  /*157e0*/  IMAD.SHL.U32 R15, R14, 0x4, RZ ;  /* 0x000000040e0f7824 */ /* 0x000fe200078e00ff */
[----:B------:R-:W-:Y:S01]  /*157f0*/  SHF.R.S32.HI R36, RZ, 0x1f, R31 ;  /* 0x0000001fff247819 */ /* 0x000fe2000001141f */
[----:B------:R-:W-:Y:S01]  /*15800*/  VIADD R35, R22, 0x180 ;  /* 0x0000018016237836 */ /* 0x000fe20000000000 */
[----:B------:R-:W-:Y:S01]  /*15810*/  SHF.R.S32.HI R26, RZ, 0x1f, R27 ;  /* 0x0000001fff1a7819 */ /* 0x000fe2000001141b */
[----:B------:R-:W-:Y:S01]  /*15820*/  IMAD R25, R4, R13, RZ ;  /* 0x0000000d04197224 */ /* 0x000fe200078e02ff */
[----:B------:R-:W-:Y:S01]  /*15830*/  LOP3.LUT R12, R15, 0x4, R12, 0xe2, !PT ;  /* 0x000000040f0c7812 */ /* 0x000fe200078ee20c */
[----:B------:R-:W-:Y:S01]  /*15840*/  VIADD R37, R22, 0x1c0 ;  /* 0x000001c016257836 */ /* 0x000fe20000000000 */
[----:B------:R-:W-:-:S04]  /*15850*/  SHF.R.S32.HI R30, RZ, 0x1f, R35 ;  /* 0x0000001fff1e7819 */ /* 0x000fc80000011423 */
[----:B------:R-:W-:Y:S01]  /*15860*/  ISETP.GE.AND P1, PT, R37, UR5, PT ;  /* 0x0000000525007c0c */ /* 0x000fe2000bf26270 */
[----:B0-----:R-:W-:Y:S01]  /*15870*/  @P0 IMAD.HI.U32 R0, R10, R3, RZ ;  /* 0x000000030a000227 */ /* 0x001fe200078e00ff */
[----:B------:R-:W-:-:S03]  /*15880*/  SHF.R.S32.HI R34, RZ, 0x1f, R37 ;  /* 0x0000001fff227819 */ /* 0x000fc60000011425 */
[----:B------:R-:W-:Y:S01]  /*15890*/  IMAD.MOV.U32 R3, RZ, RZ, R10 ;  /* 0x000000ffff037224 */ /* 0x000fe200078e000a */
[----:B-1----:R-:W-:Y:S02]  /*158a0*/  @P0 SHF.R.U32.HI R3, RZ, R11, R0 ;  /* 0x0000000bff030219 */ /* 0x002fe40000011600 */
[----:B------:R-:W-:Y:S02]  /*158b0*/  ISETP.GE.AND P0, PT, R29, UR5, PT ;  /* 0x000000051d007c0c */ /* 0x000fe4000bf06270 */
[--C-:B------:R-:W-:Y:S01]  /*158c0*/  SHF.R.S32.HI R0, RZ, 0x1f, R3.reuse ;  /* 0x0000001fff007819 */ /* 0x100fe20000011403 */
[----:B------:R-:W-:Y:S02]  /*158d0*/  IMAD.MOV R7, RZ, RZ, -R3 ;  /* 0x000000ffff077224 */ /* 0x000fe400078e0a03 */
[----:B------:R-:W-:-:S04]  /*158e0*/  IMAD.WIDE.U32 R8, R3, UR6, R8 ;  /* 0x0000000603087c25 */ /* 0x000fc8000f8e0008 */
[----:B------:R-:W-:Y:S01]  /*158f0*/  IMAD R7, R13, R7, R10 ;  /* 0x000000070d077224 */ /* 0x000fe200078e020a */
[----:B------:R-:W-:Y:S01]  /*15900*/  SEL R10, RZ, 0xffffffff, P0 ;  /* 0xffffffffff0a7807 */ /* 0x000fe20000000000 */
[----:B------:R-:W-:Y:S01]  /*15910*/  IMAD R0, R0, UR6, RZ ;  /* 0x0000000600007c24 */ /* 0x000fe2000f8e02ff */
[----:B------:R-:W-:-:S03]  /*15920*/  ISETP.GE.AND P0, PT, R31, UR5, PT ;  /* 0x000000051f007c0c */ /* 0x000fc6000bf06270 */
[----:B------:R-:W-:Y:S01]  /*15930*/  IMAD.SHL.U32 R15, R10, 0x8, RZ ;  /* 0x000000080a0f7824 */ /* 0x000fe200078e00ff */
[----:B------:R-:W-:Y:S01]  /*15940*/  SEL R10, RZ, 0xffffffff, P0 ;  /* 0xffffffffff0a7807 */ /* 0x000fe20000000000 */
[----:B------:R-:W-:Y:S01]  /*15950*/  IMAD R11, R3, UR7, R0 ;  /* 0x00000007030b7c24 */ /* 0x000fe2000f8e0200 */
[----:B------:R-:W-:Y:S01]  /*15960*/  ISETP.GE.AND P0, PT, R27, UR5, PT ;  /* 0x000000051b007c0c */ /* 0x000fe2000bf06270 */
[----:B------:R-:W-:Y:S01]  /*15970*/  ULDC.64 UR6, c[0x0][0xbd8] ;  /* 0x0002f60000067ab9 */ /* 0x000fe20000000a00 */
[----:B------:R-:W-:Y:S01]  /*15980*/  LOP3.LUT R12, R15, 0x8, R12, 0xe2, !PT ;  /* 0x000000080f0c7812 */ /* 0x000fe200078ee20c */
[----:B------:R-:W-:Y:S01]  /*15990*/  IMAD.SHL.U32 R3, R10, 0x10, RZ ;  /* 0x000000100a037824 */ /* 0x000fe200078e00ff */
[----:B------:R-:W-:Y:S01]  /*159a0*/  SHF.R.S32.HI R0, RZ, 0x1f, R7 ;  /* 0x0000001fff007819 */ /* 0x000fe20000011407 */
[----:B------:R-:W-:-:S03]  /*159b0*/  IMAD.IADD R9, R9, 0x1, R11 ;  /* 0x0000000109097824 */ /* 0x000fc600078e020b */
[----:B------:R-:W-:Y:S01]  /*159c0*/  LOP3.LUT R12, R3, 0x10, R12, 0xe2, !PT ;  /* 0x00000010030c7812 */ /* 0x000fe200078ee20c */
[----:B------:R-:W-:Y:S01]  /*159d0*/  IMAD R0, R0, UR6, RZ ;  /* 0x0000000600007c24 */ /* 0x000fe2000f8e02ff */
[----:B------:R-:W-:Y:S01]  /*159e0*/  SEL R3, RZ, 0xffffffff, P0 ;  /* 0xffffffffff037807 */ /* 0x000fe20000000000 */
[----:B------:R-:W-:Y:S01]  /*159f0*/  IMAD.WIDE.U32 R8, R7, UR6, R8 ;  /* 0x0000000607087c25 */ /* 0x000fe2000f8e0008 */
[----:B------:R-:W-:-:S03]  /*15a00*/  ISETP.GE.AND P0, PT, R35, UR5, PT ;  /* 0x0000000523007c0c */ /* 0x000fc6000bf06270 */
[----:B------:R-:W-:Y:S02]  /*15a10*/  IMAD.SHL.U32 R11, R3, 0x20, RZ ;  /* 0x00000020030b7824 */ /* 0x000fe400078e00ff */
[----:B------:R-:W-:Y:S01]  /*15a20*/  IMAD R3, R7, UR7, R0 ;  /* 0x0000000707037c24 */ /* 0x000fe2000f8e0200 */
[----:B------:R-:W-:Y:S01]  /*15a30*/  ULDC.64 UR6, c[0x0][0xb80] ;  /* 0x0002e00000067ab9 */ /* 0x000fe20000000a00 */
[----:B------:R-:W-:Y:S01]  /*15a40*/  IMAD.IADD R0, R16, 0x1, R185 ;  /* 0x0000000110007824 */ /* 0x000fe200078e02b9 */
[----:B------:R-:W-:Y:S01]  /*15a50*/  LOP3.LUT R12, R11, 0x20, R12, 0xe2, !PT ;  /* 0x000000200b0c7812 */ /* 0x000fe200078ee20c */
[----:B------:R-:W-:Y:S01]  /*15a60*/  IMAD.IADD R3, R9, 0x1, R3 ;  /* 0x0000000109037824 */ /* 0x000fe200078e0203 */
[----:B------:R-:W-:Y:S02]  /*15a70*/  SEL R11, RZ, 0x40, P0 ;  /* 0x00000040ff0b7807 */ /* 0x000fe40000000000 */
        /* <DEDUP_REMOVED lines=40> */
.L_x_3231:
[----:B------:R-:W-:Y:S05]  /*15d00*/  BSYNC B1 ;  /* 0x0000000000017941 */ /* 0x000fea0003800000 */
.L_x_3230:
        /* <DEDUP_REMOVED lines=36> */
.L_x_3224:
[----:B------:R-:W-:Y:S05]  /*15f50*/  BSYNC B0 ;  /* 0x0000000000007941 */ /* 0x000fea0003800000 */
.L_x_3217:
[----:B------:R-:W-:Y:S02]  /*15f60*/  ULDC UR5, c[0x0][0xd3c] ;  /* 0x00034f0000057ab9 */ /* 0x000fe40000000800 */
[----:B------:R-:W-:-:S06]  /*15f70*/  UISETP.GE.AND UP0, UPT, UR4, UR5, UPT ;  /* 0x000000050400728c */ /* 0x000fcc000bf06270 */
[----:B------:R-:W-:-:S13]  /*15f80*/  PLOP3.LUT P0, PT, PT, PT, UP0, 0x80, 0x0 ;  /* 0x000000000000781c */ /* 0x000fda0003f0f008 */
[----:B------:R-:W-:Y:S05]  /*15f90*/  @!P0 BRA `(.L_x_3232) ;  /* 0xfffffeb400008947 */ /* 0x000fea000383ffff */
[----:B------:R-:W-:Y:S05]  /*15fa0*/  EXIT ;  /* 0x000000000000794d */ /* 0x000fea0003800000 */
.L_x_3123:
        /* <DEDUP_REMOVED lines=18> */
.L_x_3233:
        /* <DEDUP_REMOVED lines=43> */
.L_x_3237:
        /* <DEDUP_REMOVED lines=39> */
.L_x_3235:
        /* <DEDUP_REMOVED lines=12> */
.L_x_3238:
        /* <DEDUP_REMOVED lines=63> */
.L_x_3239:
        /* <DEDUP_REMOVED lines=61> */
.L_x_3240:
[----:B01----:R-:W-:-:S05]  /*16e70*/  LOP3.LUT R3, RZ, R2, RZ, 0x33, !PT ;  /* 0x00000002ff037212 */ /* 0x003fca00078e33ff */
[----:B------:R-:W-:-:S05]  /*16e80*/  IMAD.IADD R2, R4, 0x1, R3 ;  /* 0x0000000104027824 */ /* 0x000fca00078e0203 */
[----:B------:R1:W-:Y:S01]  /*16e90*/  STL [R1+0x4], R2 ;  /* 0x0000040201007387 */ /* 0x0003e20000100800 */
[----:B------:R-:W-:Y:S05]  /*16ea0*/  BRA `(.L_x_3241) ;  /* 0x0000000000107947 */ /* 0x000fea0003800000 */
.L_x_3236:
[----:B------:R-:W-:Y:S01]  /*16eb0*/  IMAD.U32 R2, RZ, RZ, UR6 ;  /* 0x00000006ff027e24 */ /* 0x000fe2000f8e00ff */
[----:B------:R0:W-:Y:S04]  /*16ec0*/  STL [R1+0x4], RZ ;  /* 0x000004ff01007387 */ /* 0x0001e80000100800 */
[----:B------:R0:W-:Y:S04]  /*16ed0*/  STL [R1+0x8], RZ ;  /* 0x000008ff01007387 */ /* 0x0001e80000100800 */
[----:B------:R0:W-:Y:S02]  /*16ee0*/  STL [R1], R2 ;  /* 0x0000000201007387 */ /* 0x0001e40000100800 */
.L_x_3241:
        /* <DEDUP_REMOVED lines=10> */
.L_x_3234:
        /* <DEDUP_REMOVED lines=9> */
[C---:B----4-:R-:W-:Y:S01]  /*17020*/  IMAD.SHL.U32 R0, R6.reuse, 0x8, RZ ;  /* 0x0000000806007824 */ /* 0x050fe200078e00ff */
[----:B------:R-:W-:Y:S01]  /*17030*/  LOP3.LUT R4, R6, 0x7f, RZ, 0xc0, !PT ;  /* 0x0000007f06047812 */ /* 0x000fe200078ec0ff */
[----:B------:R-:W-:Y:S01]  /*17040*/  UMOV UR4, 0x400 ;  /* 0x0000040000047882 */ /* 0x000fe20000000000 */
[----:B------:R-:W-:Y:S01]  /*17050*/  BSSY B8, `(.L_x_3242) ;  /* 0x00007b1000087945 */ /* 0x000fe20003800000 */
[----:B------:R-:W-:Y:S01]  /*17060*/  ULDC UR37, c[0x0][0xc] ;  /* 0x0000030000257ab9 */ /* 0x000fe20000000800 */
[----:B------:R-:W-:Y:S01]  /*17070*/  LOP3.LUT R3, R0, 0x1f8, RZ, 0xc0, !PT ;  /* 0x000001f800037812 */ /* 0x000fe200078ec0ff */
[----:B01----:R-:W-:Y:S01]  /*17080*/  IMAD.SHL.U32 R2, R4, 0x8, RZ ;  /* 0x0000000804027824 */ /* 0x003fe200078e00ff */
[----:B------:R-:W-:Y:S01]  /*17090*/  LOP3.LUT R0, R0, 0x38, RZ, 0xc0, !PT ;  /* 0x0000003800007812 */ /* 0x000fe200078ec0ff */
[----:B------:R-:W-:Y:S01]  /*170a0*/  ULDC.64 UR40, c[0x0][0x198] ;  /* 0x0000660000287ab9 */ /* 0x000fe20000000a00 */
[----:B------:R-:W-:Y:S01]  /*170b0*/  LOP3.LUT R3, R3, 0x38, R6, 0x78, !PT ;  /* 0x0000003803037812 */ /* 0x000fe200078e7806 */
[----:B------:R-:W-:-:S03]  /*170c0*/  IMAD.SHL.U32 R6, R6, 0x10, RZ ;  /* 0x0000001006067824 */ /* 0x000fc600078e00ff */
[----:B------:R-:W-:Y:S02]  /*170d0*/  LOP3.LUT R2, R3, 0x200, R2, 0xf8, !PT ;  /* 0x0000020003027812 */ /* 0x000fe400078ef802 */
[----:B------:R-:W-:-:S04]  /*170e0*/  SHF.R.U32.HI R3, RZ, 0x3, R4 ;  /* 0x00000003ff037819 */ /* 0x000fc80000011604 */
[----:B------:R-:W-:Y:S02]  /*170f0*/  LOP3.LUT R4, R3, 0x70, R6, 0xf8, !PT ;  /* 0x0000007003047812 */ /* 0x000fe400078ef806 */
[C---:B------:R-:W-:Y:S01]  /*17100*/  LOP3.LUT R4, R0.reuse, 0x40, RZ, 0xfc, !PT ;  /* 0x0000004000047812 */ /* 0x040fe200078efcff */
[----:B--2---:R-:W-:Y:S01]  /*17110*/  ULEA UR4, UR5, UR4, 0x18 ;  /* 0x0000000405047291 */ /* 0x004fe2000f8ec03f */
[----:B------:R-:W-:-:S05]  /*17120*/  LOP3.LUT R4, R0, 0x100, RZ, 0xfc, !PT ;  /* 0x0000010000047812 */ /* 0x000fca00078efcff */
[----:B------:R-:W-:-:S04]  /*17130*/  IMAD.U32 R19, RZ, RZ, UR4 ;  /* 0x00000004ff137e24 */ /* 0x000fc8000f8e00ff */
[----:B------:R-:W-:Y:S02]  /*17140*/  IMAD R3, R2, 0x2, R19 ;  /* 0x0000000202037824 */ /* 0x000fe400078e0213 */
[----:B------:R-:W-:-:S03]  /*17150*/  IMAD.MOV.U32 R2, RZ, RZ, 0x1 ;  /* 0x00000001ff027424 */ /* 0x000fc600078e00ff */
        /* <DEDUP_REMOVED lines=9> */
.L_x_3376:
[----:B--23--:R-:W2:Y:S01]  /*171f0*/  LDL R9, [R1+0xc] ;  /* 0x00000c0001097983 */ /* 0x00cea20000100800 */
[----:B------:R-:W-:Y:S05]  /*17200*/  YIELD ;  /* 0x0000000000007946 */ /* 0x000fea0003800000 */
[----:B------:R-:W-:Y:S01]  /*17210*/  ULDC.64 UR4, c[0x0][0xb20] ;  /* 0x0002c80000047ab9 */ /* 0x000fe20000000a00 */
[----:B------:R-:W-:Y:S01]  /*17220*/  IMAD.MOV.U32 R0, RZ, RZ, RZ ;  /* 0x000000ffff007224 */ /* 0x000fe200078e00ff */
[----:B------:R-:W-:Y:S01]  /*17230*/  ISETP.NE.U32.AND P0, PT, RZ, UR4, PT ;  /* 0x00000004ff007c0c */ /* 0x000fe2000bf05070 */
[----:B01----:R-:W0:Y:S01]  /*17240*/  LDC.64 R4, c[0x0][0xaf8] ;  /* 0x0002be00ff047b82 */ /* 0x003e220000000a00 */
        /* <DEDUP_REMOVED lines=41> */
.L_x_3243:
        /* <DEDUP_REMOVED lines=16> */
.L_x_3244:
[----:B------:R-:W-:Y:S05]  /*175e0*/  @!P1 BRA `(.L_x_3245) ;  /* 0x00000000000c9947 */ /* 0x000fea0003800000 */
[----:B------:R-:W3:Y:S04]  /*175f0*/  LDG.E R6, desc[UR38][R2.64] ;  /* 0x0000002602067981 */ /* 0x000ee8000c1e1900 */
[----:B------:R-:W3:Y:S02]  /*17600*/  LDG.E R2, desc[UR38][R2.64+0x4] ;  /* 0x0000042602027981 */ /* 0x000ee4000c1e1900 */
[----:B---3--:R-:W-:-:S07]  /*17610*/  IMAD.IADD R6, R2, 0x1, -R6 ;  /* 0x0000000102067824 */ /* 0x008fce00078e0a06 */
.L_x_3245:
        /* <DEDUP_REMOVED lines=34> */
.L_x_3248:
[----:B------:R-:W-:-:S13]  /*17840*/  ISETP.NE.AND P0, PT, R3, 0x1, PT ;  /* 0x000000010300780c */ /* 0x000fda0003f05270 */
[----:B------:R-:W2:Y:S02]  /*17850*/  @P0 LDC.64 R4, c[0x0][0xae0] ;  /* 0x0002b800ff040b82 */ /* 0x000ea40000000a00 */
[----:B--2---:R-:W-:-:S05]  /*17860*/  @P0 IMAD.HI.U32 R4, R8, R4, RZ ;  /* 0x0000000408040227 */ /* 0x004fca00078e00ff */
[----:B------:R-:W-:-:S07]  /*17870*/  @P0 SHF.R.U32.HI R8, RZ, R5, R4 ;  /* 0x00000005ff080219 */ /* 0x000fce0000011604 */
.L_x_3249:
[----:B------:R-:W-:Y:S05]  /*17880*/  BSYNC B0 ;  /* 0x0000000000007941 */ /* 0x000fea0003800000 */
.L_x_3247:
[----:B------:R-:W-:-:S05]  /*17890*/  IMAD R8, R8, R3, R3 ;  /* 0x0000000308087224 */ /* 0x000fca00078e0203 */
[----:B------:R-:W-:-:S07]  /*178a0*/  VIMNMX R2, R2, R8, PT ;  /* 0x0000000802027248 */ /* 0x000fce0003fe0100 */
.L_x_3246:
        /* <DEDUP_REMOVED lines=25> */
.L_x_3252:
[----:B------:R-:W-:-:S13]  /*17a40*/  ISETP.NE.AND P0, PT, R3, 0x1, PT ;  /* 0x000000010300780c */ /* 0x000fda0003f05270 */
[----:B--2---:R-:W2:Y:S02]  /*17a50*/  @P0 LDC.64 R4, c[0x0][0xae0] ;  /* 0x0002b800ff040b82 */ /* 0x004ea40000000a00 */
[----:B--2---:R-:W-:-:S05]  /*17a60*/  @P0 IMAD.HI.U32 R4, R6, R4, RZ ;  /* 0x0000000406040227 */ /* 0x004fca00078e00ff */
[----:B------:R-:W-:-:S07]  /*17a70*/  @P0 SHF.R.U32.HI R6, RZ, R5, R4 ;  /* 0x00000005ff060219 */ /* 0x000fce0000011604 */
.L_x_3253:
[----:B------:R-:W-:Y:S05]  /*17a80*/  BSYNC B0 ;  /* 0x0000000000007941 */ /* 0x000fea0003800000 */
.L_x_3251:
[----:B------:R-:W-:-:S05]  /*17a90*/  IMAD R3, R6, R3, RZ ;  /* 0x0000000306037224 */ /* 0x000fca00078e02ff */
[----:B------:R-:W-:-:S07]  /*17aa0*/  VIMNMX R2, R2, R3, !PT ;  /* 0x0000000302027248 */ /* 0x000fce0007fe0100 */
.L_x_3250:
        /* <DEDUP_REMOVED lines=44> */
.L_x_3255:
[----:B------:R-:W-:Y:S05]  /*17d70*/  BSYNC B0 ;  /* 0x0000000000007941 */ /* 0x000fea0003800000 */
.L_x_3254:
        /* <DEDUP_REMOVED lines=12> */
[----:B------:R-:W3:Y:S01]  /*17e40*/  S2R R2, SR_LANEID ;  /* 0x0000000000027919 */ /* 0x000ee20000000000 */
[----:B------:R-:W-:Y:S02]  /*17e50*/  VOTEU.ANY UR4, UPT, PT ;  /* 0x0000000000047886 */ /* 0x000fe400038e0100 */
[----:B------:R-:W3:Y:S08]  /*17e60*/  FLO.U32 R0, UR4 ;  /* 0x0000000400007d00 */ /* 0x000ef000080e0000 */
[----:B-1----:R-:W1:Y:S01]  /*17e70*/  POPC R4, UR4 ;  /* 0x0000000400047d09 */ /* 0x002e620008000000 */
[----:B---3--:R-:W-:-:S02]  /*17e80*/  ISETP.EQ.U32.AND P0, PT, R0, R2, PT ;  /* 0x000000020000720c */ /* 0x008fc40003f02070 */
[----:B------:R-:W1:Y:S11]  /*17e90*/  LDC.64 R2, c[0x0][0xd60] ;  /* 0x00035800ff027b82 */ /* 0x000e760000000a00 */
[----:B-1----:R-:W3:Y:S04]  /*17ea0*/  @P0 ATOMG.E.ADD.STRONG.GPU PT, R2, desc[UR38][R2.64], R4 ;  /* 0x00000004020209a8 */ /* 0x002ee800081ee1e6 */
[----:B---3--:R1:W3:Y:S02]  /*17eb0*/  SHFL.IDX PT, R2, R2, R0, 0x1f ;  /* 0x00001f0002027589 */ /* 0x0082e400000e0000 */
[----:B-1----:R-:W1:Y:S02]  /*17ec0*/  S2R R0, SR_LTMASK ;  /* 0x0000000000007919 */ /* 0x002e640000003900 */
[----:B-1----:R-:W-:-:S06]  /*17ed0*/  LOP3.LUT R0, R0, UR4, RZ, 0xc0, !PT ;  /* 0x0000000400007c12 */ /* 0x002fcc000f8ec0ff */
[----:B------:R-:W3:Y:S02]  /*17ee0*/  POPC R0, R0 ;  /* 0x0000000000007309 */ /* 0x000ee40000000000 */
[----:B---3--:R-:W-:-:S05]  /*17ef0*/  IADD3 R0, R2, UR37, R0 ;  /* 0x0000002502007c10 */ /* 0x008fca000fffe000 */
[----:B------:R4:W-:Y:S01]  /*17f00*/  STL [R1], R0 ;  /* 0x0000000001007387 */ /* 0x0009e20000100800 */
[----:B------:R-:W-:Y:S05]  /*17f10*/  BRA `(.L_x_3258) ;  /* 0x0000005800987947 */ /* 0x000fea0003800000 */
.L_x_3257:
        /* <DEDUP_REMOVED lines=20> */
.L_x_3260:
[----:B------:R-:W-:Y:S05]  /*18060*/  BSYNC B6 ;  /* 0x0000000000067941 */ /* 0x000fea0003800000 */
.L_x_3259:
        /* <DEDUP_REMOVED lines=20> */
.L_x_3263:
        /* <DEDUP_REMOVED lines=15> */
.L_x_3262:
[----:B------:R-:W-:Y:S05]  /*182a0*/  BSYNC B6 ;  /* 0x0000000000067941 */ /* 0x000fea0003800000 */
.L_x_3261:
        /* <DEDUP_REMOVED lines=24> */
.L_x_3393:
        /* <DEDUP_REMOVED lines=9> */
.L_x_3396:
        /* <DEDUP_REMOVED lines=24> */
.L_x_3267:
[----:B------:R-:W4:Y:S04]  /*18640*/  LDL R0, [R1+0x10] ;  /* 0x0000100001007983 */ /* 0x000f280000100800 */
[----:B---3--:R-:W3:Y:S01]  /*18650*/  LDL R2, [R1+0x18] ;  /* 0x0000180001027983 */ /* 0x008ee20000100800 */
[----:B----4-:R-:W-:Y:S01]  /*18660*/  IMAD R0, R0, 0x8, R19 ;  /* 0x0000000800007824 */ /* 0x010fe200078e0213 */
[----:B---3--:R-:W-:-:S04]  /*18670*/  SHF.L.U32 R2, R2, 0x1f, RZ ;  /* 0x0000001f02027819 */ /* 0x008fc800000006ff */
[----:B------:R-:W3:Y:S02]  /*18680*/  SYNCS.PHASECHK.TRANS64.TRYWAIT P0, [R0+URZ+0x38840], R2 ;  /* 0x03884002000075a7 */ /* 0x000ee4000800017f */
[----:B---3--:R-:W-:Y:S05]  /*18690*/  @!P0 BRA `(.L_x_3268) ;  /* 0x0000006c00648947 */ /* 0x008fea0003800000 */
.L_x_3397:
        /* <DEDUP_REMOVED lines=11> */
.L_x_3269:
        /* <DEDUP_REMOVED lines=23> */
.L_x_3265:
[----:B------:R-:W3:Y:S04]  /*188c0*/  LDL R2, [R1+0xc] ;  /* 0x00000c0001027983 */ /* 0x000ee80000100800 */
        /* <DEDUP_REMOVED lines=8> */
[----:B------:R-:W-:Y:S01]  /*18950*/  BSSY B6, `(.L_x_3270) ;  /* 0x0000019000067945 */ /* 0x000fe20003800000 */
[----:B---3--:R-:W-:-:S04]  /*18960*/  SHF.R.S32.HI R0, RZ, 0x1f, R2 ;  /* 0x0000001fff007819 */ /* 0x008fc80000011402 */
[----:B-1----:R-:W-:Y:S02]  /*18970*/  SEL R4, R0, RZ, !P0 ;  /* 0x000000ff00047207 */ /* 0x002fe40004000000 */
[----:B------:R-:W-:Y:S02]  /*18980*/  SEL R0, R2, RZ, !P0 ;  /* 0x000000ff02007207 */ /* 0x000fe40004000000 */
[----:B----4-:R-:W-:Y:S01]  /*18990*/  SHF.R.S32.HI R3, RZ, 0x1f, R3 ;  /* 0x0000001fff037819 */ /* 0x010fe20000011403 */
[----:B------:R1:W-:Y:S04]  /*189a0*/  STL [R1+0x58], R4 ;  /* 0x0000580401007387 */ /* 0x0003e80000100800 */
[----:B------:R1:W-:Y:S04]  /*189b0*/  STL [R1+0x38], R0 ;  /* 0x0000380001007387 */ /* 0x0003e80000100800 */
[----:B------:R1:W-:Y:S01]  /*189c0*/  STL [R1+0x50], R3 ;  /* 0x0000500301007387 */ /* 0x0003e20000100800 */
        /* <DEDUP_REMOVED lines=17> */
.L_x_3271:
[----:B------:R-:W-:Y:S05]  /*18ae0*/  BSYNC B6 ;  /* 0x0000000000067941 */ /* 0x000fea0003800000 */
.L_x_3270:
[----:B------:R-:W3:Y:S01]  /*18af0*/  LDL R11, [R1+0x34] ;  /* 0x00003400010b7983 */ /* 0x000ee20000100800 */
[----:B0-----:R-:W0:Y:S01]  /*18b00*/  LDC R7, c[0x0][0x448] ;  /* 0x00011200ff077b82 */ /* 0x001e220000000800 */
[----:B------:R-:W-:Y:S01]  /*18b10*/  ULDC.64 UR4, c[0x0][0x298] ;  /* 0x0000a60000047ab9 */ /* 0x000fe20000000a00 */
[----:B------:R-:W-:Y:S01]  /*18b20*/  ULDC.64 UR6, c[0x0][0x280] ;  /* 0x0000a00000067ab9 */ /* 0x000fe20000000a00 */
[----:B-1----:R-:W4:Y:S04]  /*18b30*/  LDL R4, [R1+0x50] ;  /* 0x0000500001047983 */ /* 0x002f280000100800 */
[----:B------:R-:W2:Y:S04]  /*18b40*/  LDL R9, [R1+0x28] ;  /* 0x0000280001097983 */ /* 0x000ea80000100800 */
[----:B------:R-:W2:Y:S01]  /*18b50*/  LDL R8, [R1+0x58] ;  /* 0x0000580001087983 */ /* 0x000ea20000100800 */
[----:B------:R-:W1:Y:S01]  /*18b60*/  S2R R2, SR_TID.X ;  /* 0x0000000000027919 */ /* 0x000e620000002100 */
[----:B------:R-:W1:Y:S02]  /*18b70*/  S2R R0, SR_TID.X ;  /* 0x0000000000007919 */ /* 0x000e640000002100 */
[----:B------:R-:W2:Y:S01]  /*18b80*/  LDL R6, [R1+0x38] ;  /* 0x0000380001067983 */ /* 0x000ea20000100800 */
[----:B0-----:R-:W-:-:S13]  /*18b90*/  ISETP.NE.AND P0, PT, R7, 0x1, PT ;  /* 0x000000010700780c */ /* 0x001fda0003f05270 */
[----:B------:R-:W0:Y:S01]  /*18ba0*/  @P0 LDC R3, c[0x0][0x450] ;  /* 0x00011400ff030b82 */ /* 0x000e220000000800 */
[----:B-1----:R-:W-:-:S04]  /*18bb0*/  LOP3.LUT R2, R2, 0x7f, RZ, 0xc0, !PT ;  /* 0x0000007f02027812 */ /* 0x002fc800078ec0ff */
[----:B------:R-:W-:Y:S01]  /*18bc0*/  SHF.R.U32.HI R2, RZ, 0x3, R2 ;  /* 0x00000003ff027819 */ /* 0x000fe20000011602 */
[----:B------:R-:W-:-:S05]  /*18bd0*/  IMAD.SHL.U32 R0, R0, 0x10, RZ ;  /* 0x0000001000007824 */ /* 0x000fca00078e00ff */
[----:B------:R-:W-:Y:S02]  /*18be0*/  LOP3.LUT R0, R2, 0x70, R0, 0xf8, !PT ;  /* 0x0000007002007812 */ /* 0x000fe400078ef800 */
[----:B------:R-:W1:Y:S03]  /*18bf0*/  @P0 LDC R2, c[0x0][0x44c] ;  /* 0x00011300ff020b82 */ /* 0x000e660000000800 */
[----:B---3--:R-:W-:-:S04]  /*18c00*/  IMAD.IADD R5, R0, 0x1, R11 ;  /* 0x0000000100057824 */ /* 0x008fc800078e020b */
[----:B-1----:R-:W-:-:S04]  /*18c10*/  @P0 IMAD.HI.U32 R2, R5, R2, RZ ;  /* 0x0000000205020227 */ /* 0x002fc800078e00ff */
[----:B------:R-:W-:Y:S01]  /*18c20*/  IMAD.MOV.U32 R0, RZ, RZ, R5 ;  /* 0x000000ffff007224 */ /* 0x000fe200078e0005 */
[----:B0-----:R-:W-:Y:S01]  /*18c30*/  @P0 SHF.R.U32.HI R0, RZ, R3, R2 ;  /* 0x00000003ff000219 */ /* 0x001fe20000011602 */
[----:B----4-:R-:W-:-:S04]  /*18c40*/  IMAD R2, R4, UR4, RZ ;  /* 0x0000000404027c24 */ /* 0x010fc8000f8e02ff */
[C---:B--2---:R-:W-:Y:S02]  /*18c50*/  IMAD R4, R9.reuse, UR5, R2 ;  /* 0x0000000509047c24 */ /* 0x044fe4000f8e0202 */
        /* <DEDUP_REMOVED lines=14> */
[----:B------:R-:W-:Y:S01]  /*18d40*/  SHF.R.S32.HI R4, RZ, 0x1f, R0 ;  /* 0x0000001fff047819 */ /* 0x000fe20000011400 */
[----:B------:R-:W3:Y:S04]  /*18d50*/  S2R R10, SR_TID.X ;  /* 0x00000000000a7919 */ /* 0x000ee80000002100 */
        /* <DEDUP_REMOVED lines=17> */
[----:B------:R-:W-:Y:S01]  /*18e70*/  UMOV UR4, 0xffffffff ;  /* 0xffffffff00047882 */ /* 0x000fe20000000000 */
[----:B---3--:R-:W-:Y:S02]  /*18e80*/  LOP3.LUT R10, R10, 0x7f, RZ, 0xc0, !PT ;  /* 0x0000007f0a0a7812 */ /* 0x008fe400078ec0ff */
[----:B------:R-:W-:Y:S02]  /*18e90*/  LEA.HI.X R2, R4, UR7, R0, 0x1, P1 ;  /* 0x0000000704027c11 */ /* 0x000fe400088f0c00 */
[----:B------:R-:W-:Y:S01]  /*18ea0*/  SHF.R.U32.HI R10, RZ, 0x3, R10 ;  /* 0x00000003ff0a7819 */ /* 0x000fe2000001160a */
[----:B-1----:R-:W-:Y:S06]  /*18eb0*/  BRA.DIV UR4, `(.L_x_3272) ;  /* 0x0000006604707947 */ /* 0x002fec000b800000 */
[----:B------:R-:W2:Y:S04]  /*18ec0*/  LDL R11, [R1+0x30] ;  /* 0x00003000010b7983 */ /* 0x000ea80000100800 */
[----:B------:R-:W3:Y:S04]  /*18ed0*/  LDL.LU R6, [R1+0x34] ;  /* 0x0000340001067983 */ /* 0x000ee80000300800 */
[----:B------:R-:W0:Y:S04]  /*18ee0*/  SHFL.IDX PT, R5, R3, RZ, 0x181f ;  /* 0x00181fff03057589 */ /* 0x000e2800000e0000 */
[----:B------:R-:W1:Y:S01]  /*18ef0*/  SHFL.IDX PT, R4, R2, RZ, 0x181f ;  /* 0x00181fff02047589 */ /* 0x000e6200000e0000 */
[----:B--2---:R-:W-:-:S02]  /*18f00*/  IMAD R0, R11, R7, RZ ;  /* 0x000000070b007224 */ /* 0x004fc400078e02ff */
[----:B---3--:R-:W-:Y:S02]  /*18f10*/  IMAD.IADD R10, R10, 0x1, R6 ;  /* 0x000000010a0a7824 */ /* 0x008fe400078e0206 */
[----:B------:R-:W-:Y:S02]  /*18f20*/  SHFL.IDX PT, R6, R2, 0x1, 0x181f ;  /* 0x00381f0002067f89 */ /* 0x000fe400000e0000 */
[C---:B------:R-:W-:Y:S01]  /*18f30*/  VIADD R7, R10.reuse, 0x10 ;  /* 0x000000100a077836 */ /* 0x040fe20000000000 */
[----:B------:R-:W-:Y:S01]  /*18f40*/  ISETP.GE.AND P1, PT, R10, R0, PT ;  /* 0x000000000a00720c */ /* 0x000fe20003f26270 */
[----:B------:R-:W-:Y:S04]  /*18f50*/  STL [R1+0x34], R10 ;  /* 0x0000340a01007387 */ /* 0x000fe80000100800 */
[----:B------:R2:W-:Y:S08]  /*18f60*/  STL [R1+0x48], R7 ;  /* 0x0000480701007387 */ /* 0x0005f00000100800 */
[----:B0-----:R-:W-:-:S05]  /*18f70*/  @!P1 LEA R5, P2, R9, R5, 0x1 ;  /* 0x0000000509059211 */ /* 0x001fca00078408ff */
[----:B-1----:R-:W-:-:S05]  /*18f80*/  @!P1 IMAD.X R4, RZ, RZ, R4, P2 ;  /* 0x000000ffff049224 */ /* 0x002fca00010e0604 */
[----:B------:R-:W-:-:S04]  /*18f90*/  @!P1 LOP3.LUT R5, R5, R4, RZ, 0x3c, !PT ;  /* 0x0000000405059212 */ /* 0x000fc800078e3cff */
[----:B------:R-:W-:-:S04]  /*18fa0*/  @!P1 LOP3.LUT R4, R5, R4, RZ, 0x3c, !PT ;  /* 0x0000000405049212 */ /* 0x000fc800078e3cff */
[----:B------:R-:W-:-:S05]  /*18fb0*/  @!P1 LOP3.LUT R5, R5, R4, RZ, 0x3c, !PT ;  /* 0x0000000405059212 */ /* 0x000fca00078e3cff */
[----:B-----5:R0:W-:Y:S01]  /*18fc0*/  @!P1 LDGSTS.E.BYPASS.LTC128B.128 [R8+0x20400], desc[UR38][R4.64], !P0 ;  /* 0x2040000004089fae */ /* 0x0201e2000c101d66 */
[----:B------:R-:W-:Y:S01]  /*18fd0*/  ISETP.GE.AND P1, PT, R7, R0, PT ;  /* 0x000000000700720c */ /* 0x000fe20003f26270 */
[----:B--2---:R-:W-:-:S05]  /*18fe0*/  VIADD R7, R10, 0x20 ;  /* 0x000000200a077836 */ /* 0x004fca0000000000 */
[----:B------:R-:W-:Y:S04]  /*18ff0*/  STL [R1+0x5c], R7 ;  /* 0x00005c0701007387 */ /* 0x000fe80000100800 */
[----:B0-----:R-:W0:Y:S03]  /*19000*/  SHFL.IDX PT, R4, R3, 0x1, 0x181f ;  /* 0x00381f0003047f89 */ /* 0x001e2600000e0000 */
[----:B0-----:R-:W-:-:S05]  /*19010*/  @!P1 LEA R5, P2, R9, R4, 0x1 ;  /* 0x0000000409059211 */ /* 0x001fca00078408ff */
[----:B------:R-:W-:Y:S02]  /*19020*/  @!P1 IMAD.X R4, RZ, RZ, R6, P2 ;  /* 0x000000ffff049224 */ /* 0x000fe400010e0606 */
[----:B------:R-:W-:Y:S03]  /*19030*/  SHFL.IDX PT, R6, R2, 0x2, 0x181f ;  /* 0x00581f0002067f89 */ /* 0x000fe600000e0000 */
[----:B------:R-:W-:-:S04]  /*19040*/  @!P1 LOP3.LUT R5, R5, R4, RZ, 0x3c, !PT ;  /* 0x0000000405059212 */ /* 0x000fc800078e3cff */
[----:B------:R-:W-:-:S04]  /*19050*/  @!P1 LOP3.LUT R4, R5, R4, RZ, 0x3c, !PT ;  /* 0x0000000405049212 */ /* 0x000fc800078e3cff */
[----:B------:R-:W-:-:S05]  /*19060*/  @!P1 LOP3.LUT R5, R5, R4, RZ, 0x3c, !PT ;  /* 0x0000000405059212 */ /* 0x000fca00078e3cff */
[----:B------:R0:W-:Y:S01]  /*19070*/  @!P1 LDGSTS.E.BYPASS.LTC128B.128 [R8+0x20c00], desc[UR38][R4.64], !P0 ;  /* 0x20c0000004089fae */ /* 0x0001e2000c101d66 */
[----:B------:R-:W-:-:S03]  /*19080*/  ISETP.GE.AND P1, PT, R7, R0, PT ;  /* 0x000000000700720c */ /* 0x000fc60003f26270 */
[----:B0-----:R-:W0:Y:S04]  /*19090*/  SHFL.IDX PT, R4, R3, 0x2, 0x181f ;  /* 0x00581f0003047f89 */ /* 0x001e2800000e0000 */
[----:B------:R-:W1:Y:S06]  /*190a0*/  SHFL.IDX PT, R3, R3, 0x3, 0x181f ;  /* 0x00781f0003037f89 */ /* 0x000e6c00000e0000 */
[----:B0-----:R-:W-:-:S05]  /*190b0*/  @!P1 LEA R5, P2, R9, R4, 0x1 ;  /* 0x0000000409059211 */ /* 0x001fca00078408ff */
[----:B------:R-:W-:-:S05]  /*190c0*/  @!P1 IMAD.X R4, RZ, RZ, R6, P2 ;  /* 0x000000ffff049224 */ /* 0x000fca00010e0606 */
[----:B------:R-:W-:-:S04]  /*190d0*/  @!P1 LOP3.LUT R5, R5, R4, RZ, 0x3c, !PT ;  /* 0x0000000405059212 */ /* 0x000fc800078e3cff */
[----:B------:R-:W-:-:S04]  /*190e0*/  @!P1 LOP3.LUT R4, R5, R4, RZ, 0x3c, !PT ;  /* 0x0000000405049212 */ /* 0x000fc800078e3cff */
[----:B------:R-:W-:-:S05]  /*190f0*/  @!P1 LOP3.LUT R5, R5, R4, RZ, 0x3c, !PT ;  /* 0x0000000405059212 */ /* 0x000fca00078e3cff */
[----:B------:R0:W-:Y:S04]  /*19100*/  @!P1 LDGSTS.E.BYPASS.LTC128B.128 [R8+0x21400], desc[UR38][R4.64], !P0 ;  /* 0x2140000004089fae */ /* 0x0001e8000c101d66 */
[----:B01----:R0:W2:Y:S02]  /*19110*/  SHFL.IDX PT, R4, R2, 0x3, 0x181f ;  /* 0x00781f0002047f89 */ /* 0x0030a400000e0000 */
.L_x_3406:
[----:B0-----:R-:W3:Y:S02]  /*19120*/  LDL R2, [R1+0x34] ;  /* 0x0000340001027983 */ /* 0x001ee40000100800 */
[----:B---3--:R-:W-:-:S05]  /*19130*/  VIADD R2, R2, 0x30 ;  /* 0x0000003002027836 */ /* 0x008fca0000000000 */
[----:B------:R-:W-:Y:S01]  /*19140*/  ISETP.GE.AND P1, PT, R2, R0, PT ;  /* 0x000000000200720c */ /* 0x000fe20003f26270 */
[----:B------:R0:W-:-:S12]  /*19150*/  STL [R1+0x60], R2 ;  /* 0x0000600201007387 */ /* 0x0001d80000100800 */
[----:B0-----:R-:W-:-:S05]  /*19160*/  @!P1 LEA R2, P2, R9, R3, 0x1 ;  /* 0x0000000309029211 */ /* 0x001fca00078408ff */
[----:B--2---:R-:W-:-:S05]  /*19170*/  @!P1 IMAD.X R3, RZ, RZ, R4, P2 ;  /* 0x000000ffff039224 */ /* 0x004fca00010e0604 */
[----:B------:R-:W-:Y:S01]  /*19180*/  @!PT LDS RZ, [RZ] ;  /* 0x00000000fffff984 */ /* 0x000fe20000000800 */
[----:B------:R-:W-:Y:S01]  /*19190*/  @!PT LDS RZ, [RZ] ;  /* 0x00000000fffff984 */ /* 0x000fe20000000800 */
[----:B------:R-:W-:Y:S01]  /*191a0*/  @!PT LDS RZ, [RZ] ;  /* 0x00000000fffff984 */ /* 0x000fe20000000800 */
[----:B------:R0:W-:Y:S01]  /*191b0*/  @!P1 LDGSTS.E.BYPASS.LTC128B.128 [R8+0x21c00], desc[UR38][R2.64], !P0 ;  /* 0x21c0000002089fae */ /* 0x0001e2000c101d66 */
[----:B------:R-:W-:Y:S01]  /*191c0*/  PLOP3.LUT P0, PT, PT, PT, PT, 0x80, 0x0 ;  /* 0x000000000000781c */ /* 0x000fe20003f0f070 */
[----:B------:R-:W-:-:S12]  /*191d0*/  NOP ;  /* 0x0000000000007918 */ /* 0x000fd80000000000 */
.L_x_3273:
        /* <DEDUP_REMOVED lines=37> */
.L_x_3275:
[----:B------:R-:W-:Y:S05]  /*19430*/  BSYNC B6 ;  /* 0x0000000000067941 */ /* 0x000fea0003800000 */
.L_x_3274:
        /* <DEDUP_REMOVED lines=122> */
[C---:B------:R-:W-:Y:S02]  /*19be0*/  @!P2 LOP3.LUT R2, R3.reuse, R2, RZ, 0x3c, !PT ;  /* 0x000000020302a212 */ /* 0x040fe400078e3cff */
[C---:B------:R-:W-:Y:S02]  /*19bf0*/  LOP3.LUT P6, RZ, R18.reuse, 0x4, RZ, 0xc0, !PT ;  /* 0x0000000412ff7812 */ /* 0x040fe400078cc0ff */
        /* <DEDUP_REMOVED lines=59> */
.L_x_3416:
        /* <DEDUP_REMOVED lines=30> */
.L_x_3278:
[----:B------:R-:W-:Y:S05]  /*1a190*/  BSYNC B0 ;  /* 0x0000000000007941 */ /* 0x000fea0003800000 */
.L_x_3277:
[----:B------:R-:W-:Y:S01]  /*1a1a0*/  NOP ;  /* 0x0000000000007918 */ /* 0x000fe20000000000 */
[----:B------:R-:W-:-:S13]  /*1a1b0*/  PLOP3.LUT P0, PT, PT, PT, PT, 0x80, 0x0 ;  /* 0x000000000000781c */ /* 0x000fda0003f0f070 */
.L_x_3279:
        /* <DEDUP_REMOVED lines=18> */
.L_x_3417:
[----:B------:R-:W-:Y:S05]  /*1a2e0*/  BSYNC B0 ;  /* 0x0000000000007941 */ /* 0x000fea0003800000 */
.L_x_3280:
        /* <DEDUP_REMOVED lines=13> */
.L_x_3418:
[----:B------:R-:W-:Y:S05]  /*1a3c0*/  BSYNC B1 ;  /* 0x0000000000017941 */ /* 0x000fea0003800000 */
.L_x_3284:
        /* <DEDUP_REMOVED lines=9> */
.L_x_3287:
[----:B------:R-:W-:Y:S05]  /*1a460*/  BSYNC B1 ;  /* 0x0000000000017941 */ /* 0x000fea0003800000 */
.L_x_3286:
        /* <DEDUP_REMOVED lines=13> */
.L_x_3288:
        /* <DEDUP_REMOVED lines=15> */
.L_x_3289:
        /* <DEDUP_REMOVED lines=15> */
.L_x_3290:
        /* <DEDUP_REMOVED lines=15> */
.L_x_3291:
        /* <DEDUP_REMOVED lines=15> */
.L_x_3292:
        /* <DEDUP_REMOVED lines=15> */
.L_x_3293:
        /* <DEDUP_REMOVED lines=15> */
.L_x_3294:
        /* <DEDUP_REMOVED lines=15> */
.L_x_3295:
        /* <DEDUP_REMOVED lines=10> */
.L_x_3283:
[----:B------:R-:W-:Y:S05]  /*1ac70*/  BSYNC B0 ;  /* 0x0000000000007941 */ /* 0x000fea0003800000 */
.L_x_3282:
        /* <DEDUP_REMOVED lines=61> */
.L_x_3302:
        /* <DEDUP_REMOVED lines=8> */
.L_x_3419:
[----:B------:R-:W-:Y:S05]  /*1b0d0*/  BSYNC B3 ;  /* 0x0000000000037941 */ /* 0x000fea0003800000 */
.L_x_3303:
        /* <DEDUP_REMOVED lines=9> */
.L_x_3306:
[----:B------:R-:W-:Y:S05]  /*1b170*/  BSYNC B3 ;  /* 0x0000000000037941 */ /* 0x000fea0003800000 */
.L_x_3305:
        /* <DEDUP_REMOVED lines=13> */
.L_x_3307:
        /* <DEDUP_REMOVED lines=13> */
.L_x_3420:
[----:B------:R-:W-:Y:S05]  /*1b320*/  BSYNC B3 ;  /* 0x0000000000037941 */ /* 0x000fea0003800000 */
.L_x_3308:
        /* <DEDUP_REMOVED lines=11> */
.L_x_3311:
[----:B------:R-:W-:Y:S05]  /*1b3e0*/  BSYNC B3 ;  /* 0x0000000000037941 */ /* 0x000fea0003800000 */
.L_x_3310:
        /* <DEDUP_REMOVED lines=10> */
.L_x_3312:
        /* <DEDUP_REMOVED lines=15> */
.L_x_3313:
        /* <DEDUP_REMOVED lines=15> */
.L_x_3314:
        /* <DEDUP_REMOVED lines=15> */
.L_x_3315:
        /* <DEDUP_REMOVED lines=15> */
.L_x_3316:
        /* <DEDUP_REMOVED lines=15> */
.L_x_3317:
        /* <DEDUP_REMOVED lines=15> */
.L_x_3318:
        /* <DEDUP_REMOVED lines=15> */
.L_x_3319:
        /* <DEDUP_REMOVED lines=10> */
.L_x_3301:
[----:B------:R-:W-:Y:S05]  /*1bbc0*/  BSYNC B1 ;  /* 0x0000000000017941 */ /* 0x000fea0003800000 */
.L_x_3300:
[----:B------:R-:W2:Y:S02]  /*1bbd0*/  LDL.LU R5, [R1+0x3c] ;  /* 0x00003c0001057983 */ /* 0x000ea40000300800 */
[----:B--2---:R-:W-:-:S07]  /*1bbe0*/  VIADD R0, R5, 0xfffffffd ;  /* 0xfffffffd05007836 */ /* 0x004fce0000000000 */
.L_x_3299:
[----:B------:R-:W-:Y:S05]  /*1bbf0*/  BSYNC B2 ;  /* 0x0000000000027941 */ /* 0x000fea0003800000 */
.L_x_3298:
[----:B------:R-:W-:-:S05]  /*1bc00*/  VIADD R8, R8, 0xfffffffe ;  /* 0xfffffffe08087836 */ /* 0x000fca0000000000 */
[----:B------:R-:W-:-:S13]  /*1bc10*/  ISETP.NE.AND P0, PT, R8, R4, PT ;  /* 0x000000040800720c */ /* 0x000fda0003f05270 */
[----:B------:R-:W-:Y:S05]  /*1bc20*/  @!P0 BRA `(.L_x_3297) ;  /* 0x0000001800e08947 */ /* 0x000fea0003800000 */
.L_x_3360:
        /* <DEDUP_REMOVED lines=35> */
.L_x_3322:
        /* <DEDUP_REMOVED lines=8> */
.L_x_3421:
[----:B------:R-:W-:Y:S05]  /*1bee0*/  BSYNC B2 ;  /* 0x0000000000027941 */ /* 0x000fea0003800000 */
.L_x_3323:
        /* <DEDUP_REMOVED lines=9> */
.L_x_3326:
[----:B------:R-:W-:Y:S05]  /*1bf80*/  BSYNC B2 ;  /* 0x0000000000027941 */ /* 0x000fea0003800000 */
.L_x_3325:
        /* <DEDUP_REMOVED lines=12> */
.L_x_3327:
        /* <DEDUP_REMOVED lines=13> */
.L_x_3422:
[----:B------:R-:W-:Y:S05]  /*1c120*/  BSYNC B2 ;  /* 0x0000000000027941 */ /* 0x000fea0003800000 */
.L_x_3328:
        /* <DEDUP_REMOVED lines=11> */
.L_x_3331:
[----:B------:R-:W-:Y:S05]  /*1c1e0*/  BSYNC B2 ;  /* 0x0000000000027941 */ /* 0x000fea0003800000 */
.L_x_3330:
        /* <DEDUP_REMOVED lines=9> */
.L_x_3332:
        /* <DEDUP_REMOVED lines=15> */
.L_x_3333:
        /* <DEDUP_REMOVED lines=15> */
.L_x_3334:
        /* <DEDUP_REMOVED lines=15> */
.L_x_3335:
        /* <DEDUP_REMOVED lines=15> */
.L_x_3336:
        /* <DEDUP_REMOVED lines=15> */
.L_x_3337:
        /* <DEDUP_REMOVED lines=15> */
.L_x_3338:
        /* <DEDUP_REMOVED lines=15> */
.L_x_3339:
        /* <DEDUP_REMOVED lines=10> */
.L_x_3321:
[----:B------:R-:W-:Y:S05]  /*1c9b0*/  BSYNC B1 ;  /* 0x0000000000017941 */ /* 0x000fea0003800000 */
.L_x_3320:
        /* <DEDUP_REMOVED lines=35> */
.L_x_3342:
        /* <DEDUP_REMOVED lines=8> */
.L_x_3423:
[----:B------:R-:W-:Y:S05]  /*1cc70*/  BSYNC B2 ;  /* 0x0000000000027941 */ /* 0x000fea0003800000 */
.L_x_3343:
        /* <DEDUP_REMOVED lines=9> */
.L_x_3346:
[----:B------:R-:W-:Y:S05]  /*1cd10*/  BSYNC B2 ;  /* 0x0000000000027941 */ /* 0x000fea0003800000 */
.L_x_3345:
        /* <DEDUP_REMOVED lines=13> */
.L_x_3347:
        /* <DEDUP_REMOVED lines=13> */
.L_x_3424:
[----:B------:R-:W-:Y:S05]  /*1cec0*/  BSYNC B2 ;  /* 0x0000000000027941 */ /* 0x000fea0003800000 */
.L_x_3348:
        /* <DEDUP_REMOVED lines=11> */
.L_x_3351:
[----:B------:R-:W-:Y:S05]  /*1cf80*/  BSYNC B2 ;  /* 0x0000000000027941 */ /* 0x000fea0003800000 */
.L_x_3350:
        /* <DEDUP_REMOVED lines=10> */
.L_x_3352:
        /* <DEDUP_REMOVED lines=15> */
.L_x_3353:
        /* <DEDUP_REMOVED lines=15> */
.L_x_3354:
        /* <DEDUP_REMOVED lines=15> */
.L_x_3355:
        /* <DEDUP_REMOVED lines=15> */
.L_x_3356:
        /* <DEDUP_REMOVED lines=15> */
.L_x_3357:
        /* <DEDUP_REMOVED lines=15> */
.L_x_3358:
        /* <DEDUP_REMOVED lines=15> */
.L_x_3359:
        /* <DEDUP_REMOVED lines=10> */
.L_x_3341:
[----:B------:R-:W-:Y:S05]  /*1d760*/  BSYNC B1 ;  /* 0x0000000000017941 */ /* 0x000fea0003800000 */
.L_x_3340:
[----:B------:R-:W2:Y:S01]  /*1d770*/  LDL R2, [R1+0x20] ;  /* 0x0000200001027983 */ /* 0x000ea20000100800 */
[----:B------:R-:W-:Y:S01]  /*1d780*/  VIADD R0, R0, 0xfffffffe ;  /* 0xfffffffe00007836 */ /* 0x000fe20000000000 */
[----:B--2---:R-:W-:-:S13]  /*1d790*/  ISETP.GT.AND P0, PT, R6, R2, PT ;  /* 0x000000020600720c */ /* 0x004fda0003f04270 */
[----:B------:R-:W-:Y:S05]  /*1d7a0*/  @P0 BRA `(.L_x_3360) ;  /* 0xffffffe400200947 */ /* 0x000fea000383ffff */
.L_x_3297:
[----:B------:R-:W-:Y:S05]  /*1d7b0*/  BSYNC B0 ;  /* 0x0000000000007941 */ /* 0x000fea0003800000 */
.L_x_3296:
        /* <DEDUP_REMOVED lines=25> */
.L_x_3362:
[----:B------:R-:W-:Y:S05]  /*1d950*/  BSYNC B0 ;  /* 0x0000000000007941 */ /* 0x000fea0003800000 */
.L_x_3361:
[----:B------:R-:W-:-:S05]  /*1d960*/  SEL R0, R0, RZ, P0 ;  /* 0x000000ff00007207 */ /* 0x000fca0000000000 */
[----:B------:R3:W-:Y:S02]  /*1d970*/  STL [R1+0x10], R0 ;  /* 0x0000100001007387 */ /* 0x0007e40000100800 */
.L_x_3258:
[----:B------:R-:W-:Y:S05]  /*1d980*/  BSYNC B7 ;  /* 0x0000000000077941 */ /* 0x000fea0003800000 */
.L_x_3256:
        /* <DEDUP_REMOVED lines=13> */
.L_x_3363:
[----:B------:R-:W5:Y:S01]  /*1da60*/  S2R R16, SR_TID.X ;  /* 0x0000000000107919 */ /* 0x000f620000002100 */
[----:B------:R-:W-:Y:S01]  /*1da70*/  UMOV UR4, 0xffffffff ;  /* 0xffffffff00047882 */ /* 0x000fe20000000000 */
[----:B-----5:R-:W-:-:S04]  /*1da80*/  LOP3.LUT R16, R16, 0x1f, RZ, 0xc0, !PT ;  /* 0x0000001f10107812 */ /* 0x020fc800078ec0ff */
[----:B------:R-:W-:Y:S01]  /*1da90*/  ISETP.NE.AND P0, PT, R16, 0x1f, PT ;  /* 0x0000001f1000780c */ /* 0x000fe20003f05270 */
[----:B------:R-:W-:-:S12]  /*1daa0*/  BRA.DIV UR4, `(.L_x_3365) ;  /* 0x0000002e04387947 */ /* 0x000fd8000b800000 */
[----:B-1----:R-:W0:Y:S01]  /*1dab0*/  LDL.LU R3, [R1] ;  /* 0x0000000001037983 */ /* 0x002e220000300800 */
[----:B------:R-:W-:-:S03]  /*1dac0*/  ULDC UR4, c[0x0][0xd3c] ;  /* 0x00034f0000047ab9 */ /* 0x000fc60000000800 */
[----:B------:R-:W3:Y:S01]  /*1dad0*/  LDL R4, [R1+0xc] ;  /* 0x00000c0001047983 */ /* 0x000ee20000100800 */
[----:B0-----:R-:W-:Y:S02]  /*1dae0*/  IMAD.MOV.U32 R8, RZ, RZ, R3 ;  /* 0x000000ffff087224 */ /* 0x001fe400078e0003 */
[----:B---34-:R-:W-:-:S05]  /*1daf0*/  IMAD.IADD R0, R4, 0x1, R16 ;  /* 0x0000000104007824 */ /* 0x018fca00078e0210 */
        /* <DEDUP_REMOVED lines=35> */
.L_x_3434:
[----:B------:R-:W-:Y:S02]  /*1dd30*/  ULDC UR4, c[0x0][0xd38] ;  /* 0x00034e0000047ab9 */ /* 0x000fe40000000800 */
[----:B------:R-:W-:-:S04]  /*1dd40*/  IMAD.U32 R8, RZ, RZ, UR4 ;  /* 0x00000004ff087e24 */ /* 0x000fc8000f8e00ff */
[----:B-1----:R-:W-:-:S04]  /*1dd50*/  IMAD R10, R10, R8, RZ ;  /* 0x000000080a0a7224 */ /* 0x002fc800078e02ff */
[----:B------:R-:W-:-:S05]  /*1dd60*/  IMAD.IADD R4, R9, 0x1, R10 ;  /* 0x0000000109047824 */ /* 0x000fca00078e020a */
[----:B------:R-:W-:-:S13]  /*1dd70*/  ISETP.GT.AND P6, PT, R4, R0, PT ;  /* 0x000000000400720c */ /* 0x000fda0003fc4270 */
[----:B------:R-:W-:Y:S05]  /*1dd80*/  @P6 BRA `(.L_x_3366) ;  /* 0x0000000000ac6947 */ /* 0x000fea0003800000 */
.L_x_3369:
        /* <DEDUP_REMOVED lines=37> */
.L_x_3442:
[----:B------:R-:W-:Y:S02]  /*1dfe0*/  ULDC UR4, c[0x0][0xd38] ;  /* 0x00034e0000047ab9 */ /* 0x000fe40000000800 */
[----:B------:R-:W-:-:S04]  /*1dff0*/  IMAD.U32 R8, RZ, RZ, UR4 ;  /* 0x00000004ff087e24 */ /* 0x000fc8000f8e00ff */
[----:B-1----:R-:W-:-:S04]  /*1e000*/  IMAD R10, R10, R8, RZ ;  /* 0x000000080a0a7224 */ /* 0x002fc800078e02ff */
[----:B------:R-:W-:-:S05]  /*1e010*/  IMAD.IADD R4, R10, 0x1, R4 ;  /* 0x000000010a047824 */ /* 0x000fca00078e0204 */
[----:B------:R-:W-:-:S13]  /*1e020*/  ISETP.GT.AND P6, PT, R4, R0, PT ;  /* 0x000000000400720c */ /* 0x000fda0003fc4270 */
[----:B------:R-:W-:Y:S05]  /*1e030*/  @!P6 BRA `(.L_x_3369) ;  /* 0xfffffffc0054e947 */ /* 0x000fea000383ffff */
.L_x_3366:
        /* <DEDUP_REMOVED lines=12> */
.L_x_3447:
[----:B------:R-:W-:-:S13]  /*1e100*/  ISETP.NE.AND P0, PT, R3, RZ, PT ;  /* 0x000000ff0300720c */ /* 0x000fda0003f05270 */
[----:B------:R-:W-:Y:S05]  /*1e110*/  @!P0 BRA `(.L_x_3371) ;  /* 0x0000000000148947 */ /* 0x000fea0003800000 */
[----:B------:R-:W-:Y:S01]  /*1e120*/  UMOV UR4, 0xffffffff ;  /* 0xffffffff00047882 */ /* 0x000fe20000000000 */
[----:B---3--:R-:W-:Y:S02]  /*1e130*/  VIADD R9, R9, 0xffffffff ;  /* 0xffffffff09097836 */ /* 0x008fe40000000000 */
[----:B------:R-:W-:Y:S05]  /*1e140*/  BRA.DIV UR4, `(.L_x_3372) ;  /* 0x00000032042c7947 */ /* 0x000fea000b800000 */
[----:B0-----:R0:W2:Y:S02]  /*1e150*/  SHFL.IDX PT, R2, R2, R9, 0x1f ;  /* 0x00001f0902027589 */ /* 0x0010a400000e0000 */
.L_x_3450:
[----:B--2---:R-:W-:-:S07]  /*1e160*/  IMAD.MOV.U32 R6, RZ, RZ, R2 ;  /* 0x000000ffff067224 */ /* 0x004fce00078e0002 */
.L_x_3371:
[----:B0-----:R-:W-:Y:S01]  /*1e170*/  IMAD R2, R6, R8, R10 ;  /* 0x0000000806027224 */ /* 0x001fe200078e020a */
[----:B------:R-:W-:-:S03]  /*1e180*/  ISETP.NE.AND P0, PT, R7, 0x1, PT ;  /* 0x000000010700780c */ /* 0x000fc60003f05270 */
[----:B------:R-:W-:Y:S01]  /*1e190*/  IMAD.IADD R0, R0, 0x1, -R2 ;  /* 0x0000000100007824 */ /* 0x000fe200078e0a02 */
[----:B------:R0:W-:Y:S09]  /*1e1a0*/  STL [R1], R2 ;  /* 0x0000000201007387 */ /* 0x0001f20000100800 */
[----:B------:R-:W-:Y:S05]  /*1e1b0*/  @!P0 BRA `(.L_x_3373) ;  /* 0x0000000000e48947 */ /* 0x000fea0003800000 */
[----:B-1-3--:R-:W-:-:S04]  /*1e1c0*/  IABS R5, R4 ;  /* 0x0000000400057213 */ /* 0x00afc80000000000 */
[----:B0-----:R-:W0:Y:S08]  /*1e1d0*/  I2F.RP R2, R5 ;  /* 0x0000000500027306 */ /* 0x001e300000209400 */
        /* <DEDUP_REMOVED lines=55> */
.L_x_3373:
[----:B-1-3--:R-:W2:Y:S01]  /*1e550*/  LDL R5, [R1+0xc] ;  /* 0x00000c0001057983 */ /* 0x00aea20000100800 */
[----:B0-----:R-:W2:Y:S02]  /*1e560*/  LDC.64 R2, c[0x0][0xd90] ;  /* 0x00036400ff027b82 */ /* 0x001ea40000000a00 */
[----:B--2---:R-:W-:-:S05]  /*1e570*/  IMAD.WIDE R2, R5, 0x4, R2 ;  /* 0x0000000405027825 */ /* 0x004fca00078e0202 */
        /* <DEDUP_REMOVED lines=30> */
[----:B------:R-:W-:-:S04]  /*1e760*/  VIADDMNMX R6, R3, R8, R6, PT ;  /* 0x0000000803067246 */ /* 0x000fc80003800106 */
        /* <DEDUP_REMOVED lines=19> */
[----:B------:R-:W-:Y:S02]  /*1e8a0*/  LOP3.LUT R3, R0, R6, RZ, 0x3c, !PT ;  /* 0x0000000600037212 */ /* 0x000fe400078e3cff */
[----:B------:R-:W-:Y:S02]  /*1e8b0*/  IADD3 R0, R7, 0x1000000, R0 ;  /* 0x0100000007007810 */ /* 0x000fe40007ffe000 */
        /* <DEDUP_REMOVED lines=8> */
.L_x_3374:
[----:B------:R-:W-:-:S05]  /*1e940*/  LOP3.LUT R0, RZ, R0, RZ, 0x33, !PT ;  /* 0x00000000ff007212 */ /* 0x000fca00078e33ff */
[----:B------:R-:W-:-:S05]  /*1e950*/  IMAD.IADD R0, R4, 0x1, R0 ;  /* 0x0000000104007824 */ /* 0x000fca00078e0200 */
[----:B------:R2:W-:Y:S01]  /*1e960*/  STL [R1+0x4], R0 ;  /* 0x0000040001007387 */ /* 0x0005e20000100800 */
[----:B------:R-:W-:Y:S05]  /*1e970*/  BRA `(.L_x_3375) ;  /* 0x0000000000287947 */ /* 0x000fea0003800000 */
.L_x_3367:
        /* <DEDUP_REMOVED lines=10> */
.L_x_3375:
[----:B01----:R-:W3:Y:S04]  /*1ea20*/  LDL R2, [R1+0xc] ;  /* 0x00000c0001027983 */ /* 0x003ee80000100800 */
[----:B------:R-:W4:Y:S04]  /*1ea30*/  LDL R3, [R1+0x8] ;  /* 0x0000080001037983 */ /* 0x000f280000100800 */
[----:B------:R-:W5:Y:S04]  /*1ea40*/  LDL R5, [R1+0x4] ;  /* 0x0000040001057983 */ /* 0x000f680000100800 */
[----:B------:R-:W5:Y:S01]  /*1ea50*/  LDL R4, [R1] ;  /* 0x0000000001047983 */ /* 0x000f620000100800 */
[----:B--2---:R-:W0:Y:S01]  /*1ea60*/  S2R R0, SR_TID.X ;  /* 0x0000000000007919 */ /* 0x004e220000002100 */
[----:B------:R-:W-:Y:S05]  /*1ea70*/  WARPSYNC.ALL ;  /* 0x0000000000007948 */ /* 0x000fea0003800000 */
[----:B0-----:R-:W-:Y:S01]  /*1ea80*/  LOP3.LUT R0, R0, 0x1f, RZ, 0xc0, !PT ;  /* 0x0000001f00007812 */ /* 0x001fe200078ec0ff */
[----:B------:R-:W-:Y:S03]  /*1ea90*/  BAR.SYNC.DEFER_BLOCKING 0x4, 0x180 ;  /* 0x0106000000007b1d */ /* 0x000fe60000010000 */
[----:B------:R-:W-:-:S13]  /*1eaa0*/  ISETP.NE.AND P0, PT, R0, RZ, PT ;  /* 0x000000ff0000720c */ /* 0x000fda0003f05270 */
[----:B------:R-:W0:Y:S01]  /*1eab0*/  @!P0 S2R R0, SR_CgaCtaId ;  /* 0x0000000000008919 */ /* 0x000e220000008800 */
[----:B---3--:R-:W-:Y:S01]  /*1eac0*/  IMAD.MOV.U32 R7, RZ, RZ, R2 ;  /* 0x000000ffff077224 */ /* 0x008fe200078e0002 */
[----:B------:R-:W-:Y:S01]  /*1ead0*/  @!P0 MOV R2, 0x400 ;  /* 0x0000040000028802 */ /* 0x000fe20000000f00 */
[----:B----4-:R-:W-:-:S03]  /*1eae0*/  IMAD.MOV.U32 R6, RZ, RZ, R3 ;  /* 0x000000ffff067224 */ /* 0x010fc600078e0003 */
[----:B0-----:R-:W-:-:S05]  /*1eaf0*/  @!P0 LEA R19, R0, R2, 0x18 ;  /* 0x0000000200138211 */ /* 0x001fca00078ec0ff */
[----:B-----5:R0:W-:Y:S01]  /*1eb00*/  @!P0 STS.128 [R19+0x388d0], R4 ;  /* 0x0388d00413008388 */ /* 0x0201e20000000c00 */
[----:B------:R-:W-:Y:S06]  /*1eb10*/  BAR.ARV 0x5, 0x180 ;  /* 0x0146000000007b1d */ /* 0x000fec0000002000 */
.L_x_3364:
[----:B---34-:R-:W3:Y:S01]  /*1eb20*/  LDL R0, [R1+0xc] ;  /* 0x00000c0001007983 */ /* 0x018ee20000100800 */
[----:B------:R-:W-:Y:S02]  /*1eb30*/  ULDC UR4, c[0x0][0xd3c] ;  /* 0x00034f0000047ab9 */ /* 0x000fe40000000800 */
[----:B---3--:R-:W-:-:S13]  /*1eb40*/  ISETP.GE.AND P0, PT, R0, UR4, PT ;  /* 0x0000000400007c0c */ /* 0x008fda000bf06270 */
[----:B------:R-:W-:Y:S05]  /*1eb50*/  @!P0 BRA `(.L_x_3376) ;  /* 0xffffff8400a48947 */ /* 0x000fea000383ffff */
[----:B------:R-:W-:Y:S05]  /*1eb60*/  BSYNC B8 ;  /* 0x0000000000087941 */ /* 0x000fea0003800000 */
.L_x_3242:
[----:B----4-:R-:W4:Y:S01]  /*1eb70*/  LDL.LU R0, [R1+0x64] ;  /* 0x0000640001007983 */ /* 0x010f220000300800 */
[----:B------:R-:W-:Y:S01]  /*1eb80*/  BSSY B0, `(.L_x_3377) ;  /* 0x000000b000007945 */ /* 0x000fe20003800000 */
[----:B01----:R-:W0:Y:S01]  /*1eb90*/  S2R R5, SR_CgaCtaId ;  /* 0x0000000000057919 */ /* 0x003e220000008800 */
[----:B----4-:R-:W-:-:S05]  /*1eba0*/  VIADD R0, R0, 0x1 ;  /* 0x0000000100007836 */ /* 0x010fca0000000000 */
        /* <DEDUP_REMOVED lines=8> */
.L_x_3451:
[----:B------:R-:W-:Y:S05]  /*1ec30*/  BSYNC B0 ;  /* 0x0000000000007941 */ /* 0x000fea0003800000 */
.L_x_3377:
[----:B------:R-:W-:-:S03]  /*1ec40*/  UMOV UR4, 0xffffffff ;  /* 0xffffffff00047882 */ /* 0x000fc60000000000 */
[----:B------:R-:W-:Y:S05]  /*1ec50*/  BRA.DIV UR4, `(.L_x_3379) ;  /* 0x0000002604a87947 */ /* 0x000fea000b800000 */
[----:B------:R-:W1:Y:S02]  /*1ec60*/  S2R R2, SR_TID.X ;  /* 0x0000000000027919 */ /* 0x000e640000002100 */
[----:B-1----:R-:W-:-:S04]  /*1ec70*/  SHF.R.U32.HI R2, RZ, 0x5, R2 ;  /* 0x00000005ff027819 */ /* 0x002fc80000011602 */
[----:B------:R-:W-:-:S05]  /*1ec80*/  LOP3.LUT R2, R2, 0x3, RZ, 0xc0, !PT ;  /* 0x0000000302027812 */ /* 0x000fca00078ec0ff */
[----:B------:R1:W2:Y:S02]  /*1ec90*/  SHFL.IDX PT, R14, R2, RZ, 0x1f ;  /* 0x00001fff020e7589 */ /* 0x0002a400000e0000 */
.L_x_3454:
[----:B--2---:R-:W-:Y:S01]  /*1eca0*/  ISETP.NE.AND P0, PT, R14, RZ, PT ;  /* 0x000000ff0e00720c */ /* 0x004fe20003f05270 */
[----:B------:R-:W-:-:S12]  /*1ecb0*/  BSSY B0, `(.L_x_3380) ;  /* 0x0000027000007945 */ /* 0x000fd80003800000 */
[----:B------:R-:W-:Y:S05]  /*1ecc0*/  @P0 BRA `(.L_x_3381) ;  /* 0x0000000000940947 */ /* 0x000fea0003800000 */
[----:B------:R-:W-:-:S03]  /*1ecd0*/  UMOV UR4, 0xffffffff ;  /* 0xffffffff00047882 */ /* 0x000fc60000000000 */
[----:B------:R-:W-:Y:S05]  /*1ece0*/  BRA.DIV UR4, `(.L_x_3382) ;  /* 0x0000002604b87947 */ /* 0x000fea000b800000 */
[----:B------:R-:W-:-:S13]  /*1ecf0*/  ELECT P6, URZ, PT ;  /* 0x00000000003f782f */ /* 0x000fda00038c0000 */
.L_x_3457:
[----:B------:R-:W-:Y:S05]  /*1ed00*/  @!P6 BRA `(.L_x_3381) ;  /* 0x000000000084e947 */ /* 0x000fea0003800000 */
[----:B------:R-:W-:-:S06]  /*1ed10*/  ULOP3.LUT UR4, UR36, 0x2, URZ, 0xfc, !UPT ;  /* 0x0000000224047892 */ /* 0x000fcc000f8efc3f */
[----:B-1----:R-:W-:-:S05]  /*1ed20*/  IMAD.U32 R2, RZ, RZ, UR4 ;  /* 0x00000004ff027e24 */ /* 0x002fca000f8e00ff */
[----:B------:R-:W-:-:S13]  /*1ed30*/  ISETP.NE.AND P2, PT, R2, 0x3, PT ;  /* 0x000000030200780c */ /* 0x000fda0003f45270 */
[----:B------:R-:W-:Y:S05]  /*1ed40*/  @!P2 BRA `(.L_x_3383) ;  /* 0x000000000004a947 */ /* 0x000fea0003800000 */
[----:B------:R-:W-:Y:S01]  /*1ed50*/  BPT.TRAP 0x1 ;  /* 0x000000040000795c */ /* 0x000fe20000300000 */
.L_x_3383:
[----:B0-----:R-:W2:Y:S04]  /*1ed60*/  LDL R3, [R1+0x10] ;  /* 0x0000100001037983 */ /* 0x001ea80000100800 */
[----:B------:R-:W4:Y:S01]  /*1ed70*/  LDL.LU R7, [R1+0x18] ;  /* 0x0000180001077983 */ /* 0x000f220000300800 */
[----:B------:R-:W-:-:S04]  /*1ed80*/  VIADD R2, R0, 0x38840 ;  /* 0x0003884000027836 */ /* 0x000fc80000000000 */
[C---:B--2---:R-:W-:Y:S02]  /*1ed90*/  IMAD R6, R3.reuse, 0x8, R2 ;  /* 0x0000000803067824 */ /* 0x044fe400078e0202 */
[----:B------:R-:W-:Y:S01]  /*1eda0*/  VIADD R3, R3, 0x1 ;  /* 0x0000000103037836 */ /* 0x000fe20000000000 */
[----:B----4-:R-:W-:-:S04]  /*1edb0*/  SHF.L.U32 R5, R7, 0x1f, RZ ;  /* 0x0000001f07057819 */ /* 0x010fc800000006ff */
        /* <DEDUP_REMOVED lines=8> */
.L_x_3458:
[----:B------:R-:W1:Y:S02]  /*1ee40*/  SYNCS.PHASECHK.TRANS64.TRYWAIT P0, [R7+URZ], R2 ;  /* 0x00000002070075a7 */ /* 0x000e64000800017f */
[----:B-1----:R-:W-:Y:S05]  /*1ee50*/  @!P0 BRA `(.L_x_3385) ;  /* 0x0000002400908947 */ /* 0x002fea0003800000 */
.L_x_3459:
[----:B------:R-:W-:Y:S05]  /*1ee60*/  @!P2 BRA `(.L_x_3386) ;  /* 0x000000000004a947 */ /* 0x000fea0003800000 */
[----:B------:R-:W-:Y:S01]  /*1ee70*/  BPT.TRAP 0x1 ;  /* 0x000000040000795c */ /* 0x000fe20000300000 */
.L_x_3386:
[----:B------:R-:W2:Y:S01]  /*1ee80*/  LDL.LU R4, [R1+0x10] ;  /* 0x0000100001047983 */ /* 0x000ea20000300800 */
[----:B------:R-:W-:-:S04]  /*1ee90*/  VIADD R0, R0, 0x38860 ;  /* 0x0003886000007836 */ /* 0x000fc80000000000 */
[----:B--2---:R-:W-:-:S04]  /*1eea0*/  IMAD R4, R4, 0x8, R0 ;  /* 0x0000000804047824 */ /* 0x004fc800078e0200 */
[----:B------:R-:W2:Y:S02]  /*1eeb0*/  SYNCS.PHASECHK.TRANS64.TRYWAIT P0, [R4+URZ], R5 ;  /* 0x00000005040075a7 */ /* 0x000ea4000800017f */
[----:B--2---:R-:W-:Y:S05]  /*1eec0*/  @!P0 BRA `(.L_x_3387) ;  /* 0x0000002400888947 */ /* 0x004fea0003800000 */
.L_x_3460:
[----:B------:R-:W-:-:S07]  /*1eed0*/  IMAD R3, R3, 0x8, R0 ;  /* 0x0000000803037824 */ /* 0x000fce00078e0200 */
.L_x_3388:
[----:B----4-:R4:W0:Y:S02]  /*1eee0*/  SYNCS.PHASECHK.TRANS64.TRYWAIT P0, [R3+URZ], R2 ;  /* 0x00000002030075a7 */ /* 0x010824000800017f */
[----:B0-----:R-:W-:Y:S05]  /*1eef0*/  @!P0 NANOSLEEP.SYNCS 0x989680 ;  /* 0x009896800000895d */ /* 0x001fea0003900000 */
[----:B------:R-:W0:Y:S02]  /*1ef00*/  @!P0 SYNCS.PHASECHK.TRANS64 P0, [R3+URZ], R2 ;  /* 0x00000002030085a7 */ /* 0x000e24000800007f */
[----:B0-----:R-:W-:Y:S05]  /*1ef10*/  @!P0 BRA `(.L_x_3388) ;  /* 0xfffffffc00f08947 */ /* 0x001fea000383ffff */
.L_x_3381:
[----:B------:R-:W-:Y:S05]  /*1ef20*/  BSYNC B0 ;  /* 0x0000000000007941 */ /* 0x000fea0003800000 */
.L_x_3380:
[----:B------:R-:W-:Y:S05]  /*1ef30*/  EXIT ;  /* 0x000000000000794d */ /* 0x000fea0003800000 */
.L_x_3147:
[----:B0-----:R-:W-:-:S04]  /*1ef40*/  IMAD.U32 R0, RZ, RZ, UR41 ;  /* 0x00000029ff007e24 */ /* 0x001fc8000f8e00ff */
[----:B------:R0:W1:Y:S03]  /*1ef50*/  SYNCS.PHASECHK.TRANS64.TRYWAIT P1, [R0+URZ+0x38800], R3 ;  /* 0x03880003000075a7 */ /* 0x000066000802017f */
[----:B-1----:R-:W-:Y:S05]  /*1ef60*/  @!P1 NANOSLEEP.SYNCS 0x989680 ;  /* 0x009896800000995d */ /* 0x002fea0003900000 */
[----:B------:R-:W1:Y:S02]  /*1ef70*/  @!P1 SYNCS.PHASECHK.TRANS64 P1, [R0+URZ+0x38800], R3 ;  /* 0x03880003000095a7 */ /* 0x000e64000802007f */
[----:B-1----:R-:W-:Y:S05]  /*1ef80*/  @!P1 BRA `(.L_x_3147) ;  /* 0xfffffffc00ec9947 */ /* 0x002fea000383ffff */
[----:B------:R-:W-:Y:S05]  /*1ef90*/  BRA `(.L_x_3389) ;  /* 0xfffffe5400ec7947 */ /* 0x000fea000383ffff */
.L_x_3151:
[----:B--2---:R2:W3:Y:S02]  /*1efa0*/  SYNCS.PHASECHK.TRANS64.TRYWAIT P1, [R7+URZ+0x38830], R4 ;  /* 0x03883004070075a7 */ /* 0x0044e4000802017f */
[----:B---3--:R-:W-:Y:S05]  /*1efb0*/  @!P1 NANOSLEEP.SYNCS 0x989680 ;  /* 0x009896800000995d */ /* 0x008fea0003900000 */
[----:B------:R-:W3:Y:S02]  /*1efc0*/  @!P1 SYNCS.PHASECHK.TRANS64 P1, [R7+URZ+0x38830], R4 ;  /* 0x03883004070095a7 */ /* 0x000ee4000802007f */
[----:B---3--:R-:W-:Y:S05]  /*1efd0*/  @!P1 BRA `(.L_x_3151) ;  /* 0xfffffffc00f09947 */ /* 0x008fea000383ffff */
[----:B------:R-:W-:Y:S05]  /*1efe0*/  BRA `(.L_x_3150) ;  /* 0xfffffe5800047947 */ /* 0x000fea000383ffff */
.L_x_3152:
[----:B0-----:R-:W-:-:S04]  /*1eff0*/  IMAD.U32 R6, RZ, RZ, UR41 ;  /* 0x00000029ff067e24 */ /* 0x001fc8000f8e00ff */
[----:B------:R0:W3:Y:S03]  /*1f000*/  SYNCS.PHASECHK.TRANS64.TRYWAIT P1, [R6+URZ+0x38810], R3 ;  /* 0x03881003060075a7 */ /* 0x0000e6000802017f */
[----:B---3--:R-:W-:Y:S05]  /*1f010*/  @!P1 NANOSLEEP.SYNCS 0x989680 ;  /* 0x009896800000995d */ /* 0x008fea0003900000 */
[----:B------:R-:W3:Y:S02]  /*1f020*/  @!P1 SYNCS.PHASECHK.TRANS64 P1, [R6+URZ+0x38810], R3 ;  /* 0x03881003060095a7 */ /* 0x000ee4000802007f */
[----:B---3--:R-:W-:Y:S05]  /*1f030*/  @!P1 BRA `(.L_x_3152) ;  /* 0xfffffffc00ec9947 */ /* 0x008fea000383ffff */
[----:B------:R-:W-:Y:S05]  /*1f040*/  BRA `(.L_x_3390) ;  /* 0xfffffe58008c7947 */ /* 0x000fea000383ffff */
.L_x_3156:
[----:B----4-:R4:W0:Y:S02]  /*1f050*/  SYNCS.PHASECHK.TRANS64.TRYWAIT P1, [R7+URZ+0x38850], R4 ;  /* 0x03885004070075a7 */ /* 0x010824000802017f */
[----:B0-----:R-:W-:Y:S05]  /*1f060*/  @!P1 NANOSLEEP.SYNCS 0x989680 ;  /* 0x009896800000995d */ /* 0x001fea0003900000 */
[----:B------:R-:W0:Y:S02]  /*1f070*/  @!P1 SYNCS.PHASECHK.TRANS64 P1, [R7+URZ+0x38850], R4 ;  /* 0x03885004070095a7 */ /* 0x000e24000802007f */
[----:B0-----:R-:W-:Y:S05]  /*1f080*/  @!P1 BRA `(.L_x_3156) ;  /* 0xfffffffc00f09947 */ /* 0x001fea000383ffff */
[----:B------:R-:W-:Y:S05]  /*1f090*/  BRA `(.L_x_3155) ;  /* 0xfffffe5800987947 */ /* 0x000fea000383ffff */
.L_x_3172:
[----:B-1----:R-:W-:-:S04]  /*1f0a0*/  IMAD.U32 R9, RZ, RZ, UR5 ;  /* 0x00000005ff097e24 */ /* 0x002fc8000f8e00ff */
[----:B------:R1:W2:Y:S03]  /*1f0b0*/  SYNCS.PHASECHK.TRANS64.TRYWAIT P2, [R9+URZ+0x38830], R8 ;  /* 0x03883008090075a7 */ /* 0x0002a6000804017f */
[----:B--2---:R-:W-:Y:S05]  /*1f0c0*/  @!P2 NANOSLEEP.SYNCS 0x989680 ;  /* 0x009896800000a95d */ /* 0x004fea0003900000 */
[----:B------:R-:W2:Y:S02]  /*1f0d0*/  @!P2 SYNCS.PHASECHK.TRANS64 P2, [R9+URZ+0x38830], R8 ;  /* 0x038830080900a5a7 */ /* 0x000ea4000804007f */
[----:B--2---:R-:W-:Y:S05]  /*1f0e0*/  @!P2 BRA `(.L_x_3172) ;  /* 0xfffffffc00eca947 */ /* 0x004fea000383ffff */
[----:B------:R-:W-:Y:S05]  /*1f0f0*/  BRA `(.L_x_3171) ;  /* 0xfffffe88000c7947 */ /* 0x000fea000383ffff */
.L_x_3176:
[----:B-1----:R-:W-:-:S04]  /*1f100*/  IMAD.U32 R9, RZ, RZ, UR5 ;  /* 0x00000005ff097e24 */ /* 0x002fc8000f8e00ff */
[----:B------:R1:W3:Y:S03]  /*1f110*/  SYNCS.PHASECHK.TRANS64.TRYWAIT P2, [R9+URZ+0x38850], R8 ;  /* 0x03885008090075a7 */ /* 0x0002e6000804017f */
[----:B---3--:R-:W-:Y:S05]  /*1f120*/  @!P2 NANOSLEEP.SYNCS 0x989680 ;  /* 0x009896800000a95d */ /* 0x008fea0003900000 */
[----:B------:R-:W3:Y:S02]  /*1f130*/  @!P2 SYNCS.PHASECHK.TRANS64 P2, [R9+URZ+0x38850], R8 ;  /* 0x038850080900a5a7 */ /* 0x000ee4000804007f */
[----:B---3--:R-:W-:Y:S05]  /*1f140*/  @!P2 BRA `(.L_x_3176) ;  /* 0xfffffffc00eca947 */ /* 0x008fea000383ffff */
[----:B------:R-:W-:Y:S05]  /*1f150*/  BRA `(.L_x_3175) ;  /* 0xfffffe8800687947 */ /* 0x000fea000383ffff */
.L_x_3193:
[----:B-1----:R-:W-:-:S04]  /*1f160*/  IMAD.U32 R6, RZ, RZ, UR5 ;  /* 0x00000005ff067e24 */ /* 0x002fc8000f8e00ff */
[----:B------:R1:W2:Y:S03]  /*1f170*/  SYNCS.PHASECHK.TRANS64.TRYWAIT P3, [R6+URZ+0x38830], R5 ;  /* 0x03883005060075a7 */ /* 0x0002a6000806017f */
[----:B--2---:R-:W-:Y:S05]  /*1f180*/  @!P3 NANOSLEEP.SYNCS 0x989680 ;  /* 0x009896800000b95d */ /* 0x004fea0003900000 */
[----:B------:R-:W2:Y:S02]  /*1f190*/  @!P3 SYNCS.PHASECHK.TRANS64 P3, [R6+URZ+0x38830], R5 ;  /* 0x038830050600b5a7 */ /* 0x000ea4000806007f */
[----:B--2---:R-:W-:Y:S05]  /*1f1a0*/  @!P3 BRA `(.L_x_3193) ;  /* 0xfffffffc00ecb947 */ /* 0x004fea000383ffff */
[----:B------:R-:W-:Y:S05]  /*1f1b0*/  BRA `(.L_x_3192) ;  /* 0xfffffebc00e07947 */ /* 0x000fea000383ffff */
.L_x_3197:
[----:B-1----:R-:W-:-:S04]  /*1f1c0*/  IMAD.U32 R6, RZ, RZ, UR5 ;  /* 0x00000005ff067e24 */ /* 0x002fc8000f8e00ff */
[----:B------:R1:W3:Y:S03]  /*1f1d0*/  SYNCS.PHASECHK.TRANS64.TRYWAIT P3, [R6+URZ+0x38850], R5 ;  /* 0x03885005060075a7 */ /* 0x0002e6000806017f */
[----:B---3--:R-:W-:Y:S05]  /*1f1e0*/  @!P3 NANOSLEEP.SYNCS 0x989680 ;  /* 0x009896800000b95d */ /* 0x008fea0003900000 */
[----:B------:R-:W3:Y:S02]  /*1f1f0*/  @!P3 SYNCS.PHASECHK.TRANS64 P3, [R6+URZ+0x38850], R5 ;  /* 0x038850050600b5a7 */ /* 0x000ee4000806007f */
[----:B---3--:R-:W-:Y:S05]  /*1f200*/  @!P3 BRA `(.L_x_3197) ;  /* 0xfffffffc00ecb947 */ /* 0x008fea000383ffff */
[----:B------:R-:W-:Y:S05]  /*1f210*/  BRA `(.L_x_3196) ;  /* 0xfffffec0003c7947 */ /* 0x000fea000383ffff */
.L_x_3203:
[----:B-1----:R-:W-:-:S04]  /*1f220*/  IMAD.U32 R6, RZ, RZ, UR5 ;  /* 0x00000005ff067e24 */ /* 0x002fc8000f8e00ff */
[----:B------:R1:W2:Y:S03]  /*1f230*/  SYNCS.PHASECHK.TRANS64.TRYWAIT P2, [R6+URZ+0x38830], R5 ;  /* 0x03883005060075a7 */ /* 0x0002a6000804017f */
[----:B--2---:R-:W-:Y:S05]  /*1f240*/  @!P2 NANOSLEEP.SYNCS 0x989680 ;  /* 0x009896800000a95d */ /* 0x004fea0003900000 */
[----:B------:R-:W2:Y:S02]  /*1f250*/  @!P2 SYNCS.PHASECHK.TRANS64 P2, [R6+URZ+0x38830], R5 ;  /* 0x038830050600a5a7 */ /* 0x000ea4000804007f */
[----:B--2---:R-:W-:Y:S05]  /*1f260*/  @!P2 BRA `(.L_x_3203) ;  /* 0xfffffffc00eca947 */ /* 0x004fea000383ffff */
[----:B------:R-:W-:Y:S05]  /*1f270*/  BRA `(.L_x_3202) ;  /* 0xfffffee400e87947 */ /* 0x000fea000383ffff */
.L_x_3207:
[----:B-1----:R-:W-:-:S04]  /*1f280*/  IMAD.U32 R6, RZ, RZ, UR5 ;  /* 0x00000005ff067e24 */ /* 0x002fc8000f8e00ff */
[----:B------:R1:W3:Y:S03]  /*1f290*/  SYNCS.PHASECHK.TRANS64.TRYWAIT P2, [R6+URZ+0x38850], R5 ;  /* 0x03885005060075a7 */ /* 0x0002e6000804017f */
[----:B---3--:R-:W-:Y:S05]  /*1f2a0*/  @!P2 NANOSLEEP.SYNCS 0x989680 ;  /* 0x009896800000a95d */ /* 0x008fea0003900000 */
[----:B------:R-:W3:Y:S02]  /*1f2b0*/  @!P2 SYNCS.PHASECHK.TRANS64 P2, [R6+URZ+0x38850], R5 ;  /* 0x038850050600a5a7 */ /* 0x000ee4000804007f */
[----:B---3--:R-:W-:Y:S05]  /*1f2c0*/  @!P2 BRA `(.L_x_3207) ;  /* 0xfffffffc00eca947 */ /* 0x008fea000383ffff */
[----:B------:R-:W-:Y:S05]  /*1f2d0*/  BRA `(.L_x_3206) ;  /* 0xfffffee800447947 */ /* 0x000fea000383ffff */
.L_x_3264:
        /* <DEDUP_REMOVED lines=11> */
.L_x_3392:
[----:B------:R-:W-:Y:S05]  /*1f390*/  BSYNC B0 ;  /* 0x0000000000007941 */ /* 0x000fea0003800000 */
.L_x_3391:
[----:B------:R-:W-:Y:S05]  /*1f3a0*/  BRA `(.L_x_3393) ;  /* 0xffffff9000207947 */ /* 0x000fea000383ffff */
.L_x_3266:
[----:B------:R-:W-:Y:S01]  /*1f3b0*/  BSSY B0, `(.L_x_3394) ;  /* 0x0000006000007945 */ /* 0x000fe20003800000 */
[----:B------:R-:W-:-:S07]  /*1f3c0*/  IMAD.MOV.U32 R15, RZ, RZ, -0x1 ;  /* 0xffffffffff0f7424 */ /* 0x000fce00078e00ff */
[----:B012---:R-:W-:Y:S05]  /*1f3d0*/  WARPSYNC.COLLECTIVE R15, `(.L_x_3395) ;  /* 0x000000000f0c7348 */ /* 0x007fea0003c00000 */
[----:B------:R-:W-:Y:S02]  /*1f3e0*/  ELECT P6, UR62, PT ;  /* 0x00000000003e782f */ /* 0x000fe400038c0000 */
[----:B------:R-:W-:Y:S01]  /*1f3f0*/  MOV R14, UR62 ;  /* 0x0000003e000e7c02 */ /* 0x000fe20008000f00 */
[----:B012---:R-:W-:Y:S10]  /*1f400*/  ENDCOLLECTIVE ;  /* 0x000000000000791b */ /* 0x007ff40003800000 */
.L_x_3395:
[----:B------:R-:W-:Y:S05]  /*1f410*/  BSYNC B0 ;  /* 0x0000000000007941 */ /* 0x000fea0003800000 */
.L_x_3394:
[----:B------:R-:W-:Y:S05]  /*1f420*/  BRA `(.L_x_3396) ;  /* 0xffffff9000247947 */ /* 0x000fea000383ffff */
.L_x_3268:
[----:B---3--:R3:W4:Y:S02]  /*1f430*/  SYNCS.PHASECHK.TRANS64.TRYWAIT P0, [R0+URZ+0x38840], R2 ;  /* 0x03884002000075a7 */ /* 0x008724000800017f */
[----:B----4-:R-:W-:Y:S05]  /*1f440*/  @!P0 NANOSLEEP.SYNCS 0x989680 ;  /* 0x009896800000895d */ /* 0x010fea0003900000 */
[----:B------:R-:W4:Y:S02]  /*1f450*/  @!P0 SYNCS.PHASECHK.TRANS64 P0, [R0+URZ+0x38840], R2 ;  /* 0x03884002000085a7 */ /* 0x000f24000800007f */
[----:B----4-:R-:W-:Y:S05]  /*1f460*/  @!P0 BRA `(.L_x_3268) ;  /* 0xfffffffc00f08947 */ /* 0x010fea000383ffff */
[----:B------:R-:W-:Y:S05]  /*1f470*/  BRA `(.L_x_3397) ;  /* 0xffffff9000887947 */ /* 0x000fea000383ffff */
.L_x_3272:
[----:B------:R0:W5:Y:S01]  /*1f480*/  LDL R0, [R1+0x30] ;  /* 0x0000300001007983 */ /* 0x0001620000100800 */
[----:B------:R-:W-:Y:S02]  /*1f490*/  IMAD.MOV.U32 R6, RZ, RZ, R11 ;  /* 0x000000ffff067224 */ /* 0x000fe400078e000b */
[----:B------:R-:W-:Y:S02]  /*1f4a0*/  IMAD.MOV.U32 R13, RZ, RZ, R2 ;  /* 0x000000ffff0d7224 */ /* 0x000fe400078e0002 */
[----:B------:R-:W-:Y:S02]  /*1f4b0*/  IMAD.MOV.U32 R12, RZ, RZ, RZ ;  /* 0x000000ffff0c7224 */ /* 0x000fe400078e00ff */
[----:B------:R-:W-:Y:S02]  /*1f4c0*/  IMAD.MOV.U32 R11, RZ, RZ, 0x181f ;  /* 0x0000181fff0b7424 */ /* 0x000fe400078e00ff */
[----:B------:R-:W-:Y:S02]  /*1f4d0*/  IMAD.MOV.U32 R15, RZ, RZ, -0x1 ;  /* 0xffffffffff0f7424 */ /* 0x000fe400078e00ff */
[----:B0-----:R-:W-:-:S07]  /*1f4e0*/  IMAD.IADD R10, R10, 0x1, R6 ;  /* 0x000000010a0a7824 */ /* 0x001fce00078e0206 */
[----:B-----5:R-:W-:Y:S05]  /*1f4f0*/  WARPSYNC.COLLECTIVE R15, `(.L_x_3398) ;  /* 0x000000000f087348 */ /* 0x020fea0003c00000 */
[----:B------:R0:W1:Y:S02]  /*1f500*/  SHFL.IDX P6, R14, R13, R12, R11 ;  /* 0x0000000c0d0e7389 */ /* 0x00006400000c000b */
[----:B01---5:R-:W-:Y:S01]  /*1f510*/  ENDCOLLECTIVE ;  /* 0x000000000000791b */ /* 0x023fe20003800000 */
.L_x_3398:
[----:B------:R0:W-:Y:S01]  /*1f520*/  STL [R1+0x34], R10 ;  /* 0x0000340a01007387 */ /* 0x0001e20000100800 */
[----:B------:R-:W-:Y:S02]  /*1f530*/  IMAD.MOV.U32 R13, RZ, RZ, R3 ;  /* 0x000000ffff0d7224 */ /* 0x000fe400078e0003 */
[----:B------:R-:W-:-:S07]  /*1f540*/  IMAD.MOV.U32 R4, RZ, RZ, R14 ;  /* 0x000000ffff047224 */ /* 0x000fce00078e000e */
[----:B0-----:R-:W-:Y:S05]  /*1f550*/  WARPSYNC.COLLECTIVE R15, `(.L_x_3399) ;  /* 0x000000000f087348 */ /* 0x001fea0003c00000 */
[----:B------:R1:W2:Y:S02]  /*1f560*/  SHFL.IDX P6, R14, R13, R12, R11 ;  /* 0x0000000c0d0e7389 */ /* 0x0002a400000c000b */
[----:B012---:R-:W-:Y:S01]  /*1f570*/  ENDCOLLECTIVE ;  /* 0x000000000000791b */ /* 0x007fe20003800000 */
.L_x_3399:
[----:B------:R-:W-:Y:S02]  /*1f580*/  IMAD.MOV.U32 R13, RZ, RZ, R2 ;  /* 0x000000ffff0d7224 */ /* 0x000fe400078e0002 */
[----:B------:R-:W-:Y:S02]  /*1f590*/  IMAD.MOV.U32 R12, RZ, RZ, 0x1 ;  /* 0x00000001ff0c7424 */ /* 0x000fe400078e00ff */
[----:B------:R-:W-:-:S07]  /*1f5a0*/  IMAD.MOV.U32 R5, RZ, RZ, R14 ;  /* 0x000000ffff057224 */ /* 0x000fce00078e000e */
[----:B------:R-:W-:Y:S05]  /*1f5b0*/  WARPSYNC.COLLECTIVE R15, `(.L_x_3400) ;  /* 0x000000000f087348 */ /* 0x000fea0003c00000 */
[----:B------:R0:W1:Y:S02]  /*1f5c0*/  SHFL.IDX P6, R14, R13, R12, R11 ;  /* 0x0000000c0d0e7389 */ /* 0x00006400000c000b */
[----:B01----:R-:W-:Y:S01]  /*1f5d0*/  ENDCOLLECTIVE ;  /* 0x000000000000791b */ /* 0x003fe20003800000 */
.L_x_3400:
[----:B------:R-:W-:Y:S02]  /*1f5e0*/  IMAD.MOV.U32 R13, RZ, RZ, R3 ;  /* 0x000000ffff0d7224 */ /* 0x000fe400078e0003 */
[----:B------:R-:W-:-:S07]  /*1f5f0*/  IMAD.MOV.U32 R6, RZ, RZ, R14 ;  /* 0x000000ffff067224 */ /* 0x000fce00078e000e */
[----:B------:R-:W-:Y:S05]  /*1f600*/  WARPSYNC.COLLECTIVE R15, `(.L_x_3401) ;  /* 0x000000000f087348 */ /* 0x000fea0003c00000 */
[----:B------:R0:W1:Y:S02]  /*1f610*/  SHFL.IDX P6, R14, R13, R12, R11 ;  /* 0x0000000c0d0e7389 */ /* 0x00006400000c000b */
[----:B01----:R-:W-:Y:S01]  /*1f620*/  ENDCOLLECTIVE ;  /* 0x000000000000791b */ /* 0x003fe20003800000 */
.L_x_3401:
        /* <DEDUP_REMOVED lines=22> */
.L_x_3402:
        /* <DEDUP_REMOVED lines=10> */
.L_x_3403:
        /* <DEDUP_REMOVED lines=11> */
.L_x_3404:
        /* <DEDUP_REMOVED lines=14> */
.L_x_3405:
[----:B------:R-:W-:Y:S01]  /*1f9c0*/  IMAD.MOV.U32 R3, RZ, RZ, R14 ;  /* 0x000000ffff037224 */ /* 0x000fe200078e000e */
[----:B------:R-:W-:Y:S06]  /*1f9d0*/  BRA `(.L_x_3406) ;  /* 0xffffff9400d07947 */ /* 0x000fec000383ffff */
.L_x_3276:
        /* <DEDUP_REMOVED lines=26> */
.L_x_3408:
[----:B------:R-:W-:Y:S05]  /*1fb80*/  BSYNC B0 ;  /* 0x0000000000007941 */ /* 0x000fea0003800000 */
.L_x_3407:
        /* <DEDUP_REMOVED lines=13> */
.L_x_3409:
        /* <DEDUP_REMOVED lines=41> */
.L_x_3410:
        /* <DEDUP_REMOVED lines=16> */
.L_x_3411:
        /* <DEDUP_REMOVED lines=29> */
.L_x_3412:
        /* <DEDUP_REMOVED lines=12> */
.L_x_3413:
        /* <DEDUP_REMOVED lines=34> */
.L_x_3414:
[----:B------:R-:W-:Y:S02]  /*204a0*/  IMAD.MOV.U32 R13, RZ, RZ, R0 ;  /* 0x000000ffff0d7224 */ /* 0x000fe400078e0000 */
[----:B------:R-:W-:-:S07]  /*204b0*/  IMAD.MOV.U32 R4, RZ, RZ, R14 ;  /* 0x000000ffff047224 */ /* 0x000fce00078e000e */
[----:B------:R-:W-:Y:S05]  /*204c0*/  WARPSYNC.COLLECTIVE R15, `(.L_x_3415) ;  /* 0x000000000f087348 */ /* 0x000fea0003c00000 */
[----:B------:R0:W1:Y:S02]  /*204d0*/  SHFL.IDX P6, R14, R13, R12, R11 ;  /* 0x0000000c0d0e7389 */ /* 0x00006400000c000b */
[----:B01----:R-:W-:Y:S01]  /*204e0*/  ENDCOLLECTIVE ;  /* 0x000000000000791b */ /* 0x003fe20003800000 */
.L_x_3415:
[----:B------:R-:W-:Y:S01]  /*204f0*/  IMAD.MOV.U32 R0, RZ, RZ, R14 ;  /* 0x000000ffff007224 */ /* 0x000fe200078e000e */
[----:B------:R-:W-:Y:S06]  /*20500*/  BRA `(.L_x_3416) ;  /* 0xffffff9800a87947 */ /* 0x000fec000383ffff */
.L_x_3281:
[----:B0-----:R0:W2:Y:S02]  /*20510*/  SYNCS.PHASECHK.TRANS64.TRYWAIT P0, [R19+URZ+0x38820], R0 ;  /* 0x03882000130075a7 */ /* 0x0010a4000800017f */
[----:B--2---:R-:W-:Y:S05]  /*20520*/  @!P0 NANOSLEEP.SYNCS 0x989680 ;  /* 0x009896800000895d */ /* 0x004fea0003900000 */
[----:B------:R-:W2:Y:S02]  /*20530*/  @!P0 SYNCS.PHASECHK.TRANS64 P0, [R19+URZ+0x38820], R0 ;  /* 0x03882000130085a7 */ /* 0x000ea4000800007f */
[----:B--2---:R-:W-:Y:S05]  /*20540*/  @!P0 BRA `(.L_x_3281) ;  /* 0xfffffffc00f08947 */ /* 0x004fea000383ffff */
[----:B------:R-:W-:Y:S05]  /*20550*/  BRA `(.L_x_3417) ;  /* 0xffffff9c00607947 */ /* 0x000fea000383ffff */
.L_x_3285:
[----:B0-----:R0:W1:Y:S02]  /*20560*/  SYNCS.PHASECHK.TRANS64.TRYWAIT P0, [R0+URZ+0x38860], R2 ;  /* 0x03886002000075a7 */ /* 0x001064000800017f */
[----:B-1----:R-:W-:Y:S05]  /*20570*/  @!P0 NANOSLEEP.SYNCS 0x989680 ;  /* 0x009896800000895d */ /* 0x002fea0003900000 */
[----:B------:R-:W1:Y:S02]  /*20580*/  @!P0 SYNCS.PHASECHK.TRANS64 P0, [R0+URZ+0x38860], R2 ;  /* 0x03886002000085a7 */ /* 0x000e64000800007f */
[----:B-1----:R-:W-:Y:S05]  /*20590*/  @!P0 BRA `(.L_x_3285) ;  /* 0xfffffffc00f08947 */ /* 0x002fea000383ffff */
[----:B------:R-:W-:Y:S05]  /*205a0*/  BRA `(.L_x_3418) ;  /* 0xffffff9c00847947 */ /* 0x000fea000383ffff */
.L_x_3304:
[----:B--2---:R2:W3:Y:S02]  /*205b0*/  SYNCS.PHASECHK.TRANS64.TRYWAIT P0, [R3+URZ+0x38840], R2 ;  /* 0x03884002030075a7 */ /* 0x0044e4000800017f */
[----:B---3--:R-:W-:Y:S05]  /*205c0*/  @!P0 NANOSLEEP.SYNCS 0x989680 ;  /* 0x009896800000895d */ /* 0x008fea0003900000 */
[----:B------:R-:W3:Y:S02]  /*205d0*/  @!P0 SYNCS.PHASECHK.TRANS64 P0, [R3+URZ+0x38840], R2 ;  /* 0x03884002030085a7 */ /* 0x000ee4000800007f */
[----:B---3--:R-:W-:Y:S05]  /*205e0*/  @!P0 BRA `(.L_x_3304) ;  /* 0xfffffffc00f08947 */ /* 0x008fea000383ffff */
[----:B------:R-:W-:Y:S05]  /*205f0*/  BRA `(.L_x_3419) ;  /* 0xffffffa800b47947 */ /* 0x000fea000383ffff */
.L_x_3309:
[----:B0-----:R0:W1:Y:S02]  /*20600*/  SYNCS.PHASECHK.TRANS64.TRYWAIT P0, [R3+URZ+0x38860], R2 ;  /* 0x03886002030075a7 */ /* 0x001064000800017f */
[----:B-1----:R-:W-:Y:S05]  /*20610*/  @!P0 NANOSLEEP.SYNCS 0x989680 ;  /* 0x009896800000895d */ /* 0x002fea0003900000 */
[----:B------:R-:W1:Y:S02]  /*20620*/  @!P0 SYNCS.PHASECHK.TRANS64 P0, [R3+URZ+0x38860], R2 ;  /* 0x03886002030085a7 */ /* 0x000e64000800007f */
[----:B-1----:R-:W-:Y:S05]  /*20630*/  @!P0 BRA `(.L_x_3309) ;  /* 0xfffffffc00f08947 */ /* 0x002fea000383ffff */
[----:B------:R-:W-:Y:S05]  /*20640*/  BRA `(.L_x_3420) ;  /* 0xffffffac00347947 */ /* 0x000fea000383ffff */
.L_x_3324:
[----:B-1----:R1:W2:Y:S02]  /*20650*/  SYNCS.PHASECHK.TRANS64.TRYWAIT P0, [R4+URZ+0x38840], R2 ;  /* 0x03884002040075a7 */ /* 0x0022a4000800017f */
[----:B--2---:R-:W-:Y:S05]  /*20660*/  @!P0 NANOSLEEP.SYNCS 0x989680 ;  /* 0x009896800000895d */ /* 0x004fea0003900000 */
[----:B------:R-:W2:Y:S02]  /*20670*/  @!P0 SYNCS.PHASECHK.TRANS64 P0, [R4+URZ+0x38840], R2 ;  /* 0x03884002040085a7 */ /* 0x000ea4000800007f */
[----:B--2---:R-:W-:Y:S05]  /*20680*/  @!P0 BRA `(.L_x_3324) ;  /* 0xfffffffc00f08947 */ /* 0x004fea000383ffff */
[----:B------:R-:W-:Y:S05]  /*20690*/  BRA `(.L_x_3421) ;  /* 0xffffffb800107947 */ /* 0x000fea000383ffff */
.L_x_3329:
[----:B0-----:R0:W2:Y:S02]  /*206a0*/  SYNCS.PHASECHK.TRANS64.TRYWAIT P0, [R4+URZ+0x38860], R2 ;  /* 0x03886002040075a7 */ /* 0x0010a4000800017f */
[----:B--2---:R-:W-:Y:S05]  /*206b0*/  @!P0 NANOSLEEP.SYNCS 0x989680 ;  /* 0x009896800000895d */ /* 0x004fea0003900000 */
[----:B------:R-:W2:Y:S02]  /*206c0*/  @!P0 SYNCS.PHASECHK.TRANS64 P0, [R4+URZ+0x38860], R2 ;  /* 0x03886002040085a7 */ /* 0x000ea4000800007f */
[----:B--2---:R-:W-:Y:S05]  /*206d0*/  @!P0 BRA `(.L_x_3329) ;  /* 0xfffffffc00f08947 */ /* 0x004fea000383ffff */
[----:B------:R-:W-:Y:S05]  /*206e0*/  BRA `(.L_x_3422) ;  /* 0xffffffb8008c7947 */ /* 0x000fea000383ffff */
.L_x_3344:
[----:B-1----:R1:W2:Y:S02]  /*206f0*/  SYNCS.PHASECHK.TRANS64.TRYWAIT P0, [R4+URZ+0x38840], R2 ;  /* 0x03884002040075a7 */ /* 0x0022a4000800017f */
[----:B--2---:R-:W-:Y:S05]  /*20700*/  @!P0 NANOSLEEP.SYNCS 0x989680 ;  /* 0x009896800000895d */ /* 0x004fea0003900000 */
[----:B------:R-:W2:Y:S02]  /*20710*/  @!P0 SYNCS.PHASECHK.TRANS64 P0, [R4+URZ+0x38840], R2 ;  /* 0x03884002040085a7 */ /* 0x000ea4000800007f */
[----:B--2---:R-:W-:Y:S05]  /*20720*/  @!P0 BRA `(.L_x_3344) ;  /* 0xfffffffc00f08947 */ /* 0x004fea000383ffff */
[----:B------:R-:W-:Y:S05]  /*20730*/  BRA `(.L_x_3423) ;  /* 0xffffffc4004c7947 */ /* 0x000fea000383ffff */
.L_x_3349:
[----:B0-----:R0:W2:Y:S02]  /*20740*/  SYNCS.PHASECHK.TRANS64.TRYWAIT P0, [R4+URZ+0x38860], R2 ;  /* 0x03886002040075a7 */ /* 0x0010a4000800017f */
[----:B--2---:R-:W-:Y:S05]  /*20750*/  @!P0 NANOSLEEP.SYNCS 0x989680 ;  /* 0x009896800000895d */ /* 0x004fea0003900000 */
[----:B------:R-:W2:Y:S02]  /*20760*/  @!P0 SYNCS.PHASECHK.TRANS64 P0, [R4+URZ+0x38860], R2 ;  /* 0x03886002040085a7 */ /* 0x000ea4000800007f */
[----:B--2---:R-:W-:Y:S05]  /*20770*/  @!P0 BRA `(.L_x_3349) ;  /* 0xfffffffc00f08947 */ /* 0x004fea000383ffff */
[----:B------:R-:W-:Y:S05]  /*20780*/  BRA `(.L_x_3424) ;  /* 0xffffffc400cc7947 */ /* 0x000fea000383ffff */
.L_x_3365:
[----:B-1----:R-:W5:Y:S01]  /*20790*/  LDL R3, [R1] ;  /* 0x0000000001037983 */ /* 0x002f620000100800 */
[----:B------:R-:W-:Y:S01]  /*207a0*/  BSSY B0, `(.L_x_3425) ;  /* 0x0000008000007945 */ /* 0x000fe20003800000 */
[----:B------:R-:W-:Y:S02]  /*207b0*/  IMAD.MOV.U32 R12, RZ, RZ, RZ ;  /* 0x000000ffff0c7224 */ /* 0x000fe400078e00ff */
[----:B------:R-:W-:Y:S02]  /*207c0*/  IMAD.MOV.U32 R11, RZ, RZ, 0x1f ;  /* 0x0000001fff0b7424 */ /* 0x000fe400078e00ff */
[----:B------:R-:W-:Y:S02]  /*207d0*/  IMAD.MOV.U32 R15, RZ, RZ, -0x1 ;  /* 0xffffffffff0f7424 */ /* 0x000fe400078e00ff */
[----:B-----5:R-:W-:-:S07]  /*207e0*/  IMAD.MOV.U32 R13, RZ, RZ, R3 ;  /* 0x000000ffff0d7224 */ /* 0x020fce00078e0003 */
[----:B0-234-:R-:W-:Y:S05]  /*207f0*/  WARPSYNC.COLLECTIVE R15, `(.L_x_3426) ;  /* 0x000000000f087348 */ /* 0x01dfea0003c00000 */
[----:B------:R1:W0:Y:S02]  /*20800*/  SHFL.IDX P6, R14, R13, R12, R11 ;  /* 0x0000000c0d0e7389 */ /* 0x00022400000c000b */
[----:B01234-:R-:W-:Y:S01]  /*20810*/  ENDCOLLECTIVE ;  /* 0x000000000000791b */ /* 0x01ffe20003800000 */
.L_x_3426:
[----:B------:R-:W-:Y:S05]  /*20820*/  BSYNC B0 ;  /* 0x0000000000007941 */ /* 0x000fea0003800000 */
.L_x_3425:
        /* <DEDUP_REMOVED lines=9> */
.L_x_3427:
        /* <DEDUP_REMOVED lines=25> */
.L_x_3428:
        /* <DEDUP_REMOVED lines=8> */
.L_x_3429:
        /* <DEDUP_REMOVED lines=8> */
.L_x_3430:
        /* <DEDUP_REMOVED lines=8> */
.L_x_3431:
        /* <DEDUP_REMOVED lines=8> */
.L_x_3432:
        /* <DEDUP_REMOVED lines=9> */
.L_x_3433:
[----:B------:R-:W-:Y:S01]  /*20ce0*/  IMAD.MOV.U32 R10, RZ, RZ, R14 ;  /* 0x000000ffff0a7224 */ /* 0x000fe200078e000e */
[----:B------:R-:W-:Y:S06]  /*20cf0*/  BRA `(.L_x_3434) ;  /* 0xffffffd0000c7947 */ /* 0x000fec000383ffff */
.L_x_3368:
        /* <DEDUP_REMOVED lines=8> */
.L_x_3436:
[----:B------:R-:W-:Y:S05]  /*20d80*/  BSYNC B0 ;  /* 0x0000000000007941 */ /* 0x000fea0003800000 */
.L_x_3435:
        /* <DEDUP_REMOVED lines=10> */
.L_x_3437:
        /* <DEDUP_REMOVED lines=8> */
.L_x_3438:
        /* <DEDUP_REMOVED lines=8> */
.L_x_3439:
        /* <DEDUP_REMOVED lines=8> */
.L_x_3440:
        /* <DEDUP_REMOVED lines=9> */
.L_x_3441:
[----:B------:R-:W-:Y:S01]  /*21040*/  IMAD.MOV.U32 R10, RZ, RZ, R14 ;  /* 0x000000ffff0a7224 */ /* 0x000fe200078e000e */
[----:B------:R-:W-:Y:S06]  /*21050*/  BRA `(.L_x_3442) ;  /* 0xffffffcc00e07947 */ /* 0x000fec000383ffff */
.L_x_3370:
[----:B------:R-:W-:Y:S01]  /*21060*/  BSSY B0, `(.L_x_3443) ;  /* 0x0000006000007945 */ /* 0x000fe20003800000 */
[----:B------:R-:W-:Y:S01]  /*21070*/  PLOP3.LUT P6, PT, P6, PT, PT, 0x8, 0x0 ;  /* 0x000000000000781c */ /* 0x000fe200037ce170 */
[----:B------:R-:W-:-:S12]  /*21080*/  IMAD.MOV.U32 R15, RZ, RZ, -0x1 ;  /* 0xffffffffff0f7424 */ /* 0x000fd800078e00ff */
[----:B0-----:R-:W-:Y:S05]  /*21090*/  WARPSYNC.COLLECTIVE R15, `(.L_x_3444) ;  /* 0x000000000f087348 */ /* 0x001fea0003c00000 */
[----:B------:R-:W-:Y:S01]  /*210a0*/  VOTE.ANY R14, PT, P6 ;  /* 0x00000000000e7806 */ /* 0x000fe200030e0100 */
[----:B0-----:R-:W-:Y:S06]  /*210b0*/  ENDCOLLECTIVE ;  /* 0x000000000000791b */ /* 0x001fec0003800000 */
.L_x_3444:
[----:B------:R-:W-:Y:S05]  /*210c0*/  BSYNC B0 ;  /* 0x0000000000007941 */ /* 0x000fea0003800000 */
.L_x_3443:
        /* <DEDUP_REMOVED lines=10> */
.L_x_3445:
[----:B------:R-:W-:Y:S02]  /*21170*/  IMAD.MOV.U32 R13, RZ, RZ, R7 ;  /* 0x000000ffff0d7224 */ /* 0x000fe400078e0007 */
[----:B------:R-:W-:-:S07]  /*21180*/  IMAD.MOV.U32 R4, RZ, RZ, R14 ;  /* 0x000000ffff047224 */ /* 0x000fce00078e000e */
[----:B------:R-:W-:Y:S05]  /*21190*/  WARPSYNC.COLLECTIVE R15, `(.L_x_3446) ;  /* 0x000000000f087348 */ /* 0x000fea0003c00000 */
[----:B------:R0:W1:Y:S02]  /*211a0*/  SHFL.IDX P6, R14, R13, R12, R11 ;  /* 0x0000000c0d0e7389 */ /* 0x00006400000c000b */
[----:B01----:R-:W-:Y:S01]  /*211b0*/  ENDCOLLECTIVE ;  /* 0x000000000000791b */ /* 0x003fe20003800000 */
.L_x_3446:
[----:B------:R-:W-:Y:S02]  /*211c0*/  IMAD.MOV.U32 R7, RZ, RZ, R14 ;  /* 0x000000ffff077224 */ /* 0x000fe400078e000e */
[----:B------:R-:W-:-:S05]  /*211d0*/  IMAD.IADD R5, R9, 0x1, R16 ;  /* 0x0000000109057824 */ /* 0x000fca00078e0210 */
[----:B------:R1:W-:Y:S01]  /*211e0*/  STL [R1+0xc], R5 ;  /* 0x00000c0501007387 */ /* 0x0003e20000100800 */
[----:B------:R-:W-:Y:S05]  /*211f0*/  BRA `(.L_x_3447) ;  /* 0xffffffcc00c07947 */ /* 0x000fea000383ffff */
.L_x_3372:
[----:B------:R-:W-:Y:S01]  /*21200*/  BSSY B0, `(.L_x_3448) ;  /* 0x0000008000007945 */ /* 0x000fe20003800000 */
[----:B------:R-:W-:Y:S02]  /*21210*/  IMAD.MOV.U32 R13, RZ, RZ, R2 ;  /* 0x000000ffff0d7224 */ /* 0x000fe400078e0002 */
[----:B------:R-:W-:Y:S02]  /*21220*/  IMAD.MOV.U32 R12, RZ, RZ, R9 ;  /* 0x000000ffff0c7224 */ /* 0x000fe400078e0009 */
[----:B------:R-:W-:Y:S02]  /*21230*/  IMAD.MOV.U32 R11, RZ, RZ, 0x1f ;  /* 0x0000001fff0b7424 */ /* 0x000fe400078e00ff */
[----:B------:R-:W-:-:S07]  /*21240*/  IMAD.MOV.U32 R15, RZ, RZ, -0x1 ;  /* 0xffffffffff0f7424 */ /* 0x000fce00078e00ff */
[----:B01----:R-:W-:Y:S05]  /*21250*/  WARPSYNC.COLLECTIVE R15, `(.L_x_3449) ;  /* 0x000000000f087348 */ /* 0x003fea0003c00000 */
[----:B------:R2:W3:Y:S02]  /*21260*/  SHFL.IDX P6, R14, R13, R12, R11 ;  /* 0x0000000c0d0e7389 */ /* 0x0004e400000c000b */
[----:B0123--:R-:W-:Y:S01]  /*21270*/  ENDCOLLECTIVE ;  /* 0x000000000000791b */ /* 0x00ffe20003800000 */
.L_x_3449:
[----:B------:R-:W-:Y:S05]  /*21280*/  BSYNC B0 ;  /* 0x0000000000007941 */ /* 0x000fea0003800000 */
.L_x_3448:
[----:B------:R-:W-:Y:S01]  /*21290*/  IMAD.MOV.U32 R2, RZ, RZ, R14 ;  /* 0x000000ffff027224 */ /* 0x000fe200078e000e */
[----:B------:R-:W-:Y:S06]  /*212a0*/  BRA `(.L_x_3450) ;  /* 0xffffffcc00ac7947 */ /* 0x000fec000383ffff */
.L_x_3378:
[----:B0-----:R0:W1:Y:S02]  /*212b0*/  SYNCS.PHASECHK.TRANS64.TRYWAIT P0, [R0+URZ+0x38820], R3 ;  /* 0x03882003000075a7 */ /* 0x001064000800017f */
[----:B-1----:R-:W-:Y:S05]  /*212c0*/  @!P0 NANOSLEEP.SYNCS 0x989680 ;  /* 0x009896800000895d */ /* 0x002fea0003900000 */
[----:B------:R-:W1:Y:S02]  /*212d0*/  @!P0 SYNCS.PHASECHK.TRANS64 P0, [R0+URZ+0x38820], R3 ;  /* 0x03882003000085a7 */ /* 0x000e64000800007f */
[----:B-1----:R-:W-:Y:S05]  /*212e0*/  @!P0 BRA `(.L_x_3378) ;  /* 0xfffffffc00f08947 */ /* 0x002fea000383ffff */
[----:B------:R-:W-:Y:S05]  /*212f0*/  BRA `(.L_x_3451) ;  /* 0xffffffd8004c7947 */ /* 0x000fea000383ffff */
.L_x_3379:
        /* <DEDUP_REMOVED lines=11> */
.L_x_3453:
[----:B------:R-:W-:Y:S05]  /*213b0*/  BSYNC B0 ;  /* 0x0000000000007941 */ /* 0x000fea0003800000 */
.L_x_3452:
[----:B------:R-:W-:Y:S05]  /*213c0*/  BRA `(.L_x_3454) ;  /* 0xffffffd800347947 */ /* 0x000fea000383ffff */
.L_x_3382:
[----:B------:R-:W-:Y:S01]  /*213d0*/  BSSY B1, `(.L_x_3455) ;  /* 0x0000006000017945 */ /* 0x000fe20003800000 */
[----:B------:R-:W-:-:S07]  /*213e0*/  IMAD.MOV.U32 R15, RZ, RZ, -0x1 ;  /* 0xffffffffff0f7424 */ /* 0x000fce00078e00ff */
[----:B01-3--:R-:W-:Y:S05]  /*213f0*/  WARPSYNC.COLLECTIVE R15, `(.L_x_3456) ;  /* 0x000000000f0c7348 */ /* 0x00bfea0003c00000 */
[----:B------:R-:W-:Y:S02]  /*21400*/  ELECT P6, UR62, PT ;  /* 0x00000000003e782f */ /* 0x000fe400038c0000 */
[----:B------:R-:W-:Y:S01]  /*21410*/  MOV R14, UR62 ;  /* 0x0000003e000e7c02 */ /* 0x000fe20008000f00 */
[----:B01-3--:R-:W-:Y:S10]  /*21420*/  ENDCOLLECTIVE ;  /* 0x000000000000791b */ /* 0x00bff40003800000 */
.L_x_3456:
[----:B------:R-:W-:Y:S05]  /*21430*/  BSYNC B1 ;  /* 0x0000000000017941 */ /* 0x000fea0003800000 */
.L_x_3455:
[----:B------:R-:W-:Y:S05]  /*21440*/  BRA `(.L_x_3457) ;  /* 0xffffffd8002c7947 */ /* 0x000fea000383ffff */
.L_x_3384:
[----:B0-----:R0:W1:Y:S02]  /*21450*/  SYNCS.PHASECHK.TRANS64.TRYWAIT P0, [R6+URZ], R5 ;  /* 0x00000005060075a7 */ /* 0x001064000800017f */
[----:B-1----:R-:W-:Y:S05]  /*21460*/  @!P0 NANOSLEEP.SYNCS 0x989680 ;  /* 0x009896800000895d */ /* 0x002fea0003900000 */
[----:B------:R-:W1:Y:S02]  /*21470*/  @!P0 SYNCS.PHASECHK.TRANS64 P0, [R6+URZ], R5 ;  /* 0x00000005060085a7 */ /* 0x000e64000800007f */
[----:B-1----:R-:W-:Y:S05]  /*21480*/  @!P0 BRA `(.L_x_3384) ;  /* 0xfffffffc00f08947 */ /* 0x002fea000383ffff */
[----:B------:R-:W-:Y:S05]  /*21490*/  BRA `(.L_x_3458) ;  /* 0xffffffd800687947 */ /* 0x000fea000383ffff */
.L_x_3385:
[----:B-1----:R1:W2:Y:S02]  /*214a0*/  SYNCS.PHASECHK.TRANS64.TRYWAIT P0, [R7+URZ], R2 ;  /* 0x00000002070075a7 */ /* 0x0022a4000800017f */
[----:B--2---:R-:W-:Y:S05]  /*214b0*/  @!P0 NANOSLEEP.SYNCS 0x989680 ;  /* 0x009896800000895d */ /* 0x004fea0003900000 */
[----:B------:R-:W2:Y:S02]  /*214c0*/  @!P0 SYNCS.PHASECHK.TRANS64 P0, [R7+URZ], R2 ;  /* 0x00000002070085a7 */ /* 0x000ea4000800007f */
[----:B--2---:R-:W-:Y:S05]  /*214d0*/  @!P0 BRA `(.L_x_3385) ;  /* 0xfffffffc00f08947 */ /* 0x004fea000383ffff */
[----:B------:R-:W-:Y:S05]  /*214e0*/  BRA `(.L_x_3459) ;  /* 0xffffffd8005c7947 */ /* 0x000fea000383ffff */
.L_x_3387:
[----:B--2---:R2:W4:Y:S02]  /*214f0*/  SYNCS.PHASECHK.TRANS64.TRYWAIT P0, [R4+URZ], R5 ;  /* 0x00000005040075a7 */ /* 0x004524000800017f */
[----:B----4-:R-:W-:Y:S05]  /*21500*/  @!P0 NANOSLEEP.SYNCS 0x989680 ;  /* 0x009896800000895d */ /* 0x010fea0003900000 */
[----:B------:R-:W4:Y:S02]  /*21510*/  @!P0 SYNCS.PHASECHK.TRANS64 P0, [R4+URZ], R5 ;  /* 0x00000005040085a7 */ /* 0x000f24000800007f */
[----:B----4-:R-:W-:Y:S05]  /*21520*/  @!P0 BRA `(.L_x_3387) ;  /* 0xfffffffc00f08947 */ /* 0x010fea000383ffff */
[----:B------:R-:W-:Y:S05]  /*21530*/  BRA `(.L_x_3460) ;  /* 0xffffffd800647947 */ /* 0x000fea000383ffff */
.L_x_3461:
        /* <DEDUP_REMOVED lines=12> */
.L_x_5876:


//--------------------- .text._ZN7cutlass13device_kernelIN5flash11enable_sm90INS1_16FlashAttnFwdSm90INS1_25CollectiveMainloopFwdSm90ILi2EN4cute5tupleIJNS5_1CILi1EEES8_S8_EEENS6_IJNS7_ILi64EEESA_SA_EEELi512ENS_6half_tEfNS_4arch4Sm90ELb0ELb1ELb0ELb1ELb0ELb1ELb1ELb0ELb0ELb1ELb1ELb0EEENS1_21CollectiveEpilogueFwdINS6_IJSA_NS7_ILi512EEESA_EEES9_SC_SE_Li256ELb1ELb1ELb1ELb0EEENS1_36VarlenDynamicPersistentTileSchedulerILi64ELi64ELi256ELi128ELb1ELb1ELb1ELb1ELb0ELb1EEEEEEEEEvNT_6ParamsE --------------------------
	.section	.text._ZN7cutlass13device_kernelIN5flash11enable_sm90INS1_16FlashAttnFwdSm90INS1_25CollectiveMainloopFwdSm90ILi2EN4cute5tupleIJNS5_1CILi1EEES8_S8_EEENS6_IJNS7_ILi64EEESA_SA_EEELi512ENS_6half_tEfNS_4arch4Sm90ELb0ELb1ELb0ELb1ELb0ELb1ELb1ELb0ELb0ELb1ELb1ELb0EEENS1_21CollectiveEpilogueFwdINS6_IJSA_NS7_ILi512EEESA_EEES9_SC_SE_Li256ELb1ELb1ELb1ELb0EEENS1_36VarlenDynamicPersistentTileSchedulerILi64ELi64ELi256ELi128ELb1ELb1ELb1ELb1ELb0ELb1EEEEEEEEEvNT_6ParamsE,"ax",@progbits
	.align	128
.text._ZN7cutlass13device_kernelIN5flash11enable_sm90INS1_16FlashAttnFwdSm90INS1_25CollectiveMainloopFwdSm90ILi2EN4cute5tupleIJNS5_1CILi1EEES8_S8_EEENS6_IJNS7_ILi64EEESA_SA_EEELi512ENS_6half_tEfNS_4arch4Sm90ELb0ELb1ELb0ELb1ELb0ELb1ELb1ELb0ELb0ELb1ELb1ELb0EEENS1_21CollectiveEpilogueFwdINS6_IJSA_NS7_ILi512EEESA_EEES9_SC_SE_Li256ELb1ELb1ELb1ELb0EEENS1_36VarlenDynamicPersistentTileSchedulerILi64ELi64ELi256ELi128ELb1ELb1ELb1ELb1ELb0ELb1EEEEEEEEEvNT_6ParamsE:
        .type           _ZN7cutlass13device_kernelIN5flash11enable_sm90INS1_16FlashAttnFwdSm90INS1_25CollectiveMainloopFwdSm90ILi2EN4cute5tupleIJNS5_1CILi1EEES8_S8_EEENS6_IJNS7_ILi64EEESA_SA_EEELi512ENS_6half_tEfNS_4arch4Sm90ELb0ELb1ELb0ELb1ELb0ELb1ELb1ELb0ELb0ELb1ELb1ELb0EEENS1_21CollectiveEpilogueFwdINS6_IJSA_NS7_ILi512EEESA_EEES9_SC_SE_Li256ELb1ELb1ELb1ELb0EEENS1_36VarlenDynamicPersistentTileSchedulerILi64ELi64ELi256ELi128ELb1ELb1ELb1ELb1ELb0ELb1EEEEEEEEEvNT_6ParamsE,@function
        .size           _ZN7cutlass13device_kernelIN5flash11enable_sm90INS1_16FlashAttnFwdSm90INS1_25CollectiveMainloopFwdSm90ILi2EN4cute5tupleIJNS5_1CILi1EEES8_S8_EEENS6_IJNS7_ILi64EEESA_SA_EEELi512ENS_6half_tEfNS_4arch4Sm90ELb0ELb1ELb0ELb1ELb0ELb1ELb1ELb0ELb0ELb1ELb1ELb0EEENS1_21CollectiveEpilogueFwdINS6_IJSA_NS7_ILi512EEESA_EEES9_SC_SE_Li256ELb1ELb1ELb1ELb0EEENS1_36VarlenDynamicPersistentTileSchedulerILi64ELi64ELi256ELi128ELb1ELb1ELb1ELb1ELb0ELb1EEEEEEEEEvNT_6ParamsE,(.L_x_5877 - _ZN7cutlass13device_kernelIN5flash11enable_sm90INS1_16FlashAttnFwdSm90INS1_25CollectiveMainloopFwdSm90ILi2EN4cute5tupleIJNS5_1CILi1EEES8_S8_EEENS6_IJNS7_ILi64EEESA_SA_EEELi512ENS_6half_tEfNS_4arch4Sm90ELb0ELb1ELb0ELb1ELb0ELb1ELb1ELb0ELb0ELb1ELb1ELb0EEENS1_21CollectiveEpilogueFwdINS6_IJSA_NS7_ILi512EEESA_EEES9_SC_SE_Li256ELb1ELb1ELb1ELb0EEENS1_36VarlenDynamicPersistentTileSchedulerILi64ELi64ELi256ELi128ELb1ELb1ELb1ELb1ELb0ELb1EEEEEEEEEvNT_6ParamsE)
        .other          _ZN7cutlass13device_kernelIN5flash11enable_sm90INS1_16FlashAttnFwdSm90INS1_25CollectiveMainloopFwdSm90ILi2EN4cute5tupleIJNS5_1CILi1EEES8_S8_EEENS6_IJNS7_ILi64EEESA_SA_EEELi512ENS_6half_tEfNS_4arch4Sm90ELb0ELb1ELb0ELb1ELb0ELb1ELb1ELb0ELb0ELb1ELb1ELb0EEENS1_21CollectiveEpilogueFwdINS6_IJSA_NS7_ILi512EEESA_EEES9_SC_SE_Li256ELb1ELb1ELb1ELb0EEENS1_36VarlenDynamicPersistentTileSchedulerILi64ELi64ELi256ELi128ELb1ELb1ELb1ELb1ELb0ELb1EEEEEEEEEvNT_6ParamsE,@"STO_CUDA_ENTRY STV_DEFAULT"
_ZN7cutlass13device_kernelIN5flash11enable_sm90INS1_16FlashAttnFwdSm90INS1_25CollectiveMainloopFwdSm90ILi2EN4cute5tupleIJNS5_1CILi1EEES8_S8_EEENS6_IJNS7_ILi64EEESA_SA_EEELi512ENS_6half_tEfNS_4arch4Sm90ELb0ELb1ELb0ELb1ELb0ELb1ELb1ELb0ELb0ELb1ELb1ELb0EEENS1_21CollectiveEpilogueFwdINS6_IJSA_NS7_ILi512EEESA_EEES9_SC_SE_Li256ELb1ELb1ELb1ELb0EEENS1_36VarlenDynamicPersistentTileSchedulerILi64ELi64ELi256ELi128ELb1ELb1ELb1ELb1ELb0ELb1EEEEEEEEEvNT_6ParamsE:
        /* <DEDUP_REMOVED lines=24> */
.L_x_3463:
[----:B------:R-:W-:Y:S05]  /*0180*/  BSYNC B0 ;  /* 0x0000000000007941 */ /* 0x000fea0003800000 */
.L_x_3462:
        /* <DEDUP_REMOVED lines=39> */
.L_x_3464:
        /* <DEDUP_REMOVED lines=22> */
.L_x_3465:
        /* <DEDUP_REMOVED lines=18> */
.L_x_3466:
        /* <DEDUP_REMOVED lines=22> */
.L_x_3467:
        /* <DEDUP_REMOVED lines=22> */
.L_x_3468:
        /* <DEDUP_REMOVED lines=8> */
.L_x_3471:
        /* <DEDUP_REMOVED lines=20> */
[----:B------:R-:W-:Y:S01]  /*0b00*/  ULOP3.LUT UR47, UR36, 0x1, URZ, 0xfc, !UPT ;  /* 0x00000001242f7892 */ /* 0x000fe2000f8efc3f */
[----:B------:R-:W-:Y:S02]  /*0b10*/  IMAD.MOV.U32 R215, RZ, RZ, 0x40 ;  /* 0x00000040ffd77424 */ /* 0x000fe400078e00ff */
[----:B------:R-:W-:Y:S01]  /*0b20*/  IMAD.MOV.U32 R186, RZ, RZ, RZ ;  /* 0x000000ffffba7224 */ /* 0x000fe200078e00ff */
[----:B------:R-:W-:Y:S01]  /*0b30*/  SHF.R.S32.HI R3, RZ, 0x1f, R6 ;  /* 0x0000001fff037819 */ /* 0x000fe20000011406 */
[----:B------:R-:W-:Y:S02]  /*0b40*/  IMAD.MOV.U32 R190, RZ, RZ, RZ ;  /* 0x000000ffffbe7224 */ /* 0x000fe400078e00ff */
[----:B------:R-:W-:Y:S01]  /*0b50*/  IMAD.MOV.U32 R22, RZ, RZ, RZ ;  /* 0x000000ffff167224 */ /* 0x000fe200078e00ff */
[CC--:B------:R-:W-:Y:S01]  /*0b60*/  LEA.HI R0, R3.reuse, R6.reuse, RZ, 0x4 ;  /* 0x0000000603007211 */ /* 0x0c0fe200078f20ff */
[----:B------:R-:W-:Y:S01]  /*0b70*/  IMAD.MOV.U32 R19, RZ, RZ, RZ ;  /* 0x000000ffff137224 */ /* 0x000fe200078e00ff */
[CC--:B------:R-:W-:Y:S01]  /*0b80*/  LEA.HI R2, R3.reuse, R6.reuse, RZ, 0x5 ;  /* 0x0000000603027211 */ /* 0x0c0fe200078f28ff */
[----:B------:R-:W-:Y:S01]  /*0b90*/  IMAD.MOV.U32 R229, RZ, RZ, RZ ;  /* 0x000000ffffe57224 */ /* 0x000fe200078e00ff */
[----:B------:R-:W-:-:S02]  /*0ba0*/  LEA.HI R4, R3, R6, RZ, 0x7 ;  /* 0x0000000603047211 */ /* 0x000fc400078f38ff */
[CC--:B------:R-:W-:Y:S02]  /*0bb0*/  LEA.HI R8, R3.reuse, R6.reuse, RZ, 0x2 ;  /* 0x0000000603087211 */ /* 0x0c0fe400078f10ff */
[----:B------:R-:W-:Y:S02]  /*0bc0*/  LEA.HI R3, R3, R6, RZ, 0x3 ;  /* 0x0000000603037211 */ /* 0x000fe400078f18ff */
[----:B------:R-:W-:Y:S02]  /*0bd0*/  SHF.R.S32.HI R5, RZ, 0x4, R0 ;  /* 0x00000004ff057819 */ /* 0x000fe40000011400 */
[----:B------:R-:W-:Y:S02]  /*0be0*/  LOP3.LUT R13, R3, 0xfffffff8, RZ, 0xc0, !PT ;  /* 0xfffffff8030d7812 */ /* 0x000fe400078ec0ff */
[----:B------:R-:W-:Y:S02]  /*0bf0*/  LOP3.LUT R3, R0, 0xfffffff0, RZ, 0xc0, !PT ;  /* 0xfffffff000037812 */ /* 0x000fe400078ec0ff */
[--C-:B------:R-:W-:Y:S01]  /*0c00*/  SHF.R.S32.HI R220, RZ, 0x5, R2.reuse ;  /* 0x00000005ffdc7819 */ /* 0x100fe20000011402 */
[C---:B------:R-:W-:Y:S01]  /*0c10*/  IMAD.IADD R13, R6.reuse, 0x1, -R13 ;  /* 0x00000001060d7824 */ /* 0x040fe200078e0a0d */
[----:B------:R-:W-:Y:S01]  /*0c20*/  SHF.R.S32.HI R7, RZ, 0x1f, R2 ;  /* 0x0000001fff077819 */ /* 0x000fe20000011402 */
[----:B------:R-:W-:Y:S01]  /*0c30*/  IMAD.IADD R3, R6, 0x1, -R3 ;  /* 0x0000000106037824 */ /* 0x000fe200078e0a03 */
[----:B------:R-:W-:Y:S01]  /*0c40*/  LOP3.LUT R9, R4, 0xffffff80, RZ, 0xc0, !PT ;  /* 0xffffff8004097812 */ /* 0x000fe200078ec0ff */
[----:B------:R-:W-:Y:S01]  /*0c50*/  IMAD.SHL.U32 R196, R13, 0x8, RZ ;  /* 0x000000080dc47824 */ /* 0x000fe200078e00ff */
[----:B------:R-:W-:-:S02]  /*0c60*/  LOP3.LUT R11, R8, 0xfffffffc, RZ, 0xc0, !PT ;  /* 0xfffffffc080b7812 */ /* 0x000fc400078ec0ff */
[----:B------:R-:W-:Y:S01]  /*0c70*/  LEA.HI R0, R0, R5, RZ, 0x1 ;  /* 0x0000000500007211 */ /* 0x000fe200078f08ff */
[C---:B------:R-:W-:Y:S01]  /*0c80*/  IMAD.IADD R9, R6.reuse, 0x1, -R9 ;  /* 0x0000000106097824 */ /* 0x040fe200078e0a09 */
[----:B------:R-:W-:Y:S01]  /*0c90*/  LEA.HI R7, R7, R220, RZ, 0x2 ;  /* 0x000000dc07077211 */ /* 0x000fe200078f10ff */
[----:B------:R-:W-:Y:S01]  /*0ca0*/  IMAD.IADD R188, R6, 0x1, -R11 ;  /* 0x0000000106bc7824 */ /* 0x000fe200078e0a0b */
[----:B------:R-:W-:Y:S01]  /*0cb0*/  SHF.R.S32.HI R6, RZ, 0x1f, R3 ;  /* 0x0000001fff067819 */ /* 0x000fe20000011403 */
[----:B------:R-:W-:Y:S01]  /*0cc0*/  VIADD R227, R196, 0x80 ;  /* 0x00000080c4e37836 */ /* 0x000fe20000000000 */
[----:B------:R-:W-:Y:S01]  /*0cd0*/  LOP3.LUT R0, R0, 0x1ffffffe, RZ, 0xc0, !PT ;  /* 0x1ffffffe00007812 */ /* 0x000fe200078ec0ff */
[C---:B------:R-:W-:Y:S01]  /*0ce0*/  VIADD R225, R196.reuse, 0x100 ;  /* 0x00000100c4e17836 */ /* 0x040fe20000000000 */
[----:B------:R-:W-:Y:S01]  /*0cf0*/  SHF.R.S32.HI R20, RZ, 0x7, R4 ;  /* 0x00000007ff147819 */ /* 0x000fe20000011404 */
[----:B------:R-:W-:Y:S01]  /*0d00*/  VIADD R224, R196, 0x140 ;  /* 0x00000140c4e07836 */ /* 0x000fe20000000000 */
[----:B------:R-:W-:Y:S01]  /*0d10*/  LOP3.LUT R7, R7, 0x3ffffc, RZ, 0xc0, !PT ;  /* 0x003ffffc07077812 */ /* 0x000fe200078ec0ff */
[----:B------:R-:W-:Y:S01]  /*0d20*/  IMAD.IADD R0, R5, 0x1, -R0 ;  /* 0x0000000105007824 */ /* 0x000fe200078e0a00 */
[----:B------:R-:W-:Y:S01]  /*0d30*/  SHF.R.S32.HI R2, RZ, 0x1f, R9 ;  /* 0x0000001fff027819 */ /* 0x000fe20000011409 */
[----:B------:R-:W-:Y:S01]  /*0d40*/  IMAD R14, R20, 0x100, R3 ;  /* 0x00000100140e7824 */ /* 0x000fe200078e0203 */
[----:B------:R-:W-:Y:S01]  /*0d50*/  LEA.HI R10, R6, R3, RZ, 0x3 ;  /* 0x00000003060a7211 */ /* 0x000fe200078f18ff */
[----:B------:R-:W-:Y:S01]  /*0d60*/  IMAD.IADD R7, R220, 0x1, -R7 ;  /* 0x00000001dc077824 */ /* 0x000fe200078e0a07 */
[----:B------:R-:W-:Y:S01]  /*0d70*/  SHF.R.S32.HI R185, RZ, 0x2, R8 ;  /* 0x00000002ffb97819 */ /* 0x000fe20000011408 */
[----:B------:R-:W-:Y:S01]  /*0d80*/  IMAD.SHL.U32 R0, R0, 0x8, RZ ;  /* 0x0000000800007824 */ /* 0x000fe200078e00ff */
[----:B------:R-:W-:Y:S01]  /*0d90*/  LEA.HI R5, R2, R9, RZ, 0x2 ;  /* 0x0000000902057211 */ /* 0x000fe200078f10ff */
[----:B------:R-:W-:Y:S01]  /*0da0*/  IMAD R15, R7, 0x10, R14 ;  /* 0x00000010070f7824 */ /* 0x000fe200078e020e */
[C---:B------:R-:W-:Y:S01]  /*0db0*/  LOP3.LUT R12, R10.reuse, 0xfffffff8, RZ, 0xc0, !PT ;  /* 0xfffffff80a0c7812 */ /* 0x040fe200078ec0ff */
[----:B------:R-:W-:Y:S01]  /*0dc0*/  VIADD R7, R185, 0x20 ;  /* 0x00000020b9077836 */ /* 0x000fe20000000000 */
[--C-:B------:R-:W-:Y:S01]  /*0dd0*/  SHF.R.S32.HI R6, RZ, 0x2, R5.reuse ;  /* 0x00000002ff067819 */ /* 0x100fe20000011405 */
[----:B------:R-:W-:Y:S01]  /*0de0*/  IMAD.SHL.U32 R10, R10, 0x40, RZ ;  /* 0x000000400a0a7824 */ /* 0x000fe200078e00ff */
[----:B------:R-:W-:Y:S01]  /*0df0*/  SHF.R.S32.HI R11, RZ, 0x1f, R5 ;  /* 0x0000001fff0b7819 */ /* 0x000fe20000011405 */
[----:B------:R-:W-:Y:S01]  /*0e00*/  IMAD.IADD R12, R3, 0x1, -R12 ;  /* 0x00000001030c7824 */ /* 0x000fe200078e0a0c */
[----:B------:R-:W-:Y:S01]  /*0e10*/  SHF.R.S32.HI R16, RZ, 0x1f, R7 ;  /* 0x0000001fff107819 */ /* 0x000fe20000011407 */
[--C-:B------:R-:W-:Y:S01]  /*0e20*/  IMAD.U32 R15, R15, 0x40, R0.reuse ;  /* 0x000000400f0f7824 */ /* 0x100fe200078e0000 */
[----:B------:R-:W-:Y:S01]  /*0e30*/  LEA.HI R11, R11, R6, RZ, 0x3 ;  /* 0x000000060b0b7211 */ /* 0x000fe200078f18ff */
[----:B------:R-:W-:Y:S01]  /*0e40*/  IMAD.SHL.U32 R3, R12, 0x40, RZ ;  /* 0x000000400c037824 */ /* 0x000fe200078e00ff */
[----:B------:R-:W-:Y:S01]  /*0e50*/  LOP3.LUT R14, R5, 0x7ffffffc, RZ, 0xc0, !PT ;  /* 0x7ffffffc050e7812 */ /* 0x000fe200078ec0ff */
[----:B------:R-:W-:Y:S01]  /*0e60*/  STL [R1+0x64], R20 ;  /* 0x0000641401007387 */ /* 0x000fe20000100800 */
[----:B------:R-:W-:Y:S01]  /*0e70*/  LOP3.LUT R11, R11, 0xfffffff8, RZ, 0xc0, !PT ;  /* 0xfffffff80b0b7812 */ /* 0x000fe200078ec0ff */
[----:B------:R-:W-:Y:S01]  /*0e80*/  VIADD R228, R196, 0x40 ;  /* 0x00000040c4e47836 */ /* 0x000fe20000000000 */
[----:B------:R-:W-:Y:S01]  /*0e90*/  LEA.HI R5, R16, R7, RZ, 0x3 ;  /* 0x0000000710057211 */ /* 0x000fe200078f18ff */
[----:B------:R-:W-:Y:S01]  /*0ea0*/  IMAD.SHL.U32 R7, R7, 0x40, RZ ;  /* 0x0000004007077824 */ /* 0x000fe200078e00ff */
[----:B------:R-:W-:Y:S01]  /*0eb0*/  LOP3.LUT R3, R3, 0x1c0, RZ, 0xc0, !PT ;  /* 0x000001c003037812 */ /* 0x000fe200078ec0ff */
[----:B------:R-:W-:Y:S01]  /*0ec0*/  IMAD.IADD R11, R6, 0x1, -R11 ;  /* 0x00000001060b7824 */ /* 0x000fe200078e0a0b */
[----:B------:R-:W-:Y:S01]  /*0ed0*/  LEA.HI R4, R4, R20, RZ, 0x1 ;  /* 0x0000001404047211 */ /* 0x000fe200078f08ff */
[----:B------:R-:W-:Y:S01]  /*0ee0*/  IMAD.SHL.U32 R6, R5, 0x40, RZ ;  /* 0x0000004005067824 */ /* 0x000fe200078e00ff */
[----:B------:R-:W-:Y:S01]  /*0ef0*/  LOP3.LUT R0, R3, 0x8, R0, 0xf8, !PT ;  /* 0x0000000803007812 */ /* 0x000fe200078ef800 */
[----:B------:R-:W-:Y:S01]  /*0f00*/  IMAD.SHL.U32 R16, R188, 0x8, RZ ;  /* 0x00000008bc107824 */ /* 0x000fe200078e00ff */
[----:B------:R-:W-:Y:S01]  /*0f10*/  SHF.R.U32.HI R5, RZ, 0x3, R3 ;  /* 0x00000003ff057819 */ /* 0x000fe20000011603 */
[----:B------:R-:W-:Y:S01]  /*0f20*/  IMAD.IADD R14, R9, 0x1, -R14 ;  /* 0x00000001090e7824 */ /* 0x000fe200078e0a0e */
[----:B------:R-:W-:Y:S01]  /*0f30*/  LOP3.LUT R3, R10, 0x7ffffe00, RZ, 0xc0, !PT ;  /* 0x7ffffe000a037812 */ /* 0x000fe200078ec0ff */
[----:B------:R-:W-:Y:S01]  /*0f40*/  STL [R1+0x84], R15 ;  /* 0x0000840f01007387 */ /* 0x000fe20000100800 */
[----:B------:R-:W-:Y:S01]  /*0f50*/  LOP3.LUT R0, R0, R5, RZ, 0x3c, !PT ;  /* 0x0000000500007212 */ /* 0x000fe200078e3cff */
[----:B------:R-:W-:Y:S01]  /*0f60*/  IMAD.SHL.U32 R187, R14, 0x2, RZ ;  /* 0x000000020ebb7824 */ /* 0x000fe200078e00ff */
[----:B------:R-:W-:Y:S01]  /*0f70*/  LOP3.LUT R7, R7, 0x1c0, RZ, 0xc0, !PT ;  /* 0x000001c007077812 */ /* 0x000fe200078ec0ff */
[----:B------:R-:W-:Y:S01]  /*0f80*/  IMAD R3, R220, 0x400, R3 ;  /* 0x00000400dc037824 */ /* 0x000fe200078e0203 */
[----:B------:R-:W-:Y:S01]  /*0f90*/  LOP3.LUT R4, R4, 0xfffffe, RZ, 0xc0, !PT ;  /* 0x00fffffe04047812 */ /* 0x000fe200078ec0ff */
[----:B------:R-:W-:Y:S01]  /*0fa0*/  VIADD R226, R196, 0xc0 ;  /* 0x000000c0c4e27836 */ /* 0x000fe20000000000 */
[----:B------:R-:W-:Y:S01]  /*0fb0*/  LEA.HI R2, R2, R9, RZ, 0x5 ;  /* 0x0000000902027211 */ /* 0x000fe200078f28ff */
[----:B------:R-:W-:Y:S01]  /*0fc0*/  IMAD.IADD R3, R3, 0x1, R0 ;  /* 0x0000000103037824 */ /* 0x000fe200078e0200 */
[----:B------:R-:W-:Y:S01]  /*0fd0*/  SHF.R.U32.HI R9, RZ, 0x3, R7 ;  /* 0x00000003ff097819 */ /* 0x000fe20000011607 */
[----:B------:R-:W-:Y:S01]  /*0fe0*/  IMAD.IADD R4, R20, 0x1, -R4 ;  /* 0x0000000114047824 */ /* 0x000fe200078e0a04 */
[----:B------:R-:W-:Y:S01]  /*0ff0*/  LOP3.LUT R7, R7, 0x38, R16, 0xf8, !PT ;  /* 0x0000003807077812 */ /* 0x000fe200078ef810 */
[----:B------:R-:W-:Y:S01]  /*1000*/  IMAD R199, R3, 0x2, R18 ;  /* 0x0000000203c77824 */ /* 0x000fe200078e0212 */
[----:B------:R-:W-:-:S02]  /*1010*/  LOP3.LUT R6, R6, 0xfffffe00, RZ, 0xc0, !PT ;  /* 0xfffffe0006067812 */ /* 0x000fc400078ec0ff */
[----:B------:R-:W-:Y:S01]  /*1020*/  LEA.HI R0, R188, R188, RZ, 0x1 ;  /* 0x000000bcbc007211 */ /* 0x000fe200078f08ff */
[C---:B------:R-:W-:Y:S01]  /*1030*/  VIADD R216, R199.reuse, 0x36400 ;  /* 0x00036400c7d87836 */ /* 0x040fe20000000000 */
[----:B------:R-:W-:Y:S01]  /*1040*/  SHF.R.S32.HI R2, RZ, 0x5, R2 ;  /* 0x00000005ff027819 */ /* 0x000fe20000011402 */
[----:B------:R-:W-:Y:S01]  /*1050*/  VIADD R214, R199, 0x36420 ;  /* 0x00036420c7d67836 */ /* 0x000fe20000000000 */
[----:B------:R-:W-:Y:S02]  /*1060*/  LOP3.LUT R7, R6, R7, R9, 0xf6, !PT ;  /* 0x0000000706077212 */ /* 0x000fe400078ef609 */
[----:B------:R-:W-:Y:S01]  /*1070*/  SHF.R.S32.HI R8, RZ, 0x1f, R8 ;  /* 0x0000001fff087819 */ /* 0x000fe20000011408 */
[----:B------:R-:W-:Y:S01]  /*1080*/  IMAD R193, R2, 0x10, R11 ;  /* 0x0000001002c17824 */ /* 0x000fe200078e020b */
[----:B------:R-:W-:Y:S01]  /*1090*/  LOP3.LUT R5, R0, 0x1ffffffe, RZ, 0xc0, !PT ;  /* 0x1ffffffe00057812 */ /* 0x000fe200078ec0ff */
[----:B------:R-:W-:Y:S01]  /*10a0*/  IMAD.SHL.U32 R0, R4, 0x100, RZ ;  /* 0x0000010004007824 */ /* 0x000fe200078e00ff */
[----:B------:R-:W-:-:S02]  /*10b0*/  R2P PR, R12, 0x6 ;  /* 0x000000060c007804 */ /* 0x000fc40000000000 */
[----:B------:R-:W-:Y:S01]  /*10c0*/  SHF.R.S32.HI R2, RZ, 0x1f, R227 ;  /* 0x0000001fff027819 */ /* 0x000fe200000114e3 */
[----:B------:R-:W-:Y:S01]  /*10d0*/  IMAD.IADD R197, R187, 0x1, R0 ;  /* 0x00000001bbc57824 */ /* 0x000fe200078e0200 */
[----:B------:R-:W-:Y:S01]  /*10e0*/  LEA.HI R8, R8, R185, RZ, 0x3 ;  /* 0x000000b908087211 */ /* 0x000fe200078f18ff */
[----:B------:R0:W-:Y:S01]  /*10f0*/  STL [R1+0x80], R0 ;  /* 0x0000800001007387 */ /* 0x0001e20000100800 */
[----:B------:R-:W-:Y:S01]  /*1100*/  SHF.R.S32.HI R2, RZ, 0x1f, R225 ;  /* 0x0000001fff027819 */ /* 0x000fe200000114e1 */
[----:B------:R-:W-:Y:S01]  /*1110*/  IMAD R2, R7, 0x2, R18 ;  /* 0x0000000207027824 */ /* 0x000fe200078e0212 */
[----:B------:R-:W-:Y:S01]  /*1120*/  LOP3.LUT R8, R8, 0xfffffff8, RZ, 0xc0, !PT ;  /* 0xfffffff808087812 */ /* 0x000fe200078ec0ff */
[C---:B------:R-:W-:Y:S01]  /*1130*/  VIADD R237, R197.reuse, 0xc8 ;  /* 0x000000c8c5ed7836 */ /* 0x040fe20000000000 */
[----:B------:R-:W-:Y:S01]  /*1140*/  SHF.R.S32.HI R4, RZ, 0x1f, R228 ;  /* 0x0000001fff047819 */ /* 0x000fe200000114e4 */
[----:B------:R-:W-:Y:S01]  /*1150*/  VIADD R236, R197, 0xd0 ;  /* 0x000000d0c5ec7836 */ /* 0x000fe20000000000 */
[----:B------:R1:W-:Y:S01]  /*1160*/  STL [R1+0x7c], R2 ;  /* 0x00007c0201007387 */ /* 0x0003e20000100800 */
[----:B------:R-:W-:Y:S01]  /*1170*/  IMAD.IADD R218, R188, 0x1, -R5 ;  /* 0x00000001bcda7824 */ /* 0x000fe200078e0a05 */
[----:B------:R-:W-:Y:S01]  /*1180*/  SHF.R.S32.HI R4, RZ, 0x1f, R226 ;  /* 0x0000001fff047819 */ /* 0x000fe200000114e2 */
[----:B------:R-:W-:Y:S01]  /*1190*/  IMAD.IADD R198, R185, 0x1, -R8 ;  /* 0x00000001b9c67824 */ /* 0x000fe200078e0a08 */
[----:B0-----:R-:W-:Y:S01]  /*11a0*/  SHF.R.S32.HI R0, RZ, 0x1f, R224 ;  /* 0x0000001fff007819 */ /* 0x001fe200000114e0 */
[C---:B------:R-:W-:Y:S01]  /*11b0*/  VIADD R234, R197.reuse, 0xe0 ;  /* 0x000000e0c5ea7836 */ /* 0x040fe20000000000 */
[----:B------:R-:W-:Y:S01]  /*11c0*/  SHF.R.S32.HI R0, RZ, 0x1f, R197 ;  /* 0x0000001fff007819 */ /* 0x000fe200000114c5 */
[----:B------:R-:W-:Y:S01]  /*11d0*/  VIADD R0, R197, 0xc0 ;  /* 0x000000c0c5007836 */ /* 0x000fe20000000000 */
[----:B------:R-:W-:Y:S01]  /*11e0*/  SEL R215, R215, 0xffffffc0, !P2 ;  /* 0xffffffc0d7d77807 */ /* 0x000fe20005000000 */
[----:B------:R-:W-:-:S02]  /*11f0*/  VIADD R233, R197, 0xe8 ;  /* 0x000000e8c5e97836 */ /* 0x000fc40000000000 */
[C---:B-1----:R-:W-:Y:S01]  /*1200*/  VIADD R2, R197.reuse, 0xb8 ;  /* 0x000000b8c5027836 */ /* 0x042fe20000000000 */
        /* <DEDUP_REMOVED lines=59> */
[----:B------:R-:W-:Y:S01]  /*15c0*/  IMAD R218, R218, 0x8, R193 ;  /* 0x00000008dada7824 */ /* 0x000fe200078e02c1 */
[----:B------:R-:W-:Y:S01]  /*15d0*/  SHF.R.S32.HI R0, RZ, 0x1f, R231 ;  /* 0x0000001fff007819 */ /* 0x000fe200000114e7 */
[----:B------:R-:W-:-:S07]  /*15e0*/  IMAD.IADD R215, R215, 0x1, R214 ;  /* 0x00000001d7d77824 */ /* 0x000fce00078e02d6 */
.L_x_3682:
[----:B------:R-:W-:Y:S01]  /*15f0*/  ULDC.64 UR4, c[0x0][0xb20] ;  /* 0x0002c80000047ab9 */ /* 0x000fe20000000a00 */
[----:B012-4-:R-:W0:Y:S01]  /*1600*/  LDC.64 R2, c[0x0][0xb00] ;  /* 0x0002c000ff027b82 */ /* 0x017e220000000a00 */
[----:B------:R-:W-:Y:S01]  /*1610*/  ISETP.NE.U32.AND P0, PT, RZ, UR4, PT ;  /* 0x00000004ff007c0c */ /* 0x000fe2000bf05070 */
[----:B-----5:R-:W-:Y:S01]  /*1620*/  IMAD.MOV.U32 R24, RZ, RZ, RZ ;  /* 0x000000ffff187224 */ /* 0x020fe200078e00ff */
        /* <DEDUP_REMOVED lines=15> */
[----:B------:R-:W5:Y:S01]  /*1720*/  @P3 LDG.E R24, desc[UR50][R2.64] ;  /* 0x0000003202183981 */ /* 0x000f62000c1e1900 */
[----:B------:R-:W-:Y:S01]  /*1730*/  ISETP.NE.U32.AND P2, PT, RZ, UR6, PT ;  /* 0x00000006ff007c0c */ /* 0x000fe2000bf45070 */
[----:B-1----:R-:W-:-:S04]  /*1740*/  @P0 IMAD.WIDE R4, R155, 0x4, R4 ;  /* 0x000000049b040825 */ /* 0x002fc800078e0204 */
[----:B0-----:R-:W-:Y:S01]  /*1750*/  @P1 IMAD.WIDE R6, R155, 0x4, R6 ;  /* 0x000000049b061825 */ /* 0x001fe200078e0206 */
[----:B------:R-:W-:Y:S01]  /*1760*/  UISETP.NE.U32.AND UP0, UPT, UR4, URZ, UPT ;  /* 0x0000003f0400728c */ /* 0x000fe2000bf05070 */
[----:B------:R0:W5:Y:S02]  /*1770*/  @P0 LDG.E R10, desc[UR50][R4.64] ;  /* 0x00000032040a0981 */ /* 0x000164000c1e1900 */
[----:B------:R-:W-:Y:S02]  /*1780*/  ULDC UR4, c[0x0][0x424] ;  /* 0x0001090000047ab9 */ /* 0x000fe40000000800 */
[----:B------:R1:W5:Y:S01]  /*1790*/  @P1 LDG.E R23, desc[UR50][R6.64] ;  /* 0x0000003206171981 */ /* 0x000362000c1e1900 */
[----:B------:R-:W-:Y:S01]  /*17a0*/  UISETP.NE.AND.EX UP0, UPT, UR5, URZ, UPT, UP0 ;  /* 0x0000003f0500728c */ /* 0x000fe2000bf05300 */
[C---:B------:R-:W-:Y:S02]  /*17b0*/  LOP3.LUT R0, R154.reuse, 0xff0000, RZ, 0xc0, !PT ;  /* 0x00ff00009a007812 */ /* 0x040fe400078ec0ff */
[----:B------:R-:W-:Y:S01]  /*17c0*/  ULDC UR5, c[0x0][0x2f0] ;  /* 0x0000bc0000057ab9 */ /* 0x000fe20000000800 */
[----:B------:R-:W-:Y:S01]  /*17d0*/  USEL UR4, UR4, 0x1, UP0 ;  /* 0x0000000104047887 */ /* 0x000fe20008000000 */
[----:B0-----:R-:W-:-:S02]  /*17e0*/  LOP3.LUT R4, R154, 0xff000000, RZ, 0xc0, !PT ;  /* 0xff0000009a047812 */ /* 0x001fc400078ec0ff */
[----:B------:R-:W-:Y:S01]  /*17f0*/  ISETP.NE.AND.EX P2, PT, RZ, UR7, PT, P2 ;  /* 0x00000007ff007c0c */ /* 0x000fe2000bf45320 */
[----:B------:R-:W-:Y:S01]  /*1800*/  UIMAD UR4, UR4, UR5, URZ ;  /* 0x00000005040472a4 */ /* 0x000fe2000f8e023f */
[----:B------:R-:W-:Y:S02]  /*1810*/  SHF.R.U32.HI R5, RZ, 0x8, R4 ;  /* 0x00000008ff057819 */ /* 0x000fe40000011604 */
[----:B------:R-:W-:Y:S01]  /*1820*/  ULDC UR5, c[0x0][0x348] ;  /* 0x0000d20000057ab9 */ /* 0x000fe20000000800 */
[----:B------:R-:W-:Y:S01]  /*1830*/  LOP3.LUT R221, R154, 0xffff, RZ, 0xc0, !PT ;  /* 0x0000ffff9add7812 */ /* 0x000fe200078ec0ff */
[----:B------:R-:W-:Y:S01]  /*1840*/  IMAD.MOV.U32 R223, RZ, RZ, R155 ;  /* 0x000000ffffdf7224 */ /* 0x000fe200078e009b */
[----:B------:R-:W-:Y:S01]  /*1850*/  LEA.HI R222, R0, R5, RZ, 0x10 ;  /* 0x0000000500de7211 */ /* 0x000fe200078f80ff */
[----:B-1----:R-:W-:Y:S06]  /*1860*/  @P1 BRA `(.L_x_3473) ;  /* 0x0000000000241947 */ /* 0x002fec0003800000 */
        /* <DEDUP_REMOVED lines=9> */
.L_x_3473:
[----:B------:R-:W-:Y:S02]  /*1900*/  IMAD.U32 R40, RZ, RZ, UR5 ;  /* 0x00000005ff287e24 */ /* 0x000fe4000f8e00ff */
[----:B------:R-:W-:Y:S01]  /*1910*/  IMAD.U32 R25, RZ, RZ, UR4 ;  /* 0x00000004ff197e24 */ /* 0x000fe2000f8e00ff */
[----:B------:R-:W-:Y:S06]  /*1920*/  @!P2 BRA `(.L_x_3474) ;  /* 0x000000000010a947 */ /* 0x000fec0003800000 */
[----:B------:R-:W0:Y:S02]  /*1930*/  LDC.64 R2, c[0x0][0xb18] ;  /* 0x0002c600ff027b82 */ /* 0x000e240000000a00 */
[----:B0-----:R-:W-:-:S05]  /*1940*/  IMAD.WIDE R2, R155, 0x4, R2 ;  /* 0x000000049b027825 */ /* 0x001fca00078e0202 */
[----:B------:R0:W5:Y:S01]  /*1950*/  LDG.E R25, desc[UR50][R2.64] ;  /* 0x0000003202197981 */ /* 0x000162000c1e1900 */
[----:B------:R-:W-:Y:S05]  /*1960*/  BRA `(.L_x_3475) ;  /* 0x0000000000107947 */ /* 0x000fea0003800000 */
.L_x_3474:
[----:B------:R-:W-:Y:S05]  /*1970*/  @!P3 BRA `(.L_x_3475) ;  /* 0x00000000000cb947 */ /* 0x000fea0003800000 */
[----:B------:R-:W2:Y:S04]  /*1980*/  LDG.E R0, desc[UR50][R2.64] ;  /* 0x0000003202007981 */ /* 0x000ea8000c1e1900 */
[----:B------:R-:W2:Y:S02]  /*1990*/  LDG.E R25, desc[UR50][R2.64+0x4] ;  /* 0x0000043202197981 */ /* 0x000ea4000c1e1900 */
[----:B--2---:R-:W-:-:S07]  /*19a0*/  IMAD.IADD R25, R25, 0x1, -R0 ;  /* 0x0000000119197824 */ /* 0x004fce00078e0a00 */
.L_x_3475:
[----:B------:R-:W-:Y:S01]  /*19b0*/  ULDC.64 UR4, c[0x0][0xb08] ;  /* 0x0002c20000047ab9 */ /* 0x000fe20000000a00 */
[----:B------:R-:W1:Y:S01]  /*19c0*/  LDC R4, c[0x0][0x448] ;  /* 0x00011200ff047b82 */ /* 0x000e620000000800 */
[----:B------:R-:W-:-:S04]  /*19d0*/  ISETP.NE.U32.AND P0, PT, RZ, UR4, PT ;  /* 0x00000004ff007c0c */ /* 0x000fc8000bf05070 */
[----:B------:R-:W-:Y:S01]  /*19e0*/  ISETP.NE.AND.EX P0, PT, RZ, UR5, PT, P0 ;  /* 0x00000005ff007c0c */ /* 0x000fe2000bf05300 */
[----:B------:R-:W-:Y:S02]  /*19f0*/  ULDC.64 UR4, c[0x0][0xb28] ;  /* 0x0002ca0000047ab9 */ /* 0x000fe40000000a00 */
[----:B------:R-:W-:-:S04]  /*1a00*/  ISETP.NE.U32.AND P1, PT, RZ, UR4, PT ;  /* 0x00000004ff007c0c */ /* 0x000fc8000bf25070 */
[----:B------:R-:W-:-:S06]  /*1a10*/  ISETP.NE.AND.EX P1, PT, RZ, UR5, PT, P1 ;  /* 0x00000005ff007c0c */ /* 0x000fcc000bf25310 */
[----:B------:R-:W2:Y:S08]  /*1a20*/  @P0 LDC.64 R6, c[0x0][0xb08] ;  /* 0x0002c200ff060b82 */ /* 0x000eb00000000a00 */
[----:B------:R-:W3:Y:S01]  /*1a30*/  @P1 LDC.64 R8, c[0x0][0xb28] ;  /* 0x0002ca00ff081b82 */ /* 0x000ee20000000a00 */
[----:B--2---:R-:W-:-:S05]  /*1a40*/  @P0 IMAD.WIDE R6, R155, 0x4, R6 ;  /* 0x000000049b060825 */ /* 0x004fca00078e0206 */
[----:B------:R-:W2:Y:S04]  /*1a50*/  @P0 LDG.E R0, desc[UR50][R6.64] ;  /* 0x0000003206000981 */ /* 0x000ea8000c1e1900 */
[----:B0-----:R-:W2:Y:S01]  /*1a60*/  @P0 LDG.E R3, desc[UR50][R6.64+0x4] ;  /* 0x0000043206030981 */ /* 0x001ea2000c1e1900 */
[----:B-----5:R-:W-:Y:S02]  /*1a70*/  IMAD.MOV.U32 R2, RZ, RZ, R25 ;  /* 0x000000ffff027224 */ /* 0x020fe400078e0019 */
[----:B---3--:R-:W-:-:S05]  /*1a80*/  @P1 IMAD.WIDE R8, R155, 0x4, R8 ;  /* 0x000000049b081825 */ /* 0x008fca00078e0208 */
[----:B------:R0:W5:Y:S01]  /*1a90*/  @P1 LDG.E R2, desc[UR50][R8.64] ;  /* 0x0000003208021981 */ /* 0x000162000c1e1900 */
[----:B-1----:R-:W-:Y:S01]  /*1aa0*/  ISETP.NE.AND P1, PT, R4, 0x1, PT ;  /* 0x000000010400780c */ /* 0x002fe20003f25270 */
[----:B------:R-:W-:Y:S01]  /*1ab0*/  IMAD.SHL.U32 R195, R153, 0x40, RZ ;  /* 0x0000004099c37824 */ /* 0x000fe200078e00ff */
[----:B------:R-:W1:Y:S01]  /*1ac0*/  LDC.64 R4, c[0x0][0xad8] ;  /* 0x0002b600ff047b82 */ /* 0x000e620000000a00 */
[----:B------:R-:W-:-:S10]  /*1ad0*/  IMAD.IADD R13, R25, 0x1, -R10 ;  /* 0x00000001190d7824 */ /* 0x000fd400078e0a0a */
[----:B------:R-:W3:Y:S08]  /*1ae0*/  @P1 LDC R11, c[0x0][0x44c] ;  /* 0x00011300ff0b1b82 */ /* 0x000ef00000000800 */
[----:B------:R-:W4:Y:S01]  /*1af0*/  @P1 LDC R12, c[0x0][0x450] ;  /* 0x00011400ff0c1b82 */ /* 0x000f220000000800 */
[----:B-1----:R-:W-:Y:S01]  /*1b00*/  ISETP.GE.AND P2, PT, R5, 0x1, PT ;  /* 0x000000010500780c */ /* 0x002fe20003f46270 */
[----:B--2---:R-:W-:-:S02]  /*1b10*/  @P0 IMAD.IADD R40, R3, 0x1, -R0 ;  /* 0x0000000103280824 */ /* 0x004fc400078e0a00 */
[----:B------:R-:W-:Y:S02]  /*1b20*/  VIADD R0, R195, 0x3f ;  /* 0x0000003fc3007836 */ /* 0x000fe40000000000 */
[----:B------:R-:W-:Y:S02]  /*1b30*/  IMAD.IADD R184, R13, 0x1, R40 ;  /* 0x000000010db87824 */ /* 0x000fe400078e0228 */
[----:B---3--:R-:W-:-:S03]  /*1b40*/  @P1 IMAD.HI.U32 R3, R0, R11, RZ ;  /* 0x0000000b00031227 */ /* 0x008fc600078e00ff */
[C---:B------:R-:W-:Y:S01]  /*1b50*/  IADD3 R44, R184.reuse, 0x1, -R23 ;  /* 0x00000001b82c7810 */ /* 0x040fe20007ffe817 */
[----:B------:R-:W-:Y:S01]  /*1b60*/  IMAD.MOV.U32 R7, RZ, RZ, R0 ;  /* 0x000000ffff077224 */ /* 0x000fe200078e0000 */
[----:B----4-:R-:W-:Y:S01]  /*1b70*/  @P1 SHF.R.U32.HI R7, RZ, R12, R3 ;  /* 0x0000000cff071219 */ /* 0x010fe20000011603 */
[----:B------:R-:W-:-:S04]  /*1b80*/  VIADD R0, R184, 0x3f ;  /* 0x0000003fb8007836 */ /* 0x000fc80000000000 */
[----:B0-----:R-:W-:Y:S01]  /*1b90*/  IMAD.IADD R9, R44, 0x1, R7 ;  /* 0x000000012c097824 */ /* 0x001fe200078e0207 */
        /* <DEDUP_REMOVED lines=16> */
.L_x_3478:
[----:B------:R-:W-:-:S13]  /*1ca0*/  ISETP.NE.AND P0, PT, R5, 0x1, PT ;  /* 0x000000010500780c */ /* 0x000fda0003f05270 */
[----:B------:R-:W0:Y:S02]  /*1cb0*/  @P0 LDC.64 R6, c[0x0][0xae0] ;  /* 0x0002b800ff060b82 */ /* 0x000e240000000a00 */
[----:B0-----:R-:W-:-:S05]  /*1cc0*/  @P0 IMAD.HI.U32 R6, R0, R6, RZ ;  /* 0x0000000600060227 */ /* 0x001fca00078e00ff */
[----:B------:R-:W-:-:S07]  /*1cd0*/  @P0 SHF.R.U32.HI R0, RZ, R7, R6 ;  /* 0x00000007ff000219 */ /* 0x000fce0000011606 */
.L_x_3479:
[----:B------:R-:W-:Y:S05]  /*1ce0*/  BSYNC B0 ;  /* 0x0000000000007941 */ /* 0x000fea0003800000 */
.L_x_3477:
[----:B------:R-:W-:-:S05]  /*1cf0*/  IMAD R3, R0, R5, R5 ;  /* 0x0000000500037224 */ /* 0x000fca00078e0205 */
[----:B------:R-:W-:-:S07]  /*1d00*/  VIMNMX R4, R4, R3, PT ;  /* 0x0000000304047248 */ /* 0x000fce0003fe0100 */
.L_x_3476:
[----:B------:R-:W0:Y:S01]  /*1d10*/  @P1 LDC R0, c[0x0][0x44c] ;  /* 0x00011300ff001b82 */ /* 0x000e220000000800 */
[----:B------:R-:W-:Y:S01]  /*1d20*/  VIADD R4, R4, 0x3f ;  /* 0x0000003f04047836 */ /* 0x000fe20000000000 */
[----:B------:R-:W-:Y:S01]  /*1d30*/  ULDC UR4, c[0x0][0xad4] ;  /* 0x0002b50000047ab9 */ /* 0x000fe20000000800 */
[----:B------:R-:W-:Y:S02]  /*1d40*/  IMAD.MOV.U32 R7, RZ, RZ, R195 ;  /* 0x000000ffff077224 */ /* 0x000fe400078e00c3 */
[----:B------:R-:W-:Y:S01]  /*1d50*/  IMAD.IADD R152, R184, 0x1, -R23 ;  /* 0x00000001b8987824 */ /* 0x000fe200078e0a17 */
[----:B------:R-:W-:Y:S02]  /*1d60*/  SHF.R.S32.HI R3, RZ, 0x1f, R4 ;  /* 0x0000001fff037819 */ /* 0x000fe40000011404 */
[----:B------:R-:W1:Y:S02]  /*1d70*/  @P1 LDC R9, c[0x0][0x450] ;  /* 0x00011400ff091b82 */ /* 0x000e640000000800 */
[----:B------:R-:W-:Y:S01]  /*1d80*/  LEA.HI R3, R3, R4, RZ, 0x6 ;  /* 0x0000000403037211 */ /* 0x000fe200078f30ff */
[----:B0-----:R-:W-:-:S05]  /*1d90*/  @P1 IMAD.HI.U32 R0, R195, R0, RZ ;  /* 0x00000000c3001227 */ /* 0x001fca00078e00ff */
[----:B-1----:R-:W-:Y:S02]  /*1da0*/  @P1 SHF.R.U32.HI R7, RZ, R9, R0 ;  /* 0x00000009ff071219 */ /* 0x002fe40000011600 */
[----:B------:R-:W-:-:S03]  /*1db0*/  SHF.R.S32.HI R0, RZ, 0x6, R3 ;  /* 0x00000006ff007819 */ /* 0x000fc60000011403 */
[----:B------:R-:W-:Y:S01]  /*1dc0*/  IMAD.IADD R3, R152, 0x1, R7 ;  /* 0x0000000198037824 */ /* 0x000fe200078e0207 */
        /* <DEDUP_REMOVED lines=13> */
.L_x_3482:
[----:B------:R-:W-:-:S13]  /*1ea0*/  ISETP.NE.AND P0, PT, R5, 0x1, PT ;  /* 0x000000010500780c */ /* 0x000fda0003f05270 */
[----:B------:R-:W0:Y:S02]  /*1eb0*/  @P0 LDC.64 R6, c[0x0][0xae0] ;  /* 0x0002b800ff060b82 */ /* 0x000e240000000a00 */
[----:B0-----:R-:W-:-:S05]  /*1ec0*/  @P0 IMAD.HI.U32 R6, R3, R6, RZ ;  /* 0x0000000603060227 */ /* 0x001fca00078e00ff */
[----:B------:R-:W-:-:S07]  /*1ed0*/  @P0 SHF.R.U32.HI R3, RZ, R7, R6 ;  /* 0x00000007ff030219 */ /* 0x000fce0000011606 */
.L_x_3483:
[----:B------:R-:W-:Y:S05]  /*1ee0*/  BSYNC B0 ;  /* 0x0000000000007941 */ /* 0x000fea0003800000 */
.L_x_3481:
[----:B------:R-:W-:-:S05]  /*1ef0*/  IMAD R3, R3, R5, RZ ;  /* 0x0000000503037224 */ /* 0x000fca00078e02ff */
[----:B------:R-:W-:-:S07]  /*1f00*/  VIMNMX R0, R0, R3, !PT ;  /* 0x0000000300007248 */ /* 0x000fce0007fe0100 */
.L_x_3480:
        /* <DEDUP_REMOVED lines=41> */
.L_x_3485:
[----:B------:R-:W-:Y:S05]  /*21a0*/  BSYNC B0 ;  /* 0x0000000000007941 */ /* 0x000fea0003800000 */
.L_x_3484:
        /* <DEDUP_REMOVED lines=36> */
.L_x_3488:
[----:B------:R-:W-:Y:S05]  /*23f0*/  BSYNC B6 ;  /* 0x0000000000067941 */ /* 0x000fea0003800000 */
.L_x_3487:
        /* <DEDUP_REMOVED lines=20> */
.L_x_3490:
[----:B------:R-:W-:Y:S05]  /*2540*/  BSYNC B6 ;  /* 0x0000000000067941 */ /* 0x000fea0003800000 */
.L_x_3489:
[----:B------:R-:W-:Y:S01]  /*2550*/  ULDC.64 UR4, c[0x0][0xaf0] ;  /* 0x0002bc0000047ab9 */ /* 0x000fe20000000a00 */
[----:B------:R-:W0:Y:S01]  /*2560*/  LDC.64 R6, c[0x0][0x300] ;  /* 0x0000c000ff067b82 */ /* 0x000e220000000a00 */
[----:B------:R-:W-:Y:S01]  /*2570*/  ISETP.NE.U32.AND P0, PT, RZ, UR4, PT ;  /* 0x00000004ff007c0c */ /* 0x000fe2000bf05070 */
[----:B------:R-:W-:Y:S01]  /*2580*/  IMAD.IADD R24, R24, 0x1, R25 ;  /* 0x0000000118187824 */ /* 0x000fe200078e0219 */
[----:B------:R-:W-:Y:S01]  /*2590*/  ULDC.64 UR8, c[0x0][0xb00] ;  /* 0x0002c00000087ab9 */ /* 0x000fe20000000a00 */
[----:B------:R-:W-:Y:S01]  /*25a0*/  SHF.R.S32.HI R17, RZ, 0x1f, R16 ;  /* 0x0000001fff117819 */ /* 0x000fe20000011410 */
[----:B------:R-:W-:Y:S01]  /*25b0*/  ULDC.64 UR6, c[0x0][0x330] ;  /* 0x0000cc0000067ab9 */ /* 0x000fe20000000a00 */
[----:B------:R-:W-:Y:S01]  /*25c0*/  ISETP.NE.AND.EX P0, PT, RZ, UR5, PT, P0 ;  /* 0x00000005ff007c0c */ /* 0x000fe2000bf05300 */
[----:B------:R-:W-:Y:S01]  /*25d0*/  ULDC.64 UR4, c[0x0][0x308] ;  /* 0x0000c20000047ab9 */ /* 0x000fe20000000a00 */
[----:B------:R-:W1:Y:S08]  /*25e0*/  LDC R25, c[0x0][0x3f4] ;  /* 0x0000fd00ff197b82 */ /* 0x000e700000000800 */
[----:B------:R-:W2:Y:S08]  /*25f0*/  LDC.64 R56, c[0x0][0x408] ;  /* 0x00010200ff387b82 */ /* 0x000eb00000000a00 */
        /* <DEDUP_REMOVED lines=8> */
[----:B------:R-:W-:Y:S01]  /*2680*/  IMAD R0, R10, R6, RZ ;  /* 0x000000060a007224 */ /* 0x000fe200078e02ff */
[----:B------:R-:W-:Y:S01]  /*2690*/  ISETP.NE.AND.EX P0, PT, RZ, UR9, PT, P0 ;  /* 0x00000009ff007c0c */ /* 0x000fe2000bf05300 */
[----:B------:R-:W-:Y:S01]  /*26a0*/  IMAD.WIDE.U32 R20, R221, UR6, R16 ;  /* 0x00000006dd147c25 */ /* 0x000fe2000f8e0010 */
[----:B-1----:R-:W-:Y:S01]  /*26b0*/  ISETP.GE.AND P1, PT, R16, R25, PT ;  /* 0x000000191000720c */ /* 0x002fe20003f26270 */
[----:B---3--:R-:W1:Y:S01]  /*26c0*/  LDC.64 R4, c[0x0][0x3f8] ;  /* 0x0000fe00ff047b82 */ /* 0x008e620000000a00 */
[----:B------:R-:W-:Y:S01]  /*26d0*/  SHF.R.S32.HI R189, RZ, 0x1f, R188 ;  /* 0x0000001fffbd7819 */ /* 0x000fe200000114bc */
[----:B------:R-:W-:Y:S01]  /*26e0*/  IMAD R3, R24, R7, R0 ;  /* 0x0000000718037224 */ /* 0x000fe200078e0200 */
[----:B------:R-:W-:Y:S01]  /*26f0*/  IADD3 R38, P2, R185, R24, RZ ;  /* 0x00000018b9267210 */ /* 0x000fe20007f5e0ff */
[----:B------:R-:W-:Y:S01]  /*2700*/  IMAD R21, R221, UR7, R21 ;  /* 0x00000007dd157c24 */ /* 0x000fe2000f8e0215 */
[----:B------:R-:W-:Y:S01]  /*2710*/  ULDC.64 UR6, c[0x0][0x338] ;  /* 0x0000ce0000067ab9 */ /* 0x000fe20000000a00 */
[----:B------:R-:W-:Y:S01]  /*2720*/  IMAD.IADD R29, R29, 0x1, R3 ;  /* 0x000000011d1d7824 */ /* 0x000fe200078e0203 */
[----:B------:R-:W-:Y:S01]  /*2730*/  P2R R74, PR, RZ, 0x2 ;  /* 0x00000002ff4a7803 */ /* 0x000fe20000000000 */
[----:B------:R-:W-:Y:S01]  /*2740*/  IMAD R12, R73, R6, RZ ;  /* 0x00000006490c7224 */ /* 0x000fe200078e02ff */
[----:B------:R-:W-:Y:S01]  /*2750*/  SHF.L.U64.HI R62, R6, 0x6, R7 ;  /* 0x00000006063e7819 */ /* 0x000fe20000010207 */
[----:B------:R-:W-:-:S04]  /*2760*/  IMAD.WIDE.U32 R28, R221, UR4, R28 ;  /* 0x00000004dd1c7c25 */ /* 0x000fc8000f8e001c */
[----:B------:R-:W-:Y:S01]  /*2770*/  IMAD R29, R221, UR5, R29 ;  /* 0x00000005dd1d7c24 */ /* 0x000fe2000f8e021d */
[----:B------:R-:W-:Y:S01]  /*2780*/  ULDC.64 UR4, c[0x0][0x310] ;  /* 0x0000c40000047ab9 */ /* 0x000fe20000000a00 */
[C---:B------:R-:W-:Y:S02]  /*2790*/  IMAD R13, R185.reuse, R7, R12 ;  /* 0x00000007b90d7224 */ /* 0x040fe400078e020c */
[----:B------:R-:W-:Y:S02]  /*27a0*/  IMAD.SHL.U32 R58, R198, 0x40, RZ ;  /* 0x00000040c63a7824 */ /* 0x000fe400078e00ff */
[----:B--2---:R-:W-:-:S03]  /*27b0*/  IMAD.WIDE.U32 R34, R185, R56, R188 ;  /* 0x00000038b9227225 */ /* 0x004fc600078e00bc */
[----:B------:R-:W-:Y:S01]  /*27c0*/  LOP3.LUT R58, R58, 0x1c0, RZ, 0xc0, !PT ;  /* 0x000001c03a3a7812 */ /* 0x000fe200078ec0ff */
[C---:B------:R-:W-:Y:S01]  /*27d0*/  IMAD.WIDE.U32 R36, R185.reuse, R56, R16 ;  /* 0x00000038b9247225 */ /* 0x040fe200078e0010 */
[----:B-1----:R-:W-:Y:S02]  /*27e0*/  SHF.L.U64.HI R60, R4, 0x6, R5 ;  /* 0x00000006043c7819 */ /* 0x002fe40000010205 */
[----:B------:R-:W-:Y:S01]  /*27f0*/  SHF.R.U32.HI R54, RZ, 0x3, R58 ;  /* 0x00000003ff367819 */ /* 0x000fe2000001163a */
[----:B------:R-:W-:Y:S01]  /*2800*/  IMAD.WIDE.U32 R30, R185, R4, R188 ;  /* 0x00000004b91e7225 */ /* 0x000fe200078e00bc */
[----:B0-----:R-:W-:-:S03]  /*2810*/  SHF.R.U32.HI R26, RZ, 0x7, R26 ;  /* 0x00000007ff1a7819 */ /* 0x001fc6000001161a */
[----:B------:R-:W-:-:S04]  /*2820*/  IMAD.WIDE.U32 R32, R185, R4, R16 ;  /* 0x00000004b9207225 */ /* 0x000fc800078e0010 */
[----:B------:R-:W-:Y:S02]  /*2830*/  VIADD R55, R16, 0x20 ;  /* 0x0000002010377836 */ /* 0x000fe40000000000 */
[----:B------:R-:W-:Y:S02]  /*2840*/  IMAD.SHL.U32 R61, R6, 0x40, RZ ;  /* 0x00000040063d7824 */ /* 0x000fe400078e00ff */
[----:B------:R-:W-:Y:S02]  /*2850*/  IMAD.SHL.U32 R59, R4, 0x40, RZ ;  /* 0x00000040043b7824 */ /* 0x000fe400078e00ff */
[----:B------:R-:W-:Y:S02]  /*2860*/  VIADD R53, R26, 0x8 ;  /* 0x000000081a357836 */ /* 0x000fe40000000000 */
[----:B------:R-:W-:Y:S02]  /*2870*/  IMAD.SHL.U32 R52, R25, 0x2, RZ ;  /* 0x0000000219347824 */ /* 0x000fe400078e00ff */
[----:B------:R-:W-:Y:S01]  /*2880*/  IMAD.X R39, R10, 0x1, R73, P2 ;  /* 0x000000010a277824 */ /* 0x000fe200010e0649 */
[----:B----4-:R-:W-:-:S02]  /*2890*/  SHF.R.S32.HI R0, RZ, 0x1f, R155 ;  /* 0x0000001fff007819 */ /* 0x010fc4000001149b */
[----:B------:R-:W-:Y:S02]  /*28a0*/  SEL R155, R155, RZ, !P0 ;  /* 0x000000ff9b9b7207 */ /* 0x000fe40004000000 */
[----:B------:R-:W-:-:S03]  /*28b0*/  SEL R0, R0, RZ, !P0 ;  /* 0x000000ff00007207 */ /* 0x000fc60004000000 */
[----:B------:R-:W-:-:S04]  /*28c0*/  IMAD.WIDE.U32 R28, R155, UR4, R28 ;  /* 0x000000049b1c7c25 */ /* 0x000fc8000f8e001c */
[C---:B------:R-:W-:Y:S02]  /*28d0*/  IMAD R8, R0.reuse, UR6, RZ ;  /* 0x0000000600087c24 */ /* 0x040fe4000f8e02ff */
[----:B------:R-:W-:Y:S01]  /*28e0*/  IMAD R0, R0, UR4, RZ ;  /* 0x0000000400007c24 */ /* 0x000fe2000f8e02ff */
[----:B------:R-:W-:Y:S01]  /*28f0*/  ULDC UR4, c[0x0][0x2f4] ;  /* 0x0000bd0000047ab9 */ /* 0x000fe20000000800 */
[C---:B------:R-:W-:Y:S02]  /*2900*/  IMAD R15, R155.reuse, UR7, R8 ;  /* 0x000000079b0f7c24 */ /* 0x040fe4000f8e0208 */
[----:B------:R-:W-:Y:S02]  /*2910*/  IMAD R3, R155, UR5, R0 ;  /* 0x000000059b037c24 */ /* 0x000fe4000f8e0200 */
[----:B------:R-:W-:-:S04]  /*2920*/  IMAD.WIDE.U32 R8, R185, R6, R16 ;  /* 0x00000006b9087225 */ /* 0x000fc800078e0010 */
[----:B------:R-:W-:Y:S01]  /*2930*/  IMAD.IADD R72, R29, 0x1, R3 ;  /* 0x000000011d487824 */ /* 0x000fe200078e0203 */
[----:B------:R-:W-:Y:S01]  /*2940*/  SEL R3, R25, RZ, P1 ;  /* 0x000000ff19037207 */ /* 0x000fe20000800000 */
[----:B------:R-:W-:Y:S01]  /*2950*/  IMAD R0, R73, R4, RZ ;  /* 0x0000000449007224 */ /* 0x000fe200078e02ff */
[----:B------:R-:W-:Y:S01]  /*2960*/  IADD3 R65, P0, R28, R8, RZ ;  /* 0x000000081c417210 */ /* 0x000fe20007f1e0ff */
[----:B------:R-:W-:Y:S01]  /*2970*/  IMAD.WIDE.U32 R20, R155, UR6, R20 ;  /* 0x000000069b147c25 */ /* 0x000fe2000f8e0014 */
[----:B------:R-:W-:Y:S02]  /*2980*/  ISETP.GE.AND P1, PT, R55, UR4, PT ;  /* 0x0000000437007c0c */ /* 0x000fe4000bf26270 */
[----:B------:R-:W-:Y:S01]  /*2990*/  IADD3.X R64, R72, R9, R13, P0, !PT ;  /* 0x0000000948407210 */ /* 0x000fe200007fe40d */
[----:B------:R-:W-:Y:S01]  /*29a0*/  IMAD R11, R185, R5, R0 ;  /* 0x00000005b90b7224 */ /* 0x000fe200078e0200 */
[----:B------:R-:W-:Y:S01]  /*29b0*/  ISETP.GE.AND P0, PT, R16, UR4, PT ;  /* 0x0000000410007c0c */ /* 0x000fe2000bf06270 */
[----:B------:R-:W-:-:S02]  /*29c0*/  IMAD R0, R73, R56, RZ ;  /* 0x0000003849007224 */ /* 0x000fc400078e02ff */
[----:B------:R-:W-:Y:S02]  /*29d0*/  IMAD.IADD R3, R16, 0x1, R3 ;  /* 0x0000000110037824 */ /* 0x000fe400078e0203 */
[----:B------:R-:W-:Y:S02]  /*29e0*/  IMAD R9, R185, R57, R0 ;  /* 0x00000039b9097224 */ /* 0x000fe400078e0200 */
[----:B------:R-:W-:Y:S01]  /*29f0*/  IMAD.IADD R31, R31, 0x1, R11 ;  /* 0x000000011f1f7824 */ /* 0x000fe200078e020b */
[----:B------:R-:W-:Y:S01]  /*2a00*/  SHF.R.S32.HI R0, RZ, 0x1f, R3 ;  /* 0x0000001fff007819 */ /* 0x000fe20000011403 */
[----:B------:R-:W-:Y:S02]  /*2a10*/  IMAD.IADD R35, R35, 0x1, R9 ;  /* 0x0000000123237824 */ /* 0x000fe400078e0209 */
[----:B------:R-:W-:Y:S01]  /*2a20*/  IMAD.IADD R37, R9, 0x1, R37 ;  /* 0x0000000109257824 */ /* 0x000fe200078e0225 */
[----:B------:R-:W-:Y:S01]  /*2a30*/  LEA.HI R63, R0, R3, RZ, 0x3 ;  /* 0x00000003003f7211 */ /* 0x000fe200078f18ff */
[----:B------:R-:W-:Y:S01]  /*2a40*/  IMAD.IADD R33, R11, 0x1, R33 ;  /* 0x000000010b217824 */ /* 0x000fe200078e0221 */
[----:B------:R-:W-:Y:S01]  /*2a50*/  LOP3.LUT R3, R58, 0x18, R16, 0xf8, !PT ;  /* 0x000000183a037812 */ /* 0x000fe200078ef810 */
[----:B-----5:R-:W-:Y:S01]  /*2a60*/  IMAD.WIDE.U32 R30, R2, R4, R30 ;  /* 0x00000004021e7225 */ /* 0x020fe200078e001e */
[----:B------:R-:W-:-:S02]  /*2a70*/  SHF.R.S32.HI R9, RZ, 0x1f, R2 ;  /* 0x0000001fff097819 */ /* 0x000fc40000011402 */
[----:B------:R-:W-:Y:S01]  /*2a80*/  LOP3.LUT R3, R3, R54, RZ, 0x3c, !PT ;  /* 0x0000003603037212 */ /* 0x000fe200078e3cff */
[----:B------:R-:W-:Y:S01]  /*2a90*/  IMAD.WIDE.U32 R32, R2, R4, R32 ;  /* 0x0000000402207225 */ /* 0x000fe200078e0020 */
[----:B------:R-:W-:-:S03]  /*2aa0*/  LOP3.LUT R48, R63, 0xfffffff8, RZ, 0xc0, !PT ;  /* 0xfffffff83f307812 */ /* 0x000fc600078ec0ff */
[----:B------:R-:W-:Y:S01]  /*2ab0*/  IMAD R51, R220, 0x200, R3 ;  /* 0x00000200dc337824 */ /* 0x000fe200078e0203 */
[----:B------:R-:W-:Y:S01]  /*2ac0*/  LOP3.LUT R3, R58, 0x38, R63, 0xf8, !PT ;  /* 0x000000383a037812 */ /* 0x000fe200078ef83f */
[C---:B------:R-:W-:Y:S01]  /*2ad0*/  IMAD R0, R9.reuse, R4, RZ ;  /* 0x0000000409007224 */ /* 0x040fe200078e02ff */
[----:B------:R-:W-:Y:S01]  /*2ae0*/  SHF.R.S32.HI R45, RZ, 0x1f, R48 ;  /* 0x0000001fff2d7819 */ /* 0x000fe20000011430 */
[----:B------:R-:W-:Y:S01]  /*2af0*/  IMAD R9, R9, R56, RZ ;  /* 0x0000003809097224 */ /* 0x000fe200078e02ff */
[----:B------:R-:W-:Y:S01]  /*2b00*/  LOP3.LUT R3, R3, R54, RZ, 0x3c, !PT ;  /* 0x0000003603037212 */ /* 0x000fe200078e3cff */
[C---:B------:R-:W-:Y:S02]  /*2b10*/  IMAD R49, R2.reuse, R5, R0 ;  /* 0x0000000502317224 */ /* 0x040fe400078e0200 */
[----:B------:R-:W-:Y:S01]  /*2b20*/  IMAD R9, R2, R57, R9 ;  /* 0x0000003902097224 */ /* 0x000fe200078e0209 */
[----:B------:R-:W-:Y:S01]  /*2b30*/  SHF.L.U64.HI R57, R56, 0x6, R57 ;  /* 0x0000000638397819 */ /* 0x000fe20000010239 */
[----:B------:R-:W-:-:S04]  /*2b40*/  IMAD.WIDE.U32 R34, R2, R56, R34 ;  /* 0x0000003802227225 */ /* 0x000fc800078e0022 */
[----:B------:R-:W-:-:S04]  /*2b50*/  IMAD.WIDE.U32 R36, R2, R56, R36 ;  /* 0x0000003802247225 */ /* 0x000fc800078e0024 */
[----:B------:R-:W-:Y:S02]  /*2b60*/  IMAD.IADD R50, R31, 0x1, R49 ;  /* 0x000000011f327824 */ /* 0x000fe400078e0231 */
[----:B------:R-:W-:Y:S02]  /*2b70*/  IMAD.SHL.U32 R56, R56, 0x40, RZ ;  /* 0x0000004038387824 */ /* 0x000fe400078e00ff */
[----:B------:R-:W-:Y:S02]  /*2b80*/  IMAD.IADD R49, R49, 0x1, R33 ;  /* 0x0000000131317824 */ /* 0x000fe400078e0221 */
[----:B------:R-:W-:Y:S02]  /*2b90*/  IMAD.IADD R47, R35, 0x1, R9 ;  /* 0x00000001232f7824 */ /* 0x000fe400078e0209 */
[----:B------:R-:W-:Y:S02]  /*2ba0*/  IMAD.IADD R46, R9, 0x1, R37 ;  /* 0x00000001092e7824 */ /* 0x000fe400078e0225 */
[----:B------:R-:W-:-:S02]  /*2bb0*/  IMAD R3, R220, 0x200, R3 ;  /* 0x00000200dc037824 */ /* 0x000fc400078e0203 */
[----:B------:R-:W-:-:S07]  /*2bc0*/  IMAD.IADD R0, R21, 0x1, R15 ;  /* 0x0000000115007824 */ /* 0x000fce00078e020f */
.L_x_3520:
[----:B----4-:R-:W0:Y:S01]  /*2bd0*/  LDC.64 R66, c[0x0][0x2e8] ;  /* 0x0000ba00ff427b82 */ /* 0x010e220000000a00 */
[----:B------:R-:W-:Y:S01]  /*2be0*/  VIADD R41, R41, 0xffffffff ;  /* 0xffffffff29297836 */ /* 0x000fe20000000000 */
[----:B------:R-:W-:Y:S05]  /*2bf0*/  YIELD ;  /* 0x0000000000007946 */ /* 0x000fea0003800000 */
[----:B------:R-:W-:Y:S01]  /*2c00*/  SHF.R.S32.HI R69, RZ, 0x1f, R41 ;  /* 0x0000001fff457819 */ /* 0x000fe20000011429 */
[----:B--2---:R-:W1:Y:S01]  /*2c10*/  LDC R27, c[0x0][0x3f4] ;  /* 0x0000fd00ff1b7b82 */ /* 0x004e620000000800 */
        /* <DEDUP_REMOVED lines=31> */
[----:B------:R-:W-:Y:S01]  /*2e10*/  IMAD.MOV.U32 R6, RZ, RZ, R34 ;  /* 0x000000ffff067224 */ /* 0x000fe200078e0022 */
[----:B------:R-:W-:Y:S01]  /*2e20*/  ULDC.64 UR4, c[0x0][0x3e8] ;  /* 0x0000fa0000047ab9 */ /* 0x000fe20000000a00 */
[----:B------:R-:W-:Y:S01]  /*2e30*/  IMAD.MOV.U32 R7, RZ, RZ, R47 ;  /* 0x000000ffff077224 */ /* 0x000fe200078e002f */
[----:B------:R-:W-:Y:S01]  /*2e40*/  ULDC.64 UR6, c[0x0][0x400] ;  /* 0x0001000000067ab9 */ /* 0x000fe20000000a00 */
[----:B------:R-:W-:Y:S02]  /*2e50*/  IMAD R5, R57, R41, RZ ;  /* 0x0000002939057224 */ /* 0x000fe400078e02ff */
[----:B------:R-:W-:Y:S01]  /*2e60*/  IMAD.WIDE.U32 R8, R41, R56, R6 ;  /* 0x0000003829087225 */ /* 0x000fe200078e0006 */
[----:B------:R-:W-:-:S03]  /*2e70*/  IADD3 R7, P3, R30, R4, RZ ;  /* 0x000000041e077210 */ /* 0x000fc60007f7e0ff */
[----:B------:R-:W-:Y:S01]  /*2e80*/  IMAD R5, R69, R56, R5 ;  /* 0x0000003845057224 */ /* 0x000fe200078e0205 */
[----:B------:R-:W-:Y:S01]  /*2e90*/  LEA R4, P5, R8, UR6, 0x1 ;  /* 0x0000000608047c11 */ /* 0x000fe2000f8a08ff */
[----:B------:R-:W-:Y:S01]  /*2ea0*/  IMAD.X R10, R70, 0x1, R50, P3 ;  /* 0x00000001460a7824 */ /* 0x000fe200018e0632 */
[----:B------:R-:W-:Y:S01]  /*2eb0*/  LEA R6, P3, R7, UR4, 0x1 ;  /* 0x0000000407067c11 */ /* 0x000fe2000f8608ff */
[----:B------:R-:W-:-:S03]  /*2ec0*/  IMAD.IADD R5, R9, 0x1, R5 ;  /* 0x0000000109057824 */ /* 0x000fc600078e0205 */
[----:B------:R-:W-:Y:S02]  /*2ed0*/  LEA.HI.X R7, R7, UR5, R10, 0x1, P3 ;  /* 0x0000000507077c11 */ /* 0x000fe400098f0c0a */
[----:B------:R-:W-:Y:S02]  /*2ee0*/  CS2R R10, SRZ ;  /* 0x00000000000a7805 */ /* 0x000fe4000001ff00 */
[----:B------:R-:W-:Y:S02]  /*2ef0*/  LEA.HI.X R5, R8, UR7, R5, 0x1, P5 ;  /* 0x0000000708057c11 */ /* 0x000fe4000a8f0c05 */
[----:B------:R-:W-:Y:S02]  /*2f00*/  CS2R R8, SRZ ;  /* 0x0000000000087805 */ /* 0x000fe4000001ff00 */
[-C--:B------:R-:W-:Y:S02]  /*2f10*/  ISETP.GE.AND P5, PT, R188, R27.reuse, PT ;  /* 0x0000001bbc00720c */ /* 0x080fe40003fa6270 */
[----:B------:R-:W-:-:S11]  /*2f20*/  ISETP.GE.AND P3, PT, R217, R27, PT ;  /* 0x0000001bd900720c */ /* 0x000fd60003f66270 */
[----:B------:R0:W5:Y:S04]  /*2f30*/  @!P5 LDG.E.64 R14, desc[UR50][R6.64] ;  /* 0x00000032060ed981 */ /* 0x000168000c1e1b00 */
[----:B------:R0:W5:Y:S04]  /*2f40*/  @!P3 LDG.E.64 R8, desc[UR50][R6.64+0x20] ;  /* 0x000020320608b981 */ /* 0x000168000c1e1b00 */
[----:B------:R0:W5:Y:S04]  /*2f50*/  @!P5 LDG.E.64 R24, desc[UR50][R4.64] ;  /* 0x000000320418d981 */ /* 0x000168000c1e1b00 */
[----:B------:R0:W5:Y:S02]  /*2f60*/  @!P3 LDG.E.64 R10, desc[UR50][R4.64+0x20] ;  /* 0x00002032040ab981 */ /* 0x000164000c1e1b00 */
.L_x_3495:
[----:B------:R-:W-:Y:S05]  /*2f70*/  BSYNC B1 ;  /* 0x0000000000017941 */ /* 0x000fea0003800000 */
.L_x_3494:
        /* <DEDUP_REMOVED lines=16> */
.L_x_3496:
[----:B------:R-:W-:Y:S01]  /*3080*/  IMAD R75, R186, 0x8, R18 ;  /* 0x00000008ba4b7824 */ /* 0x000fe200078e0212 */
[----:B------:R-:W-:Y:S01]  /*3090*/  SHF.L.U32 R78, R190, 0x1f, RZ ;  /* 0x0000001fbe4e7819 */ /* 0x000fe200000006ff */
[----:B------:R-:W-:Y:S03]  /*30a0*/  BSSY B1, `(.L_x_3497) ;  /* 0x0000003000017945 */ /* 0x000fe60003800000 */
[----:B------:R-:W0:Y:S02]  /*30b0*/  SYNCS.PHASECHK.TRANS64.TRYWAIT P5, [R75+URZ+0x38890], R78 ;  /* 0x0388904e4b0075a7 */ /* 0x000e2400080a017f */
[----:B0-----:R-:W-:Y:S05]  /*30c0*/  @!P5 BRA `(.L_x_3498) ;  /* 0x0000026800f0d947 */ /* 0x001fea0003800000 */
.L_x_3893:
[----:B------:R-:W-:Y:S05]  /*30d0*/  BSYNC B1 ;  /* 0x0000000000017941 */ /* 0x000fea0003800000 */
.L_x_3497:
        /* <DEDUP_REMOVED lines=48> */
.L_x_3503:
[----:B------:R-:W-:Y:S05]  /*33e0*/  BSYNC B2 ;  /* 0x0000000000027941 */ /* 0x000fea0003800000 */
.L_x_3502:
[----:B--2---:R1:W-:Y:S02]  /*33f0*/  STG.E.128 desc[UR50][R12.64], R4 ;  /* 0x000000040c007986 */ /* 0x0043e4000c101d32 */
.L_x_3501:
[----:B------:R-:W-:Y:S05]  /*3400*/  BSYNC B1 ;  /* 0x0000000000017941 */ /* 0x000fea0003800000 */
.L_x_3500:
        /* <DEDUP_REMOVED lines=51> */
.L_x_3505:
[----:B------:R-:W-:Y:S05]  /*3740*/  BSYNC B1 ;  /* 0x0000000000017941 */ /* 0x000fea0003800000 */
.L_x_3504:
[----:B-1----:R1:W-:Y:S01]  /*3750*/  STG.E.128 desc[UR50][R12.64+0x40], R4 ;  /* 0x000040040c007986 */ /* 0x0023e2000c101d32 */
[----:B------:R-:W-:Y:S05]  /*3760*/  BRA `(.L_x_3499) ;  /* 0x0000000c001c7947 */ /* 0x000fea0003800000 */
.L_x_3493:
        /* <DEDUP_REMOVED lines=42> */
.L_x_3506:
[----:B------:R-:W-:Y:S01]  /*3a10*/  IMAD R75, R186, 0x8, R18 ;  /* 0x00000008ba4b7824 */ /* 0x000fe200078e0212 */
[----:B------:R-:W-:Y:S01]  /*3a20*/  SHF.L.U32 R78, R190, 0x1f, RZ ;  /* 0x0000001fbe4e7819 */ /* 0x000fe200000006ff */
[----:B------:R-:W-:Y:S03]  /*3a30*/  BSSY B1, `(.L_x_3507) ;  /* 0x0000003000017945 */ /* 0x000fe60003800000 */
[----:B------:R-:W0:Y:S02]  /*3a40*/  SYNCS.PHASECHK.TRANS64.TRYWAIT P5, [R75+URZ+0x38890], R78 ;  /* 0x0388904e4b0075a7 */ /* 0x000e2400080a017f */
[----:B0-----:R-:W-:Y:S05]  /*3a50*/  @!P5 BRA `(.L_x_3508) ;  /* 0x0000026000a0d947 */ /* 0x001fea0003800000 */
.L_x_3894:
[----:B------:R-:W-:Y:S05]  /*3a60*/  BSYNC B1 ;  /* 0x0000000000017941 */ /* 0x000fea0003800000 */
.L_x_3507:
        /* <DEDUP_REMOVED lines=24> */
[----:B------:R-:W-:-:S05]  /*3bf0*/  LOP3.LUT R13, R13, R54, RZ, 0x3c, !PT ;  /* 0x000000360d0d7212 */ /* 0x000fca00078e3cff */
[----:B------:R-:W-:Y:S02]  /*3c00*/  IMAD R15, R220, 0x200, R13 ;  /* 0x00000200dc0f7824 */ /* 0x000fe400078e020d */
[----:B------:R-:W-:Y:S02]  /*3c10*/  IMAD.IADD R13, R3, 0x1, R26 ;  /* 0x00000001030d7824 */ /* 0x000fe400078e021a */
[----:B------:R-:W-:Y:S02]  /*3c20*/  IMAD.IADD R15, R26, 0x1, R15 ;  /* 0x000000011a0f7824 */ /* 0x000fe400078e020f */
[--C-:B------:R-:W-:Y:S02]  /*3c30*/  IMAD R13, R13, 0x2, R18.reuse ;  /* 0x000000020d0d7824 */ /* 0x100fe400078e0212 */
[----:B------:R-:W-:-:S04]  /*3c40*/  IMAD R24, R15, 0x2, R18 ;  /* 0x000000020f187824 */ /* 0x000fc800078e0212 */
[----:B------:R-:W1:Y:S04]  /*3c50*/  LDS.128 R12, [R13+0x22400] ;  /* 0x022400000d0c7984 */ /* 0x000e680000000c00 */
[----:B------:R-:W2:Y:S01]  /*3c60*/  LDS.128 R24, [R24+0x22400] ;  /* 0x0224000018187984 */ /* 0x000ea20000000c00 */
[----:B------:R-:W-:Y:S05]  /*3c70*/  @P4 BRA `(.L_x_3510) ;  /* 0x0000000400484947 */ /* 0x000fea0003800000 */
[--C-:B------:R-:W-:Y:S01]  /*3c80*/  SHF.R.U64 R82, R8, 0x10, R9.reuse ;  /* 0x0000001008527819 */ /* 0x100fe20000001209 */
[----:B--2---:R-:W-:Y:S01]  /*3c90*/  HADD2.F32 R8, -RZ, R25.H1_H1 ;  /* 0x30000019ff087230 */ /* 0x004fe20000004100 */
[----:B------:R-:W-:Y:S02]  /*3ca0*/  SHF.R.U32.HI R9, RZ, 0x10, R9 ;  /* 0x00000010ff097819 */ /* 0x000fe40000011609 */
[--C-:B------:R-:W-:Y:S02]  /*3cb0*/  SHF.R.U64 R80, R4, 0x10, R5.reuse ;  /* 0x0000001004507819 */ /* 0x100fe40000001205 */
[----:B------:R-:W-:Y:S02]  /*3cc0*/  SHF.R.U32.HI R84, RZ, 0x10, R5 ;  /* 0x00000010ff547819 */ /* 0x000fe40000011605 */
[--C-:B------:R-:W-:Y:S01]  /*3cd0*/  SHF.R.U64 R4, R6, 0x10, R7.reuse ;  /* 0x0000001006047819 */ /* 0x100fe20000001207 */
[----:B-1----:R-:W-:Y:S01]  /*3ce0*/  HADD2.F32 R6, -RZ, R13.H0_H0 ;  /* 0x2000000dff067230 */ /* 0x002fe20000004100 */
[----:B------:R-:W-:Y:S01]  /*3cf0*/  SHF.R.U32.HI R87, RZ, 0x10, R7 ;  /* 0x00000010ff577819 */ /* 0x000fe20000011607 */
[----:B------:R-:W-:Y:S01]  /*3d00*/  HADD2.F32 R7, -RZ, R25.H0_H0 ;  /* 0x20000019ff077230 */ /* 0x000fe20000004100 */
[--C-:B------:R-:W-:Y:S01]  /*3d10*/  SHF.R.U64 R5, R10, 0x10, R11.reuse ;  /* 0x000000100a057819 */ /* 0x100fe2000000120b */
[----:B------:R-:W-:Y:S01]  /*3d20*/  HADD2.F32 R10, -RZ, R83.H1_H1 ;  /* 0x30000053ff0a7230 */ /* 0x000fe20000004100 */
[----:B------:R-:W-:Y:S01]  /*3d30*/  SHF.R.U32.HI R85, RZ, 0x10, R11 ;  /* 0x00000010ff557819 */ /* 0x000fe2000001160b */
[----:B------:R-:W-:-:S02]  /*3d40*/  HADD2.F32 R25, -RZ, R9.H0_H0 ;  /* 0x20000009ff197230 */ /* 0x000fc40000004100 */
[----:B------:R-:W-:Y:S02]  /*3d50*/  HADD2.F32 R83, -RZ, R83.H0_H0 ;  /* 0x20000053ff537230 */ /* 0x000fe40000004100 */
[----:B------:R-:W-:Y:S02]  /*3d60*/  HADD2.F32 R9, -RZ, R13.H1_H1 ;  /* 0x3000000dff097230 */ /* 0x000fe40000004100 */
[----:B------:R-:W-:Y:S01]  /*3d70*/  FMUL.FTZ R86, R8, R25 ;  /* 0x0000001908567220 */ /* 0x000fe20000410000 */
[----:B------:R-:W-:Y:S02]  /*3d80*/  HADD2.F32 R11, -RZ, R84.H0_H0 ;  /* 0x20000054ff0b7230 */ /* 0x000fe40000004100 */
[-C--:B------:R-:W-:Y:S01]  /*3d90*/  FMUL.FTZ R13, R7, R83.reuse ;  /* 0x00000053070d7220 */ /* 0x080fe20000410000 */
[C---:B------:R-:W-:Y:S01]  /*3da0*/  FMUL.FTZ R84, R6.reuse, R83 ;  /* 0x0000005306547220 */ /* 0x040fe20000410000 */
[----:B------:R-:W-:Y:S02]  /*3db0*/  FMUL.FTZ R25, R9, R25 ;  /* 0x0000001909197220 */ /* 0x000fe40000410000 */
[-C--:B------:R-:W-:Y:S01]  /*3dc0*/  FFMA.FTZ R6, R6, R10.reuse, -R13 ;  /* 0x0000000a06067223 */ /* 0x080fe2000001080d */
[----:B------:R-:W-:Y:S01]  /*3dd0*/  FFMA.FTZ R7, R7, R10, R84 ;  /* 0x0000000a07077223 */ /* 0x000fe20000010054 */
[-C--:B------:R-:W-:Y:S01]  /*3de0*/  FFMA.FTZ R9, R9, R11.reuse, -R86 ;  /* 0x0000000b09097223 */ /* 0x080fe20000010856 */
[----:B------:R-:W-:Y:S01]  /*3df0*/  FFMA.FTZ R8, R8, R11, R25 ;  /* 0x0000000b08087223 */ /* 0x000fe20000010019 */
[----:B------:R-:W-:-:S02]  /*3e00*/  HADD2.F32 R25, -RZ, R88.H0_H0 ;  /* 0x20000058ff197230 */ /* 0x000fc40000004100 */
[----:B------:R-:W-:Y:S02]  /*3e10*/  HADD2.F32 R11, -RZ, R27.H0_H0 ;  /* 0x2000001bff0b7230 */ /* 0x000fe40000004100 */
[----:B------:R-:W-:Y:S01]  /*3e20*/  HADD2.F32 R10, -RZ, R15.H0_H0 ;  /* 0x2000000fff0a7230 */ /* 0x000fe20000004100 */
[----:B------:R-:W-:Y:S01]  /*3e30*/  F2FP.F16.F32.PACK_AB R7, R8, R7 ;  /* 0x000000070807723e */ /* 0x000fe200000000ff */
[----:B------:R-:W-:Y:S02]  /*3e40*/  HADD2.F32 R86, -RZ, R85.H0_H0 ;  /* 0x20000055ff567230 */ /* 0x000fe40000004100 */
[----:B------:R-:W-:Y:S01]  /*3e50*/  FMUL.FTZ R83, R11, R25 ;  /* 0x000000190b537220 */ /* 0x000fe20000410000 */
[----:B------:R-:W-:Y:S02]  /*3e60*/  HADD2.F32 R15, -RZ, R15.H1_H1 ;  /* 0x3000000fff0f7230 */ /* 0x000fe40000004100 */
[----:B------:R-:W-:Y:S02]  /*3e70*/  HADD2.F32 R27, -RZ, R27.H1_H1 ;  /* 0x3000001bff1b7230 */ /* 0x000fe40000004100 */
[----:B------:R-:W-:-:S02]  /*3e80*/  HADD2.F32 R13, -RZ, R88.H1_H1 ;  /* 0x30000058ff0d7230 */ /* 0x000fc40000004100 */
[C---:B------:R-:W-:Y:S01]  /*3e90*/  FMUL.FTZ R88, R10.reuse, R25 ;  /* 0x000000190a587220 */ /* 0x040fe20000410000 */
[----:B------:R-:W-:Y:S02]  /*3ea0*/  HADD2.F32 R84, -RZ, R87.H0_H0 ;  /* 0x20000057ff547230 */ /* 0x000fe40000004100 */
[-C--:B------:R-:W-:Y:S01]  /*3eb0*/  FMUL.FTZ R92, R15, R86.reuse ;  /* 0x000000560f5c7220 */ /* 0x080fe20000410000 */
[----:B------:R-:W-:Y:S01]  /*3ec0*/  FMUL.FTZ R90, R27, R86 ;  /* 0x000000561b5a7220 */ /* 0x000fe20000410000 */
[-C--:B------:R-:W-:Y:S01]  /*3ed0*/  FFMA.FTZ R86, R10, R13.reuse, -R83 ;  /* 0x0000000d0a567223 */ /* 0x080fe20000010853 */
[----:B------:R-:W-:Y:S01]  /*3ee0*/  FFMA.FTZ R88, R11, R13, R88 ;  /* 0x0000000d0b587223 */ /* 0x000fe20000010058 */
[-C--:B------:R-:W-:Y:S01]  /*3ef0*/  FFMA.FTZ R89, R27, R84.reuse, R92 ;  /* 0x000000541b597223 */ /* 0x080fe2000001005c */
[----:B------:R-:W-:Y:S02]  /*3f00*/  HADD2.F32 R25, -RZ, R91.H1_H1 ;  /* 0x3000005bff197230 */ /* 0x000fe40000004100 */
[----:B------:R-:W-:Y:S01]  /*3f10*/  FFMA.FTZ R87, R15, R84, -R90 ;  /* 0x000000540f577223 */ /* 0x000fe2000001085a */
[----:B------:R-:W-:-:S02]  /*3f20*/  HADD2.F32 R11, -RZ, R24.H0_H0 ;  /* 0x20000018ff0b7230 */ /* 0x000fc40000004100 */
[----:B------:R-:W-:Y:S01]  /*3f30*/  HADD2.F32 R10, -RZ, R12.H0_H0 ;  /* 0x2000000cff0a7230 */ /* 0x000fe20000004100 */
[----:B------:R-:W-:Y:S01]  /*3f40*/  F2FP.F16.F32.PACK_AB R88, R89, R88 ;  /* 0x000000585958723e */ /* 0x000fe200000000ff */
[----:B------:R-:W-:Y:S02]  /*3f50*/  HADD2.F32 R27, -RZ, R82.H0_H0 ;  /* 0x20000052ff1b7230 */ /* 0x000fe40000004100 */
[-C--:B------:R-:W-:Y:S01]  /*3f60*/  FMUL.FTZ R83, R11, R25.reuse ;  /* 0x000000190b537220 */ /* 0x080fe20000410000 */
[----:B------:R-:W-:Y:S02]  /*3f70*/  HADD2.F32 R24, -RZ, R24.H1_H1 ;  /* 0x30000018ff187230 */ /* 0x000fe40000004100 */
[----:B------:R-:W-:Y:S02]  /*3f80*/  HADD2.F32 R12, -RZ, R12.H1_H1 ;  /* 0x3000000cff0c7230 */ /* 0x000fe40000004100 */
[----:B------:R-:W-:Y:S02]  /*3f90*/  HADD2.F32 R15, -RZ, R80.H0_H0 ;  /* 0x20000050ff0f7230 */ /* 0x000fe40000004100 */
[----:B------:R-:W-:Y:S01]  /*3fa0*/  FMUL.FTZ R80, R10, R25 ;  /* 0x000000190a507220 */ /* 0x000fe20000410000 */
[----:B------:R-:W-:-:S02]  /*3fb0*/  HADD2.F32 R13, -RZ, R93.H1_H1 ;  /* 0x3000005dff0d7230 */ /* 0x000fc40000004100 */
[-C--:B------:R-:W-:Y:S01]  /*3fc0*/  FMUL.FTZ R25, R24, R27.reuse ;  /* 0x0000001b18197220 */ /* 0x080fe20000410000 */
[----:B------:R-:W-:Y:S02]  /*3fd0*/  FMUL.FTZ R27, R12, R27 ;  /* 0x0000001b0c1b7220 */ /* 0x000fe40000410000 */
[----:B------:R-:W-:Y:S01]  /*3fe0*/  FFMA.FTZ R83, R10, R13, -R83 ;  /* 0x0000000d0a537223 */ /* 0x000fe20000010853 */
[-C--:B------:R-:W-:Y:S01]  /*3ff0*/  FFMA.FTZ R82, R12, R15.reuse, -R25 ;  /* 0x0000000f0c527223 */ /* 0x080fe20000010819 */
[----:B------:R-:W-:Y:S01]  /*4000*/  FFMA.FTZ R27, R24, R15, R27 ;  /* 0x0000000f181b7223 */ /* 0x000fe2000001001b */
[----:B------:R-:W-:Y:S02]  /*4010*/  HADD2.F32 R15, -RZ, R5.H0_H0 ;  /* 0x20000005ff0f7230 */ /* 0x000fe40000004100 */
[----:B------:R-:W-:Y:S01]  /*4020*/  FFMA.FTZ R80, R11, R13, R80 ;  /* 0x0000000d0b507223 */ /* 0x000fe20000010050 */
[----:B------:R-:W-:Y:S02]  /*4030*/  HADD2.F32 R10, -RZ, R26.H0_H0 ;  /* 0x2000001aff0a7230 */ /* 0x000fe40000004100 */
[----:B------:R-:W-:-:S02]  /*4040*/  HADD2.F32 R5, -RZ, R14.H0_H0 ;  /* 0x2000000eff057230 */ /* 0x000fc40000004100 */
[----:B------:R-:W-:Y:S01]  /*4050*/  HADD2.F32 R26, -RZ, R26.H1_H1 ;  /* 0x3000001aff1a7230 */ /* 0x000fe20000004100 */
[----:B------:R-:W-:Y:S01]  /*4060*/  F2FP.F16.F32.PACK_AB R24, R27, R80 ;  /* 0x000000501b18723e */ /* 0x000fe200000000ff */
[----:B------:R-:W-:Y:S02]  /*4070*/  HADD2.F32 R12, -RZ, R91.H0_H0 ;  /* 0x2000005bff0c7230 */ /* 0x000fe40000004100 */
[----:B------:R-:W-:Y:S02]  /*4080*/  HADD2.F32 R14, -RZ, R14.H1_H1 ;  /* 0x3000000eff0e7230 */ /* 0x000fe40000004100 */
[----:B------:R-:W-:Y:S01]  /*4090*/  FMUL.FTZ R85, R26, R15 ;  /* 0x0000000f1a557220 */ /* 0x000fe20000410000 */
[----:B------:R-:W-:Y:S02]  /*40a0*/  HADD2.F32 R11, -RZ, R93.H0_H0 ;  /* 0x2000005dff0b7230 */ /* 0x000fe40000004100 */
[----:B------:R-:W-:Y:S01]  /*40b0*/  FMUL.FTZ R25, R5, R12 ;  /* 0x0000000c05197220 */ /* 0x000fe20000410000 */
[----:B------:R-:W-:-:S02]  /*40c0*/  HADD2.F32 R13, -RZ, R4.H0_H0 ;  /* 0x20000004ff0d7230 */ /* 0x000fc40000004100 */
[----:B------:R-:W-:Y:S01]  /*40d0*/  FMUL.FTZ R15, R14, R15 ;  /* 0x0000000f0e0f7220 */ /* 0x000fe20000410000 */
[C---:B------:R-:W-:Y:S01]  /*40e0*/  FMUL.FTZ R4, R10.reuse, R12 ;  /* 0x0000000c0a047220 */ /* 0x040fe20000410000 */
[----:B------:R-:W-:Y:S01]  /*40f0*/  FFMA.FTZ R25, R10, R11, R25 ;  /* 0x0000000b0a197223 */ /* 0x000fe20000010019 */
[----:B------:R-:W-:Y:S01]  /*4100*/  F2FP.F16.F32.PACK_AB R12, R82, R83 ;  /* 0x00000053520c723e */ /* 0x000fe200000000ff */
[----:B------:R-:W-:Y:S01]  /*4110*/  FFMA.FTZ R26, R26, R13, R15 ;  /* 0x0000000d1a1a7223 */ /* 0x000fe2000001000f */
[----:B------:R-:W-:Y:S01]  /*4120*/  FFMA.FTZ R4, R5, R11, -R4 ;  /* 0x0000000b05047223 */ /* 0x000fe20000010804 */
[----:B------:R-:W-:Y:S01]  /*4130*/  FFMA.FTZ R85, R14, R13, -R85 ;  /* 0x0000000d0e557223 */ /* 0x000fe20000010855 */
[----:B------:R-:W-:Y:S01]  /*4140*/  F2FP.F16.F32.PACK_AB R13, R9, R6 ;  /* 0x00000006090d723e */ /* 0x000fe200000000ff */
[----:B------:R-:W-:Y:S01]  /*4150*/  IMAD.MOV.U32 R27, RZ, RZ, R88 ;  /* 0x000000ffff1b7224 */ /* 0x000fe200078e0058 */
[----:B------:R-:W-:Y:S01]  /*4160*/  F2FP.F16.F32.PACK_AB R26, R26, R25 ;  /* 0x000000191a1a723e */ /* 0x000fe200000000ff */
[----:B------:R-:W-:Y:S01]  /*4170*/  IMAD.MOV.U32 R25, RZ, RZ, R7 ;  /* 0x000000ffff197224 */ /* 0x000fe200078e0007 */
[----:B------:R-:W-:-:S02]  /*4180*/  F2FP.F16.F32.PACK_AB R15, R87, R86 ;  /* 0x00000056570f723e */ /* 0x000fc400000000ff */
[----:B------:R-:W-:-:S07]  /*4190*/  F2FP.F16.F32.PACK_AB R14, R85, R4 ;  /* 0x00000004550e723e */ /* 0x000fce00000000ff */
.L_x_3510:
[----:B------:R-:W-:Y:S05]  /*41a0*/  BSYNC B1 ;  /* 0x0000000000017941 */ /* 0x000fea0003800000 */
.L_x_3509:
        /* <DEDUP_REMOVED lines=10> */
.L_x_3492:
[----:B------:R-:W-:-:S06]  /*4250*/  UISETP.NE.AND UP0, UPT, UR47, 0x3, UPT ;  /* 0x000000032f00788c */ /* 0x000fcc000bf05270 */
[----:B------:R-:W-:-:S13]  /*4260*/  PLOP3.LUT P3, PT, PT, PT, UP0, 0x80, 0x0 ;  /* 0x000000000000781c */ /* 0x000fda0003f6f008 */
[----:B------:R-:W-:Y:S05]  /*4270*/  @!P3 BRA `(.L_x_3511) ;  /* 0x000000000004b947 */ /* 0x000fea0003800000 */
[----:B------:R-:W-:Y:S01]  /*4280*/  BPT.TRAP 0x1 ;  /* 0x000000040000795c */ /* 0x000fe20000300000 */
.L_x_3511:
        /* <DEDUP_REMOVED lines=8> */
.L_x_3895:
[----:B------:R-:W-:Y:S05]  /*4310*/  BSYNC B1 ;  /* 0x0000000000017941 */ /* 0x000fea0003800000 */
.L_x_3512:
        /* <DEDUP_REMOVED lines=12> */
.L_x_3499:
[----:B------:R-:W-:Y:S05]  /*43e0*/  BSYNC B0 ;  /* 0x0000000000007941 */ /* 0x000fea0003800000 */
.L_x_3491:
        /* <DEDUP_REMOVED lines=17> */
.L_x_3515:
[----:B------:R-:W-:Y:S05]  /*4500*/  BSYNC B0 ;  /* 0x0000000000007941 */ /* 0x000fea0003800000 */
.L_x_3514:
[----:B------:R-:W5:Y:S01]  /*4510*/  SYNCS.PHASECHK.TRANS64.TRYWAIT P5, [R75+URZ+0x388b0], R78 ;  /* 0x0388b04e4b0075a7 */ /* 0x000f6200080a017f */
[----:B------:R-:W-:Y:S01]  /*4520*/  BSSY B0, `(.L_x_3516) ;  /* 0x0000003000007945 */ /* 0x000fe20003800000 */
[----:B------:R-:W-:-:S03]  /*4530*/  ISETP.GE.AND P3, PT, R185, R76, PT ;  /* 0x0000004cb900720c */ /* 0x000fc60003f66270 */
[----:B-----5:R-:W-:Y:S10]  /*4540*/  @!P5 BRA `(.L_x_3517) ;  /* 0x00000258000cd947 */ /* 0x020ff40003800000 */
.L_x_3896:
[----:B------:R-:W-:Y:S05]  /*4550*/  BSYNC B0 ;  /* 0x0000000000007941 */ /* 0x000fea0003800000 */
.L_x_3516:
        /* <DEDUP_REMOVED lines=82> */
.L_x_3519:
[----:B------:R-:W-:Y:S05]  /*4a80*/  BSYNC B0 ;  /* 0x0000000000007941 */ /* 0x000fea0003800000 */
.L_x_3518:
        /* <DEDUP_REMOVED lines=17> */
.L_x_3486:
[----:B------:R-:W-:Y:S04]  /*4ba0*/  BSSY B0, `(.L_x_3521) ;  /* 0x0000004000007945 */ /* 0x000fe80003800000 */
[----:B------:R-:W-:Y:S05]  /*4bb0*/  @P3 BRA `(.L_x_3522) ;  /* 0x0000000000083947 */ /* 0x000fea0003800000 */
[----:B------:R-:W0:Y:S02]  /*4bc0*/  FENCE.VIEW.ASYNC.G ;  /* 0x00000000000073c6 */ /* 0x000e240000000100 */
[----:B0-----:R-:W-:Y:S06]  /*4bd0*/  BAR.ARV 0xc, 0x180 ;  /* 0x0306000000007b1d */ /* 0x001fec0000002000 */
.L_x_3522:
[----:B------:R-:W-:Y:S05]  /*4be0*/  BSYNC B0 ;  /* 0x0000000000007941 */ /* 0x000fea0003800000 */
.L_x_3521:
[----:B------:R-:W-:Y:S01]  /*4bf0*/  UISETP.NE.AND UP0, UPT, UR37, 0x1, UPT ;  /* 0x000000012500788c */ /* 0x000fe2000bf05270 */
[----:B------:R-:W-:Y:S05]  /*4c00*/  BSSY B7, `(.L_x_3523) ;  /* 0x000152e000077945 */ /* 0x000fea0003800000 */
[----:B------:R-:W-:-:S13]  /*4c10*/  PLOP3.LUT P0, PT, PT, PT, UP0, 0x80, 0x0 ;  /* 0x000000000000781c */ /* 0x000fda0003f0f008 */
[----:B------:R-:W-:Y:S05]  /*4c20*/  @!P0 BRA `(.L_x_3524) ;  /* 0x0000002000ec8947 */ /* 0x000fea0003800000 */
[----:B------:R-:W0:Y:S01]  /*4c30*/  LDC R0, c[0x0][0x448] ;  /* 0x00011200ff007b82 */ /* 0x000e220000000800 */
[----:B------:R-:W-:-:S07]  /*4c40*/  VIADD R5, R195, 0x3f ;  /* 0x0000003fc3057836 */ /* 0x000fce0000000000 */
[----:B-----5:R-:W1:Y:S01]  /*4c50*/  LDC.64 R2, c[0x0][0xad8] ;  /* 0x0002b600ff027b82 */ /* 0x020e620000000a00 */
[----:B0-----:R-:W-:Y:S02]  /*4c60*/  ISETP.NE.AND P1, PT, R0, 0x1, PT ;  /* 0x000000010000780c */ /* 0x001fe40003f25270 */
        /* <DEDUP_REMOVED lines=19> */
.L_x_3527:
[----:B------:R-:W-:-:S13]  /*4da0*/  ISETP.NE.AND P0, PT, R3, 0x1, PT ;  /* 0x000000010300780c */ /* 0x000fda0003f05270 */
[----:B------:R-:W0:Y:S02]  /*4db0*/  @P0 LDC.64 R4, c[0x0][0xae0] ;  /* 0x0002b800ff040b82 */ /* 0x000e240000000a00 */
[----:B0-----:R-:W-:-:S05]  /*4dc0*/  @P0 IMAD.HI.U32 R4, R0, R4, RZ ;  /* 0x0000000400040227 */ /* 0x001fca00078e00ff */
[----:B------:R-:W-:-:S07]  /*4dd0*/  @P0 SHF.R.U32.HI R0, RZ, R5, R4 ;  /* 0x00000005ff000219 */ /* 0x000fce0000011604 */
.L_x_3528:
[----:B------:R-:W-:Y:S05]  /*4de0*/  BSYNC B0 ;  /* 0x0000000000007941 */ /* 0x000fea0003800000 */
.L_x_3526:
[----:B------:R-:W-:-:S05]  /*4df0*/  IMAD R5, R0, R3, R3 ;  /* 0x0000000300057224 */ /* 0x000fca00078e0203 */
[----:B------:R-:W-:-:S07]  /*4e00*/  VIMNMX R2, R2, R5, PT ;  /* 0x0000000502027248 */ /* 0x000fce0003fe0100 */
.L_x_3525:
        /* <DEDUP_REMOVED lines=24> */
.L_x_3531:
[----:B------:R-:W-:-:S13]  /*4f90*/  ISETP.NE.AND P0, PT, R3, 0x1, PT ;  /* 0x000000010300780c */ /* 0x000fda0003f05270 */
[----:B------:R-:W0:Y:S02]  /*4fa0*/  @P0 LDC.64 R4, c[0x0][0xae0] ;  /* 0x0002b800ff040b82 */ /* 0x000e240000000a00 */
[----:B0-----:R-:W-:-:S05]  /*4fb0*/  @P0 IMAD.HI.U32 R2, R152, R4, RZ ;  /* 0x0000000498020227 */ /* 0x001fca00078e00ff */
[----:B------:R-:W-:-:S07]  /*4fc0*/  @P0 SHF.R.U32.HI R152, RZ, R5, R2 ;  /* 0x00000005ff980219 */ /* 0x000fce0000011602 */
.L_x_3532:
[----:B------:R-:W-:Y:S05]  /*4fd0*/  BSYNC B0 ;  /* 0x0000000000007941 */ /* 0x000fea0003800000 */
.L_x_3530:
[----:B------:R-:W-:-:S05]  /*4fe0*/  IMAD R3, R152, R3, RZ ;  /* 0x0000000398037224 */ /* 0x000fca00078e02ff */
[----:B------:R-:W-:-:S07]  /*4ff0*/  VIMNMX R0, R0, R3, !PT ;  /* 0x0000000300007248 */ /* 0x000fce0007fe0100 */
.L_x_3529:
[----:B------:R-:W-:Y:S01]  /*5000*/  SHF.R.S32.HI R3, RZ, 0x1f, R0 ;  /* 0x0000001fff037819 */ /* 0x000fe20000011400 */
[----:B------:R-:W-:Y:S03]  /*5010*/  BSSY B0, `(.L_x_3533) ;  /* 0x0000025000007945 */ /* 0x000fe60003800000 */
[----:B------:R-:W-:-:S04]  /*5020*/  LEA.HI R3, R3, R0, RZ, 0x6 ;  /* 0x0000000003037211 */ /* 0x000fc800078f30ff */
        /* <DEDUP_REMOVED lines=35> */
.L_x_3534:
[----:B------:R-:W-:Y:S05]  /*5260*/  BSYNC B0 ;  /* 0x0000000000007941 */ /* 0x000fea0003800000 */
.L_x_3533:
[-C--:B------:R-:W-:Y:S01]  /*5270*/  IMAD R0, R230, R3.reuse, R6 ;  /* 0x00000003e6007224 */ /* 0x080fe200078e0206 */
[----:B------:R-:W-:Y:S02]  /*5280*/  PLOP3.LUT P0, PT, PT, PT, PT, 0x80, 0x0 ;  /* 0x000000000000781c */ /* 0x000fe40003f0f070 */
[----:B---3--:R-:W-:Y:S02]  /*5290*/  CS2R R12, SRZ ;  /* 0x00000000000c7805 */ /* 0x008fe4000001ff00 */
        /* <DEDUP_REMOVED lines=64> */
[----:B--2---:R-:W-:Y:S02]  /*56a0*/  CS2R R26, SRZ ;  /* 0x00000000001a7805 */ /* 0x004fe4000001ff00 */
[----:B------:R-:W-:Y:S01]  /*56b0*/  CS2R R24, SRZ ;  /* 0x0000000000187805 */ /* 0x000fe2000001ff00 */
[----:B------:R-:W-:Y:S06]  /*56c0*/  @!P1 BRA `(.L_x_3535) ;  /* 0x0000014800049947 */ /* 0x000fec0003800000 */
[----:B------:R-:W2:Y:S01]  /*56d0*/  LDL R4, [R1+0x64] ;  /* 0x0000640001047983 */ /* 0x000ea20000100800 */
        /* <DEDUP_REMOVED lines=20> */
[----:B------:R-:W-:-:S05]  /*5820*/  LOP3.LUT R4, R4, 0x1fffe, RZ, 0xc0, !PT ;  /* 0x0001fffe04047812 */ /* 0x000fca00078ec0ff */
[----:B------:R-:W-:Y:S02]  /*5830*/  IMAD.IADD R3, R3, 0x1, -R4 ;  /* 0x0000000103037824 */ /* 0x000fe400078e0a04 */
[----:B------:R-:W-:Y:S02]  /*5840*/  VIADD R4, R18, 0x36400 ;  /* 0x0003640012047836 */ /* 0x000fe40000000000 */
[----:B------:R-:W-:-:S03]  /*5850*/  IMAD R3, R3, 0x8000, R18 ;  /* 0x0000800003037824 */ /* 0x000fc600078e0212 */
[----:B------:R-:W-:Y:S01]  /*5860*/  SHF.R.U32.HI R4, RZ, 0x4, R4 ;  /* 0x00000004ff047819 */ /* 0x000fe20000011604 */
[----:B------:R-:W-:-:S03]  /*5870*/  VIADD R3, R3, 0x400 ;  /* 0x0000040003037836 */ /* 0x000fc60000000000 */
[----:B------:R-:W-:Y:S02]  /*5880*/  LOP3.LUT R4, R4, 0x3fff, RZ, 0xc0, !PT ;  /* 0x00003fff04047812 */ /* 0x000fe400078ec0ff */
[----:B------:R-:W-:Y:S02]  /*5890*/  SHF.R.U32.HI R3, RZ, 0x4, R3 ;  /* 0x00000004ff037819 */ /* 0x000fe40000011603 */
[----:B------:R-:W-:Y:S02]  /*58a0*/  LOP3.LUT R4, R4, 0x10000, RZ, 0xfc, !PT ;  /* 0x0001000004047812 */ /* 0x000fe400078efcff */
[----:B------:R-:W-:Y:S02]  /*58b0*/  LOP3.LUT R3, R3, 0x3fff, RZ, 0xc0, !PT ;  /* 0x00003fff03037812 */ /* 0x000fe400078ec0ff */
[C---:B------:R-:W-:Y:S01]  /*58c0*/  R2UR UR4, R4.reuse ;  /* 0x00000000040472ca */ /* 0x040fe200000e0000 */
[----:B------:R-:W-:Y:S01]  /*58d0*/  VIADD R10, R4, 0x2 ;  /* 0x00000002040a7836 */ /* 0x000fe20000000000 */
[----:B------:R-:W-:Y:S01]  /*58e0*/  LOP3.LUT R14, R3, 0x2000000, RZ, 0xfc, !PT ;  /* 0x02000000030e7812 */ /* 0x000fe200078efcff */
[----:B------:R-:W-:-:S04]  /*58f0*/  @!P2 IMAD R3, R19, 0x8, R18 ;  /* 0x000000081303a824 */ /* 0x000fc800078e0212 */
[----:B------:R-:W-:Y:S02]  /*5900*/  IMAD R6, R19, 0x1000, R14 ;  /* 0x0000100013067824 */ /* 0x000fe400078e020e */
[----:B------:R-:W-:Y:S02]  /*5910*/  @!P2 VIADD R3, R3, 0x38860 ;  /* 0x000388600303a836 */ /* 0x000fe40000000000 */
[C---:B------:R-:W-:Y:S01]  /*5920*/  VIADD R8, R6.reuse, 0x80 ;  /* 0x0000008006087836 */ /* 0x040fe20000000000 */
[----:B------:R-:W-:Y:S02]  /*5930*/  R2UR UR6, R6 ;  /* 0x00000000060672ca */ /* 0x000fe400000e0000 */
[----:B------:R-:W-:-:S11]  /*5940*/  @!P2 PRMT R3, RZ, 0x654, R3 ;  /* 0x00000654ff03a816 */ /* 0x000fd60000000003 */
        /* <DEDUP_REMOVED lines=33> */
.L_x_3538:
[----:B------:R-:W-:Y:S01]  /*5b60*/  BAR.SYNC.DEFER_BLOCKING 0xe, 0x100 ;  /* 0x0384000000007b1d */ /* 0x000fe20000010000 */
[C---:B-1----:R-:W-:Y:S01]  /*5b70*/  IMAD R2, R19.reuse, 0x40, R193 ;  /* 0x0000004013027824 */ /* 0x042fe200078e02c1 */
        /* <DEDUP_REMOVED lines=183> */
.L_x_3537:
[----:B------:R-:W-:Y:S05]  /*66f0*/  BSYNC B0 ;  /* 0x0000000000007941 */ /* 0x000fea0003800000 */
.L_x_3536:
[----:B------:R-:W-:Y:S01]  /*6700*/  BAR.SYNC.DEFER_BLOCKING 0xe, 0x100 ;  /* 0x0384000000007b1d */ /* 0x000fe20000010000 */
[C---:B0-----:R-:W-:Y:S01]  /*6710*/  IMAD R3, R19.reuse, 0x40, R193 ;  /* 0x0000004013037824 */ /* 0x041fe200078e02c1 */
[----:B------:R-:W-:Y:S01]  /*6720*/  PLOP3.LUT P0, PT, PT, PT, PT, 0x8, 0x0 ;  /* 0x000000000000781c */ /* 0x000fe20003f0e170 */
[----:B------:R-:W-:Y:S01]  /*6730*/  VIADD R19, R19, 0x1 ;  /* 0x0000000113137836 */ /* 0x000fe20000000000 */
[----:B------:R-:W-:Y:S01]  /*6740*/  CS2R R12, SRZ ;  /* 0x00000000000c7805 */ /* 0x000fe2000001ff00 */
[----:B------:R-:W-:-:S03]  /*6750*/  IMAD R3, R3, 0x4, R18 ;  /* 0x0000000403037824 */ /* 0x000fc600078e0212 */
[----:B------:R-:W-:-:S04]  /*6760*/  ISETP.NE.AND P1, PT, R19, 0x2, PT ;  /* 0x000000021300780c */ /* 0x000fc80003f25270 */
[----:B------:R-:W-:Y:S01]  /*6770*/  SEL R19, R19, RZ, P1 ;  /* 0x000000ff13137207 */ /* 0x000fe20000800000 */
[----:B-1----:R-:W0:Y:S04]  /*6780*/  LDS R2, [R3+0x38400] ;  /* 0x0384000003027984 */ /* 0x002e280000000800 */
[----:B------:R1:W2:Y:S02]  /*6790*/  LDS R0, [R3+0x38420] ;  /* 0x0384200003007984 */ /* 0x0002a40000000800 */
[----:B-1----:R-:W-:-:S04]  /*67a0*/  SEL R3, RZ, 0x1, P1 ;  /* 0x00000001ff037807 */ /* 0x002fc80000800000 */
[----:B------:R-:W-:Y:S01]  /*67b0*/  LOP3.LUT R22, R22, R3, RZ, 0x3c, !PT ;  /* 0x0000000316167212 */ /* 0x000fe200078e3cff */
        /* <DEDUP_REMOVED lines=130> */
.L_x_3524:
[----:B------:R-:W0:Y:S01]  /*6fe0*/  LDC R0, c[0x0][0x448] ;  /* 0x00011200ff007b82 */ /* 0x000e220000000800 */
[----:B------:R-:W-:-:S07]  /*6ff0*/  VIADD R3, R195, 0x3f ;  /* 0x0000003fc3037836 */ /* 0x000fce0000000000 */
[----:B------:R-:W1:Y:S01]  /*7000*/  LDC.64 R4, c[0x0][0xad8] ;  /* 0x0002b600ff047b82 */ /* 0x000e620000000a00 */
        /* <DEDUP_REMOVED lines=20> */
.L_x_3541:
[----:B------:R-:W-:-:S13]  /*7150*/  ISETP.NE.AND P0, PT, R5, 0x1, PT ;  /* 0x000000010500780c */ /* 0x000fda0003f05270 */
[----:B------:R-:W0:Y:S02]  /*7160*/  @P0 LDC.64 R6, c[0x0][0xae0] ;  /* 0x0002b800ff060b82 */ /* 0x000e240000000a00 */
[----:B0-----:R-:W-:-:S05]  /*7170*/  @P0 IMAD.HI.U32 R6, R0, R6, RZ ;  /* 0x0000000600060227 */ /* 0x001fca00078e00ff */
[----:B------:R-:W-:-:S07]  /*7180*/  @P0 SHF.R.U32.HI R0, RZ, R7, R6 ;  /* 0x00000007ff000219 */ /* 0x000fce0000011606 */
.L_x_3542:
[----:B------:R-:W-:Y:S05]  /*7190*/  BSYNC B0 ;  /* 0x0000000000007941 */ /* 0x000fea0003800000 */
.L_x_3540:
[----:B------:R-:W-:-:S05]  /*71a0*/  IMAD R3, R0, R5, R5 ;  /* 0x0000000500037224 */ /* 0x000fca00078e0205 */
[----:B------:R-:W-:-:S07]  /*71b0*/  VIMNMX R4, R4, R3, PT ;  /* 0x0000000304047248 */ /* 0x000fce0003fe0100 */
.L_x_3539:
        /* <DEDUP_REMOVED lines=24> */
.L_x_3545:
[----:B------:R-:W-:-:S13]  /*7340*/  ISETP.NE.AND P0, PT, R5, 0x1, PT ;  /* 0x000000010500780c */ /* 0x000fda0003f05270 */
[----:B------:R-:W0:Y:S02]  /*7350*/  @P0 LDC.64 R6, c[0x0][0xae0] ;  /* 0x0002b800ff060b82 */ /* 0x000e240000000a00 */
[----:B0-----:R-:W-:-:S05]  /*7360*/  @P0 IMAD.HI.U32 R4, R3, R6, RZ ;  /* 0x0000000603040227 */ /* 0x001fca00078e00ff */
[----:B------:R-:W-:-:S07]  /*7370*/  @P0 SHF.R.U32.HI R3, RZ, R7, R4 ;  /* 0x00000007ff030219 */ /* 0x000fce0000011604 */
.L_x_3546:
[----:B------:R-:W-:Y:S05]  /*7380*/  BSYNC B0 ;  /* 0x0000000000007941 */ /* 0x000fea0003800000 */
.L_x_3544:
[----:B------:R-:W-:-:S05]  /*7390*/  IMAD R3, R3, R5, RZ ;  /* 0x0000000503037224 */ /* 0x000fca00078e02ff */
[----:B------:R-:W-:-:S07]  /*73a0*/  VIMNMX R0, R0, R3, !PT ;  /* 0x0000000300007248 */ /* 0x000fce0007fe0100 */
.L_x_3543:
        /* <DEDUP_REMOVED lines=39> */
.L_x_3548:
[----:B------:R-:W-:Y:S05]  /*7620*/  BSYNC B0 ;  /* 0x0000000000007941 */ /* 0x000fea0003800000 */
.L_x_3547:
        /* <DEDUP_REMOVED lines=100> */
.L_x_3550:
[----:B------:R-:W-:Y:S05]  /*7c70*/  BSYNC B6 ;  /* 0x0000000000067941 */ /* 0x000fea0003800000 */
.L_x_3549:
        /* <DEDUP_REMOVED lines=12> */
.L_x_3554:
[----:B-1----:R1:W2:Y:S02]  /*7d40*/  SYNCS.PHASECHK.TRANS64.TRYWAIT P0, [R18+URZ+0x38800], R3 ;  /* 0x03880003120075a7 */ /* 0x0022a4000800017f */
[----:B--2---:R-:W-:Y:S05]  /*7d50*/  @!P0 NANOSLEEP.SYNCS 0x989680 ;  /* 0x009896800000895d */ /* 0x004fea0003900000 */
[----:B------:R-:W2:Y:S02]  /*7d60*/  @!P0 SYNCS.PHASECHK.TRANS64 P0, [R18+URZ+0x38800], R3 ;  /* 0x03880003120085a7 */ /* 0x000ea4000800007f */
[----:B--2---:R-:W-:Y:S05]  /*7d70*/  @!P0 BRA `(.L_x_3554) ;  /* 0xfffffffc00f08947 */ /* 0x004fea000383ffff */
.L_x_3553:
[----:B------:R-:W-:Y:S05]  /*7d80*/  BSYNC B0 ;  /* 0x0000000000007941 */ /* 0x000fea0003800000 */
.L_x_3552:
[----:B------:R-:W-:Y:S05]  /*7d90*/  BRA `(.L_x_3555) ;  /* 0x0000002c00087947 */ /* 0x000fea0003800000 */
.L_x_3551:
        /* <DEDUP_REMOVED lines=31> */
.L_x_3557:
[----:B------:R-:W-:Y:S05]  /*7f90*/  BSYNC B6 ;  /* 0x0000000000067941 */ /* 0x000fea0003800000 */
.L_x_3556:
        /* <DEDUP_REMOVED lines=32> */
[----:B------:R-:W-:-:S04]  /*81a0*/  IMAD.WIDE.U32 R2, R5, UR6, R2 ;  /* 0x0000000605027c25 */ /* 0x000fc8000f8e0002 */
[----:B------:R-:W-:Y:S01]  /*81b0*/  IMAD R31, R5, UR7, R0 ;  /* 0x00000007051f7c24 */ /* 0x000fe2000f8e0200 */
[----:B------:R-:W-:Y:S01]  /*81c0*/  ULDC.64 UR6, c[0x0][0x400] ;  /* 0x0001000000067ab9 */ /* 0x000fe20000000a00 */
[----:B------:R-:W-:Y:S01]  /*81d0*/  IMAD.IADD R5, R11, 0x1, R7 ;  /* 0x000000010b057824 */ /* 0x000fe200078e0207 */
[----:B------:R-:W-:Y:S01]  /*81e0*/  LEA R0, P0, R10, UR4, 0x1 ;  /* 0x000000040a007c11 */ /* 0x000fe2000f8008ff */
[----:B------:R-:W-:Y:S01]  /*81f0*/  IMAD.IADD R31, R3, 0x1, R31 ;  /* 0x00000001031f7824 */ /* 0x000fe200078e021f */
[----:B------:R-:W-:Y:S01]  /*8200*/  LEA R30, P1, R2, UR6, 0x1 ;  /* 0x00000006021e7c11 */ /* 0x000fe2000f8208ff */
[----:B------:R-:W-:Y:S01]  /*8210*/  UMOV UR4, 0xffffffff ;  /* 0xffffffff00047882 */ /* 0x000fe20000000000 */
[----:B------:R-:W-:Y:S02]  /*8220*/  LEA.HI.X R10, R10, UR5, R5, 0x1, P0 ;  /* 0x000000050a0a7c11 */ /* 0x000fe400080f0c05 */
[----:B------:R-:W-:Y:S01]  /*8230*/  LEA.HI.X R31, R2, UR7, R31, 0x1, P1 ;  /* 0x00000007021f7c11 */ /* 0x000fe200088f0c1f */
[----:B------:R-:W-:Y:S08]  /*8240*/  BRA.DIV UR4, `(.L_x_3560) ;  /* 0x0000021a04e07947 */ /* 0x000ff0000b800000 */
[----:B------:R0:W1:Y:S04]  /*8250*/  SHFL.IDX PT, R3, R10, RZ, 0x1c1f ;  /* 0x001c1fff0a037589 */ /* 0x00006800000e0000 */
[----:B------:R0:W2:Y:S04]  /*8260*/  SHFL.IDX PT, R2, R0, RZ, 0x1c1f ;  /* 0x001c1fff00027589 */ /* 0x0000a800000e0000 */
[----:B------:R0:W3:Y:S04]  /*8270*/  SHFL.IDX PT, R5, R31, RZ, 0x1c1f ;  /* 0x001c1fff1f057589 */ /* 0x0000e800000e0000 */
[----:B------:R0:W4:Y:S02]  /*8280*/  SHFL.IDX PT, R14, R30, RZ, 0x1c1f ;  /* 0x001c1fff1e0e7589 */ /* 0x00012400000e0000 */
.L_x_3902:
        /* <DEDUP_REMOVED lines=9> */
[----:B------:R-:W-:Y:S02]  /*8320*/  CS2R R28, SRZ ;  /* 0x00000000001c7805 */ /* 0x000fe4000001ff00 */
[----:B------:R-:W-:Y:S02]  /*8330*/  ISETP.GE.AND P3, PT, R217, UR4, PT ;  /* 0x00000004d9007c0c */ /* 0x000fe4000bf66270 */
[----:B------:R-:W-:Y:S01]  /*8340*/  ISETP.GE.AND P2, PT, R188, UR4, PT ;  /* 0x00000004bc007c0c */ /* 0x000fe2000bf46270 */
[----:B---3--:R-:W-:Y:S01]  /*8350*/  IMAD.MOV.U32 R15, RZ, RZ, R5 ;  /* 0x000000ffff0f7224 */ /* 0x008fe200078e0005 */
[----:B------:R-:W-:-:S09]  /*8360*/  CS2R R26, SRZ ;  /* 0x00000000001a7805 */ /* 0x000fd2000001ff00 */
[C---:B------:R-:W-:Y:S01]  /*8370*/  @!P3 IMAD.SHL.U32 R7, R217.reuse, 0x2, RZ ;  /* 0x00000002d907b824 */ /* 0x040fe200078e00ff */
[----:B------:R-:W-:Y:S01]  /*8380*/  @!P3 SHF.L.U64.HI R12, R217, 0x1, R38 ;  /* 0x00000001d90cb819 */ /* 0x000fe20000010226 */
[----:B-12---:R-:W-:-:S03]  /*8390*/  @!P2 IMAD.WIDE R8, R188, 0x2, R2 ;  /* 0x00000002bc08a825 */ /* 0x006fc600078e0202 */
[-C--:B------:R-:W-:Y:S02]  /*83a0*/  @!P3 IADD3 R2, P0, R2, R7.reuse, RZ ;  /* 0x000000070202b210 */ /* 0x080fe40007f1e0ff */
[----:B----4-:R-:W-:Y:S02]  /*83b0*/  @!P3 IADD3 R4, P1, R14, R7, RZ ;  /* 0x000000070e04b210 */ /* 0x010fe40007f3e0ff */
[----:B------:R-:W-:Y:S02]  /*83c0*/  CS2R R20, SRZ ;  /* 0x0000000000147805 */ /* 0x000fe4000001ff00 */
[----:B------:R-:W-:Y:S01]  /*83d0*/  CS2R R24, SRZ ;  /* 0x0000000000187805 */ /* 0x000fe2000001ff00 */
[----:B------:R-:W-:Y:S01]  /*83e0*/  @!P2 IMAD.WIDE R6, R188, 0x2, R14 ;  /* 0x00000002bc06a825 */ /* 0x000fe200078e020e */
[----:B------:R1:W5:Y:S03]  /*83f0*/  @!P2 LD.E.64 R28, desc[UR50][R8.64] ;  /* 0x00000032081ca980 */ /* 0x000366000c101b00 */
[--C-:B------:R-:W-:Y:S01]  /*8400*/  @!P3 IMAD.X R3, R3, 0x1, R12.reuse, P0 ;  /* 0x000000010303b824 */ /* 0x100fe200000e060c */
[----:B------:R1:W5:Y:S01]  /*8410*/  @!P2 LD.E.64 R26, desc[UR50][R6.64] ;  /* 0x00000032061aa980 */ /* 0x000362000c101b00 */
[----:B------:R-:W-:-:S03]  /*8420*/  @!P3 IMAD.X R5, R5, 0x1, R12, P1 ;  /* 0x000000010505b824 */ /* 0x000fc600008e060c */
[----:B------:R1:W5:Y:S04]  /*8430*/  @!P3 LD.E.64 R20, desc[UR50][R2.64] ;  /* 0x000000320214b980 */ /* 0x000368000c101b00 */
[----:B------:R1:W5:Y:S02]  /*8440*/  @!P3 LD.E.64 R24, desc[UR50][R4.64] ;  /* 0x000000320418b980 */ /* 0x000364000c101b00 */
.L_x_3562:
[----:B------:R-:W-:Y:S05]  /*8450*/  BSYNC B1 ;  /* 0x0000000000017941 */ /* 0x000fea0003800000 */
.L_x_3561:
[----:B-12--5:R-:W-:Y:S01]  /*8460*/  IMAD.MOV.U32 R2, RZ, RZ, R26 ;  /* 0x000000ffff027224 */ /* 0x026fe200078e001a */
[----:B------:R-:W-:Y:S01]  /*8470*/  UMOV UR4, 0xffffffff ;  /* 0xffffffff00047882 */ /* 0x000fe20000000000 */
[----:B------:R-:W-:Y:S02]  /*8480*/  IMAD.MOV.U32 R3, RZ, RZ, R27 ;  /* 0x000000ffff037224 */ /* 0x000fe400078e001b */
[----:B------:R-:W-:Y:S01]  /*8490*/  IMAD.MOV.U32 R4, RZ, RZ, R24 ;  /* 0x000000ffff047224 */ /* 0x000fe200078e0018 */
[----:B------:R-:W-:Y:S01]  /*84a0*/  PRMT R37, R2, 0x7610, R37 ;  /* 0x0000761002257816 */ /* 0x000fe20000000025 */
[----:B---3--:R-:W-:Y:S02]  /*84b0*/  IMAD.MOV.U32 R5, RZ, RZ, R25 ;  /* 0x000000ffff057224 */ /* 0x008fe400078e0019 */
[----:B------:R-:W-:Y:S01]  /*84c0*/  IMAD.MOV.U32 R2, RZ, RZ, R28 ;  /* 0x000000ffff027224 */ /* 0x000fe200078e001c */
[----:B------:R-:W-:Y:S01]  /*84d0*/  PRMT R43, R3, 0x5410, R4 ;  /* 0x00005410032b7816 */ /* 0x000fe20000000004 */
[----:B------:R-:W-:Y:S01]  /*84e0*/  IMAD.MOV.U32 R3, RZ, RZ, R29 ;  /* 0x000000ffff037224 */ /* 0x000fe200078e001d */
[----:B------:R-:W-:Y:S01]  /*84f0*/  PRMT R44, R5, 0x7610, R44 ;  /* 0x00007610052c7816 */ /* 0x000fe2000000002c */
[----:B------:R-:W-:Y:S01]  /*8500*/  IMAD.MOV.U32 R4, RZ, RZ, R20 ;  /* 0x000000ffff047224 */ /* 0x000fe200078e0014 */
[----:B------:R-:W-:Y:S01]  /*8510*/  PRMT R37, R37, 0x5410, R2 ;  /* 0x0000541025257816 */ /* 0x000fe20000000002 */
[----:B------:R-:W-:Y:S01]  /*8520*/  IMAD.MOV.U32 R5, RZ, RZ, R21 ;  /* 0x000000ffff057224 */ /* 0x000fe200078e0015 */
[----:B------:R-:W-:-:S02]  /*8530*/  PRMT R44, R44, 0x5410, R3 ;  /* 0x000054102c2c7816 */ /* 0x000fc40000000003 */
[----:B------:R-:W-:Y:S02]  /*8540*/  CS2R R2, SRZ ;  /* 0x0000000000027805 */ /* 0x000fe4000001ff00 */
[----:B------:R-:W-:Y:S01]  /*8550*/  PRMT R45, R4, 0x5410, R5 ;  /* 0x00005410042d7816 */ /* 0x000fe20000000005 */
[----:B------:R-:W-:Y:S06]  /*8560*/  BRA.DIV UR4, `(.L_x_3563) ;  /* 0x0000021a04887947 */ /* 0x000fec000b800000 */
[----:B------:R1:W2:Y:S04]  /*8570*/  SHFL.IDX PT, R5, R10, 0x1, 0x1c1f ;  /* 0x003c1f000a057f89 */ /* 0x0002a800000e0000 */
[----:B------:R1:W3:Y:S04]  /*8580*/  SHFL.IDX PT, R4, R0, 0x1, 0x1c1f ;  /* 0x003c1f0000047f89 */ /* 0x0002e800000e0000 */
[----:B------:R1:W0:Y:S04]  /*8590*/  SHFL.IDX PT, R7, R31, 0x1, 0x1c1f ;  /* 0x003c1f001f077f89 */ /* 0x00022800000e0000 */
[----:B----4-:R1:W4:Y:S02]  /*85a0*/  SHFL.IDX PT, R14, R30, 0x1, 0x1c1f ;  /* 0x003c1f001e0e7f89 */ /* 0x01032400000e0000 */
.L_x_3908:
[----:B------:R-:W-:Y:S01]  /*85b0*/  VIADD R32, R32, 0x20 ;  /* 0x0000002020207836 */ /* 0x000fe20000000000 */
[----:B01----:R-:W-:Y:S01]  /*85c0*/  LEA.HI R0, R229, R229, RZ, 0x1 ;  /* 0x000000e5e5007211 */ /* 0x003fe200078f08ff */
[----:B------:R-:W-:Y:S01]  /*85d0*/  BSSY B1, `(.L_x_3564) ;  /* 0x0000021000017945 */ /* 0x000fe20003800000 */
[----:B------:R-:W-:Y:S01]  /*85e0*/  IMAD.SHL.U32 R34, R198, 0x40, RZ ;  /* 0x00000040c6227824 */ /* 0x000fe200078e00ff */
        /* <DEDUP_REMOVED lines=9> */
[----:B---3--:R-:W-:Y:S01]  /*8680*/  IMAD.MOV.U32 R2, RZ, RZ, R4 ;  /* 0x000000ffff027224 */ /* 0x008fe200078e0004 */
[----:B------:R-:W-:Y:S01]  /*8690*/  ISETP.GE.AND P2, PT, R188, UR4, PT ;  /* 0x00000004bc007c0c */ /* 0x000fe2000bf46270 */
[----:B--2---:R-:W-:Y:S01]  /*86a0*/  IMAD.MOV.U32 R3, RZ, RZ, R5 ;  /* 0x000000ffff037224 */ /* 0x004fe200078e0005 */
[----:B------:R-:W-:Y:S01]  /*86b0*/  ISETP.GE.AND P3, PT, R217, UR4, PT ;  /* 0x00000004d9007c0c */ /* 0x000fe2000bf66270 */
[----:B----4-:R-:W-:Y:S01]  /*86c0*/  IMAD.MOV.U32 R8, RZ, RZ, R14 ;  /* 0x000000ffff087224 */ /* 0x010fe200078e000e */
[----:B------:R-:W-:Y:S01]  /*86d0*/  CS2R R12, SRZ ;  /* 0x00000000000c7805 */ /* 0x000fe2000001ff00 */
[----:B------:R-:W-:-:S08]  /*86e0*/  IMAD.MOV.U32 R9, RZ, RZ, R7 ;  /* 0x000000ffff097224 */ /* 0x000fd000078e0007 */
[----:B------:R-:W-:Y:S02]  /*86f0*/  @!P2 IMAD.WIDE R30, R188, 0x2, R2 ;  /* 0x00000002bc1ea825 */ /* 0x000fe400078e0202 */
[C---:B------:R-:W-:Y:S02]  /*8700*/  @!P3 SHF.L.U64.HI R32, R217.reuse, 0x1, R38 ;  /* 0x00000001d920b819 */ /* 0x040fe40000010226 */
[----:B------:R-:W-:Y:S01]  /*8710*/  @!P3 IMAD.SHL.U32 R3, R217, 0x2, RZ ;  /* 0x00000002d903b824 */ /* 0x000fe200078e00ff */
[----:B------:R-:W-:Y:S01]  /*8720*/  CS2R R10, SRZ ;  /* 0x00000000000a7805 */ /* 0x000fe2000001ff00 */
[----:B------:R0:W5:Y:S03]  /*8730*/  @!P2 LD.E.64 R12, desc[UR50][R30.64] ;  /* 0x000000321e0ca980 */ /* 0x000166000c101b00 */
[-C--:B------:R-:W-:Y:S02]  /*8740*/  @!P3 IADD3 R4, P0, R4, R3.reuse, RZ ;  /* 0x000000030404b210 */ /* 0x080fe40007f1e0ff */
[----:B------:R-:W-:Y:S01]  /*8750*/  @!P3 IADD3 R6, P1, R14, R3, RZ ;  /* 0x000000030e06b210 */ /* 0x000fe20007f3e0ff */
[----:B------:R-:W-:Y:S01]  /*8760*/  @!P2 IMAD.WIDE R14, R188, 0x2, R8 ;  /* 0x00000002bc0ea825 */ /* 0x000fe200078e0208 */
[----:B------:R-:W-:-:S02]  /*8770*/  CS2R R2, SRZ ;  /* 0x0000000000027805 */ /* 0x000fc4000001ff00 */
[----:B------:R-:W-:Y:S01]  /*8780*/  CS2R R8, SRZ ;  /* 0x0000000000087805 */ /* 0x000fe2000001ff00 */
[--C-:B------:R-:W-:Y:S02]  /*8790*/  @!P3 IMAD.X R5, R5, 0x1, R32.reuse, P0 ;  /* 0x000000010505b824 */ /* 0x100fe400000e0620 */
[----:B------:R-:W-:Y:S01]  /*87a0*/  @!P3 IMAD.X R7, R7, 0x1, R32, P1 ;  /* 0x000000010707b824 */ /* 0x000fe200008e0620 */
[----:B------:R0:W5:Y:S04]  /*87b0*/  @!P2 LD.E.64 R2, desc[UR50][R14.64] ;  /* 0x000000320e02a980 */ /* 0x000168000c101b00 */
[----:B------:R0:W5:Y:S04]  /*87c0*/  @!P3 LD.E.64 R10, desc[UR50][R4.64] ;  /* 0x00000032040ab980 */ /* 0x000168000c101b00 */
[----:B------:R0:W5:Y:S02]  /*87d0*/  @!P3 LD.E.64 R8, desc[UR50][R6.64] ;  /* 0x000000320608b980 */ /* 0x000164000c101b00 */
.L_x_3565:
[----:B------:R-:W-:Y:S05]  /*87e0*/  BSYNC B1 ;  /* 0x0000000000017941 */ /* 0x000fea0003800000 */
.L_x_3564:
[----:B------:R-:W1:Y:S01]  /*87f0*/  SYNCS.PHASECHK.TRANS64.TRYWAIT P0, [R18+URZ+0x38800], R33 ;  /* 0x03880021120075a7 */ /* 0x000e62000800017f */
[----:B0-2---:R-:W-:Y:S01]  /*8800*/  LOP3.LUT R5, R34, 0x1c0, RZ, 0xc0, !PT ;  /* 0x000001c022057812 */ /* 0x005fe200078ec0ff */
[----:B-----5:R-:W-:Y:S01]  /*8810*/  IMAD.MOV.U32 R6, RZ, RZ, R2 ;  /* 0x000000ffff067224 */ /* 0x020fe200078e0002 */
[----:B------:R-:W-:Y:S01]  /*8820*/  VIADDMNMX R31, R35, -R195, 0x40, PT ;  /* 0x00000040231f7446 */ /* 0x000fe200038009c3 */
[----:B----4-:R-:W-:Y:S01]  /*8830*/  IMAD.MOV.U32 R14, RZ, RZ, R12 ;  /* 0x000000ffff0e7224 */ /* 0x010fe200078e000c */
[----:B---3--:R-:W-:Y:S01]  /*8840*/  LOP3.LUT R4, R5, 0x18, R16, 0xf8, !PT ;  /* 0x0000001805047812 */ /* 0x008fe200078ef810 */
[----:B------:R-:W-:Y:S01]  /*8850*/  IMAD.MOV.U32 R7, RZ, RZ, R9 ;  /* 0x000000ffff077224 */ /* 0x000fe200078e0009 */
[----:B------:R-:W-:Y:S01]  /*8860*/  SHF.R.U32.HI R5, RZ, 0x3, R5 ;  /* 0x00000003ff057819 */ /* 0x000fe20000011605 */
[----:B------:R-:W-:Y:S01]  /*8870*/  BSSY B1, `(.L_x_3566) ;  /* 0x0000013000017945 */ /* 0x000fe20003800000 */
[----:B------:R-:W-:Y:S01]  /*8880*/  PRMT R46, R6, 0x7610, R46 ;  /* 0x00007610062e7816 */ /* 0x000fe2000000002e */
[----:B------:R-:W-:Y:S01]  /*8890*/  IMAD.MOV.U32 R6, RZ, RZ, R8 ;  /* 0x000000ffff067224 */ /* 0x000fe200078e0008 */
[----:B------:R-:W-:Y:S01]  /*88a0*/  LOP3.LUT R5, R4, R5, RZ, 0x3c, !PT ;  /* 0x0000000504057212 */ /* 0x000fe200078e3cff */
[----:B------:R-:W-:Y:S01]  /*88b0*/  IMAD.MOV.U32 R4, RZ, RZ, R3 ;  /* 0x000000ffff047224 */ /* 0x000fe200078e0003 */
[----:B------:R-:W-:-:S02]  /*88c0*/  PRMT R30, R7, 0x7610, R30 ;  /* 0x00007610071e7816 */ /* 0x000fc4000000001e */
[----:B------:R-:W-:Y:S01]  /*88d0*/  PRMT R47, R6, 0x5410, R14 ;  /* 0x00005410062f7816 */ /* 0x000fe2000000000e */
[----:B------:R-:W-:Y:S01]  /*88e0*/  IMAD R5, R220, 0x200, R5 ;  /* 0x00000200dc057824 */ /* 0x000fe200078e0205 */
[----:B------:R-:W-:Y:S01]  /*88f0*/  PRMT R46, R46, 0x5410, R4 ;  /* 0x000054102e2e7816 */ /* 0x000fe20000000004 */
[----:B------:R-:W-:Y:S01]  /*8900*/  IMAD.MOV.U32 R4, RZ, RZ, R13 ;  /* 0x000000ffff047224 */ /* 0x000fe200078e000d */
[----:B------:R-:W-:Y:S01]  /*8910*/  LOP3.LUT P2, RZ, R198, 0x4, RZ, 0xc0, !PT ;  /* 0x00000004c6ff7812 */ /* 0x000fe2000784c0ff */
[----:B------:R-:W-:Y:S01]  /*8920*/  IMAD.MOV.U32 R6, RZ, RZ, R10 ;  /* 0x000000ffff067224 */ /* 0x000fe200078e000a */
[----:B------:R-:W-:Y:S01]  /*8930*/  ISETP.GE.AND P1, PT, R185, R31, PT ;  /* 0x0000001fb900720c */ /* 0x000fe20003f26270 */
[----:B------:R-:W-:Y:S02]  /*8940*/  IMAD R15, R5, 0x2, R18 ;  /* 0x00000002050f7824 */ /* 0x000fe400078e0212 */
[----:B------:R-:W-:Y:S01]  /*8950*/  IMAD.MOV.U32 R5, RZ, RZ, R11 ;  /* 0x000000ffff057224 */ /* 0x000fe200078e000b */
[----:B------:R-:W-:Y:S01]  /*8960*/  PRMT R48, R4, 0x5410, R6 ;  /* 0x0000541004307816 */ /* 0x000fe20000000006 */
[----:B------:R-:W-:-:S02]  /*8970*/  VIADD R4, R15, 0x20400 ;  /* 0x000204000f047836 */ /* 0x000fc40000000000 */
[----:B------:R-:W-:Y:S01]  /*8980*/  VIADD R14, R15, 0x20440 ;  /* 0x000204400f0e7836 */ /* 0x000fe20000000000 */
[----:B-1----:R-:W-:Y:S06]  /*8990*/  @!P0 BRA `(.L_x_3567) ;  /* 0x0000021400ec8947 */ /* 0x002fec0003800000 */
.L_x_3909:
[----:B------:R-:W-:Y:S05]  /*89a0*/  BSYNC B1 ;  /* 0x0000000000017941 */ /* 0x000fea0003800000 */
.L_x_3566:
        /* <DEDUP_REMOVED lines=9> */
[----:B------:R-:W1:Y:S01]  /*8a40*/  LDS.128 R4, [R15+0x20400] ;  /* 0x020400000f047984 */ /* 0x000e620000000c00 */
[----:B0-----:R-:W-:Y:S01]  /*8a50*/  SHF.R.U32.HI R33, RZ, 0x10, R29 ;  /* 0x00000010ff217819 */ /* 0x001fe2000001161d */
[--C-:B------:R-:W-:Y:S01]  /*8a60*/  HADD2.F32 R34, -RZ, R37.reuse.H0_H0 ;  /* 0x20000025ff227230 */ /* 0x100fe20000004100 */
        /* <DEDUP_REMOVED lines=39> */
.L_x_3571:
[----:B------:R-:W-:Y:S05]  /*8ce0*/  BSYNC B2 ;  /* 0x0000000000027941 */ /* 0x000fea0003800000 */
.L_x_3570:
[----:B------:R-:W-:Y:S05]  /*8cf0*/  @P1 BRA `(.L_x_3569) ;  /* 0x0000000000a81947 */ /* 0x000fea0003800000 */
[----:B-1----:R-:W1:Y:S01]  /*8d00*/  LDS.128 R4, [R14] ;  /* 0x000000000e047984 */ /* 0x002e620000000c00 */
[----:B------:R-:W-:Y:S01]  /*8d10*/  SHF.R.U32.HI R27, RZ, 0x10, R21 ;  /* 0x00000010ff1b7819 */ /* 0x000fe20000011615 */
[----:B------:R-:W-:Y:S01]  /*8d20*/  HADD2.F32 R28, -RZ, R43.H1_H1 ;  /* 0x3000002bff1c7230 */ /* 0x000fe20000004100 */
[--C-:B------:R-:W-:Y:S01]  /*8d30*/  SHF.R.U32.HI R29, RZ, 0x10, R25.reuse ;  /* 0x00000010ff1d7819 */ /* 0x100fe20000011619 */
[----:B------:R-:W-:Y:S01]  /*8d40*/  HADD2.F32 R26, -RZ, R45.H0_H0 ;  /* 0x2000002dff1a7230 */ /* 0x000fe20000004100 */
        /* <DEDUP_REMOVED lines=9> */
[-C--:B0-----:R-:W-:Y:S01]  /*8de0*/  FMUL.FTZ R33, R25, R29.reuse ;  /* 0x0000001d19217220 */ /* 0x081fe20000410000 */
        /* <DEDUP_REMOVED lines=27> */
.L_x_3569:
[----:B------:R-:W-:Y:S05]  /*8fa0*/  BSYNC B1 ;  /* 0x0000000000017941 */ /* 0x000fea0003800000 */
.L_x_3568:
[----:B------:R-:W-:-:S13]  /*8fb0*/  ISETP.GE.AND P0, PT, R36, R31, PT ;  /* 0x0000001f2400720c */ /* 0x000fda0003f06270 */
[----:B------:R-:W-:Y:S05]  /*8fc0*/  @P0 BRA `(.L_x_3572) ;  /* 0x0000001800580947 */ /* 0x000fea0003800000 */
[----:B-12---:R-:W1:Y:S01]  /*8fd0*/  LDC R4, c[0x0][0x3f4] ;  /* 0x0000fd00ff047b82 */ /* 0x006e620000000800 */
[----:B------:R-:W-:Y:S01]  /*8fe0*/  BSSY B1, `(.L_x_3573) ;  /* 0x000002e000017945 */ /* 0x000fe20003800000 */
[-C--:B-1----:R-:W-:Y:S02]  /*8ff0*/  ISETP.GE.AND P0, PT, R188, R4.reuse, PT ;  /* 0x00000004bc00720c */ /* 0x082fe40003f06270 */
[----:B------:R-:W-:-:S11]  /*9000*/  ISETP.GE.AND P1, PT, R217, R4, PT ;  /* 0x00000004d900720c */ /* 0x000fd60003f26270 */
[----:B------:R-:W-:Y:S05]  /*9010*/  @P0 BRA `(.L_x_3574) ;  /* 0x0000000000a80947 */ /* 0x000fea0003800000 */
[----:B------:R-:W1:Y:S01]  /*9020*/  LDS.128 R4, [R15+0x21400] ;  /* 0x021400000f047984 */ /* 0x000e620000000c00 */
[----:B------:R-:W-:Y:S01]  /*9030*/  SHF.R.U32.HI R24, RZ, 0x10, R3 ;  /* 0x00000010ff187819 */ /* 0x000fe20000011603 */
[----:B------:R-:W-:Y:S01]  /*9040*/  HADD2.F32 R25, -RZ, R46.H0_H0 ;  /* 0x2000002eff197230 */ /* 0x000fe20000004100 */
[--C-:B------:R-:W-:Y:S01]  /*9050*/  SHF.R.U32.HI R20, RZ, 0x10, R13.reuse ;  /* 0x00000010ff147819 */ /* 0x100fe2000001160d */
[----:B------:R-:W-:Y:S01]  /*9060*/  HADD2.F32 R21, -RZ, R47.H1_H1 ;  /* 0x3000002fff157230 */ /* 0x000fe20000004100 */
[----:B------:R-:W-:Y:S01]  /*9070*/  SHF.R.U64 R31, R12, 0x10, R13 ;  /* 0x000000100c1f7819 */ /* 0x000fe2000000120d */
[----:B------:R-:W-:Y:S01]  /*9080*/  HADD2.F32 R24, -RZ, R24.H0_H0 ;  /* 0x20000018ff187230 */ /* 0x000fe20000004100 */
[----:B------:R-:W-:Y:S01]  /*9090*/  SHF.R.U64 R26, R2, 0x10, R3 ;  /* 0x00000010021a7819 */ /* 0x000fe20000001203 */
[----:B------:R-:W-:Y:S02]  /*90a0*/  HADD2.F32 R20, -RZ, R20.H0_H0 ;  /* 0x20000014ff147230 */ /* 0x000fe40000004100 */
[----:B-1----:R-:W-:-:S02]  /*90b0*/  HADD2.F32 R13, -RZ, R7.H1_H1 ;  /* 0x30000007ff0d7230 */ /* 0x002fc40000004100 */
[--C-:B------:R-:W-:Y:S02]  /*90c0*/  HADD2.F32 R2, -RZ, R4.reuse.H0_H0 ;  /* 0x20000004ff027230 */ /* 0x100fe40000004100 */
[----:B------:R-:W-:Y:S02]  /*90d0*/  HADD2.F32 R4, -RZ, R4.H1_H1 ;  /* 0x30000004ff047230 */ /* 0x000fe40000004100 */
[C---:B------:R-:W-:Y:S01]  /*90e0*/  FMUL.FTZ R27, R13.reuse, R24 ;  /* 0x000000180d1b7220 */ /* 0x040fe20000410000 */
[----:B------:R-:W-:Y:S02]  /*90f0*/  HADD2.F32 R12, -RZ, R7.H0_H0 ;  /* 0x20000007ff0c7230 */ /* 0x000fe40000004100 */
[----:B------:R-:W-:Y:S01]  /*9100*/  FMUL.FTZ R29, R13, R20 ;  /* 0x000000140d1d7220 */ /* 0x000fe20000410000 */
[--C-:B------:R-:W-:Y:S02]  /*9110*/  HADD2.F32 R7, -RZ, R6.reuse.H0_H0 ;  /* 0x20000006ff077230 */ /* 0x100fe40000004100 */
[----:B------:R-:W-:Y:S01]  /*9120*/  FMUL.FTZ R13, R4, R25 ;  /* 0x00000019040d7220 */ /* 0x000fe20000410000 */
[----:B------:R-:W-:-:S02]  /*9130*/  HADD2.F32 R6, -RZ, R6.H1_H1 ;  /* 0x30000006ff067230 */ /* 0x000fc40000004100 */
[----:B------:R-:W-:Y:S01]  /*9140*/  FFMA.FTZ R28, R12, R20, -R27 ;  /* 0x000000140c1c7223 */ /* 0x000fe2000001081b */
[-C--:B------:R-:W-:Y:S01]  /*9150*/  FMUL.FTZ R27, R4, R21.reuse ;  /* 0x00000015041b7220 */ /* 0x080fe20000410000 */
[----:B------:R-:W-:Y:S01]  /*9160*/  FFMA.FTZ R29, R12, R24, R29 ;  /* 0x000000180c1d7223 */ /* 0x000fe2000001001d */
[C---:B------:R-:W-:Y:S01]  /*9170*/  FFMA.FTZ R21, R2.reuse, R21, -R13 ;  /* 0x0000001502157223 */ /* 0x040fe2000001080d */
[--C-:B------:R-:W-:Y:S02]  /*9180*/  HADD2.F32 R3, -RZ, R5.reuse.H0_H0 ;  /* 0x20000005ff037230 */ /* 0x100fe40000004100 */
[----:B------:R-:W-:Y:S01]  /*9190*/  FFMA.FTZ R2, R2, R25, R27 ;  /* 0x0000001902027223 */ /* 0x000fe2000001001b */
[----:B------:R-:W-:Y:S02]  /*91a0*/  HADD2.F32 R13, -RZ, R46.H1_H1 ;  /* 0x3000002eff0d7230 */ /* 0x000fe40000004100 */
[----:B------:R-:W-:Y:S02]  /*91b0*/  HADD2.F32 R12, -RZ, R48.H0_H0 ;  /* 0x20000030ff0c7230 */ /* 0x000fe40000004100 */
[----:B------:R-:W-:-:S02]  /*91c0*/  HADD2.F32 R5, -RZ, R5.H1_H1 ;  /* 0x30000005ff057230 */ /* 0x000fc40000004100 */
[CC--:B------:R-:W-:Y:S01]  /*91d0*/  FMUL.FTZ R24, R6.reuse, R13.reuse ;  /* 0x0000000d06187220 */ /* 0x0c0fe20000410000 */
        /* <DEDUP_REMOVED lines=8> */
[C---:B------:R-:W-:Y:S01]  /*9260*/  FFMA.FTZ R5, R3.reuse, R4, -R6 ;  /* 0x0000000403057223 */ /* 0x040fe20000010806 */
[----:B------:R-:W-:Y:S01]  /*9270*/  F2FP.F16.F32.PACK_AB R4, R2, R21 ;  /* 0x000000150204723e */ /* 0x000fe200000000ff */
[----:B------:R-:W-:Y:S01]  /*9280*/  FFMA.FTZ R20, R3, R20, R25 ;  /* 0x0000001403147223 */ /* 0x000fe20000010019 */
[----:B------:R-:W-:-:S04]  /*9290*/  F2FP.F16.F32.PACK_AB R6, R13, R24 ;  /* 0x000000180d06723e */ /* 0x000fc800000000ff */
[----:B------:R-:W-:-:S05]  /*92a0*/  F2FP.F16.F32.PACK_AB R5, R20, R5 ;  /* 0x000000051405723e */ /* 0x000fca00000000ff */
[----:B------:R1:W-:Y:S02]  /*92b0*/  STS.128 [R15+0x21400], R4 ;  /* 0x021400040f007388 */ /* 0x0003e40000000c00 */
.L_x_3574:
[----:B------:R-:W-:Y:S05]  /*92c0*/  BSYNC B1 ;  /* 0x0000000000017941 */ /* 0x000fea0003800000 */
.L_x_3573:
[----:B------:R-:W-:Y:S05]  /*92d0*/  @P1 BRA `(.L_x_3572) ;  /* 0x0000001400941947 */ /* 0x000fea0003800000 */
[----:B-1----:R-:W1:Y:S01]  /*92e0*/  LDS.128 R4, [R14+0x1000] ;  /* 0x001000000e047984 */ /* 0x002e620000000c00 */
[----:B------:R-:W-:Y:S01]  /*92f0*/  SHF.R.U64 R25, R10, 0x10, R11 ;  /* 0x000000100a197819 */ /* 0x000fe2000000120b */
[----:B------:R-:W-:Y:S01]  /*9300*/  HADD2.F32 R13, -RZ, R47.H0_H0 ;  /* 0x2000002fff0d7230 */ /* 0x000fe20000004100 */
[----:B------:R-:W-:Y:S02]  /*9310*/  SHF.R.U32.HI R12, RZ, 0x10, R9 ;  /* 0x00000010ff0c7819 */ /* 0x000fe40000011609 */
[----:B------:R-:W-:Y:S01]  /*9320*/  SHF.R.U32.HI R10, RZ, 0x10, R11 ;  /* 0x00000010ff0a7819 */ /* 0x000fe2000001160b */
[----:B------:R-:W-:Y:S01]  /*9330*/  HADD2.F32 R11, -RZ, R48.H1_H1 ;  /* 0x30000030ff0b7230 */ /* 0x000fe20000004100 */
[----:B------:R-:W-:Y:S01]  /*9340*/  SHF.R.U64 R24, R8, 0x10, R9 ;  /* 0x0000001008187819 */ /* 0x000fe20000001209 */
[----:B------:R-:W-:Y:S02]  /*9350*/  HADD2.F32 R12, -RZ, R12.H0_H0 ;  /* 0x2000000cff0c7230 */ /* 0x000fe40000004100 */
[----:B------:R-:W-:-:S02]  /*9360*/  HADD2.F32 R10, -RZ, R10.H0_H0 ;  /* 0x2000000aff0a7230 */ /* 0x000fc40000004100 */
[--C-:B-1----:R-:W-:Y:S02]  /*9370*/  HADD2.F32 R9, -RZ, R7.reuse.H1_H1 ;  /* 0x30000007ff097230 */ /* 0x102fe40000004100 */
[--C-:B------:R-:W-:Y:S02]  /*9380*/  HADD2.F32 R2, -RZ, R4.reuse.H0_H0 ;  /* 0x20000004ff027230 */ /* 0x100fe40000004100 */
[----:B------:R-:W-:Y:S02]  /*9390*/  HADD2.F32 R4, -RZ, R4.H1_H1 ;  /* 0x30000004ff047230 */ /* 0x000fe40000004100 */
[C---:B------:R-:W-:Y:S01]  /*93a0*/  FMUL.FTZ R15, R9.reuse, R12 ;  /* 0x0000000c090f7220 */ /* 0x040fe20000410000 */
[----:B------:R-:W-:Y:S02]  /*93b0*/  HADD2.F32 R8, -RZ, R7.H0_H0 ;  /* 0x20000007ff087230 */ /* 0x000fe40000004100 */
[----:B------:R-:W-:Y:S01]  /*93c0*/  FMUL.FTZ R21, R9, R10 ;  /* 0x0000000a09157220 */ /* 0x000fe20000410000 */
[----:B------:R-:W-:-:S02]  /*93d0*/  HADD2.F32 R7, -RZ, R6.H0_H0 ;  /* 0x20000006ff077230 */ /* 0x000fc40000004100 */
[----:B------:R-:W-:Y:S01]  /*93e0*/  FMUL.FTZ R9, R4, R13 ;  /* 0x0000000d04097220 */ /* 0x000fe20000410000 */
        /* <DEDUP_REMOVED lines=9> */
[CC--:B------:R-:W-:Y:S01]  /*9480*/  FMUL.FTZ R10, R6.reuse, R9.reuse ;  /* 0x00000009060a7220 */ /* 0x0c0fe20000410000 */
        /* <DEDUP_REMOVED lines=14> */
[----:B------:R3:W-:Y:S01]  /*9570*/  STS.128 [R14+0x1000], R4 ;  /* 0x001000040e007388 */ /* 0x0007e20000000c00 */
[----:B------:R-:W-:Y:S05]  /*9580*/  BRA `(.L_x_3572) ;  /* 0x0000001000e87947 */ /* 0x000fea0003800000 */
.L_x_3559:
        /* <DEDUP_REMOVED lines=34> */
.L_x_3915:
        /* <DEDUP_REMOVED lines=12> */
[----:B-12---:R-:W-:-:S04]  /*9870*/  IMAD.WIDE R2, R16, 0x2, R2 ;  /* 0x0000000210027825 */ /* 0x006fc800078e0202 */
[----:B----4-:R-:W-:Y:S01]  /*9880*/  IMAD.WIDE R14, R16, 0x2, R14 ;  /* 0x00000002100e7825 */ /* 0x010fe200078e020e */
[----:B------:R3:W5:Y:S04]  /*9890*/  LD.E.128 R24, desc[UR50][R2.64] ;  /* 0x0000003202187980 */ /* 0x000768000c101d00 */
[----:B------:R3:W5:Y:S02]  /*98a0*/  LD.E.128 R28, desc[UR50][R14.64] ;  /* 0x000000320e1c7980 */ /* 0x000764000c101d00 */
.L_x_3577:
[----:B------:R-:W-:Y:S05]  /*98b0*/  BSYNC B1 ;  /* 0x0000000000017941 */ /* 0x000fea0003800000 */
.L_x_3576:
[----:B--23-5:R-:W-:Y:S01]  /*98c0*/  IMAD.MOV.U32 R2, RZ, RZ, R28 ;  /* 0x000000ffff027224 */ /* 0x02cfe200078e001c */
[----:B------:R-:W-:Y:S01]  /*98d0*/  UMOV UR4, 0xffffffff ;  /* 0xffffffff00047882 */ /* 0x000fe20000000000 */
[----:B------:R-:W-:Y:S02]  /*98e0*/  IMAD.MOV.U32 R4, RZ, RZ, R30 ;  /* 0x000000ffff047224 */ /* 0x000fe400078e001e */
[----:B------:R-:W-:Y:S02]  /*98f0*/  IMAD.MOV.U32 R5, RZ, RZ, R31 ;  /* 0x000000ffff057224 */ /* 0x000fe400078e001f */
[----:B-1----:R-:W-:Y:S01]  /*9900*/  IMAD.MOV.U32 R3, RZ, RZ, R29 ;  /* 0x000000ffff037224 */ /* 0x002fe200078e001d */
        /* <DEDUP_REMOVED lines=12> */
[----:B------:R1:W2:Y:S04]  /*99d0*/  SHFL.IDX PT, R3, R7, 0x1, 0x1c1f ;  /* 0x003c1f0007037f89 */ /* 0x0002a800000e0000 */
[----:B------:R1:W3:Y:S04]  /*99e0*/  SHFL.IDX PT, R2, R0, 0x1, 0x1c1f ;  /* 0x003c1f0000027f89 */ /* 0x0002e800000e0000 */
[----:B0-----:R-:W0:Y:S04]  /*99f0*/  SHFL.IDX PT, R6, R6, 0x1, 0x1c1f ;  /* 0x003c1f0006067f89 */ /* 0x001e2800000e0000 */
[----:B----4-:R1:W4:Y:S02]  /*9a00*/  SHFL.IDX PT, R14, R8, 0x1, 0x1c1f ;  /* 0x003c1f00080e7f89 */ /* 0x01032400000e0000 */
.L_x_3921:
[----:B------:R-:W2:Y:S01]  /*9a10*/  LDC R21, c[0x0][0x3f4] ;  /* 0x0000fd00ff157b82 */ /* 0x000ea20000000800 */
[----:B-1----:R-:W-:Y:S01]  /*9a20*/  VIADD R7, R32, 0x20 ;  /* 0x0000002020077836 */ /* 0x002fe20000000000 */
[----:B------:R-:W-:Y:S01]  /*9a30*/  LEA.HI R0, R229, R229, RZ, 0x1 ;  /* 0x000000e5e5007211 */ /* 0x000fe200078f08ff */
[----:B------:R-:W-:Y:S01]  /*9a40*/  BSSY B1, `(.L_x_3579) ;  /* 0x0000015000017945 */ /* 0x000fe20003800000 */
[----:B0-----:R-:W-:Y:S01]  /*9a50*/  IMAD.MOV.U32 R13, RZ, RZ, R6 ;  /* 0x000000ffff0d7224 */ /* 0x001fe200078e0006 */
[----:B------:R-:W-:Y:S02]  /*9a60*/  CS2R R8, SRZ ;  /* 0x0000000000087805 */ /* 0x000fe4000001ff00 */
[----:B------:R-:W-:Y:S01]  /*9a70*/  ISETP.GE.AND P0, PT, R7, R20, PT ;  /* 0x000000140700720c */ /* 0x000fe20003f06270 */
[----:B----4-:R-:W-:Y:S01]  /*9a80*/  IMAD.MOV.U32 R12, RZ, RZ, R14 ;  /* 0x000000ffff0c7224 */ /* 0x010fe200078e000e */
[----:B------:R-:W-:Y:S02]  /*9a90*/  LOP3.LUT R0, R0, 0xfffffffe, RZ, 0xc0, !PT ;  /* 0xfffffffe00007812 */ /* 0x000fe400078ec0ff */
[----:B------:R-:W-:-:S02]  /*9aa0*/  CS2R R6, SRZ ;  /* 0x0000000000067805 */ /* 0x000fc4000001ff00 */
[----:B------:R-:W-:Y:S01]  /*9ab0*/  CS2R R10, SRZ ;  /* 0x00000000000a7805 */ /* 0x000fe2000001ff00 */
        /* <DEDUP_REMOVED lines=9> */
[----:B--23--:R-:W-:-:S04]  /*9b50*/  IMAD.WIDE R2, R16, 0x2, R2 ;  /* 0x0000000210027825 */ /* 0x00cfc800078e0202 */
[----:B------:R-:W-:Y:S01]  /*9b60*/  IMAD.WIDE R12, R16, 0x2, R12 ;  /* 0x00000002100c7825 */ /* 0x000fe200078e020c */
[----:B------:R0:W5:Y:S04]  /*9b70*/  LD.E.128 R8, desc[UR50][R2.64] ;  /* 0x0000003202087980 */ /* 0x000168000c101d00 */
[----:B------:R0:W5:Y:S02]  /*9b80*/  LD.E.128 R4, desc[UR50][R12.64] ;  /* 0x000000320c047980 */ /* 0x000164000c101d00 */
.L_x_3580:
[----:B------:R-:W-:Y:S05]  /*9b90*/  BSYNC B1 ;  /* 0x0000000000017941 */ /* 0x000fea0003800000 */
.L_x_3579:
[----:B------:R-:W1:Y:S01]  /*9ba0*/  SYNCS.PHASECHK.TRANS64.TRYWAIT P1, [R18+URZ+0x38800], R15 ;  /* 0x0388000f120075a7 */ /* 0x000e62000802017f */
[----:B0--3--:R-:W-:Y:S01]  /*9bb0*/  VIADDMNMX R2, R20, -R195, 0x40, PT ;  /* 0x0000004014027446 */ /* 0x009fe200038009c3 */
[----:B--2--5:R-:W-:Y:S01]  /*9bc0*/  IMAD.MOV.U32 R3, RZ, RZ, R4 ;  /* 0x000000ffff037224 */ /* 0x024fe200078e0004 */
[----:B------:R-:W-:Y:S01]  /*9bd0*/  ISETP.GE.AND P0, PT, R16, R21, PT ;  /* 0x000000151000720c */ /* 0x000fe20003f06270 */
[----:B------:R-:W-:Y:S01]  /*9be0*/  IMAD.MOV.U32 R12, RZ, RZ, R5 ;  /* 0x000000ffff0c7224 */ /* 0x000fe200078e0005 */
        /* <DEDUP_REMOVED lines=13> */
[----:B-1----:R-:W-:Y:S06]  /*9cc0*/  @!P1 BRA `(.L_x_3582) ;  /* 0x0000020800149947 */ /* 0x002fec0003800000 */
.L_x_3922:
[----:B------:R-:W-:Y:S05]  /*9cd0*/  BSYNC B1 ;  /* 0x0000000000017941 */ /* 0x000fea0003800000 */
.L_x_3581:
[----:B------:R-:W-:Y:S01]  /*9ce0*/  BSSY B1, `(.L_x_3583) ;  /* 0x0000063000017945 */ /* 0x000fe20003800000 */
[----:B------:R-:W-:Y:S01]  /*9cf0*/  IMAD.MOV.U32 R20, RZ, RZ, R10 ;  /* 0x000000ffff147224 */ /* 0x000fe200078e000a */
[----:B------:R-:W-:Y:S01]  /*9d00*/  LOP3.LUT R2, R2, 0x38, RZ, 0xc0, !PT ;  /* 0x0000003802027812 */ /* 0x000fe200078ec0ff */
[----:B------:R-:W-:Y:S01]  /*9d10*/  IMAD.MOV.U32 R21, RZ, RZ, R11 ;  /* 0x000000ffff157224 */ /* 0x000fe200078e000b */
        /* <DEDUP_REMOVED lines=9> */
[----:B0-----:R-:W-:Y:S02]  /*9db0*/  SHF.R.U32.HI R15, RZ, 0x3, R33 ;  /* 0x00000003ff0f7819 */ /* 0x001fe40000011621 */
[----:B------:R-:W-:-:S02]  /*9dc0*/  LOP3.LUT R12, R33, 0x38, R16, 0xf8, !PT ;  /* 0x00000038210c7812 */ /* 0x000fc400078ef810 */
[----:B------:R-:W-:Y:S02]  /*9dd0*/  LOP3.LUT R33, R15, R2, R33, 0x1e, !PT ;  /* 0x000000020f217212 */ /* 0x000fe400078e1e21 */
[----:B------:R-:W-:Y:S02]  /*9de0*/  LOP3.LUT R13, R12, R15, RZ, 0x3c, !PT ;  /* 0x0000000f0c0d7212 */ /* 0x000fe400078e3cff */
[----:B------:R-:W-:Y:S01]  /*9df0*/  SHF.R.U32.HI R44, RZ, 0x10, R25 ;  /* 0x00000010ff2c7819 */ /* 0x000fe20000011619 */
[----:B------:R-:W-:Y:S01]  /*9e00*/  IMAD R33, R220, 0x200, R33 ;  /* 0x00000200dc217824 */ /* 0x000fe200078e0221 */
[----:B------:R-:W-:Y:S01]  /*9e10*/  SHF.R.U64 R49, R30, 0x10, R31 ;  /* 0x000000101e317819 */ /* 0x000fe2000000121f */
[----:B------:R-:W-:Y:S01]  /*9e20*/  IMAD R13, R220, 0x200, R13 ;  /* 0x00000200dc0d7824 */ /* 0x000fe200078e020d */
[----:B------:R-:W-:Y:S01]  /*9e30*/  SHF.R.U32.HI R47, RZ, 0x10, R31 ;  /* 0x00000010ff2f7819 */ /* 0x000fe2000001161f */
[--C-:B------:R-:W-:Y:S01]  /*9e40*/  IMAD R38, R33, 0x2, R18.reuse ;  /* 0x0000000221267824 */ /* 0x100fe200078e0212 */
[--C-:B------:R-:W-:Y:S01]  /*9e50*/  SHF.R.U64 R53, R26, 0x10, R27.reuse ;  /* 0x000000101a357819 */ /* 0x100fe2000000121b */
[----:B------:R-:W-:Y:S01]  /*9e60*/  IMAD R37, R13, 0x2, R18 ;  /* 0x000000020d257824 */ /* 0x000fe200078e0212 */
[----:B------:R-:W-:-:S02]  /*9e70*/  SHF.R.U32.HI R52, RZ, 0x10, R27 ;  /* 0x00000010ff347819 */ /* 0x000fc4000001161b */
[----:B------:R-:W0:Y:S04]  /*9e80*/  LDS.128 R32, [R38+0x20400] ;  /* 0x0204000026207984 */ /* 0x000e280000000c00 */
[----:B------:R-:W1:Y:S01]  /*9e90*/  LDS.128 R12, [R37+0x20400] ;  /* 0x02040000250c7984 */ /* 0x000e620000000c00 */
        /* <DEDUP_REMOVED lines=71> */
.L_x_3584:
[----:B------:R-:W-:Y:S05]  /*a310*/  BSYNC B1 ;  /* 0x0000000000017941 */ /* 0x000fea0003800000 */
.L_x_3583:
[----:B------:R-:W-:Y:S01]  /*a320*/  PRMT R32, R20, 0x5410, R21 ;  /* 0x0000541014207816 */ /* 0x000fe20000000015 */
[----:B------:R-:W-:Y:S06]  /*a330*/  @P0 BRA `(.L_x_3572) ;  /* 0x00000004007c0947 */ /* 0x000fec0003800000 */
[----:B------:R-:W2:Y:S01]  /*a340*/  LDL R41, [R1+0x7c] ;  /* 0x00007c0001297983 */ /* 0x000ea20000100800 */
[----:B01----:R-:W-:Y:S01]  /*a350*/  SHF.R.S32.HI R15, RZ, 0x1f, R36 ;  /* 0x0000001fff0f7819 */ /* 0x003fe20000011424 */
[----:B------:R-:W-:Y:S01]  /*a360*/  IMAD.SHL.U32 R12, R36, 0x40, RZ ;  /* 0x00000040240c7824 */ /* 0x000fe200078e00ff */
[----:B------:R-:W-:Y:S01]  /*a370*/  SHF.R.U64 R40, R8, 0x10, R9 ;  /* 0x0000001008287819 */ /* 0x000fe20000001209 */
[----:B------:R-:W-:Y:S01]  /*a380*/  HADD2.F32 R29, -RZ, R57.H0_H0 ;  /* 0x20000039ff1d7230 */ /* 0x000fe20000004100 */
[----:B------:R-:W-:Y:S02]  /*a390*/  LEA.HI R15, R15, R36, RZ, 0x3 ;  /* 0x000000240f0f7211 */ /* 0x000fe400078f18ff */
[----:B------:R-:W-:Y:S02]  /*a3a0*/  LOP3.LUT R13, R12, 0x1c0, RZ, 0xc0, !PT ;  /* 0x000001c00c0d7812 */ /* 0x000fe400078ec0ff */
[----:B------:R-:W-:Y:S01]  /*a3b0*/  SHF.R.U32.HI R20, RZ, 0x10, R5 ;  /* 0x00000010ff147819 */ /* 0x000fe20000011605 */
[----:B------:R-:W-:Y:S01]  /*a3c0*/  IMAD.SHL.U32 R15, R15, 0x40, RZ ;  /* 0x000000400f0f7824 */ /* 0x000fe200078e00ff */
[----:B------:R-:W-:-:S02]  /*a3d0*/  SHF.R.U32.HI R12, RZ, 0x3, R13 ;  /* 0x00000003ff0c7819 */ /* 0x000fc4000001160d */
[----:B------:R-:W-:Y:S01]  /*a3e0*/  SHF.R.U64 R36, R4, 0x10, R5 ;  /* 0x0000001004247819 */ /* 0x000fe20000001205 */
[----:B------:R-:W-:Y:S01]  /*a3f0*/  HADD2.F32 R20, -RZ, R20.H0_H0 ;  /* 0x20000014ff147230 */ /* 0x000fe20000004100 */
[----:B------:R-:W-:Y:S02]  /*a400*/  LOP3.LUT R2, R12, R2, R13, 0x1e, !PT ;  /* 0x000000020c027212 */ /* 0x000fe400078e1e0d */
[----:B------:R-:W-:Y:S02]  /*a410*/  LOP3.LUT R21, R15, 0xfffffe00, RZ, 0xc0, !PT ;  /* 0xfffffe000f157812 */ /* 0x000fe400078ec0ff */
[--C-:B------:R-:W-:Y:S02]  /*a420*/  SHF.R.U64 R38, R10, 0x10, R11.reuse ;  /* 0x000000100a267819 */ /* 0x100fe4000000120b */
[----:B------:R-:W-:Y:S01]  /*a430*/  SHF.R.U32.HI R37, RZ, 0x10, R11 ;  /* 0x00000010ff257819 */ /* 0x000fe2000001160b */
[----:B------:R-:W-:Y:S01]  /*a440*/  IMAD.IADD R21, R21, 0x1, R2 ;  /* 0x0000000115157824 */ /* 0x000fe200078e0202 */
[----:B------:R-:W-:Y:S01]  /*a450*/  SHF.R.U32.HI R28, RZ, 0x10, R9 ;  /* 0x00000010ff1c7819 */ /* 0x000fe20000011609 */
[----:B------:R-:W-:Y:S01]  /*a460*/  HADD2.F32 R11, -RZ, R57.H1_H1 ;  /* 0x30000039ff0b7230 */ /* 0x000fe20000004100 */
[--C-:B------:R-:W-:Y:S01]  /*a470*/  SHF.R.U64 R35, R6, 0x10, R7.reuse ;  /* 0x0000001006237819 */ /* 0x100fe20000001207 */
[----:B------:R-:W-:Y:S01]  /*a480*/  IMAD R21, R21, 0x2, R18 ;  /* 0x0000000215157824 */ /* 0x000fe200078e0212 */
[----:B------:R-:W-:-:S04]  /*a490*/  SHF.R.U32.HI R34, RZ, 0x10, R7 ;  /* 0x00000010ff227819 */ /* 0x000fc80000011607 */
        /* <DEDUP_REMOVED lines=8> */
[----:B------:R-:W-:Y:S02]  /*a520*/  HADD2.F32 R9, -RZ, R26.H0_H0 ;  /* 0x2000001aff097230 */ /* 0x000fe40000004100 */
[--C-:B------:R-:W-:Y:S02]  /*a530*/  HADD2.F32 R10, -RZ, R27.reuse.H0_H0 ;  /* 0x2000001bff0a7230 */ /* 0x100fe40000004100 */
[----:B------:R-:W-:Y:S02]  /*a540*/  HADD2.F32 R27, -RZ, R27.H1_H1 ;  /* 0x3000001bff1b7230 */ /* 0x000fe40000004100 */
[----:B------:R-:W-:Y:S02]  /*a550*/  HADD2.F32 R24, -RZ, R24.H1_H1 ;  /* 0x30000018ff187230 */ /* 0x000fe40000004100 */
[----:B------:R-:W-:Y:S01]  /*a560*/  HADD2.F32 R26, -RZ, R26.H1_H1 ;  /* 0x3000001aff1a7230 */ /* 0x000fe20000004100 */
[----:B--2---:R-:W0:Y:S02]  /*a570*/  LDS.128 R12, [R41+0x20400] ;  /* 0x02040000290c7984 */ /* 0x004e240000000c00 */
[----:B0-----:R-:W-:-:S02]  /*a580*/  HADD2.F32 R4, -RZ, R13.H0_H0 ;  /* 0x2000000dff047230 */ /* 0x001fc40000004100 */
[----:B------:R-:W-:Y:S02]  /*a590*/  HADD2.F32 R13, -RZ, R13.H1_H1 ;  /* 0x3000000dff0d7230 */ /* 0x000fe40000004100 */
[----:B------:R-:W-:Y:S02]  /*a5a0*/  HADD2.F32 R2, -RZ, R12.H0_H0 ;  /* 0x2000000cff027230 */ /* 0x000fe40000004100 */
[C---:B------:R-:W-:Y:S01]  /*a5b0*/  FFMA.FTZ R31, R4.reuse, R11, -R31 ;  /* 0x0000000b041f7223 */ /* 0x040fe2000001081f */
[--C-:B------:R-:W-:Y:S02]  /*a5c0*/  HADD2.F32 R11, -RZ, R39.reuse.H0_H0 ;  /* 0x20000027ff0b7230 */ /* 0x100fe40000004100 */
[----:B------:R-:W-:Y:S01]  /*a5d0*/  FFMA.FTZ R33, R4, R29, R33 ;  /* 0x0000001d04217223 */ /* 0x000fe20000010021 */
[----:B------:R-:W-:Y:S02]  /*a5e0*/  HADD2.F32 R39, -RZ, R39.H1_H1 ;  /* 0x30000027ff277230 */ /* 0x000fe40000004100 */
[-C--:B------:R-:W-:Y:S01]  /*a5f0*/  FMUL.FTZ R4, R25, R8.reuse ;  /* 0x0000000819047220 */ /* 0x080fe20000410000 */
[----:B------:R-:W-:Y:S01]  /*a600*/  FFMA.FTZ R30, R13, R8, -R28 ;  /* 0x000000080d1e7223 */ /* 0x000fe2000001081c */
[----:B------:R-:W-:Y:S01]  /*a610*/  FMUL.FTZ R25, R7, R11 ;  /* 0x0000000b07197220 */ /* 0x000fe20000410000 */
[----:B------:R-:W-:-:S02]  /*a620*/  HADD2.F32 R8, -RZ, R3.H1_H1 ;  /* 0x30000003ff087230 */ /* 0x000fc40000004100 */
[-C--:B------:R-:W-:Y:S01]  /*a630*/  FMUL.FTZ R28, R7, R39.reuse ;  /* 0x00000027071c7220 */ /* 0x080fe20000410000 */
[----:B------:R-:W-:Y:S01]  /*a640*/  FFMA.FTZ R20, R13, R20, R4 ;  /* 0x000000140d147223 */ /* 0x000fe20000010004 */
[----:B------:R-:W-:Y:S02]  /*a650*/  HADD2.F32 R5, -RZ, R14.H0_H0 ;  /* 0x2000000eff057230 */ /* 0x000fe40000004100 */
[C---:B------:R-:W-:Y:S01]  /*a660*/  FFMA.FTZ R25, R2.reuse, R39, -R25 ;  /* 0x0000002702197223 */ /* 0x040fe20000010819 */
[--C-:B------:R-:W-:Y:S02]  /*a670*/  HADD2.F32 R4, -RZ, R32.reuse.H0_H0 ;  /* 0x20000020ff047230 */ /* 0x100fe40000004100 */
[----:B------:R-:W-:Y:S01]  /*a680*/  FFMA.FTZ R28, R2, R11, R28 ;  /* 0x0000000b021c7223 */ /* 0x000fe2000001001c */
[----:B------:R-:W-:Y:S01]  /*a690*/  FMUL.FTZ R2, R9, R8 ;  /* 0x0000000809027220 */ /* 0x000fe20000410000 */
[----:B------:R-:W-:Y:S02]  /*a6a0*/  HADD2.F32 R7, -RZ, R32.H1_H1 ;  /* 0x30000020ff077230 */ /* 0x000fe40000004100 */
[----:B------:R-:W-:-:S02]  /*a6b0*/  HADD2.F32 R3, -RZ, R3.H0_H0 ;  /* 0x20000003ff037230 */ /* 0x000fc40000004100 */
[-C--:B------:R-:W-:Y:S01]  /*a6c0*/  FMUL.FTZ R32, R9, R4.reuse ;  /* 0x0000000409207220 */ /* 0x080fe20000410000 */
[C---:B------:R-:W-:Y:S01]  /*a6d0*/  FFMA.FTZ R13, R5.reuse, R4, -R2 ;  /* 0x00000004050d7223 */ /* 0x040fe20000010802 */
[----:B------:R-:W-:Y:S02]  /*a6e0*/  HADD2.F32 R6, -RZ, R15.H0_H0 ;  /* 0x2000000fff067230 */ /* 0x000fe40000004100 */
[----:B------:R-:W-:Y:S02]  /*a6f0*/  HADD2.F32 R4, -RZ, R34.H0_H0 ;  /* 0x20000022ff047230 */ /* 0x000fe40000004100 */
[C---:B------:R-:W-:Y:S01]  /*a700*/  FMUL.FTZ R9, R10.reuse, R3 ;  /* 0x000000030a097220 */ /* 0x040fe20000410000 */
[----:B------:R-:W-:Y:S02]  /*a710*/  HADD2.F32 R2, -RZ, R37.H0_H0 ;  /* 0x20000025ff027230 */ /* 0x000fe40000004100 */
[----:B------:R-:W-:Y:S01]  /*a720*/  FMUL.FTZ R34, R10, R7 ;  /* 0x000000070a227220 */ /* 0x000fe20000410000 */
[----:B------:R-:W-:Y:S01]  /*a730*/  FFMA.FTZ R10, R5, R8, R32 ;  /* 0x00000008050a7223 */ /* 0x000fe20000010020 */
[----:B------:R-:W-:-:S02]  /*a740*/  HADD2.F32 R15, -RZ, R15.H1_H1 ;  /* 0x3000000fff0f7230 */ /* 0x000fc40000004100 */
[C---:B------:R-:W-:Y:S01]  /*a750*/  FFMA.FTZ R8, R6.reuse, R7, -R9 ;  /* 0x0000000706087223 */ /* 0x040fe20000010809 */
[----:B------:R-:W-:Y:S01]  /*a760*/  FFMA.FTZ R34, R6, R3, R34 ;  /* 0x0000000306227223 */ /* 0x000fe20000010022 */
[C---:B------:R-:W-:Y:S01]  /*a770*/  FMUL.FTZ R32, R27.reuse, R4 ;  /* 0x000000041b207220 */ /* 0x040fe20000410000 */
[-C--:B------:R-:W-:Y:S01]  /*a780*/  FMUL.FTZ R6, R27, R2.reuse ;  /* 0x000000021b067220 */ /* 0x080fe20000410000 */
[----:B------:R-:W-:Y:S02]  /*a790*/  HADD2.F32 R7, -RZ, R36.H0_H0 ;  /* 0x20000024ff077230 */ /* 0x000fe40000004100 */
[----:B------:R-:W-:Y:S02]  /*a7a0*/  HADD2.F32 R9, -RZ, R35.H0_H0 ;  /* 0x20000023ff097230 */ /* 0x000fe40000004100 */
[C---:B------:R-:W-:Y:S01]  /*a7b0*/  FFMA.FTZ R27, R15.reuse, R2, -R32 ;  /* 0x000000020f1b7223 */ /* 0x040fe20000010820 */
[----:B------:R-:W-:Y:S02]  /*a7c0*/  HADD2.F32 R3, -RZ, R40.H0_H0 ;  /* 0x20000028ff037230 */ /* 0x000fe40000004100 */
[----:B------:R-:W-:Y:S01]  /*a7d0*/  FFMA.FTZ R29, R15, R4, R6 ;  /* 0x000000040f1d7223 */ /* 0x000fe20000010006 */
[----:B------:R-:W-:-:S02]  /*a7e0*/  HADD2.F32 R5, -RZ, R38.H0_H0 ;  /* 0x20000026ff057230 */ /* 0x000fc40000004100 */
        /* <DEDUP_REMOVED lines=20> */
.L_x_3572:
[----:B------:R-:W-:Y:S05]  /*a930*/  BSYNC B0 ;  /* 0x0000000000007941 */ /* 0x000fea0003800000 */
.L_x_3558:
[----:B------:R-:W-:Y:S01]  /*a940*/  @!PT LDS RZ, [RZ] ;  /* 0x00000000fffff984 */ /* 0x000fe20000000800 */
[----:B------:R-:W-:Y:S01]  /*a950*/  @!PT LDS RZ, [RZ] ;  /* 0x00000000fffff984 */ /* 0x000fe20000000800 */
[----:B------:R-:W-:Y:S01]  /*a960*/  @!PT LDS RZ, [RZ] ;  /* 0x00000000fffff984 */ /* 0x000fe20000000800 */
[----:B------:R-:W-:Y:S01]  /*a970*/  @!PT LDS RZ, [RZ] ;  /* 0x00000000fffff984 */ /* 0x000fe20000000800 */
[----:B------:R4:W-:Y:S06]  /*a980*/  MEMBAR.ALL.CTA ;  /* 0x0000000000007992 */ /* 0x0009ec0000008000 */
[----:B----4-:R-:W4:Y:S01]  /*a990*/  FENCE.VIEW.ASYNC.S ;  /* 0x00000000000073c6 */ /* 0x010f220000000000 */
[----:B------:R-:W-:Y:S05]  /*a9a0*/  WARPSYNC.ALL ;  /* 0x0000000000007948 */ /* 0x000fea0003800000 */
[----:B----4-:R-:W-:Y:S06]  /*a9b0*/  BAR.SYNC.DEFER_BLOCKING 0xd, 0x80 ;  /* 0x0342000000007b1d */ /* 0x010fec0000010000 */
.L_x_3555:
[----:B-----5:R-:W-:-:S05]  /*a9c0*/  IMAD.U32 R2, RZ, RZ, UR47 ;  /* 0x0000002fff027e24 */ /* 0x020fca000f8e00ff */
[----:B------:R-:W-:-:S13]  /*a9d0*/  ISETP.NE.AND P0, PT, R2, 0x3, PT ;  /* 0x000000030200780c */ /* 0x000fda0003f05270 */
[----:B------:R-:W-:Y:S05]  /*a9e0*/  @!P0 BRA `(.L_x_3585) ;  /* 0x0000000000048947 */ /* 0x000fea0003800000 */
[----:B------:R-:W-:Y:S01]  /*a9f0*/  BPT.TRAP 0x1 ;  /* 0x000000040000795c */ /* 0x000fe20000300000 */
.L_x_3585:
[----:B01----:R-:W-:Y:S01]  /*aa00*/  IMAD R15, R19, 0x8, R18 ;  /* 0x00000008130f7824 */ /* 0x003fe200078e0212 */
[----:B--2---:R-:W-:-:S04]  /*aa10*/  SHF.L.U32 R8, R22, 0x1f, RZ ;  /* 0x0000001f16087819 */ /* 0x004fc800000006ff */
[----:B------:R0:W1:Y:S01]  /*aa20*/  SYNCS.PHASECHK.TRANS64.TRYWAIT P1, [R15+URZ+0x38830], R8 ;  /* 0x038830080f0075a7 */ /* 0x000062000802017f */
[----:B------:R-:W-:Y:S05]  /*aa30*/  @!P0 BRA `(.L_x_3586) ;  /* 0x0000000000048947 */ /* 0x000fea0003800000 */
[----:B------:R-:W-:Y:S01]  /*aa40*/  BPT.TRAP 0x1 ;  /* 0x000000040000795c */ /* 0x000fe20000300000 */
.L_x_3586:
[C---:B------:R-:W-:Y:S02]  /*aa50*/  VIADD R2, R18.reuse, 0x22400 ;  /* 0x0002240012027836 */ /* 0x040fe40000000000 */
[----:B------:R-:W-:-:S03]  /*aa60*/  VIADD R3, R18, 0x20400 ;  /* 0x0002040012037836 */ /* 0x000fc60000000000 */
[----:B------:R-:W-:Y:S02]  /*aa70*/  SHF.R.U32.HI R2, RZ, 0x4, R2 ;  /* 0x00000004ff027819 */ /* 0x000fe40000011602 */
[----:B------:R-:W-:Y:S02]  /*aa80*/  SHF.R.U32.HI R3, RZ, 0x4, R3 ;  /* 0x00000004ff037819 */ /* 0x000fe40000011603 */
[----:B------:R-:W-:Y:S02]  /*aa90*/  LOP3.LUT R2, R2, 0x3fff, RZ, 0xc0, !PT ;  /* 0x00003fff02027812 */ /* 0x000fe400078ec0ff */
[----:B------:R-:W-:Y:S02]  /*aaa0*/  LOP3.LUT R3, R3, 0x3fff, RZ, 0xc0, !PT ;  /* 0x00003fff03037812 */ /* 0x000fe400078ec0ff */
[----:B------:R-:W-:Y:S01]  /*aab0*/  LOP3.LUT R191, R2, 0x10000, RZ, 0xfc, !PT ;  /* 0x0001000002bf7812 */ /* 0x000fe200078efcff */
[----:B-1----:R-:W-:Y:S06]  /*aac0*/  @P1 BRA `(.L_x_3587) ;  /* 0x0000000000081947 */ /* 0x002fec0003800000 */
[----:B------:R-:W1:Y:S02]  /*aad0*/  SYNCS.PHASECHK.TRANS64.TRYWAIT P1, [R15+URZ+0x38830], R8 ;  /* 0x038830080f0075a7 */ /* 0x000e64000802017f */
[----:B-1----:R-:W-:Y:S05]  /*aae0*/  @!P1 BRA `(.L_x_3588) ;  /* 0x000001f800a09947 */ /* 0x002fea0003800000 */
.L_x_3587:
[----:B---3--:R-:W-:Y:S01]  /*aaf0*/  LOP3.LUT R4, R3, 0x10000, RZ, 0xfc, !PT ;  /* 0x0001000003047812 */ /* 0x008fe200078efcff */
[----:B------:R-:W-:Y:S01]  /*ab00*/  IMAD R2, R19, 0x200, R191 ;  /* 0x0000020013027824 */ /* 0x000fe200078e02bf */
[----:B------:R-:W-:Y:S05]  /*ab10*/  WARPSYNC.ALL ;  /* 0x0000000000007948 */ /* 0x000fea0003800000 */
[----:B------:R-:W-:Y:S01]  /*ab20*/  IMAD.MOV.U32 R5, RZ, RZ, 0x40000040 ;  /* 0x40000040ff057424 */ /* 0x000fe200078e00ff */
[----:B------:R-:W-:Y:S01]  /*ab30*/  R2UR UR4, R4 ;  /* 0x00000000040472ca */ /* 0x000fe200000e0000 */
[----:B------:R-:W-:Y:S01]  /*ab40*/  IMAD.MOV.U32 R3, RZ, RZ, 0x40000040 ;  /* 0x40000040ff037424 */ /* 0x000fe200078e00ff */
[----:B------:R-:W-:Y:S01]  /*ab50*/  R2UR UR6, R2 ;  /* 0x00000000020672ca */ /* 0x000fe200000e0000 */
[----:B------:R-:W-:Y:S01]  /*ab60*/  WARPGROUP.ARRIVE ;  /* 0x00000000000079c5 */ /* 0x000fe20000000000 */
[----:B------:R-:W-:Y:S01]  /*ab70*/  R2UR UR5, R5 ;  /* 0x00000000050572ca */ /* 0x000fe200000e0000 */
[----:B------:R-:W-:Y:S01]  /*ab80*/  VIADD R12, R4, 0x2 ;  /* 0x00000002040c7836 */ /* 0x000fe20000000000 */
[----:B------:R-:W-:Y:S01]  /*ab90*/  R2UR UR7, R3 ;  /* 0x00000000030772ca */ /* 0x000fe200000e0000 */
[----:B------:R-:W-:Y:S01]  /*aba0*/  VIADD R6, R2, 0x2 ;  /* 0x0000000202067836 */ /* 0x000fe20000000000 */
[----:B------:R-:W-:Y:S01]  /*abb0*/  BSSY B0, `(.L_x_3589) ;  /* 0x0000025000007945 */ /* 0x000fe20003800000 */
[----:B------:R-:W-:-:S02]  /*abc0*/  IMAD.MOV.U32 R13, RZ, RZ, 0x40000040 ;  /* 0x40000040ff0d7424 */ /* 0x000fc400078e00ff */
[----:B------:R-:W-:Y:S02]  /*abd0*/  IMAD.MOV.U32 R7, RZ, RZ, 0x40000040 ;  /* 0x40000040ff077424 */ /* 0x000fe400078e00ff */
[----:B------:R-:W-:Y:S02]  /*abe0*/  VIADD R10, R4, 0x4 ;  /* 0x00000004040a7836 */ /* 0x000fe40000000000 */
[----:B------:R-:W-:Y:S02]  /*abf0*/  IMAD.MOV.U32 R11, RZ, RZ, 0x40000040 ;  /* 0x40000040ff0b7424 */ /* 0x000fe400078e00ff */
[----:B------:R-:W-:Y:S02]  /*ac00*/  IMAD.MOV.U32 R3, RZ, RZ, 0x40000040 ;  /* 0x40000040ff037424 */ /* 0x000fe400078e00ff */
[----:B------:R-:W-:Y:S01]  /*ac10*/  HGMMA.64x64x16.F32 R24, gdesc[UR4], RZ, !UPT, gsb0 ;  /* 0x00e00000041879f0 */ /* 0x000fe2000c0008ff */
[----:B------:R-:W-:Y:S02]  /*ac20*/  R2UR UR4, R12 ;  /* 0x000000000c0472ca */ /* 0x000fe400000e0000 */
        /* <DEDUP_REMOVED lines=29> */
.L_x_3923:
[----:B------:R-:W-:Y:S05]  /*ae00*/  BSYNC B0 ;  /* 0x0000000000007941 */ /* 0x000fea0003800000 */
.L_x_3589:
[----:B------:R-:W-:Y:S05]  /*ae10*/  @!P0 BRA `(.L_x_3591) ;  /* 0x0000000000048947 */ /* 0x000fea0003800000 */
[----:B------:R-:W-:Y:S01]  /*ae20*/  BPT.TRAP 0x1 ;  /* 0x000000040000795c */ /* 0x000fe20000300000 */
.L_x_3591:
[----:B------:R3:W4:Y:S01]  /*ae30*/  SYNCS.PHASECHK.TRANS64.TRYWAIT P2, [R15+URZ+0x38850], R8 ;  /* 0x038850080f0075a7 */ /* 0x000722000804017f */
[----:B------:R-:W-:Y:S05]  /*ae40*/  @!P0 BRA `(.L_x_3592) ;  /* 0x0000000000048947 */ /* 0x000fea0003800000 */
[----:B------:R-:W-:Y:S01]  /*ae50*/  BPT.TRAP 0x1 ;  /* 0x000000040000795c */ /* 0x000fe20000300000 */
.L_x_3592:
[----:B------:R-:W5:Y:S02]  /*ae60*/  S2R R0, SR_TID.X ;  /* 0x0000000000007919 */ /* 0x000f640000002100 */
[----:B-----5:R-:W-:-:S04]  /*ae70*/  LOP3.LUT R0, R0, 0x7f, RZ, 0xc0, !PT ;  /* 0x0000007f00007812 */ /* 0x020fc800078ec0ff */
[----:B------:R-:W-:Y:S01]  /*ae80*/  ISETP.NE.AND P1, PT, R0, RZ, PT ;  /* 0x000000ff0000720c */ /* 0x000fe20003f25270 */
[----:B------:R-:W-:-:S05]  /*ae90*/  VIADD R0, R18, 0x400 ;  /* 0x0000040012007836 */ /* 0x000fca0000000000 */
[----:B------:R-:W-:Y:S01]  /*aea0*/  SHF.R.U32.HI R0, RZ, 0x4, R0 ;  /* 0x00000004ff007819 */ /* 0x000fe20000011600 */
[----:B----4-:R-:W-:Y:S06]  /*aeb0*/  @P2 BRA `(.L_x_3593) ;  /* 0x0000000000082947 */ /* 0x010fec0003800000 */
[----:B------:R-:W4:Y:S02]  /*aec0*/  SYNCS.PHASECHK.TRANS64.TRYWAIT P2, [R15+URZ+0x38850], R8 ;  /* 0x038850080f0075a7 */ /* 0x000f24000804017f */
[----:B----4-:R-:W-:Y:S05]  /*aed0*/  @!P2 BRA `(.L_x_3594) ;  /* 0x000001f400cca947 */ /* 0x010fea0003800000 */
.L_x_3593:
[----:B------:R-:W-:Y:S01]  /*aee0*/  LOP3.LUT R0, R0, 0x3fff, RZ, 0xc0, !PT ;  /* 0x00003fff00007812 */ /* 0x000fe200078ec0ff */
[----:B------:R-:W-:Y:S05]  /*aef0*/  WARPSYNC.ALL ;  /* 0x0000000000007948 */ /* 0x000fea0003800000 */
[----:B------:R-:W-:Y:S01]  /*af00*/  LOP3.LUT R192, R0, 0x10000, RZ, 0xfc, !PT ;  /* 0x0001000000c07812 */ /* 0x000fe200078efcff */
[----:B------:R-:W-:Y:S01]  /*af10*/  VIADD R0, R18, 0x26400 ;  /* 0x0002640012007836 */ /* 0x000fe20000000000 */
[----:B------:R-:W-:-:S03]  /*af20*/  WARPGROUP.ARRIVE ;  /* 0x00000000000079c5 */ /* 0x000fc60000000000 */
[----:B01-34-:R-:W-:-:S03]  /*af30*/  IMAD R8, R19, 0x1000, R192 ;  /* 0x0000100013087824 */ /* 0x01bfc600078e02c0 */
[----:B------:R-:W0:Y:S01]  /*af40*/  S2R R14, SR_TID.X ;  /* 0x00000000000e7919 */ /* 0x000e220000002100 */
[----:B------:R-:W-:Y:S01]  /*af50*/  IMAD.MOV.U32 R9, RZ, RZ, 0x40000040 ;  /* 0x40000040ff097424 */ /* 0x000fe200078e00ff */
[----:B------:R-:W-:Y:S01]  /*af60*/  SHF.R.U32.HI R0, RZ, 0x4, R0 ;  /* 0x00000004ff007819 */ /* 0x000fe20000011600 */
[----:B--2---:R-:W-:Y:S01]  /*af70*/  IMAD.MOV.U32 R3, RZ, RZ, 0x40000040 ;  /* 0x40000040ff037424 */ /* 0x004fe200078e00ff */
        /* <DEDUP_REMOVED lines=8> */
[----:B------:R-:W-:-:S02]  /*b000*/  R2UR UR5, R3 ;  /* 0x00000000030572ca */ /* 0x000fc400000e0000 */
[C---:B------:R-:W-:Y:S01]  /*b010*/  R2UR UR4, R2.reuse ;  /* 0x00000000020472ca */ /* 0x040fe200000e0000 */
[----:B------:R-:W-:Y:S01]  /*b020*/  VIADD R56, R2, 0x2 ;  /* 0x0000000202387836 */ /* 0x000fe20000000000 */
[----:B------:R-:W-:Y:S01]  /*b030*/  LEA R67, R168, 0xffffffc0, 0x6 ;  /* 0xffffffc0a8437811 */ /* 0x000fe200078e30ff */
[----:B------:R-:W-:-:S10]  /*b040*/  VIADD R59, R2, 0x800 ;  /* 0x00000800023b7836 */ /* 0x000fd40000000000 */
        /* <DEDUP_REMOVED lines=10> */
[----:B------:R0:W1:Y:S02]  /*b0f0*/  SHFL.IDX PT, R0, R14, RZ, 0x1f ;  /* 0x00001fff0e007589 */ /* 0x00006400000e0000 */
[----:B0-----:R-:W-:Y:S01]  /*b100*/  IMAD.MOV.U32 R14, RZ, RZ, 0x4 ;  /* 0x00000004ff0e7424 */ /* 0x001fe200078e00ff */
[----:B-1----:R-:W-:-:S04]  /*b110*/  ISETP.GT.AND P2, PT, R0, 0x7f, PT ;  /* 0x0000007f0000780c */ /* 0x002fc80003f44270 */
[----:B------:R-:W-:Y:S02]  /*b120*/  SEL R9, RZ, 0x2, !P2 ;  /* 0x00000002ff097807 */ /* 0x000fe40005000000 */
[C---:B------:R-:W-:Y:S02]  /*b130*/  SEL R0, R14.reuse, 0x2, P2 ;  /* 0x000000020e007807 */ /* 0x040fe40001000000 */
[----:B------:R-:W-:Y:S01]  /*b140*/  SEL R14, R14, 0x6, !P2 ;  /* 0x000000060e0e7807 */ /* 0x000fe20005000000 */
        /* <DEDUP_REMOVED lines=149> */
[----:B------:R-:W-:Y:S01]  /*baa0*/  IMAD.MOV.U32 R21, RZ, RZ, 0x40000040 ;  /* 0x40000040ff157424 */ /* 0x000fe200078e00ff */
        /* <DEDUP_REMOVED lines=25> */
[----:B------:R-:W-:Y:S02]  /*bc40*/  IMAD.MOV.U32 R57, RZ, RZ, 0x40000040 ;  /* 0x40000040ff397424 */ /* 0x000fe400078e00ff */
[----:B------:R-:W-:-:S02]  /*bc50*/  VIADD R61, R8, 0xa00 ;  /* 0x00000a00083d7836 */ /* 0x000fc40000000000 */
[----:B------:R-:W-:Y:S01]  /*bc60*/  VIADD R59, R2, 0xa00 ;  /* 0x00000a00023b7836 */ /* 0x000fe20000000000 */
[----:B------:R-:W-:Y:S02]  /*bc70*/  WARPGROUP.DEPBAR.LE gsb0, 0x0 ;  /* 0x00008000000079c5 */ /* 0x000fe40000010000 */
[----:B------:R-:W-:-:S06]  /*bc80*/  WARPGROUP.ARRIVE ;  /* 0x00000000000079c5 */ /* 0x000fcc0000000000 */
[----:B------:R-:W-:Y:S01]  /*bc90*/  HGMMA.64x64x16.F32 R24, gdesc[UR4], R24, gsb0 ;  /* 0x00e00000041879f0 */ /* 0x000fe20008000818 */
[----:B------:R-:W-:Y:S01]  /*bca0*/  R2UR UR6, R20 ;  /* 0x00000000140672ca */ /* 0x000fe200000e0000 */
[----:B------:R-:W-:Y:S01]  /*bcb0*/  IMAD.MOV.U32 R20, RZ, RZ, 0x28 ;  /* 0x00000028ff147424 */ /* 0x000fe200078e00ff */
[----:B------:R-:W-:Y:S01]  /*bcc0*/  R2UR UR7, R21 ;  /* 0x00000000150772ca */ /* 0x000fe200000e0000 */
[----:B------:R-:W-:Y:S01]  /*bcd0*/  IMAD.MOV.U32 R21, RZ, RZ, 0xa00 ;  /* 0x00000a00ff157424 */ /* 0x000fe200078e00ff */
[----:B------:R-:W-:Y:S02]  /*bce0*/  R2UR UR4, R56 ;  /* 0x00000000380472ca */ /* 0x000fe400000e0000 */
[----:B------:R-:W-:Y:S02]  /*bcf0*/  R2UR UR5, R57 ;  /* 0x00000000390572ca */ /* 0x000fe400000e0000 */
[----:B------:R-:W-:Y:S02]  /*bd00*/  SEL R20, R20, 0x26, P2 ;  /* 0x0000002614147807 */ /* 0x000fe40001000000 */
[----:B------:R-:W-:-:S02]  /*bd10*/  SEL R21, R21, 0x980, P2 ;  /* 0x0000098015157807 */ /* 0x000fc40001000000 */
[----:B------:R-:W-:Y:S02]  /*bd20*/  LOP3.LUT R57, R20, 0x6, RZ, 0xc0, !PT ;  /* 0x0000000614397812 */ /* 0x000fe400078ec0ff */
[----:B------:R-:W-:-:S04]  /*bd30*/  LOP3.LUT R21, R21, 0xa00, RZ, 0xc0, !PT ;  /* 0x00000a0015157812 */ /* 0x000fc800078ec0ff */
[CC--:B------:R-:W-:Y:S02]  /*bd40*/  IADD3 R20, R57.reuse, R21.reuse, R2 ;  /* 0x0000001539147210 */ /* 0x0c0fe40007ffe002 */
[----:B------:R-:W-:Y:S01]  /*bd50*/  IADD3 R56, R57, R21, R8 ;  /* 0x0000001539387210 */ /* 0x000fe20007ffe008 */
[----:B------:R-:W-:Y:S02]  /*bd60*/  IMAD.MOV.U32 R21, RZ, RZ, 0x40000040 ;  /* 0x40000040ff157424 */ /* 0x000fe400078e00ff */
        /* <DEDUP_REMOVED lines=127> */
[----:B------:R-:W-:-:S05]  /*c560*/  IMAD.MOV.U32 R0, RZ, RZ, 0x40 ;  /* 0x00000040ff007424 */ /* 0x000fca00078e00ff */
[----:B------:R-:W-:-:S04]  /*c570*/  SEL R0, R0, 0x3e, P2 ;  /* 0x0000003e00007807 */ /* 0x000fc80001000000 */
[----:B------:R-:W-:Y:S01]  /*c580*/  LOP3.LUT R9, R0, 0x6, RZ, 0xc0, !PT ;  /* 0x0000000600097812 */ /* 0x000fe200078ec0ff */
[----:B------:R-:W-:Y:S01]  /*c590*/  IMAD.IADD R0, R218, 0x1, R195 ;  /* 0x00000001da007824 */ /* 0x000fe200078e02c3 */
        /* <DEDUP_REMOVED lines=13> */
[----:B------:R-:W-:-:S04]  /*c670*/  LOP3.LUT R14, R14, 0x1e00, RZ, 0xc0, !PT ;  /* 0x00001e000e0e7812 */ /* 0x000fc800078ec0ff */
[----:B------:R-:W-:Y:S01]  /*c680*/  IADD3 R8, R9, R14, R8 ;  /* 0x0000000e09087210 */ /* 0x000fe20007ffe008 */
[----:B------:R-:W-:Y:S02]  /*c690*/  WARPGROUP.DEPBAR.LE gsb0, 0x0 ;  /* 0x00008000000079c5 */ /* 0x000fe40000010000 */
[----:B------:R-:W-:-:S06]  /*c6a0*/  WARPGROUP.ARRIVE ;  /* 0x00000000000079c5 */ /* 0x000fcc0000000000 */
[----:B------:R-:W-:Y:S01]  /*c6b0*/  HGMMA.64x64x16.F32 R24, gdesc[UR4], R24, gsb0 ;  /* 0x00e00000041879f0 */ /* 0x000fe20008000818 */
[----:B------:R-:W-:Y:S02]  /*c6c0*/  R2UR UR6, R20 ;  /* 0x00000000140672ca */ /* 0x000fe400000e0000 */
[----:B------:R-:W-:Y:S01]  /*c6d0*/  R2UR UR7, R21 ;  /* 0x00000000150772ca */ /* 0x000fe200000e0000 */
[----:B------:R-:W-:Y:S01]  /*c6e0*/  IMAD.MOV.U32 R21, RZ, RZ, 0x40000040 ;  /* 0x40000040ff157424 */ /* 0x000fe200078e00ff */
[----:B------:R-:W-:Y:S02]  /*c6f0*/  R2UR UR4, R56 ;  /* 0x00000000380472ca */ /* 0x000fe400000e0000 */
[----:B------:R-:W-:Y:S01]  /*c700*/  R2UR UR5, R57 ;  /* 0x00000000390572ca */ /* 0x000fe200000e0000 */
[----:B------:R-:W0:Y:S01]  /*c710*/  LDC R56, c[0x0][0x448] ;  /* 0x00011200ff387b82 */ /* 0x000e220000000800 */
[----:B------:R-:W-:Y:S01]  /*c720*/  IADD3 R20, R9, R14, R2 ;  /* 0x0000000e09147210 */ /* 0x000fe20007ffe002 */
[----:B------:R-:W-:Y:S01]  /*c730*/  IMAD.MOV.U32 R9, RZ, RZ, 0x40000040 ;  /* 0x40000040ff097424 */ /* 0x000fe200078e00ff */
[----:B0-----:R-:W-:-:S13]  /*c740*/  ISETP.NE.AND P2, PT, R56, 0x1, PT ;  /* 0x000000013800780c */ /* 0x001fda0003f45270 */
[----:B------:R-:W0:Y:S01]  /*c750*/  @P2 LDC R14, c[0x0][0x450] ;  /* 0x00011400ff0e2b82 */ /* 0x000e220000000800 */
[----:B------:R-:W-:Y:S02]  /*c760*/  WARPGROUP.DEPBAR.LE gsb0, 0x0 ;  /* 0x00008000000079c5 */ /* 0x000fe40000010000 */
[----:B------:R-:W-:-:S06]  /*c770*/  WARPGROUP.ARRIVE ;  /* 0x00000000000079c5 */ /* 0x000fcc0000000000 */
[----:B------:R-:W-:Y:S01]  /*c780*/  HGMMA.64x64x16.F32 R24, gdesc[UR4], R24, gsb0 ;  /* 0x00e00000041879f0 */ /* 0x000fe20008000818 */
[----:B------:R-:W-:Y:S02]  /*c790*/  R2UR UR4, R20 ;  /* 0x00000000140472ca */ /* 0x000fe400000e0000 */
[----:B------:R-:W-:Y:S02]  /*c7a0*/  R2UR UR5, R21 ;  /* 0x00000000150572ca */ /* 0x000fe400000e0000 */
[----:B------:R-:W-:Y:S01]  /*c7b0*/  R2UR UR6, R8 ;  /* 0x00000000080672ca */ /* 0x000fe200000e0000 */
[----:B------:R-:W-:Y:S01]  /*c7c0*/  IMAD.MOV.U32 R8, RZ, RZ, R0 ;  /* 0x000000ffff087224 */ /* 0x000fe200078e0000 */
[----:B------:R-:W-:Y:S02]  /*c7d0*/  R2UR UR7, R9 ;  /* 0x00000000090772ca */ /* 0x000fe400000e0000 */
[----:B------:R-:W1:Y:S01]  /*c7e0*/  @P2 LDC R9, c[0x0][0x44c] ;  /* 0x00011300ff092b82 */ /* 0x000e620000000800 */
[----:B------:R-:W-:Y:S01]  /*c7f0*/  IADD3 R20, -R187, R184, -R67 ;  /* 0x000000b8bb147210 */ /* 0x000fe20007ffe943 */
[----:B-1----:R-:W-:-:S04]  /*c800*/  @P2 IMAD.HI.U32 R9, R0, R9, RZ ;  /* 0x0000000900092227 */ /* 0x002fc800078e00ff */
[----:B------:R-:W-:Y:S01]  /*c810*/  @!P1 VIADD R0, R15, 0x38840 ;  /* 0x000388400f009836 */ /* 0x000fe20000000000 */
[----:B0-----:R-:W-:Y:S01]  /*c820*/  @P2 SHF.R.U32.HI R8, RZ, R14, R9 ;  /* 0x0000000eff082219 */ /* 0x001fe20000011609 */
        /* <DEDUP_REMOVED lines=8> */
[----:B------:R-:W-:Y:S01]  /*c8b0*/  ULDC.64 UR4, c[0x0][0xad8] ;  /* 0x0002b60000047ab9 */ /* 0x000fe20000000a00 */
[----:B------:R-:W-:Y:S01]  /*c8c0*/  ULDC UR6, c[0x0][0xad4] ;  /* 0x0002b50000067ab9 */ /* 0x000fe20000000800 */
[----:B------:R-:W-:Y:S01]  /*c8d0*/  UISETP.GE.AND UP0, UPT, UR5, 0x1, UPT ;  /* 0x000000010500788c */ /* 0x000fe2000bf06270 */
[----:B------:R-:W-:-:S03]  /*c8e0*/  IMAD.U32 R21, RZ, RZ, UR6 ;  /* 0x00000006ff157e24 */ /* 0x000fc6000f8e00ff */
[----:B------:R-:W-:Y:S02]  /*c8f0*/  UP2UR UR48, UPR, URZ, 0x1 ;  /* 0x000000013f307883 */ /* 0x000fe40008000000 */
[----:B------:R-:W-:Y:S02]  /*c900*/  PLOP3.LUT P3, PT, PT, PT, UP0, 0x40, 0x0 ;  /* 0x000000000000781c */ /* 0x000fe40003f6e808 */
[----:B------:R-:W-:Y:S01]  /*c910*/  LOP3.LUT R57, RZ, R21, RZ, 0x33, !PT ;  /* 0x00000015ff397212 */ /* 0x000fe200078e33ff */
[----:B------:R-:W-:Y:S02]  /*c920*/  WARPGROUP.DEPBAR.LE gsb0, 0x0 ;  /* 0x00008000000079c5 */ /* 0x000fe40000010000 */
[----:B------:R1:W-:Y:S02]  /*c930*/  @!P1 SYNCS.ARRIVE.TRANS64.RED.A1T0 RZ, [R0+URZ], RZ ;  /* 0x000000ff00ff99a7 */ /* 0x0003e4000810043f */
[----:B-1----:R-:W-:-:S05]  /*c940*/  IADD3 R0, -R187, R9, R184 ;  /* 0x00000009bb007210 */ /* 0x002fca0007ffe1b8 */
[----:B------:R-:W-:-:S04]  /*c950*/  IMAD.IADD R0, R0, 0x1, -R23 ;  /* 0x0000000100007824 */ /* 0x000fc800078e0a17 */
[C---:B------:R-:W-:Y:S02]  /*c960*/  VIADD R69, R0.reuse, UR4 ;  /* 0x0000000400457c36 */ /* 0x040fe40008000000 */
[----:B------:R-:W-:-:S03]  /*c970*/  IMAD.IADD R56, R0, 0x1, R57 ;  /* 0x0000000100387824 */ /* 0x000fc600078e0239 */
[----:B0-----:R-:W-:Y:S01]  /*c980*/  VIADDMNMX R0, R59, R69, R20, PT ;  /* 0x000000453b007246 */ /* 0x001fe20003800114 */
        /* <DEDUP_REMOVED lines=14> */
.L_x_3597:
[----:B------:R-:W-:-:S06]  /*ca70*/  UISETP.NE.AND UP0, UPT, UR5, 0x1, UPT ;  /* 0x000000010500788c */ /* 0x000fcc000bf05270 */
[----:B------:R-:W-:-:S05]  /*ca80*/  PLOP3.LUT P3, PT, PT, PT, UP0, 0x80, 0x0 ;  /* 0x000000000000781c */ /* 0x000fca0003f6f008 */
[----:B------:R-:W-:-:S08]  /*ca90*/  @UP0 ULDC.64 UR6, c[0x0][0xae0] ;  /* 0x0002b80000060ab9 */ /* 0x000fd00000000a00 */
[----:B------:R-:W-:-:S05]  /*caa0*/  @P3 IMAD.HI.U32 R57, R14, UR6, RZ ;  /* 0x000000060e393c27 */ /* 0x000fca000f8e00ff */
[----:B------:R-:W-:-:S07]  /*cab0*/  @P3 SHF.R.U32.HI R14, RZ, UR7, R57 ;  /* 0x00000007ff0e3c19 */ /* 0x000fce0008011639 */
.L_x_3598:
[----:B------:R-:W-:Y:S05]  /*cac0*/  BSYNC B0 ;  /* 0x0000000000007941 */ /* 0x000fea0003800000 */
.L_x_3596:
[----:B------:R-:W-:-:S04]  /*cad0*/  IMAD R14, R14, UR5, -R67 ;  /* 0x000000050e0e7c24 */ /* 0x000fc8000f8e0a43 */
[----:B------:R-:W-:-:S05]  /*cae0*/  IMAD.IADD R14, R14, 0x1, -R187 ;  /* 0x000000010e0e7824 */ /* 0x000fca00078e0abb */
[----:B------:R-:W-:Y:S02]  /*caf0*/  VIMNMX R9, R9, R14, !PT ;  /* 0x0000000e09097248 */ /* 0x000fe40007fe0100 */
[----:B------:R-:W-:-:S07]  /*cb00*/  VIADDMNMX R0, R14, UR5, R0, PT ;  /* 0x000000050e007c46 */ /* 0x000fce000b800100 */
.L_x_3595:
[C---:B------:R-:W-:Y:S01]  /*cb10*/  ISETP.GE.AND P3, PT, R58.reuse, 0x2, PT ;  /* 0x000000023a00780c */ /* 0x040fe20003f66270 */
[----:B------:R-:W-:Y:S01]  /*cb20*/  UISETP.NE.AND UP0, UPT, UR48, URZ, UPT ;  /* 0x0000003f3000728c */ /* 0x000fe2000bf05270 */
[----:B------:R-:W-:Y:S02]  /*cb30*/  ISETP.GE.AND P4, PT, R58, 0x9, PT ;  /* 0x000000093a00780c */ /* 0x000fe40003f86270 */
[C---:B------:R-:W-:Y:S02]  /*cb40*/  ISETP.GT.AND P6, PT, R9.reuse, 0x1, !P3 ;  /* 0x000000010900780c */ /* 0x040fe40005fc4270 */
[----:B------:R-:W-:Y:S02]  /*cb50*/  ISETP.GT.AND P5, PT, R9, 0x8, !P4 ;  /* 0x000000080900780c */ /* 0x000fe400067a4270 */
[C---:B------:R-:W-:Y:S02]  /*cb60*/  ISETP.LT.OR P6, PT, R0.reuse, 0x2, P6 ;  /* 0x000000020000780c */ /* 0x040fe400037c1670 */
[----:B------:R-:W-:-:S02]  /*cb70*/  ISETP.LT.OR P5, PT, R0, 0x9, P5 ;  /* 0x000000090000780c */ /* 0x000fc40002fa1670 */
[----:B------:R-:W-:Y:S02]  /*cb80*/  FSEL R79, R25, -INF , !P6 ;  /* 0xff800000194f7808 */ /* 0x000fe40007000000 */
        /* <DEDUP_REMOVED lines=88> */
.L_x_3601:
[----:B------:R-:W-:-:S06]  /*d110*/  UISETP.NE.AND UP0, UPT, UR5, 0x1, UPT ;  /* 0x000000010500788c */ /* 0x000fcc000bf05270 */
[----:B------:R-:W-:-:S05]  /*d120*/  PLOP3.LUT P6, PT, PT, PT, UP0, 0x80, 0x0 ;  /* 0x000000000000781c */ /* 0x000fca0003fcf008 */
[----:B------:R-:W-:-:S08]  /*d130*/  @UP0 ULDC.64 UR6, c[0x0][0xae0] ;  /* 0x0002b80000060ab9 */ /* 0x000fd00000000a00 */
[----:B------:R-:W-:Y:S01]  /*d140*/  @P6 IMAD.HI.U32 R9, R8, UR6, RZ ;  /* 0x0000000608096c27 */ /* 0x000fe2000f8e00ff */
[----:B------:R-:W-:-:S13]  /*d150*/  PLOP3.LUT P6, PT, PT, PT, UP0, 0x80, 0x0 ;  /* 0x000000000000781c */ /* 0x000fda0003fcf008 */
[----:B------:R-:W-:-:S07]  /*d160*/  @P6 SHF.R.U32.HI R8, RZ, UR7, R9 ;  /* 0x00000007ff086c19 */ /* 0x000fce0008011609 */
.L_x_3602:
[----:B------:R-:W-:Y:S05]  /*d170*/  BSYNC B0 ;  /* 0x0000000000007941 */ /* 0x000fea0003800000 */
.L_x_3600:
[----:B------:R-:W-:-:S04]  /*d180*/  IMAD R8, R8, UR5, -R67 ;  /* 0x0000000508087c24 */ /* 0x000fc8000f8e0a43 */
[----:B------:R-:W-:-:S05]  /*d190*/  IMAD.IADD R9, R8, 0x1, -R187 ;  /* 0x0000000108097824 */ /* 0x000fca00078e0abb */
[----:B------:R-:W-:Y:S02]  /*d1a0*/  VIMNMX R20, R20, R9, !PT ;  /* 0x0000000914147248 */ /* 0x000fe40007fe0100 */
[----:B------:R-:W-:-:S07]  /*d1b0*/  VIADDMNMX R0, R9, UR5, R0, PT ;  /* 0x0000000509007c46 */ /* 0x000fce000b800100 */
.L_x_3599:
[----:B------:R-:W-:Y:S01]  /*d1c0*/  ISETP.GT.AND P3, PT, R20, 0x1, !P3 ;  /* 0x000000011400780c */ /* 0x000fe20005f64270 */
[----:B------:R-:W-:Y:S01]  /*d1d0*/  ULDC UR6, c[0x0][0xa80] ;  /* 0x0002a00000067ab9 */ /* 0x000fe20000000800 */
[----:B------:R-:W-:Y:S01]  /*d1e0*/  FMNMX.FTZ R8, R81, R79, !PT ;  /* 0x0000004f51087209 */ /* 0x000fe20007810000 */
[----:B------:R-:W-:Y:S01]  /*d1f0*/  UISETP.NE.AND UP0, UPT, UR48, URZ, UPT ;  /* 0x0000003f3000728c */ /* 0x000fe2000bf05270 */
[----:B------:R-:W-:Y:S01]  /*d200*/  BAR.SYNC.DEFER_BLOCKING 0xf, 0x100 ;  /* 0x03c4000000007b1d */ /* 0x000fe20000010000 */
[----:B------:R-:W-:Y:S01]  /*d210*/  ISETP.LT.OR P3, PT, R0, 0x2, P3 ;  /* 0x000000020000780c */ /* 0x000fe20001f61670 */
[----:B------:R-:W-:Y:S01]  /*d220*/  @!P1 VIADD R15, R15, 0x38860 ;  /* 0x000388600f0f9836 */ /* 0x000fe20000000000 */
        /* <DEDUP_REMOVED lines=17> */
[C---:B------:R-:W-:Y:S02]  /*d340*/  ISETP.GT.AND P4, PT, R20.reuse, 0x8, !P4 ;  /* 0x000000081400780c */ /* 0x040fe40006784270 */
[----:B------:R-:W-:Y:S02]  /*d350*/  ISETP.GT.AND P3, PT, R20, 0x11, !P3 ;  /* 0x000000111400780c */ /* 0x000fe40005f64270 */
[----:B------:R-:W-:Y:S02]  /*d360*/  FMNMX.FTZ R8, R41, R8, !PT ;  /* 0x0000000829087209 */ /* 0x000fe40007810000 */
[----:B------:R-:W-:-:S02]  /*d370*/  ISETP.LT.OR P3, PT, R0, 0x12, P3 ;  /* 0x000000120000780c */ /* 0x000fc40001f61670 */
[----:B------:R-:W-:Y:S02]  /*d380*/  ISETP.LT.OR P4, PT, R0, 0x9, P4 ;  /* 0x000000090000780c */ /* 0x000fe40002781670 */
[----:B------:R-:W-:Y:S02]  /*d390*/  FSEL R35, R35, -INF , !P3 ;  /* 0xff80000023237808 */ /* 0x000fe40005800000 */
[----:B------:R-:W-:Y:S02]  /*d3a0*/  ISETP.NE.AND P3, PT, R62, RZ, PT ;  /* 0x000000ff3e00720c */ /* 0x000fe40003f65270 */
[----:B------:R-:W-:Y:S02]  /*d3b0*/  FMNMX.FTZ R8, R29, R8, !PT ;  /* 0x000000081d087209 */ /* 0x000fe40007810000 */
[----:B------:R-:W-:Y:S02]  /*d3c0*/  ISETP.GT.AND P3, PT, R20, 0x18, !P3 ;  /* 0x000000181400780c */ /* 0x000fe40005f64270 */
[----:B------:R-:W-:-:S02]  /*d3d0*/  FSEL R27, R30, -INF , !P4 ;  /* 0xff8000001e1b7808 */ /* 0x000fc40006000000 */
[----:B------:R-:W-:Y:S02]  /*d3e0*/  ISETP.LT.OR P3, PT, R0, 0x19, P3 ;  /* 0x000000190000780c */ /* 0x000fe40001f61670 */
[----:B------:R-:W-:Y:S02]  /*d3f0*/  FMNMX.FTZ R8, R45, R8, !PT ;  /* 0x000000082d087209 */ /* 0x000fe40007810000 */
[----:B------:R-:W-:Y:S02]  /*d400*/  FSEL R71, R38, -INF , !P3 ;  /* 0xff80000026477808 */ /* 0x000fe40005800000 */
[----:B------:R-:W-:Y:S02]  /*d410*/  ISETP.NE.AND P3, PT, R36, RZ, PT ;  /* 0x000000ff2400720c */ /* 0x000fe40003f65270 */
[----:B------:R-:W-:Y:S02]  /*d420*/  ISETP.NE.AND P4, PT, R44, RZ, PT ;  /* 0x000000ff2c00720c */ /* 0x000fe40003f85270 */
[----:B------:R-:W-:-:S02]  /*d430*/  ISETP.GT.AND P3, PT, R20, 0x19, !P3 ;  /* 0x000000191400780c */ /* 0x000fc40005f64270 */
[----:B------:R-:W-:Y:S02]  /*d440*/  FMNMX.FTZ R8, R33, R8, !PT ;  /* 0x0000000821087209 */ /* 0x000fe40007810000 */
[----:B------:R-:W-:Y:S02]  /*d450*/  ISETP.LT.OR P3, PT, R0, 0x1a, P3 ;  /* 0x0000001a0000780c */ /* 0x000fe40001f61670 */
[----:B------:R-:W-:Y:S02]  /*d460*/  FMNMX.FTZ R8, R49, R8, !PT ;  /* 0x0000000831087209 */ /* 0x000fe40007810000 */
[----:B------:R-:W-:Y:S02]  /*d470*/  FSEL R39, R39, -INF , !P3 ;  /* 0xff80000027277808 */ /* 0x000fe40005800000 */
[----:B------:R-:W-:Y:S02]  /*d480*/  ISETP.NE.AND P3, PT, R64, RZ, PT ;  /* 0x000000ff4000720c */ /* 0x000fe40003f65270 */
[----:B------:R-:W-:Y:S01]  /*d490*/  ISETP.NE.AND P6, PT, R14, RZ, PT ;  /* 0x000000ff0e00720c */ /* 0x000fe20003fc5270 */
[----:B------:R-:W-:Y:S01]  /*d4a0*/  IMAD.U32 R14, RZ, RZ, UR6 ;  /* 0x00000006ff0e7e24 */ /* 0x000fe2000f8e00ff */
[----:B------:R-:W-:-:S02]  /*d4b0*/  ISETP.GT.AND P3, PT, R20, 0x20, !P3 ;  /* 0x000000201400780c */ /* 0x000fc40005f64270 */
[----:B------:R-:W-:Y:S02]  /*d4c0*/  FMNMX.FTZ R8, R25, R8, !PT ;  /* 0x0000000819087209 */ /* 0x000fe40007810000 */
[----:B------:R-:W-:Y:S02]  /*d4d0*/  ISETP.LT.OR P3, PT, R0, 0x21, P3 ;  /* 0x000000210000780c */ /* 0x000fe40001f61670 */
[----:B------:R-:W-:Y:S02]  /*d4e0*/  ISETP.GT.AND P5, PT, R20, 0x38, !P5 ;  /* 0x000000381400780c */ /* 0x000fe40006fa4270 */
[----:B------:R-:W-:Y:S02]  /*d4f0*/  FSEL R75, R42, -INF , !P3 ;  /* 0xff8000002a4b7808 */ /* 0x000fe40005800000 */
[----:B------:R-:W-:Y:S02]  /*d500*/  ISETP.NE.AND P3, PT, R40, RZ, PT ;  /* 0x000000ff2800720c */ /* 0x000fe40003f65270 */
[----:B------:R-:W-:-:S02]  /*d510*/  ISETP.LT.OR P5, PT, R0, 0x39, P5 ;  /* 0x000000390000780c */ /* 0x000fc40002fa1670 */
[----:B------:R-:W-:Y:S02]  /*d520*/  ISETP.GT.AND P3, PT, R20, 0x21, !P3 ;  /* 0x000000211400780c */ /* 0x000fe40005f64270 */
[----:B------:R-:W-:Y:S02]  /*d530*/  @!P1 PRMT R15, RZ, 0x654, R15 ;  /* 0x00000654ff0f9816 */ /* 0x000fe4000000000f */
[----:B------:R-:W-:-:S04]  /*d540*/  ISETP.LT.OR P3, PT, R0, 0x22, P3 ;  /* 0x000000220000780c */ /* 0x000fc80001f61670 */
[----:B------:R-:W-:Y:S02]  /*d550*/  FSEL R43, R43, -INF , !P3 ;  /* 0xff8000002b2b7808 */ /* 0x000fe40005800000 */
[----:B------:R-:W-:-:S04]  /*d560*/  ISETP.NE.AND P3, PT, R66, RZ, PT ;  /* 0x000000ff4200720c */ /* 0x000fc80003f65270 */
        /* <DEDUP_REMOVED lines=9> */
[----:B------:R-:W-:Y:S02]  /*d600*/  ISETP.NE.AND P6, PT, R24, RZ, PT ;  /* 0x000000ff1800720c */ /* 0x000fe40003fc5270 */
[----:B------:R-:W-:Y:S02]  /*d610*/  FMNMX.FTZ R24, R53, R8, !PT ;  /* 0x0000000835187209 */ /* 0x000fe40007810000 */
[C---:B------:R-:W-:Y:S02]  /*d620*/  ISETP.LT.OR P3, PT, R0.reuse, 0x1, P3 ;  /* 0x000000010000780c */ /* 0x040fe40001f61670 */
[----:B------:R-:W-:Y:S01]  /*d630*/  ISETP.LT.OR P4, PT, R0, 0x32, P4 ;  /* 0x000000320000780c */ /* 0x000fe20002781670 */
[----:B------:R-:W0:Y:S01]  /*d640*/  SHFL.BFLY PT, R9, R24, 0x2, 0x1f ;  /* 0x0c401f0018097f89 */ /* 0x000e2200000e0000 */
[----:B------:R-:W-:-:S02]  /*d650*/  FSEL R26, R26, -INF , !P3 ;  /* 0xff8000001a1a7808 */ /* 0x000fc40005800000 */
[----:B------:R-:W-:Y:S02]  /*d660*/  ISETP.GT.AND P6, PT, R20, 0x39, !P6 ;  /* 0x000000391400780c */ /* 0x000fe400077c4270 */
[----:B------:R-:W-:Y:S02]  /*d670*/  FSEL R83, R51, -INF , !P4 ;  /* 0xff80000033537808 */ /* 0x000fe40006000000 */
[----:B------:R-:W-:-:S04]  /*d680*/  ISETP.LT.OR P6, PT, R0, 0x3a, P6 ;  /* 0x0000003a0000780c */ /* 0x000fc800037c1670 */
[----:B------:R-:W-:Y:S02]  /*d690*/  FSEL R85, R55, -INF , !P6 ;  /* 0xff80000037557808 */ /* 0x000fe40007000000 */
[----:B0-----:R-:W-:Y:S02]  /*d6a0*/  FMNMX.FTZ R28, R24, R9, !PT ;  /* 0x00000009181c7209 */ /* 0x001fe40007810000 */
[----:B------:R-:W0:Y:S03]  /*d6b0*/  @P2 LDC R24, c[0x0][0x44c] ;  /* 0x00011300ff182b82 */ /* 0x000e260000000800 */
[----:B------:R-:W1:Y:S01]  /*d6c0*/  SHFL.BFLY PT, R9, R28, 0x1, 0x1f ;  /* 0x0c201f001c097f89 */ /* 0x000e6200000e0000 */
[----:B0-----:R-:W-:Y:S01]  /*d6d0*/  @P2 IMAD.HI.U32 R24, R195, R24, RZ ;  /* 0x00000018c3182227 */ /* 0x001fe200078e00ff */
[----:B-1----:R-:W-:-:S04]  /*d6e0*/  FMNMX.FTZ R9, R28, R9, !PT ;  /* 0x000000091c097209 */ /* 0x002fc80007810000 */
[C---:B------:R-:W-:Y:S01]  /*d6f0*/  FSETP.NEU.FTZ.AND P3, PT, R9.reuse, -INF , PT ;  /* 0xff8000000900780b */ /* 0x040fe20003f7d000 */
[----:B------:R-:W-:-:S05]  /*d700*/  FMUL.FTZ R8, R9, R14 ;  /* 0x0000000e09087220 */ /* 0x000fca0000410000 */
        /* <DEDUP_REMOVED lines=17> */
[----:B------:R-:W0:Y:S01]  /*d820*/  @P2 LDC R45, c[0x0][0x450] ;  /* 0x00011400ff2d2b82 */ /* 0x000e220000000800 */
[----:B------:R-:W-:Y:S01]  /*d830*/  FSEL R79, R54, -INF , !P5 ;  /* 0xff800000364f7808 */ /* 0x000fe20006800000 */
[----:B------:R-:W1:Y:S01]  /*d840*/  MUFU.EX2 R51, R51 ;  /* 0x0000003300337308 */ /* 0x000e620000000800 */
[----:B------:R-:W-:Y:S01]  /*d850*/  FMNMX.FTZ R8, R71, R8, !PT ;  /* 0x0000000847087209 */ /* 0x000fe20007810000 */
[-CC-:B------:R-:W-:Y:S01]  /*d860*/  FFMA.FTZ R160, R59, R14.reuse, -R30.reuse ;  /* 0x0000000e3ba07223 */ /* 0x180fe2000001081e */
[-CC-:B------:R-:W-:Y:S01]  /*d870*/  FFMA.FTZ R59, R63, R14.reuse, -R30.reuse ;  /* 0x0000000e3f3b7223 */ /* 0x180fe2000001081e */
[--C-:B------:R-:W-:Y:S01]  /*d880*/  FFMA.FTZ R162, R57, R14, -R30.reuse ;  /* 0x0000000e39a27223 */ /* 0x100fe2000001081e */
[----:B------:R-:W-:Y:S01]  /*d890*/  FMNMX.FTZ R8, R39, R8, !PT ;  /* 0x0000000827087209 */ /* 0x000fe20007810000 */
[-CC-:B------:R-:W-:Y:S01]  /*d8a0*/  FFMA.FTZ R154, R25, R14.reuse, -R30.reuse ;  /* 0x0000000e199a7223 */ /* 0x180fe2000001081e */
[--C-:B------:R-:W-:Y:S01]  /*d8b0*/  FFMA.FTZ R57, R61, R14, -R30.reuse ;  /* 0x0000000e3d397223 */ /* 0x100fe2000001081e */
[----:B------:R-:W2:Y:S01]  /*d8c0*/  MUFU.EX2 R166, R166 ;  /* 0x000000a600a67308 */ /* 0x000ea20000000800 */
[----:B------:R-:W-:Y:S01]  /*d8d0*/  FMNMX.FTZ R8, R75, R8, !PT ;  /* 0x000000084b087209 */ /* 0x000fe20007810000 */
[-CC-:B------:R-:W-:Y:S01]  /*d8e0*/  FFMA.FTZ R156, R37, R14.reuse, -R30.reuse ;  /* 0x0000000e259c7223 */ /* 0x180fe2000001081e */
[-CC-:B------:R-:W-:Y:S01]  /*d8f0*/  FFMA.FTZ R37, R41, R14.reuse, -R30.reuse ;  /* 0x0000000e29257223 */ /* 0x180fe2000001081e */
[--C-:B------:R-:W-:Y:S01]  /*d900*/  FFMA.FTZ R0, R33, R14, -R30.reuse ;  /* 0x0000000e21007223 */ /* 0x100fe2000001081e */
[----:B------:R-:W-:Y:S01]  /*d910*/  FMNMX.FTZ R8, R43, R8, !PT ;  /* 0x000000082b087209 */ /* 0x000fe20007810000 */
[-CC-:B------:R-:W-:Y:S01]  /*d920*/  FFMA.FTZ R33, R49, R14.reuse, -R30.reuse ;  /* 0x0000000e31217223 */ /* 0x180fe2000001081e */
[----:B------:R-:W-:Y:S01]  /*d930*/  FFMA.FTZ R41, R53, R14, -R30 ;  /* 0x0000000e35297223 */ /* 0x000fe2000001081e */
[----:B------:R-:W3:Y:S01]  /*d940*/  MUFU.EX2 R55, R55 ;  /* 0x0000003700377308 */ /* 0x000ee20000000800 */
[----:B------:R-:W-:Y:S01]  /*d950*/  FMNMX.FTZ R8, R73, R8, !PT ;  /* 0x0000000849087209 */ /* 0x000fe20007810000 */
[----:B-1----:R-:W-:Y:S01]  /*d960*/  FADD.FTZ R25, R164, R51 ;  /* 0x00000033a4197221 */ /* 0x002fe20000010000 */
[----:B------:R-:W-:-:S02]  /*d970*/  F2FP.F16.F32.PACK_AB R164, R51, R164 ;  /* 0x000000a433a4723e */ /* 0x000fc400000000ff */
[----:B------:R-:W-:-:S03]  /*d980*/  FMNMX.FTZ R8, R47, R8, !PT ;  /* 0x000000082f087209 */ /* 0x000fc60007810000 */
[----:B------:R-:W1:Y:S01]  /*d990*/  MUFU.EX2 R160, R160 ;  /* 0x000000a000a07308 */ /* 0x000e620000000800 */
[----:B------:R-:W-:-:S04]  /*d9a0*/  FMNMX.FTZ R8, R81, R8, !PT ;  /* 0x0000000851087209 */ /* 0x000fc80007810000 */
[----:B------:R-:W-:-:S03]  /*d9b0*/  FMNMX.FTZ R8, R83, R8, !PT ;  /* 0x0000000853087209 */ /* 0x000fc60007810000 */
[----:B------:R-:W-:Y:S01]  /*d9c0*/  MUFU.EX2 R59, R59 ;  /* 0x0000003b003b7308 */ /* 0x000fe20000000800 */
[----:B------:R-:W-:-:S04]  /*d9d0*/  FMNMX.FTZ R8, R79, R8, !PT ;  /* 0x000000084f087209 */ /* 0x000fc80007810000 */
[----:B------:R-:W-:-:S03]  /*d9e0*/  FMNMX.FTZ R8, R85, R8, !PT ;  /* 0x0000000855087209 */ /* 0x000fc60007810000 */
[----:B------:R-:W-:Y:S02]  /*d9f0*/  MUFU.EX2 R162, R162 ;  /* 0x000000a200a27308 */ /* 0x000fe40000000800 */
[----:B------:R-:W4:Y:S06]  /*da00*/  SHFL.BFLY PT, R65, R8, 0x2, 0x1f ;  /* 0x0c401f0008417f89 */ /* 0x000f2c00000e0000 */
[----:B------:R-:W-:Y:S08]  /*da10*/  MUFU.EX2 R57, R57 ;  /* 0x0000003900397308 */ /* 0x000ff00000000800 */
[----:B------:R-:W-:Y:S08]  /*da20*/  MUFU.EX2 R156, R156 ;  /* 0x0000009c009c7308 */ /* 0x000ff00000000800 */
[----:B------:R-:W-:Y:S01]  /*da30*/  MUFU.EX2 R37, R37 ;  /* 0x0000002500257308 */ /* 0x000fe20000000800 */
[----:B----4-:R-:W-:-:S05]  /*da40*/  FMNMX.FTZ R65, R8, R65, !PT ;  /* 0x0000004108417209 */ /* 0x010fca0007810000 */
[----:B------:R-:W4:Y:S02]  /*da50*/  SHFL.BFLY PT, R20, R65, 0x1, 0x1f ;  /* 0x0c201f0041147f89 */ /* 0x000f2400000e0000 */
[----:B------:R-:W-:Y:S08]  /*da60*/  MUFU.EX2 R158, R158 ;  /* 0x0000009e009e7308 */ /* 0x000ff00000000800 */
[----:B------:R-:W-:Y:S08]  /*da70*/  MUFU.EX2 R29, R29 ;  /* 0x0000001d001d7308 */ /* 0x000ff00000000800 */
[----:B------:R-:W-:Y:S01]  /*da80*/  MUFU.EX2 R0, R0 ;  /* 0x0000000000007308 */ /* 0x000fe20000000800 */
[----:B----4-:R-:W-:-:S07]  /*da90*/  FMNMX.FTZ R20, R65, R20, !PT ;  /* 0x0000001441147209 */ /* 0x010fce0007810000 */
[----:B------:R-:W-:Y:S01]  /*daa0*/  MUFU.EX2 R33, R33 ;  /* 0x0000002100217308 */ /* 0x000fe20000000800 */
[C---:B------:R-:W-:Y:S01]  /*dab0*/  FSETP.NEU.FTZ.AND P3, PT, R20.reuse, -INF , PT ;  /* 0xff8000001400780b */ /* 0x040fe20003f7d000 */
[----:B------:R-:W-:-:S06]  /*dac0*/  FMUL.FTZ R8, R20, R14 ;  /* 0x0000000e14087220 */ /* 0x000fcc0000410000 */
[----:B------:R-:W-:Y:S01]  /*dad0*/  MUFU.EX2 R154, R154 ;  /* 0x0000009a009a7308 */ /* 0x000fe20000000800 */
[----:B------:R-:W-:Y:S02]  /*dae0*/  FSEL R28, R8, RZ, P3 ;  /* 0x000000ff081c7208 */ /* 0x000fe40001800000 */
[----:B------:R-:W-:-:S03]  /*daf0*/  PLOP3.LUT P3, PT, PT, PT, UP0, 0x40, 0x0 ;  /* 0x000000000000781c */ /* 0x000fc60003f6e808 */
[-CC-:B------:R-:W-:Y:S01]  /*db00*/  FFMA.FTZ R165, R26, R14.reuse, -R28.reuse ;  /* 0x0000000e1aa57223 */ /* 0x180fe2000001081c */
[-CC-:B------:R-:W-:Y:S01]  /*db10*/  FFMA.FTZ R8, R67, R14.reuse, -R28.reuse ;  /* 0x0000000e43087223 */ /* 0x180fe2000001081c */
[-CC-:B------:R-:W-:Y:S01]  /*db20*/  FFMA.FTZ R167, R27, R14.reuse, -R28.reuse ;  /* 0x0000000e1ba77223 */ /* 0x180fe2000001081c */
[-CC-:B------:R-:W-:Y:S01]  /*db30*/  FFMA.FTZ R31, R31, R14.reuse, -R28.reuse ;  /* 0x0000000e1f1f7223 */ /* 0x180fe2000001081c */
[-CC-:B------:R-:W-:Y:S01]  /*db40*/  FFMA.FTZ R69, R69, R14.reuse, -R28.reuse ;  /* 0x0000000e45457223 */ /* 0x180fe2000001081c */
[----:B--2---:R-:W-:Y:S01]  /*db50*/  FADD.FTZ R26, R166, R25 ;  /* 0x00000019a61a7221 */ /* 0x004fe20000010000 */
[----:B------:R-:W-:Y:S01]  /*db60*/  MUFU.EX2 R165, R165 ;  /* 0x000000a500a57308 */ /* 0x000fe20000000800 */
[-C--:B------:R-:W-:Y:S01]  /*db70*/  FFMA.FTZ R35, R35, R14.reuse, -R28 ;  /* 0x0000000e23237223 */ /* 0x080fe2000001081c */
[----:B------:R-:W-:Y:S02]  /*db80*/  IMAD.MOV.U32 R27, RZ, RZ, R195 ;  /* 0x000000ffff1b7224 */ /* 0x000fe400078e00c3 */
[----:B---3--:R-:W-:Y:S01]  /*db90*/  FADD.FTZ R25, R55, R26 ;  /* 0x0000001a37197221 */ /* 0x008fe20000010000 */
[-C--:B------:R-:W-:Y:S01]  /*dba0*/  FFMA.FTZ R71, R71, R14.reuse, -R28 ;  /* 0x0000000e47477223 */ /* 0x080fe2000001081c */
[----:B0-----:R-:W-:Y:S01]  /*dbb0*/  @P2 SHF.R.U32.HI R27, RZ, R45, R24 ;  /* 0x0000002dff1b2219 */ /* 0x001fe20000011618 */
[----:B------:R-:W-:Y:S01]  /*dbc0*/  FFMA.FTZ R39, R39, R14, -R28 ;  /* 0x0000000e27277223 */ /* 0x000fe2000001081c */
[----:B-1----:R-:W-:Y:S01]  /*dbd0*/  FADD.FTZ R38, R160, R25 ;  /* 0x00000019a0267221 */ /* 0x002fe20000010000 */
[----:B------:R-:W0:Y:S01]  /*dbe0*/  MUFU.EX2 R8, R8 ;  /* 0x0000000800087308 */ /* 0x000e220000000800 */
[----:B------:R-:W-:-:S02]  /*dbf0*/  IMAD.MOV.U32 R25, RZ, RZ, 0x40000040 ;  /* 0x40000040ff197424 */ /* 0x000fc400078e00ff */
[-CC-:B------:R-:W-:Y:S01]  /*dc00*/  FFMA.FTZ R75, R75, R14.reuse, -R28.reuse ;  /* 0x0000000e4b4b7223 */ /* 0x180fe2000001081c */
[-CC-:B------:R-:W-:Y:S01]  /*dc10*/  FFMA.FTZ R43, R43, R14.reuse, -R28.reuse ;  /* 0x0000000e2b2b7223 */ /* 0x180fe2000001081c */
[-CC-:B------:R-:W-:Y:S01]  /*dc20*/  FFMA.FTZ R73, R73, R14.reuse, -R28.reuse ;  /* 0x0000000e49497223 */ /* 0x180fe2000001081c */
[-CC-:B------:R-:W-:Y:S01]  /*dc30*/  FFMA.FTZ R47, R47, R14.reuse, -R28.reuse ;  /* 0x0000000e2f2f7223 */ /* 0x180fe2000001081c */
[-CC-:B------:R-:W-:Y:S01]  /*dc40*/  FFMA.FTZ R81, R81, R14.reuse, -R28.reuse ;  /* 0x0000000e51517223 */ /* 0x180fe2000001081c */
[-CC-:B------:R-:W-:Y:S01]  /*dc50*/  FFMA.FTZ R83, R83, R14.reuse, -R28.reuse ;  /* 0x0000000e53537223 */ /* 0x180fe2000001081c */
[----:B------:R-:W1:Y:S01]  /*dc60*/  MUFU.EX2 R167, R167 ;  /* 0x000000a700a77308 */ /* 0x000e620000000800 */
[-CC-:B------:R-:W-:Y:S01]  /*dc70*/  FFMA.FTZ R79, R79, R14.reuse, -R28.reuse ;  /* 0x0000000e4f4f7223 */ /* 0x180fe2000001081c */
[----:B------:R-:W-:Y:S01]  /*dc80*/  FFMA.FTZ R85, R85, R14, -R28 ;  /* 0x0000000e55557223 */ /* 0x000fe2000001081c */
[----:B------:R-:W-:Y:S01]  /*dc90*/  IMAD.IADD R169, R152, 0x1, R27 ;  /* 0x0000000198a97824 */ /* 0x000fe200078e021b */
[----:B------:R-:W-:Y:S01]  /*dca0*/  R2UR UR7, R25 ;  /* 0x00000000190772ca */ /* 0x000fe200000e0000 */
[----:B------:R-:W-:Y:S01]  /*dcb0*/  IMAD.MOV.U32 R27, RZ, RZ, 0x40000040 ;  /* 0x40000040ff1b7424 */ /* 0x000fe200078e00ff */
[----:B------:R-:W-:Y:S01]  /*dcc0*/  F2FP.F16.F32.PACK_AB R166, R55, R166 ;  /* 0x000000a637a6723e */ /* 0x000fe200000000ff */
[----:B------:R-:W-:Y:S01]  /*dcd0*/  IMAD R24, R19, 0x1000, R194 ;  /* 0x0000100013187824 */ /* 0x000fe200078e02c2 */
[----:B------:R2:W3:Y:S01]  /*dce0*/  MUFU.EX2 R30, R31 ;  /* 0x0000001f001e7308 */ /* 0x0004e20000000800 */
[----:B0-----:R-:W-:Y:S01]  /*dcf0*/  FADD.FTZ R28, R165, R8 ;  /* 0x00000008a51c7221 */ /* 0x001fe20000010000 */
[----:B------:R-:W-:Y:S01]  /*dd00*/  R2UR UR11, R27 ;  /* 0x000000001b0b72ca */ /* 0x000fe200000e0000 */
[C---:B------:R-:W-:Y:S01]  /*dd10*/  VIADD R26, R24.reuse, 0x80 ;  /* 0x00000080181a7836 */ /* 0x040fe20000000000 */
[----:B------:R-:W-:-:S02]  /*dd20*/  R2UR UR6, R24 ;  /* 0x00000000180672ca */ /* 0x000fc400000e0000 */
[----:B------:R-:W-:Y:S02]  /*dd30*/  F2FP.F16.F32.PACK_AB R165, R8, R165 ;  /* 0x000000a508a5723e */ /* 0x000fe400000000ff */
[----:B------:R-:W0:Y:S01]  /*dd40*/  MUFU.EX2 R69, R69 ;  /* 0x0000004500457308 */ /* 0x000e220000000800 */
[----:B--2---:R-:W-:Y:S01]  /*dd50*/  FADD.FTZ R31, R59, R38 ;  /* 0x000000263b1f7221 */ /* 0x004fe20000010000 */
[----:B-1----:R-:W-:Y:S01]  /*dd60*/  FADD.FTZ R25, R167, R28 ;  /* 0x0000001ca7197221 */ /* 0x002fe20000010000 */
[----:B------:R-:W-:Y:S01]  /*dd70*/  R2UR UR10, R26 ;  /* 0x000000001a0a72ca */ /* 0x000fe200000e0000 */
[----:B------:R-:W-:Y:S02]  /*dd80*/  VIADD R26, R24, 0x100 ;  /* 0x00000100181a7836 */ /* 0x000fe40000000000 */
[----:B------:R-:W-:Y:S01]  /*dd90*/  FADD.FTZ R40, R162, R31 ;  /* 0x0000001fa2287221 */ /* 0x000fe20000010000 */
[----:B------:R-:W-:Y:S01]  /*dda0*/  VIADD R24, R24, 0x180 ;  /* 0x0000018018187836 */ /* 0x000fe20000000000 */
[----:B------:R-:W-:Y:S01]  /*ddb0*/  F2FP.F16.F32.PACK_AB R160, R59, R160 ;  /* 0x000000a03ba0723e */ /* 0x000fe200000000ff */
[----:B------:R-:W1:Y:S01]  /*ddc0*/  MUFU.EX2 R32, R35 ;  /* 0x0000002300207308 */ /* 0x000e620000000800 */
[----:B---3--:R-:W-:Y:S01]  /*ddd0*/  FADD.FTZ R38, R30, R25 ;  /* 0x000000191e267221 */ /* 0x008fe20000010000 */
[----:B------:R-:W-:Y:S01]  /*dde0*/  FADD.FTZ R27, R57, R40 ;  /* 0x00000028391b7221 */ /* 0x000fe20000010000 */
[----:B------:R-:W-:-:S02]  /*ddf0*/  R2UR UR18, R24 ;  /* 0x00000000181272ca */ /* 0x000fc400000e0000 */
[----:B------:R-:W-:Y:S01]  /*de00*/  R2UR UR14, R26 ;  /* 0x000000001a0e72ca */ /* 0x000fe200000e0000 */
[----:B------:R-:W-:Y:S01]  /*de10*/  FADD.FTZ R40, R156, R27 ;  /* 0x0000001b9c287221 */ /* 0x000fe20000010000 */
[----:B------:R-:W-:Y:S01]  /*de20*/  IMAD.MOV.U32 R27, RZ, RZ, 0x40000040 ;  /* 0x40000040ff1b7424 */ /* 0x000fe200078e00ff */
[----:B------:R-:W2:Y:S01]  /*de30*/  MUFU.EX2 R71, R71 ;  /* 0x0000004700477308 */ /* 0x000ea20000000800 */
[----:B0-----:R-:W-:Y:S01]  /*de40*/  FADD.FTZ R25, R69, R38 ;  /* 0x0000002645197221 */ /* 0x001fe20000010000 */
[----:B------:R-:W-:Y:S01]  /*de50*/  FADD.FTZ R31, R37, R40 ;  /* 0x00000028251f7221 */ /* 0x000fe20000010000 */
[----:B------:R-:W-:Y:S02]  /*de60*/  F2FP.F16.F32.PACK_AB R167, R30, R167 ;  /* 0x000000a71ea7723e */ /* 0x000fe400000000ff */
[----:B------:R-:W-:Y:S01]  /*de70*/  R2UR UR15, R27 ;  /* 0x000000001b0f72ca */ /* 0x000fe200000e0000 */
[----:B------:R-:W-:Y:S01]  /*de80*/  FADD.FTZ R40, R158, R31 ;  /* 0x0000001f9e287221 */ /* 0x000fe20000010000 */
[----:B------:R-:W-:Y:S01]  /*de90*/  F2FP.F16.F32.PACK_AB R162, R57, R162 ;  /* 0x000000a239a2723e */ /* 0x000fe200000000ff */
[----:B------:R-:W0:Y:S01]  /*dea0*/  MUFU.EX2 R34, R39 ;  /* 0x0000002700227308 */ /* 0x000e220000000800 */
[C---:B-1----:R-:W-:Y:S01]  /*deb0*/  FADD.FTZ R38, R32.reuse, R25 ;  /* 0x0000001920267221 */ /* 0x042fe20000010000 */
[----:B------:R-:W-:Y:S01]  /*dec0*/  IMAD.MOV.U32 R25, RZ, RZ, 0x40000040 ;  /* 0x40000040ff197424 */ /* 0x000fe200078e00ff */
[----:B------:R-:W-:Y:S01]  /*ded0*/  F2FP.F16.F32.PACK_AB R161, R32, R69 ;  /* 0x0000004520a1723e */ /* 0x000fe200000000ff */
[----:B------:R-:W-:Y:S01]  /*dee0*/  STSM.16.M88.4 [R199+0x36400], R164 ;  /* 0x036400a4c7007844 */ /* 0x000fe20000000200 */
[----:B------:R-:W-:-:S02]  /*def0*/  F2FP.F16.F32.PACK_AB R156, R37, R156 ;  /* 0x0000009c259c723e */ /* 0x000fc400000000ff */
[----:B------:R-:W-:Y:S01]  /*df00*/  R2UR UR19, R25 ;  /* 0x00000000191372ca */ /* 0x000fe200000e0000 */
[----:B------:R-:W1:Y:S01]  /*df10*/  MUFU.EX2 R75, R75 ;  /* 0x0000004b004b7308 */ /* 0x000e620000000800 */
[----:B--2---:R-:W-:Y:S01]  /*df20*/  FADD.FTZ R27, R71, R38 ;  /* 0x00000026471b7221 */ /* 0x004fe20000010000 */
[----:B------:R-:W-:Y:S02]  /*df30*/  F2FP.F16.F32.PACK_AB R158, R29, R158 ;  /* 0x0000009e1d9e723e */ /* 0x000fe400000000ff */
[----:B------:R-:W-:-:S04]  /*df40*/  F2FP.F16.F32.PACK_AB R152, R33, R0 ;  /* 0x000000002198723e */ /* 0x000fc800000000ff */
[----:B------:R-:W2:Y:S01]  /*df50*/  MUFU.EX2 R36, R43 ;  /* 0x0000002b00247308 */ /* 0x000ea20000000800 */
[C---:B0-----:R-:W-:Y:S01]  /*df60*/  FADD.FTZ R38, R34.reuse, R27 ;  /* 0x0000001b22267221 */ /* 0x041fe20000010000 */
[----:B------:R-:W-:Y:S01]  /*df70*/  FADD.FTZ R27, R29, R40 ;  /* 0x000000281d1b7221 */ /* 0x000fe20000010000 */
[----:B------:R-:W-:-:S05]  /*df80*/  F2FP.F16.F32.PACK_AB R163, R34, R71 ;  /* 0x0000004722a3723e */ /* 0x000fca00000000ff */
[----:B------:R-:W0:Y:S01]  /*df90*/  MUFU.EX2 R73, R73 ;  /* 0x0000004900497308 */ /* 0x000e220000000800 */
[----:B-1----:R-:W-:Y:S01]  /*dfa0*/  FADD.FTZ R25, R75, R38 ;  /* 0x000000264b197221 */ /* 0x002fe20000010000 */
[----:B------:R-:W-:Y:S01]  /*dfb0*/  FADD.FTZ R38, R0, R27 ;  /* 0x0000001b00267221 */ /* 0x000fe20000010000 */
[----:B------:R-:W-:Y:S03]  /*dfc0*/  STSM.16.M88.4 [R214], R160 ;  /* 0x000000a0d6007844 */ /* 0x000fe60000000200 */
[----:B------:R-:W-:Y:S02]  /*dfd0*/  FADD.FTZ R27, R33, R38 ;  /* 0x00000026211b7221 */ /* 0x000fe40000010000 */
[----:B------:R-:W1:Y:S01]  /*dfe0*/  MUFU.EX2 R28, R47 ;  /* 0x0000002f001c7308 */ /* 0x000e620000000800 */
[----:B--2---:R-:W-:Y:S01]  /*dff0*/  FADD.FTZ R24, R36, R25 ;  /* 0x0000001924187221 */ /* 0x004fe20000010000 */
[----:B------:R-:W-:Y:S01]  /*e000*/  FADD.FTZ R40, R154, R27 ;  /* 0x0000001b9a287221 */ /* 0x000fe20000010000 */
[----:B------:R-:W-:-:S05]  /*e010*/  F2FP.F16.F32.PACK_AB R157, R36, R75 ;  /* 0x0000004b249d723e */ /* 0x000fca00000000ff */
[----:B------:R-:W2:Y:S01]  /*e020*/  MUFU.EX2 R81, R81 ;  /* 0x0000005100517308 */ /* 0x000ea20000000800 */
[----:B0-----:R-:W-:-:S07]  /*e030*/  FADD.FTZ R25, R73, R24 ;  /* 0x0000001849197221 */ /* 0x001fce0000010000 */
[----:B------:R-:W0:Y:S01]  /*e040*/  MUFU.EX2 R26, R83 ;  /* 0x00000053001a7308 */ /* 0x000e220000000800 */
[C---:B-1----:R-:W-:Y:S01]  /*e050*/  FADD.FTZ R38, R28.reuse, R25 ;  /* 0x000000191c267221 */ /* 0x042fe20000010000 */
[----:B------:R-:W-:-:S05]  /*e060*/  F2FP.F16.F32.PACK_AB R159, R28, R73 ;  /* 0x000000491c9f723e */ /* 0x000fca00000000ff */
[----:B------:R-:W-:Y:S01]  /*e070*/  STSM.16.M88.4 [R216], R156 ;  /* 0x0000009cd8007844 */ /* 0x000fe20000000200 */
[----:B------:R-:W1:Y:S01]  /*e080*/  MUFU.EX2 R41, R41 ;  /* 0x0000002900297308 */ /* 0x000e620000000800 */
[----:B--2---:R-:W-:-:S07]  /*e090*/  FADD.FTZ R25, R81, R38 ;  /* 0x0000002651197221 */ /* 0x004fce0000010000 */
[----:B------:R-:W2:Y:S01]  /*e0a0*/  MUFU.EX2 R79, R79 ;  /* 0x0000004f004f7308 */ /* 0x000ea20000000800 */
[C---:B0-----:R-:W-:Y:S01]  /*e0b0*/  FADD.FTZ R8, R26.reuse, R25 ;  /* 0x000000191a087221 */ /* 0x041fe20000010000 */
[----:B------:R-:W-:-:S06]  /*e0c0*/  F2FP.F16.F32.PACK_AB R153, R26, R81 ;  /* 0x000000511a99723e */ /* 0x000fcc00000000ff */
[----:B------:R-:W0:Y:S01]  /*e0d0*/  MUFU.EX2 R24, R85 ;  /* 0x0000005500187308 */ /* 0x000e220000000800 */
[C---:B-1----:R-:W-:Y:S01]  /*e0e0*/  F2FP.F16.F32.PACK_AB R154, R41.reuse, R154 ;  /* 0x0000009a299a723e */ /* 0x042fe200000000ff */
[----:B------:R-:W-:Y:S01]  /*e0f0*/  FADD.FTZ R0, R41, R40 ;  /* 0x0000002829007221 */ /* 0x000fe20000010000 */
[----:B--2---:R-:W-:Y:S01]  /*e100*/  FADD.FTZ R25, R79, R8 ;  /* 0x000000084f197221 */ /* 0x004fe20000010000 */
[----:B0-----:R-:W-:-:S03]  /*e110*/  F2FP.F16.F32.PACK_AB R155, R24, R79 ;  /* 0x0000004f189b723e */ /* 0x001fc600000000ff */
[----:B------:R-:W-:Y:S02]  /*e120*/  FADD.FTZ R8, R24, R25 ;  /* 0x0000001918087221 */ /* 0x000fe40000010000 */
[----:B------:R0:W-:Y:S01]  /*e130*/  STSM.16.M88.4 [R215], R152 ;  /* 0x00000098d7007844 */ /* 0x0001e20000000200 */
[----:B------:R-:W-:-:S06]  /*e140*/  WARPGROUP.ARRIVE ;  /* 0x00000000000079c5 */ /* 0x000fcc0000000000 */
        /* <DEDUP_REMOVED lines=14> */
[----:B------:R1:W-:Y:S06]  /*e230*/  MEMBAR.ALL.CTA ;  /* 0x0000000000007992 */ /* 0x0003ec0000008000 */
[----:B-1----:R-:W1:Y:S01]  /*e240*/  FENCE.VIEW.ASYNC.S ;  /* 0x00000000000073c6 */ /* 0x002e620000000000 */
[----:B0-----:R-:W-:Y:S01]  /*e250*/  VIADD R152, R169, UR4 ;  /* 0x00000004a9987c36 */ /* 0x001fe20008000000 */
[----:B-1----:R-:W-:Y:S01]  /*e260*/  NOP ;  /* 0x0000000000007918 */ /* 0x002fe20000000000 */
        /* <DEDUP_REMOVED lines=16> */
.L_x_3605:
[----:B------:R-:W-:-:S06]  /*e370*/  UISETP.NE.AND UP0, UPT, UR5, 0x1, UPT ;  /* 0x000000010500788c */ /* 0x000fcc000bf05270 */
[----:B------:R-:W-:-:S05]  /*e380*/  PLOP3.LUT P3, PT, PT, PT, UP0, 0x80, 0x0 ;  /* 0x000000000000781c */ /* 0x000fca0003f6f008 */
[----:B------:R-:W-:-:S08]  /*e390*/  @UP0 ULDC.64 UR6, c[0x0][0xae0] ;  /* 0x0002b80000060ab9 */ /* 0x000fd00000000a00 */
[----:B------:R-:W-:-:S05]  /*e3a0*/  @P3 IMAD.HI.U32 R154, R153, UR6, RZ ;  /* 0x00000006999a3c27 */ /* 0x000fca000f8e00ff */
[----:B------:R-:W-:-:S07]  /*e3b0*/  @P3 SHF.R.U32.HI R153, RZ, UR7, R154 ;  /* 0x00000007ff993c19 */ /* 0x000fce000801169a */
.L_x_3606:
[----:B------:R-:W-:Y:S05]  /*e3c0*/  BSYNC B0 ;  /* 0x0000000000007941 */ /* 0x000fea0003800000 */
.L_x_3604:
[----:B------:R-:W-:-:S04]  /*e3d0*/  IMAD.U32 R154, RZ, RZ, UR5 ;  /* 0x00000005ff9a7e24 */ /* 0x000fc8000f8e00ff */
[----:B------:R-:W-:-:S05]  /*e3e0*/  IMAD R154, R153, R154, UR5 ;  /* 0x00000005999a7e24 */ /* 0x000fca000f8e029a */
[----:B------:R-:W-:-:S07]  /*e3f0*/  VIMNMX R152, R152, R154, PT ;  /* 0x0000009a98987248 */ /* 0x000fce0003fe0100 */
.L_x_3603:
[----:B------:R-:W-:Y:S01]  /*e400*/  SHF.R.S32.HI R153, RZ, 0x1f, R152 ;  /* 0x0000001fff997819 */ /* 0x000fe20000011498 */
[----:B------:R-:W-:Y:S01]  /*e410*/  ULDC UR42, c[0x0][0xadc] ;  /* 0x0002b700002a7ab9 */ /* 0x000fe20000000800 */
[----:B------:R-:W-:Y:S01]  /*e420*/  ULDC UR39, c[0x0][0xadc] ;  /* 0x0002b70000277ab9 */ /* 0x000fe20000000800 */
[----:B------:R-:W-:Y:S01]  /*e430*/  ULDC UR43, c[0x0][0xad4] ;  /* 0x0002b500002b7ab9 */ /* 0x000fe20000000800 */
[----:B------:R-:W-:Y:S01]  /*e440*/  LEA.HI R153, R153, R152, RZ, 0x6 ;  /* 0x0000009899997211 */ /* 0x000fe200078f30ff */
[----:B------:R-:W-:Y:S01]  /*e450*/  ULDC UR45, c[0x0][0xad4] ;  /* 0x0002b500002d7ab9 */ /* 0x000fe20000000800 */
[----:B------:R-:W-:Y:S01]  /*e460*/  ULDC UR38, c[0x0][0xa80] ;  /* 0x0002a00000267ab9 */ /* 0x000fe20000000800 */
[----:B------:R-:W-:Y:S01]  /*e470*/  ULDC UR41, c[0x0][0xa80] ;  /* 0x0002a00000297ab9 */ /* 0x000fe20000000800 */
[----:B------:R-:W-:Y:S01]  /*e480*/  SHF.R.S32.HI R153, RZ, 0x6, R153 ;  /* 0x00000006ff997819 */ /* 0x000fe20000011499 */
[----:B------:R-:W-:Y:S01]  /*e490*/  ULDC UR40, c[0x0][0xa80] ;  /* 0x0002a00000287ab9 */ /* 0x000fe20000000800 */
[----:B------:R-:W-:Y:S01]  /*e4a0*/  ULDC UR46, c[0x0][0xad8] ;  /* 0x0002b600002e7ab9 */ /* 0x000fe20000000800 */
[----:B------:R-:W-:Y:S01]  /*e4b0*/  ULDC UR44, c[0x0][0xad8] ;  /* 0x0002b600002c7ab9 */ /* 0x000fe20000000800 */
[----:B------:R-:W-:Y:S01]  /*e4c0*/  VIMNMX R212, R219, R153, !PT ;  /* 0x00000099dbd47248 */ /* 0x000fe20007fe0100 */
[----:B------:R-:W-:Y:S03]  /*e4d0*/  BSSY B1, `(.L_x_3607) ;  /* 0x00003d7000017945 */ /* 0x000fe60003800000 */
[----:B------:R-:W-:-:S13]  /*e4e0*/  ISETP.GE.AND P3, PT, R15, R212, PT ;  /* 0x000000d40f00720c */ /* 0x000fda0003f66270 */
[----:B------:R-:W-:Y:S05]  /*e4f0*/  @!P3 BRA `(.L_x_3608) ;  /* 0x0000003c0050b947 */ /* 0x000fea0003800000 */
[----:B------:R-:W-:Y:S01]  /*e500*/  BSSY B0, `(.L_x_3609) ;  /* 0x00003cf000007945 */ /* 0x000fe20003800000 */
.L_x_3628:
[----:B------:R-:W-:-:S05]  /*e510*/  VIADD R200, R19, 0x1 ;  /* 0x0000000113c87836 */ /* 0x000fca0000000000 */
[----:B------:R-:W-:-:S04]  /*e520*/  ISETP.NE.AND P3, PT, R200, 0x2, PT ;  /* 0x00000002c800780c */ /* 0x000fc80003f65270 */
[----:B------:R-:W-:Y:S02]  /*e530*/  SEL R14, RZ, 0x1, P3 ;  /* 0x00000001ff0e7807 */ /* 0x000fe40001800000 */
[----:B------:R-:W-:Y:S02]  /*e540*/  SEL R200, R200, RZ, P3 ;  /* 0x000000ffc8c87207 */ /* 0x000fe40001800000 */
[----:B------:R-:W-:Y:S01]  /*e550*/  LOP3.LUT R22, R22, R14, RZ, 0x3c, !PT ;  /* 0x0000000e16167212 */ /* 0x000fe200078e3cff */
[----:B--2---:R-:W-:Y:S06]  /*e560*/  @!P0 BRA `(.L_x_3610) ;  /* 0x0000000000048947 */ /* 0x004fec0003800000 */
[----:B------:R-:W-:Y:S01]  /*e570*/  BPT.TRAP 0x1 ;  /* 0x000000040000795c */ /* 0x000fe20000300000 */
.L_x_3610:
[----:B------:R-:W-:Y:S01]  /*e580*/  IMAD R201, R200, 0x8, R18 ;  /* 0x00000008c8c97824 */ /* 0x000fe200078e0212 */
[----:B------:R-:W-:-:S04]  /*e590*/  SHF.L.U32 R14, R22, 0x1f, RZ ;  /* 0x0000001f160e7819 */ /* 0x000fc800000006ff */
[----:B------:R0:W1:Y:S01]  /*e5a0*/  SYNCS.PHASECHK.TRANS64.TRYWAIT P3, [R201+URZ+0x38830], R14 ;  /* 0x0388300ec90075a7 */ /* 0x000062000806017f */
[----:B------:R-:W-:Y:S05]  /*e5b0*/  @!P0 BRA `(.L_x_3611) ;  /* 0x0000000000048947 */ /* 0x000fea0003800000 */
[----:B------:R-:W-:Y:S01]  /*e5c0*/  BPT.TRAP 0x1 ;  /* 0x000000040000795c */ /* 0x000fe20000300000 */
.L_x_3611:
[----:B------:R-:W-:Y:S01]  /*e5d0*/  BSSY B2, `(.L_x_3612) ;  /* 0x0000006000027945 */ /* 0x000fe20003800000 */
[----:B------:R-:W-:Y:S02]  /*e5e0*/  IMAD R156, R200, 0x200, R191 ;  /* 0x00000200c89c7824 */ /* 0x000fe400078e02bf */
[----:B------:R-:W-:Y:S01]  /*e5f0*/  IMAD.MOV.U32 R157, RZ, RZ, 0x40000040 ;  /* 0x40000040ff9d7424 */ /* 0x000fe200078e00ff */
[----:B-1----:R-:W-:Y:S06]  /*e600*/  @P3 BRA `(.L_x_3613) ;  /* 0x0000000000083947 */ /* 0x002fec0003800000 */
[----:B------:R-:W1:Y:S02]  /*e610*/  SYNCS.PHASECHK.TRANS64.TRYWAIT P3, [R201+URZ+0x38830], R14 ;  /* 0x0388300ec90075a7 */ /* 0x000e64000806017f */
[----:B-1----:R-:W-:Y:S05]  /*e620*/  @!P3 BRA `(.L_x_3614) ;  /* 0x000001c0000cb947 */ /* 0x002fea0003800000 */
.L_x_3613:
[----:B------:R-:W-:Y:S05]  /*e630*/  BSYNC B2 ;  /* 0x0000000000027941 */ /* 0x000fea0003800000 */
.L_x_3612:
        /* <DEDUP_REMOVED lines=36> */
.L_x_3615:
[----:B------:R2:W3:Y:S01]  /*e880*/  SYNCS.PHASECHK.TRANS64.TRYWAIT P3, [R201+URZ+0x38850], R14 ;  /* 0x0388500ec90075a7 */ /* 0x0004e2000806017f */
[----:B------:R-:W-:Y:S05]  /*e890*/  @!P0 BRA `(.L_x_3616) ;  /* 0x0000000000048947 */ /* 0x000fea0003800000 */
[----:B------:R-:W-:Y:S01]  /*e8a0*/  BPT.TRAP 0x1 ;  /* 0x000000040000795c */ /* 0x000fe20000300000 */
.L_x_3616:
[----:B------:R-:W-:Y:S04]  /*e8b0*/  BSSY B2, `(.L_x_3617) ;  /* 0x0000004000027945 */ /* 0x000fe80003800000 */
[----:B---3--:R-:W-:Y:S05]  /*e8c0*/  @P3 BRA `(.L_x_3618) ;  /* 0x0000000000083947 */ /* 0x008fea0003800000 */
[----:B------:R-:W3:Y:S02]  /*e8d0*/  SYNCS.PHASECHK.TRANS64.TRYWAIT P3, [R201+URZ+0x38850], R14 ;  /* 0x0388500ec90075a7 */ /* 0x000ee4000806017f */
[----:B---3--:R-:W-:Y:S05]  /*e8e0*/  @!P3 BRA `(.L_x_3619) ;  /* 0x000001bc0070b947 */ /* 0x008fea0003800000 */
.L_x_3618:
[----:B------:R-:W-:Y:S05]  /*e8f0*/  BSYNC B2 ;  /* 0x0000000000027941 */ /* 0x000fea0003800000 */
.L_x_3617:
[----:B------:R-:W-:Y:S01]  /*e900*/  IMAD R202, R200, 0x1000, R192 ;  /* 0x00001000c8ca7824 */ /* 0x000fe200078e02c0 */
[----:B------:R-:W-:Y:S01]  /*e910*/  R2UR UR4, R2 ;  /* 0x00000000020472ca */ /* 0x000fe200000e0000 */
[----:B------:R-:W-:Y:S01]  /*e920*/  IMAD.MOV.U32 R203, RZ, RZ, 0x40000040 ;  /* 0x40000040ffcb7424 */ /* 0x000fe200078e00ff */
[----:B------:R-:W-:Y:S01]  /*e930*/  R2UR UR5, R3 ;  /* 0x00000000030572ca */ /* 0x000fe200000e0000 */
[----:B------:R-:W-:Y:S01]  /*e940*/  WARPGROUP.ARRIVE ;  /* 0x00000000000079c5 */ /* 0x000fe20000000000 */
[----:B------:R-:W-:Y:S01]  /*e950*/  R2UR UR6, R202 ;  /* 0x00000000ca0672ca */ /* 0x000fe200000e0000 */
[----:B------:R-:W-:Y:S01]  /*e960*/  VIADD R204, R2, 0x2 ;  /* 0x0000000202cc7836 */ /* 0x000fe20000000000 */
[----:B------:R-:W-:Y:S01]  /*e970*/  R2UR UR7, R203 ;  /* 0x00000000cb0772ca */ /* 0x000fe200000e0000 */
[----:B------:R-:W-:Y:S02]  /*e980*/  IMAD.MOV.U32 R205, RZ, RZ, 0x40000040 ;  /* 0x40000040ffcd7424 */ /* 0x000fe400078e00ff */
[----:B------:R-:W4:Y:S01]  /*e990*/  S2R R21, SR_TID.X ;  /* 0x0000000000157919 */ /* 0x000f220000002100 */
[----:B------:R-:W-:Y:S01]  /*e9a0*/  VIADD R206, R202, 0x800 ;  /* 0x00000800cace7836 */ /* 0x000fe20000000000 */
[----:B------:R-:W-:Y:S01]  /*e9b0*/  UISETP.NE.AND UP0, UPT, UR48, URZ, UPT ;  /* 0x0000003f3000728c */ /* 0x000fe2000bf05270 */
[----:B------:R-:W-:-:S02]  /*e9c0*/  VIADD R207, R2, 0x800 ;  /* 0x0000080002cf7836 */ /* 0x000fc40000000000 */
[----:B------:R-:W-:Y:S02]  /*e9d0*/  IMAD.IADD R213, R218, 0x1, R195 ;  /* 0x00000001dad57824 */ /* 0x000fe400078e02c3 */
[----:B------:R-:W-:Y:S02]  /*e9e0*/  VIADD R210, R202, 0xe00 ;  /* 0x00000e00cad27836 */ /* 0x000fe40000000000 */
[----:B------:R-:W-:Y:S01]  /*e9f0*/  IMAD.MOV.U32 R209, RZ, RZ, 0x40000040 ;  /* 0x40000040ffd17424 */ /* 0x000fe200078e00ff */
[----:B------:R-:W-:Y:S01]  /*ea00*/  HGMMA.64x64x16.F32 R152, gdesc[UR4], R152, gsb0 ;  /* 0x00e00000049879f0 */ /* 0x000fe20008000898 */
[----:B------:R-:W-:Y:S01]  /*ea10*/  R2UR UR4, R204 ;  /* 0x00000000cc0472ca */ /* 0x000fe200000e0000 */
[----:B------:R-:W-:Y:S01]  /*ea20*/  VIADD R204, R202, 0x2 ;  /* 0x00000002cacc7836 */ /* 0x000fe20000000000 */
[----:B------:R-:W-:Y:S01]  /*ea30*/  R2UR UR5, R205 ;  /* 0x00000000cd0572ca */ /* 0x000fe200000e0000 */
[----:B------:R-:W-:Y:S02]  /*ea40*/  IMAD.MOV.U32 R205, RZ, RZ, 0x40000040 ;  /* 0x40000040ffcd7424 */ /* 0x000fe400078e00ff */
[----:B------:R-:W-:Y:S01]  /*ea50*/  IMAD.MOV.U32 R211, RZ, RZ, 0x40000040 ;  /* 0x40000040ffd37424 */ /* 0x000fe200078e00ff */
[----:B------:R-:W-:Y:S01]  /*ea60*/  R2UR UR6, R204 ;  /* 0x00000000cc0672ca */ /* 0x000fe200000e0000 */
[----:B------:R-:W-:Y:S01]  /*ea70*/  VIADD R204, R2, 0x4 ;  /* 0x0000000402cc7836 */ /* 0x000fe20000000000 */
[----:B------:R-:W-:Y:S01]  /*ea80*/  R2UR UR7, R205 ;  /* 0x00000000cd0772ca */ /* 0x000fe200000e0000 */
[----:B------:R-:W-:Y:S01]  /*ea90*/  IMAD.MOV.U32 R205, RZ, RZ, 0x40000040 ;  /* 0x40000040ffcd7424 */ /* 0x000fe200078e00ff */
[----:B----4-:R-:W-:-:S05]  /*eaa0*/  SHF.R.U32.HI R21, RZ, 0x7, R21 ;  /* 0x00000007ff157819 */ /* 0x010fca0000011615 */
[----:B0123--:R-:W0:Y:S02]  /*eab0*/  SHFL.IDX PT, R14, R21, RZ, 0x1f ;  /* 0x00001fff150e7589 */ /* 0x00fe2400000e0000 */
[----:B0-----:R-:W-:Y:S01]  /*eac0*/  ISETP.GT.AND P3, PT, R14, 0x7f, PT ;  /* 0x0000007f0e00780c */ /* 0x001fe20003f64270 */
[----:B------:R-:W-:-:S03]  /*ead0*/  IMAD.MOV.U32 R14, RZ, RZ, 0x4 ;  /* 0x00000004ff0e7424 */ /* 0x000fc600078e00ff */
[----:B------:R-:W-:Y:S02]  /*eae0*/  SEL R203, RZ, 0x2, !P3 ;  /* 0x00000002ffcb7807 */ /* 0x000fe40005800000 */
[C---:B------:R-:W-:Y:S02]  /*eaf0*/  SEL R21, R14.reuse, 0x2, P3 ;  /* 0x000000020e157807 */ /* 0x040fe40001800000 */
[----:B------:R-:W-:-:S03]  /*eb00*/  SEL R14, R14, 0x6, !P3 ;  /* 0x000000060e0e7807 */ /* 0x000fc60005800000 */
[----:B------:R-:W-:Y:S01]  /*eb10*/  IMAD.IADD R208, R21, 0x1, R210 ;  /* 0x0000000115d07824 */ /* 0x000fe200078e02d2 */
        /* <DEDUP_REMOVED lines=176> */
[----:B------:R-:W-:-:S05]  /*f620*/  IMAD.MOV.U32 R207, RZ, RZ, 0xa00 ;  /* 0x00000a00ffcf7424 */ /* 0x000fca00078e00ff */
[----:B------:R-:W-:-:S04]  /*f630*/  SEL R207, R207, 0x980, P3 ;  /* 0x00000980cfcf7807 */ /* 0x000fc80001800000 */
[----:B------:R-:W-:Y:S01]  /*f640*/  LOP3.LUT R207, R207, 0xa00, RZ, 0xc0, !PT ;  /* 0x00000a00cfcf7812 */ /* 0x000fe200078ec0ff */
[----:B------:R-:W-:Y:S02]  /*f650*/  WARPGROUP.DEPBAR.LE gsb0, 0x0 ;  /* 0x00008000000079c5 */ /* 0x000fe40000010000 */
[----:B------:R-:W-:-:S06]  /*f660*/  WARPGROUP.ARRIVE ;  /* 0x00000000000079c5 */ /* 0x000fcc0000000000 */
[----:B------:R-:W-:Y:S01]  /*f670*/  HGMMA.64x64x16.F32 R152, gdesc[UR4], R152, gsb0 ;  /* 0x00e00000049879f0 */ /* 0x000fe20008000898 */
[----:B------:R-:W-:Y:S01]  /*f680*/  R2UR UR4, R204 ;  /* 0x00000000cc0472ca */ /* 0x000fe200000e0000 */
[----:B------:R-:W-:Y:S01]  /*f690*/  IMAD.IADD R204, R206, 0x1, R14 ;  /* 0x00000001cecc7824 */ /* 0x000fe200078e020e */
[----:B------:R-:W-:Y:S01]  /*f6a0*/  R2UR UR5, R205 ;  /* 0x00000000cd0572ca */ /* 0x000fe200000e0000 */
[----:B------:R-:W-:Y:S02]  /*f6b0*/  IMAD.MOV.U32 R205, RZ, RZ, 0x40000040 ;  /* 0x40000040ffcd7424 */ /* 0x000fe400078e00ff */
[----:B------:R-:W-:Y:S01]  /*f6c0*/  IMAD.MOV.U32 R206, RZ, RZ, 0x28 ;  /* 0x00000028ffce7424 */ /* 0x000fe200078e00ff */
[----:B------:R-:W-:Y:S02]  /*f6d0*/  R2UR UR6, R204 ;  /* 0x00000000cc0672ca */ /* 0x000fe400000e0000 */
[----:B------:R-:W-:Y:S01]  /*f6e0*/  R2UR UR7, R205 ;  /* 0x00000000cd0772ca */ /* 0x000fe200000e0000 */
[----:B------:R-:W-:Y:S01]  /*f6f0*/  IMAD.MOV.U32 R205, RZ, RZ, 0x40000040 ;  /* 0x40000040ffcd7424 */ /* 0x000fe200078e00ff */
[----:B------:R-:W-:-:S04]  /*f700*/  SEL R206, R206, 0x26, P3 ;  /* 0x00000026cece7807 */ /* 0x000fc80001800000 */
[----:B------:R-:W-:-:S04]  /*f710*/  LOP3.LUT R206, R206, 0x6, RZ, 0xc0, !PT ;  /* 0x00000006cece7812 */ /* 0x000fc800078ec0ff */
[CC--:B------:R-:W-:Y:S02]  /*f720*/  IADD3 R204, R206.reuse, R207.reuse, R2 ;  /* 0x000000cfcecc7210 */ /* 0x0c0fe40007ffe002 */
[----:B------:R-:W-:Y:S01]  /*f730*/  IADD3 R206, R206, R207, R202 ;  /* 0x000000cfcece7210 */ /* 0x000fe20007ffe0ca */
[----:B------:R-:W-:Y:S01]  /*f740*/  IMAD.MOV.U32 R207, RZ, RZ, 0x40000040 ;  /* 0x40000040ffcf7424 */ /* 0x000fe200078e00ff */
[----:B------:R-:W-:Y:S02]  /*f750*/  WARPGROUP.DEPBAR.LE gsb0, 0x0 ;  /* 0x00008000000079c5 */ /* 0x000fe40000010000 */
[----:B------:R-:W-:-:S06]  /*f760*/  WARPGROUP.ARRIVE ;  /* 0x00000000000079c5 */ /* 0x000fcc0000000000 */
[----:B------:R-:W-:Y:S01]  /*f770*/  HGMMA.64x64x16.F32 R152, gdesc[UR4], R152, gsb0 ;  /* 0x00e00000049879f0 */ /* 0x000fe20008000898 */
[----:B------:R-:W-:Y:S02]  /*f780*/  R2UR UR4, R204 ;  /* 0x00000000cc0472ca */ /* 0x000fe400000e0000 */
[----:B------:R-:W-:Y:S01]  /*f790*/  R2UR UR5, R205 ;  /* 0x00000000cd0572ca */ /* 0x000fe200000e0000 */
[----:B------:R-:W-:Y:S01]  /*f7a0*/  IMAD.MOV.U32 R205, RZ, RZ, 0x40000040 ;  /* 0x40000040ffcd7424 */ /* 0x000fe200078e00ff */
[----:B------:R-:W-:Y:S01]  /*f7b0*/  R2UR UR6, R206 ;  /* 0x00000000ce0672ca */ /* 0x000fe200000e0000 */
[----:B------:R-:W-:Y:S01]  /*f7c0*/  VIADD R206, R2, 0xa00 ;  /* 0x00000a0002ce7836 */ /* 0x000fe20000000000 */
[----:B------:R-:W-:Y:S01]  /*f7d0*/  R2UR UR7, R207 ;  /* 0x00000000cf0772ca */ /* 0x000fe200000e0000 */
[----:B------:R-:W-:Y:S02]  /*f7e0*/  VIADD R207, R202, 0xa00 ;  /* 0x00000a00cacf7836 */ /* 0x000fe40000000000 */
[----:B------:R-:W-:Y:S01]  /*f7f0*/  IMAD.IADD R204, R206, 0x1, R203 ;  /* 0x00000001cecc7824 */ /* 0x000fe200078e02cb */
[----:B------:R-:W-:-:S02]  /*f800*/  WARPGROUP.DEPBAR.LE gsb0, 0x0 ;  /* 0x00008000000079c5 */ /* 0x000fc40000010000 */
[----:B------:R-:W-:-:S07]  /*f810*/  WARPGROUP.ARRIVE ;  /* 0x00000000000079c5 */ /* 0x000fce0000000000 */
        /* <DEDUP_REMOVED lines=96> */
[----:B------:R-:W0:Y:S01]  /*fe20*/  @P2 LDC R204, c[0x0][0x450] ;  /* 0x00011400ffcc2b82 */ /* 0x000e220000000800 */
[----:B------:R-:W-:Y:S01]  /*fe30*/  R2UR UR6, R206 ;  /* 0x00000000ce0672ca */ /* 0x000fe200000e0000 */
[----:B------:R-:W-:Y:S01]  /*fe40*/  VIADD R206, R2, 0xe00 ;  /* 0x00000e0002ce7836 */ /* 0x000fe20000000000 */
[----:B------:R-:W-:Y:S01]  /*fe50*/  R2UR UR7, R207 ;  /* 0x00000000cf0772ca */ /* 0x000fe200000e0000 */
[----:B------:R-:W-:-:S04]  /*fe60*/  IMAD.MOV.U32 R207, RZ, RZ, 0x40000040 ;  /* 0x40000040ffcf7424 */ /* 0x000fc800078e00ff */
[----:B------:R-:W1:Y:S02]  /*fe70*/  @P2 LDC R205, c[0x0][0x44c] ;  /* 0x00011300ffcd2b82 */ /* 0x000e640000000800 */
[----:B-1----:R-:W-:-:S05]  /*fe80*/  @P2 IMAD.HI.U32 R205, R213, R205, RZ ;  /* 0x000000cdd5cd2227 */ /* 0x002fca00078e00ff */
[----:B0-----:R-:W-:Y:S01]  /*fe90*/  @P2 SHF.R.U32.HI R213, RZ, R204, R205 ;  /* 0x000000ccffd52219 */ /* 0x001fe200000116cd */
[----:B------:R-:W-:Y:S02]  /*fea0*/  IMAD.IADD R204, R206, 0x1, R203 ;  /* 0x00000001cecc7824 */ /* 0x000fe400078e02cb */
[----:B------:R-:W-:Y:S01]  /*feb0*/  IMAD.MOV.U32 R205, RZ, RZ, 0x40000040 ;  /* 0x40000040ffcd7424 */ /* 0x000fe200078e00ff */
[----:B------:R-:W-:Y:S02]  /*fec0*/  WARPGROUP.DEPBAR.LE gsb0, 0x0 ;  /* 0x00008000000079c5 */ /* 0x000fe40000010000 */
[----:B------:R-:W-:-:S06]  /*fed0*/  WARPGROUP.ARRIVE ;  /* 0x00000000000079c5 */ /* 0x000fcc0000000000 */
[----:B------:R-:W-:Y:S01]  /*fee0*/  HGMMA.64x64x16.F32 R152, gdesc[UR4], R152, gsb0 ;  /* 0x00e00000049879f0 */ /* 0x000fe20008000898 */
[----:B------:R-:W-:Y:S01]  /*fef0*/  R2UR UR4, R204 ;  /* 0x00000000cc0472ca */ /* 0x000fe200000e0000 */
[--C-:B------:R-:W-:Y:S01]  /*ff00*/  IMAD.IADD R204, R203, 0x1, R210.reuse ;  /* 0x00000001cbcc7824 */ /* 0x100fe200078e02d2 */
[----:B------:R-:W-:Y:S01]  /*ff10*/  R2UR UR5, R205 ;  /* 0x00000000cd0572ca */ /* 0x000fe200000e0000 */
[----:B------:R-:W-:Y:S02]  /*ff20*/  IMAD.MOV.U32 R205, RZ, RZ, 0x40000040 ;  /* 0x40000040ffcd7424 */ /* 0x000fe400078e00ff */
[----:B------:R-:W-:Y:S01]  /*ff30*/  IMAD.IADD R210, R14, 0x1, R210 ;  /* 0x000000010ed27824 */ /* 0x000fe200078e02d2 */
[----:B------:R-:W-:Y:S01]  /*ff40*/  R2UR UR6, R204 ;  /* 0x00000000cc0672ca */ /* 0x000fe200000e0000 */
[----:B------:R-:W-:Y:S01]  /*ff50*/  IMAD.IADD R204, R206, 0x1, R21 ;  /* 0x00000001cecc7824 */ /* 0x000fe200078e0215 */
[----:B------:R-:W-:Y:S01]  /*ff60*/  R2UR UR7, R205 ;  /* 0x00000000cd0772ca */ /* 0x000fe200000e0000 */
[----:B------:R-:W-:-:S02]  /*ff70*/  IMAD.MOV.U32 R205, RZ, RZ, 0x40000040 ;  /* 0x40000040ffcd7424 */ /* 0x000fc400078e00ff */
[----:B------:R-:W-:Y:S02]  /*ff80*/  IMAD.IADD R206, R206, 0x1, R14 ;  /* 0x00000001cece7824 */ /* 0x000fe400078e020e */
[----:B------:R-:W-:Y:S02]  /*ff90*/  IMAD.MOV.U32 R203, RZ, RZ, 0x40 ;  /* 0x00000040ffcb7424 */ /* 0x000fe400078e00ff */
[----:B------:R-:W-:Y:S02]  /*ffa0*/  IMAD.MOV.U32 R14, RZ, RZ, 0x1000 ;  /* 0x00001000ff0e7424 */ /* 0x000fe400078e00ff */
[----:B------:R-:W-:Y:S01]  /*ffb0*/  IMAD.U32 R21, RZ, RZ, UR43 ;  /* 0x0000002bff157e24 */ /* 0x000fe2000f8e00ff */
[----:B------:R-:W-:Y:S02]  /*ffc0*/  SEL R203, R203, 0x3e, P3 ;  /* 0x0000003ecbcb7807 */ /* 0x000fe40001800000 */
[----:B------:R-:W-:Y:S02]  /*ffd0*/  SEL R14, R14, 0xf80, P3 ;  /* 0x00000f800e0e7807 */ /* 0x000fe40001800000 */
[----:B------:R-:W-:-:S02]  /*ffe0*/  LOP3.LUT R203, R203, 0x6, RZ, 0xc0, !PT ;  /* 0x00000006cbcb7812 */ /* 0x000fc400078ec0ff */
[----:B------:R-:W-:Y:S02]  /*fff0*/  LOP3.LUT R14, R14, 0x1e00, RZ, 0xc0, !PT ;  /* 0x00001e000e0e7812 */ /* 0x000fe400078ec0ff */
[----:B------:R-:W-:Y:S02]  /*10000*/  PLOP3.LUT P3, PT, PT, PT, UP0, 0x40, 0x0 ;  /* 0x000000000000781c */ /* 0x000fe40003f6e808 */
        /* <DEDUP_REMOVED lines=9> */
[----:B------:R-:W0:Y:S01]  /*100a0*/  SHFL.IDX PT, R208, R213, RZ, 0x1c1f ;  /* 0x001c1fffd5d07589 */ /* 0x000e2200000e0000 */
[----:B------:R-:W-:Y:S01]  /*100b0*/  IADD3 R204, R203, R14, R2 ;  /* 0x0000000ecbcc7210 */ /* 0x000fe20007ffe002 */
[----:B------:R-:W-:-:S02]  /*100c0*/  IMAD.MOV.U32 R203, RZ, RZ, 0x40000040 ;  /* 0x40000040ffcb7424 */ /* 0x000fc400078e00ff */
[----:B------:R-:W-:-:S05]  /*100d0*/  @!P1 VIADD R14, R201, 0x38840 ;  /* 0x00038840c90e9836 */ /* 0x000fca0000000000 */
[----:B------:R-:W-:Y:S01]  /*100e0*/  @!P1 PRMT R14, RZ, 0x654, R14 ;  /* 0x00000654ff0e9816 */ /* 0x000fe2000000000e */
[----:B------:R-:W-:Y:S02]  /*100f0*/  WARPGROUP.DEPBAR.LE gsb0, 0x0 ;  /* 0x00008000000079c5 */ /* 0x000fe40000010000 */
[----:B------:R-:W-:-:S06]  /*10100*/  WARPGROUP.ARRIVE ;  /* 0x00000000000079c5 */ /* 0x000fcc0000000000 */
[----:B------:R-:W-:Y:S01]  /*10110*/  HGMMA.64x64x16.F32 R152, gdesc[UR4], R152, gsb0 ;  /* 0x00e00000049879f0 */ /* 0x000fe20008000898 */
[----:B------:R-:W-:Y:S02]  /*10120*/  R2UR UR4, R206 ;  /* 0x00000000ce0472ca */ /* 0x000fe400000e0000 */
[----:B------:R-:W-:Y:S02]  /*10130*/  R2UR UR5, R207 ;  /* 0x00000000cf0572ca */ /* 0x000fe400000e0000 */
[----:B------:R-:W-:Y:S02]  /*10140*/  R2UR UR6, R210 ;  /* 0x00000000d20672ca */ /* 0x000fe400000e0000 */
[----:B------:R-:W-:Y:S02]  /*10150*/  R2UR UR7, R211 ;  /* 0x00000000d30772ca */ /* 0x000fe400000e0000 */
[----:B------:R-:W-:Y:S01]  /*10160*/  LOP3.LUT R207, RZ, R21, RZ, 0x33, !PT ;  /* 0x00000015ffcf7212 */ /* 0x000fe200078e33ff */
[----:B------:R-:W-:-:S02]  /*10170*/  WARPGROUP.DEPBAR.LE gsb0, 0x0 ;  /* 0x00008000000079c5 */ /* 0x000fc40000010000 */
[----:B------:R-:W-:-:S08]  /*10180*/  WARPGROUP.ARRIVE ;  /* 0x00000000000079c5 */ /* 0x000fd00000000000 */
        /* <DEDUP_REMOVED lines=10> */
[----:B-1----:R-:W-:-:S05]  /*10230*/  IMAD.SHL.U32 R14, R15, 0x40, RZ ;  /* 0x000000400f0e7824 */ /* 0x002fca00078e00ff */
[----:B------:R-:W-:-:S04]  /*10240*/  IADD3 R206, -R187, 0x1, -R14 ;  /* 0x00000001bbce7810 */ /* 0x000fc80007ffe90e */
[----:B------:R-:W-:-:S05]  /*10250*/  IADD3 R206, -R23, R206, R184 ;  /* 0x000000ce17ce7210 */ /* 0x000fca0007ffe1b8 */
[----:B------:R-:W-:Y:S02]  /*10260*/  IMAD.IADD R207, R207, 0x1, R206 ;  /* 0x00000001cfcf7824 */ /* 0x000fe400078e02ce */
[----:B------:R-:W-:Y:S02]  /*10270*/  VIADD R206, R206, UR46 ;  /* 0x0000002ecece7c36 */ /* 0x000fe40008000000 */
[C---:B0-----:R-:W-:Y:S02]  /*10280*/  IMAD.IADD R204, R208.reuse, 0x1, R207 ;  /* 0x00000001d0cc7824 */ /* 0x041fe400078e02cf */
        /* <DEDUP_REMOVED lines=14> */
.L_x_3622:
[----:B------:R-:W-:-:S05]  /*10370*/  IMAD.U32 R209, RZ, RZ, UR42 ;  /* 0x0000002affd17e24 */ /* 0x000fca000f8e00ff */
[----:B------:R-:W-:-:S13]  /*10380*/  ISETP.NE.AND P3, PT, R209, 0x1, PT ;  /* 0x00000001d100780c */ /* 0x000fda0003f65270 */
[----:B------:R-:W0:Y:S02]  /*10390*/  @P3 LDC.64 R202, c[0x0][0xae0] ;  /* 0x0002b800ffca3b82 */ /* 0x000e240000000a00 */
[----:B0-----:R-:W-:-:S05]  /*103a0*/  @P3 IMAD.HI.U32 R202, R208, R202, RZ ;  /* 0x000000cad0ca3227 */ /* 0x001fca00078e00ff */
[----:B------:R-:W-:-:S07]  /*103b0*/  @P3 SHF.R.U32.HI R208, RZ, R203, R202 ;  /* 0x000000cbffd03219 */ /* 0x000fce00000116ca */
.L_x_3623:
[----:B------:R-:W-:Y:S05]  /*103c0*/  BSYNC B2 ;  /* 0x0000000000027941 */ /* 0x000fea0003800000 */
.L_x_3621:
[----:B------:R-:W-:-:S04]  /*103d0*/  IMAD R208, R208, R209, -R14 ;  /* 0x000000d1d0d07224 */ /* 0x000fc800078e0a0e */
[----:B------:R-:W-:-:S05]  /*103e0*/  IMAD.IADD R208, R208, 0x1, -R187 ;  /* 0x00000001d0d07824 */ /* 0x000fca00078e0abb */
[----:B------:R-:W-:Y:S02]  /*103f0*/  VIMNMX R204, R204, R208, !PT ;  /* 0x000000d0cccc7248 */ /* 0x000fe40007fe0100 */
[----:B------:R-:W-:-:S07]  /*10400*/  VIADDMNMX R205, R208, R209, R205, PT ;  /* 0x000000d1d0cd7246 */ /* 0x000fce00038001cd */
.L_x_3620:
[----:B------:R-:W-:Y:S01]  /*10410*/  ISETP.GT.AND P3, PT, R15, -0x1, PT ;  /* 0xffffffff0f00780c */ /* 0x000fe20003f64270 */
[----:B------:R-:W0:Y:S01]  /*10420*/  SHFL.IDX PT, R213, R213, 0x1, 0x1c1f ;  /* 0x003c1f00d5d57f89 */ /* 0x000e2200000e0000 */
[----:B------:R-:W-:Y:S02]  /*10430*/  UISETP.NE.AND UP0, UPT, UR48, URZ, UPT ;  /* 0x0000003f3000728c */ /* 0x000fe4000bf05270 */
[C---:B------:R-:W-:Y:S02]  /*10440*/  ISETP.GT.AND P4, PT, R204.reuse, RZ, P3 ;  /* 0x000000ffcc00720c */ /* 0x040fe40001f84270 */
[C---:B------:R-:W-:Y:S02]  /*10450*/  ISETP.GT.AND P6, PT, R204.reuse, 0x8, P3 ;  /* 0x00000008cc00780c */ /* 0x040fe40001fc4270 */
[----:B------:R-:W-:Y:S02]  /*10460*/  ISETP.LT.OR P5, PT, R205, 0x1, P4 ;  /* 0x00000001cd00780c */ /* 0x000fe400027a1670 */
[----:B------:R-:W-:-:S02]  /*10470*/  ISETP.GT.AND P4, PT, R204, 0x1, P3 ;  /* 0x00000001cc00780c */ /* 0x000fc40001f84270 */
[----:B------:R-:W-:Y:S02]  /*10480*/  FSEL R202, R152, -INF , !P5 ;  /* 0xff80000098ca7808 */ /* 0x000fe40006800000 */
[----:B------:R-:W-:Y:S02]  /*10490*/  ISETP.LT.OR P4, PT, R205, 0x2, P4 ;  /* 0x00000002cd00780c */ /* 0x000fe40002781670 */
[C---:B------:R-:W-:Y:S02]  /*104a0*/  ISETP.GT.AND P5, PT, R204.reuse, 0x9, P3 ;  /* 0x00000009cc00780c */ /* 0x040fe40001fa4270 */
[----:B------:R-:W-:Y:S02]  /*104b0*/  FSEL R203, R153, -INF , !P4 ;  /* 0xff80000099cb7808 */ /* 0x000fe40006000000 */
[----:B------:R-:W-:Y:S02]  /*104c0*/  ISETP.GT.AND P4, PT, R204, 0x10, P3 ;  /* 0x00000010cc00780c */ /* 0x000fe40001f84270 */
[----:B------:R-:W-:-:S02]  /*104d0*/  ISETP.LT.OR P6, PT, R205, 0x9, P6 ;  /* 0x00000009cd00780c */ /* 0x000fc400037c1670 */
[C---:B------:R-:W-:Y:S01]  /*104e0*/  ISETP.LT.OR P4, PT, R205.reuse, 0x11, P4 ;  /* 0x00000011cd00780c */ /* 0x040fe20002781670 */
[--C-:B0-----:R-:W-:Y:S01]  /*104f0*/  IMAD.IADD R206, R206, 0x1, R213.reuse ;  /* 0x00000001cece7824 */ /* 0x101fe200078e02d5 */
[----:B------:R-:W-:Y:S01]  /*10500*/  ISETP.LT.OR P5, PT, R205, 0xa, P5 ;  /* 0x0000000acd00780c */ /* 0x000fe20002fa1670 */
[----:B------:R-:W-:Y:S01]  /*10510*/  IMAD.IADD R207, R207, 0x1, R213 ;  /* 0x00000001cfcf7824 */ /* 0x000fe200078e02d5 */
[----:B------:R-:W-:Y:S02]  /*10520*/  FSEL R160, R160, -INF , !P4 ;  /* 0xff800000a0a07808 */ /* 0x000fe40006000000 */
[----:B------:R-:W-:Y:S02]  /*10530*/  ISETP.GT.AND P4, PT, R204, 0x19, P3 ;  /* 0x00000019cc00780c */ /* 0x000fe40001f84270 */
[----:B------:R-:W-:Y:S02]  /*10540*/  FSEL R156, R156, -INF , !P6 ;  /* 0xff8000009c9c7808 */ /* 0x000fe40007000000 */
[----:B------:R-:W-:-:S02]  /*10550*/  ISETP.LT.OR P4, PT, R205, 0x1a, P4 ;  /* 0x0000001acd00780c */ /* 0x000fc40002781670 */
[----:B------:R-:W-:Y:S02]  /*10560*/  FSEL R157, R157, -INF , !P5 ;  /* 0xff8000009d9d7808 */ /* 0x000fe40006800000 */
[C---:B------:R-:W-:Y:S02]  /*10570*/  ISETP.GT.AND P6, PT, R204.reuse, 0x11, P3 ;  /* 0x00000011cc00780c */ /* 0x040fe40001fc4270 */
[C---:B------:R-:W-:Y:S02]  /*10580*/  ISETP.GT.AND P5, PT, R204.reuse, 0x18, P3 ;  /* 0x00000018cc00780c */ /* 0x040fe40001fa4270 */
[----:B------:R-:W-:Y:S02]  /*10590*/  FSEL R165, R165, -INF , !P4 ;  /* 0xff800000a5a57808 */ /* 0x000fe40006000000 */
[----:B------:R-:W-:Y:S02]  /*105a0*/  ISETP.GT.AND P4, PT, R204, 0x28, P3 ;  /* 0x00000028cc00780c */ /* 0x000fe40001f84270 */
[----:B------:R-:W-:-:S02]  /*105b0*/  ISETP.LT.OR P6, PT, R205, 0x12, P6 ;  /* 0x00000012cd00780c */ /* 0x000fc400037c1670 */
[C---:B------:R-:W-:Y:S02]  /*105c0*/  ISETP.LT.OR P5, PT, R205.reuse, 0x19, P5 ;  /* 0x00000019cd00780c */ /* 0x040fe40002fa1670 */
[----:B------:R-:W-:Y:S02]  /*105d0*/  ISETP.LT.OR P4, PT, R205, 0x29, P4 ;  /* 0x00000029cd00780c */ /* 0x000fe40002781670 */
[----:B------:R-:W-:Y:S02]  /*105e0*/  FSEL R161, R161, -INF , !P6 ;  /* 0xff800000a1a17808 */ /* 0x000fe40007000000 */
[----:B------:R-:W-:Y:S02]  /*105f0*/  FSEL R164, R164, -INF , !P5 ;  /* 0xff800000a4a47808 */ /* 0x000fe40006800000 */
[C---:B------:R-:W-:Y:S02]  /*10600*/  ISETP.GT.AND P6, PT, R204.reuse, 0x20, P3 ;  /* 0x00000020cc00780c */ /* 0x040fe40001fc4270 */
[----:B------:R-:W-:-:S02]  /*10610*/  ISETP.GT.AND P5, PT, R204, 0x21, P3 ;  /* 0x00000021cc00780c */ /* 0x000fc40001fa4270 */
[----:B------:R-:W-:Y:S02]  /*10620*/  FSEL R208, R172, -INF , !P4 ;  /* 0xff800000acd07808 */ /* 0x000fe40006000000 */
[----:B------:R-:W-:Y:S02]  /*10630*/  ISETP.GT.AND P4, PT, R204, 0x31, P3 ;  /* 0x00000031cc00780c */ /* 0x000fe40001f84270 */
[C---:B------:R-:W-:Y:S02]  /*10640*/  ISETP.LT.OR P6, PT, R205.reuse, 0x21, P6 ;  /* 0x00000021cd00780c */ /* 0x040fe400037c1670 */
[C---:B------:R-:W-:Y:S02]  /*10650*/  ISETP.LT.OR P5, PT, R205.reuse, 0x22, P5 ;  /* 0x00000022cd00780c */ /* 0x040fe40002fa1670 */
[----:B------:R-:W-:Y:S02]  /*10660*/  ISETP.LT.OR P4, PT, R205, 0x32, P4 ;  /* 0x00000032cd00780c */ /* 0x000fe40002781670 */
[----:B------:R-:W-:-:S02]  /*10670*/  FSEL R168, R168, -INF , !P6 ;  /* 0xff800000a8a87808 */ /* 0x000fc40007000000 */
[----:B------:R-:W-:Y:S02]  /*10680*/  FSEL R169, R169, -INF , !P5 ;  /* 0xff800000a9a97808 */ /* 0x000fe40006800000 */
[C---:B------:R-:W-:Y:S02]  /*10690*/  ISETP.GT.AND P6, PT, R204.reuse, 0x29, P3 ;  /* 0x00000029cc00780c */ /* 0x040fe40001fc4270 */
[----:B------:R-:W-:Y:S02]  /*106a0*/  ISETP.GT.AND P5, PT, R204, 0x30, P3 ;  /* 0x00000030cc00780c */ /* 0x000fe40001fa4270 */
[----:B------:R-:W-:Y:S02]  /*106b0*/  FSEL R177, R177, -INF , !P4 ;  /* 0xff800000b1b17808 */ /* 0x000fe40006000000 */
[----:B------:R-:W-:Y:S02]  /*106c0*/  PLOP3.LUT P4, PT, PT, PT, UP0, 0x40, 0x0 ;  /* 0x000000000000781c */ /* 0x000fe40003f8e808 */
[----:B------:R-:W-:-:S02]  /*106d0*/  ISETP.LT.OR P6, PT, R205, 0x2a, P6 ;  /* 0x0000002acd00780c */ /* 0x000fc400037c1670 */
[----:B------:R-:W-:Y:S02]  /*106e0*/  ISETP.LT.OR P5, PT, R205, 0x31, P5 ;  /* 0x00000031cd00780c */ /* 0x000fe40002fa1670 */
[----:B------:R-:W-:Y:S02]  /*106f0*/  FSEL R173, R173, -INF , !P6 ;  /* 0xff800000adad7808 */ /* 0x000fe40007000000 */
[----:B------:R-:W-:Y:S02]  /*10700*/  FSEL R176, R176, -INF , !P5 ;  /* 0xff800000b0b07808 */ /* 0x000fe40006800000 */
[C---:B------:R-:W-:Y:S02]  /*10710*/  ISETP.GT.AND P6, PT, R204.reuse, 0x38, P3 ;  /* 0x00000038cc00780c */ /* 0x040fe40001fc4270 */
[----:B------:R-:W-:Y:S02]  /*10720*/  ISETP.GT.AND P5, PT, R204, 0x39, P3 ;  /* 0x00000039cc00780c */ /* 0x000fe40001fa4270 */
[----:B------:R-:W-:-:S02]  /*10730*/  ISETP.LT.OR P6, PT, R205, 0x39, P6 ;  /* 0x00000039cd00780c */ /* 0x000fc400037c1670 */
        /* <DEDUP_REMOVED lines=16> */
.L_x_3626:
[----:B------:R-:W-:-:S05]  /*10840*/  IMAD.U32 R172, RZ, RZ, UR42 ;  /* 0x0000002affac7e24 */ /* 0x000fca000f8e00ff */
[----:B------:R-:W-:-:S13]  /*10850*/  ISETP.NE.AND P4, PT, R172, 0x1, PT ;  /* 0x00000001ac00780c */ /* 0x000fda0003f85270 */
[----:B------:R-:W0:Y:S02]  /*10860*/  @P4 LDC.64 R152, c[0x0][0xae0] ;  /* 0x0002b800ff984b82 */ /* 0x000e240000000a00 */
[----:B0-----:R-:W-:-:S05]  /*10870*/  @P4 IMAD.HI.U32 R152, R213, R152, RZ ;  /* 0x00000098d5984227 */ /* 0x001fca00078e00ff */
[----:B------:R-:W-:-:S07]  /*10880*/  @P4 SHF.R.U32.HI R213, RZ, R153, R152 ;  /* 0x00000099ffd54219 */ /* 0x000fce0000011698 */
.L_x_3627:
[----:B------:R-:W-:Y:S05]  /*10890*/  BSYNC B2 ;  /* 0x0000000000027941 */ /* 0x000fea0003800000 */
.L_x_3625:
[----:B------:R-:W-:-:S04]  /*108a0*/  IMAD R14, R213, R172, -R14 ;  /* 0x000000acd50e7224 */ /* 0x000fc800078e0a0e */
[----:B------:R-:W-:-:S05]  /*108b0*/  IMAD.IADD R14, R14, 0x1, -R187 ;  /* 0x000000010e0e7824 */ /* 0x000fca00078e0abb */
[----:B------:R-:W-:Y:S02]  /*108c0*/  VIMNMX R207, R207, R14, !PT ;  /* 0x0000000ecfcf7248 */ /* 0x000fe40007fe0100 */
[----:B------:R-:W-:-:S07]  /*108d0*/  VIADDMNMX R206, R14, R172, R206, PT ;  /* 0x000000ac0ece7246 */ /* 0x000fce00038001ce */
.L_x_3624:
[----:B------:R-:W-:Y:S01]  /*108e0*/  FMNMX.FTZ R14, R202, R9, !PT ;  /* 0x00000009ca0e7209 */ /* 0x000fe20007810000 */
[----:B------:R-:W-:Y:S01]  /*108f0*/  @!P1 VIADD R201, R201, 0x38860 ;  /* 0x00038860c9c99836 */ /* 0x000fe20000000000 */
        /* <DEDUP_REMOVED lines=32> */
[----:B------:R-:W0:Y:S01]  /*10b00*/  SHFL.BFLY PT, R152, R14, 0x2, 0x1f ;  /* 0x0c401f000e987f89 */ /* 0x000e2200000e0000 */
[C---:B------:R-:W-:Y:S02]  /*10b10*/  ISETP.LT.OR P5, PT, R206.reuse, 0x11, P5 ;  /* 0x00000011ce00780c */ /* 0x040fe40002fa1670 */
[----:B------:R-:W-:Y:S02]  /*10b20*/  ISETP.LT.OR P6, PT, R206, 0x39, P6 ;  /* 0x00000039ce00780c */ /* 0x000fe400037c1670 */
[----:B------:R-:W-:-:S02]  /*10b30*/  FSEL R162, R162, -INF , !P5 ;  /* 0xff800000a2a27808 */ /* 0x000fc40006800000 */
[----:B------:R-:W-:Y:S02]  /*10b40*/  ISETP.GT.AND P5, PT, R207, 0x19, P3 ;  /* 0x00000019cf00780c */ /* 0x000fe40001fa4270 */
[----:B------:R-:W-:Y:S02]  /*10b50*/  FSEL R182, R182, -INF , !P6 ;  /* 0xff800000b6b67808 */ /* 0x000fe40007000000 */
[----:B------:R-:W-:Y:S02]  /*10b60*/  ISETP.LT.OR P5, PT, R206, 0x1a, P5 ;  /* 0x0000001ace00780c */ /* 0x000fe40002fa1670 */
[----:B------:R-:W-:Y:S02]  /*10b70*/  @!P1 PRMT R201, RZ, 0x654, R201 ;  /* 0x00000654ffc99816 */ /* 0x000fe400000000c9 */
[----:B------:R-:W-:Y:S02]  /*10b80*/  FSEL R167, R167, -INF , !P5 ;  /* 0xff800000a7a77808 */ /* 0x000fe40006800000 */
[----:B------:R-:W-:-:S04]  /*10b90*/  ISETP.GT.AND P5, PT, R207, 0x28, P3 ;  /* 0x00000028cf00780c */ /* 0x000fc80001fa4270 */
[----:B------:R-:W-:Y:S02]  /*10ba0*/  ISETP.LT.OR P5, PT, R206, 0x29, P5 ;  /* 0x00000029ce00780c */ /* 0x000fe40002fa1670 */
[----:B0-----:R-:W-:Y:S01]  /*10bb0*/  FMNMX.FTZ R152, R14, R152, !PT ;  /* 0x000000980e987209 */ /* 0x001fe20007810000 */
[----:B------:R-:W-:Y:S01]  /*10bc0*/  IMAD.U32 R14, RZ, RZ, UR41 ;  /* 0x00000029ff0e7e24 */ /* 0x000fe2000f8e00ff */
[----:B------:R-:W-:Y:S02]  /*10bd0*/  FSEL R174, R174, -INF , !P5 ;  /* 0xff800000aeae7808 */ /* 0x000fe40006800000 */
[----:B------:R-:W-:Y:S01]  /*10be0*/  ISETP.GT.AND P5, PT, R207, 0x30, P3 ;  /* 0x00000030cf00780c */ /* 0x000fe20001fa4270 */
[----:B------:R-:W0:Y:S03]  /*10bf0*/  SHFL.BFLY PT, R172, R152, 0x1, 0x1f ;  /* 0x0c201f0098ac7f89 */ /* 0x000e2600000e0000 */
[----:B------:R-:W-:-:S04]  /*10c00*/  ISETP.LT.OR P5, PT, R206, 0x31, P5 ;  /* 0x00000031ce00780c */ /* 0x000fc80002fa1670 */
[----:B------:R-:W-:Y:S02]  /*10c10*/  FSEL R178, R178, -INF , !P5 ;  /* 0xff800000b2b27808 */ /* 0x000fe40006800000 */
[----:B0-----:R-:W-:-:S04]  /*10c20*/  FMNMX.FTZ R172, R152, R172, !PT ;  /* 0x000000ac98ac7209 */ /* 0x001fc80007810000 */
        /* <DEDUP_REMOVED lines=45> */
[----:B------:R-:W2:Y:S01]  /*10f00*/  MUFU.EX2 R156, R156 ;  /* 0x0000009c009c7308 */ /* 0x000ea20000000800 */
[----:B------:R-:W-:Y:S01]  /*10f10*/  ISETP.GT.AND P3, PT, R207, 0x39, P3 ;  /* 0x00000039cf00780c */ /* 0x000fe20001f64270 */
[----:B0-----:R-:W-:Y:S01]  /*10f20*/  FFMA.FTZ R0, R9, R0, R202 ;  /* 0x0000000009007223 */ /* 0x001fe200000100ca */
[----:B------:R-:W-:Y:S01]  /*10f30*/  FMNMX.FTZ R170, R166, R170, !PT ;  /* 0x000000aaa6aa7209 */ /* 0x000fe20007810000 */
[-C--:B------:R-:W-:Y:S01]  /*10f40*/  FMUL.FTZ R24, R24, R9.reuse ;  /* 0x0000000918187220 */ /* 0x080fe20000410000 */
[----:B------:R-:W-:Y:S01]  /*10f50*/  FSEL R179, R179, -INF , !P4 ;  /* 0xff800000b3b37808 */ /* 0x000fe20006000000 */
        /* <DEDUP_REMOVED lines=9> */
[----:B------:R-:W-:Y:S01]  /*10ff0*/  FMNMX.FTZ R170, R171, R170, !PT ;  /* 0x000000aaabaa7209 */ /* 0x000fe20007810000 */
[----:B------:R-:W1:Y:S01]  /*11000*/  MUFU.EX2 R160, R160 ;  /* 0x000000a000a07308 */ /* 0x000e620000000800 */
[----:B------:R-:W-:Y:S01]  /*11010*/  F2FP.F16.F32.PACK_AB R152, R152, R202 ;  /* 0x000000ca9898723e */ /* 0x000fe200000000ff */
[----:B--2---:R-:W-:Y:S01]  /*11020*/  FADD.FTZ R0, R156, R0 ;  /* 0x000000009c007221 */ /* 0x004fe20000010000 */
[----:B------:R-:W-:Y:S01]  /*11030*/  FMNMX.FTZ R170, R174, R170, !PT ;  /* 0x000000aaaeaa7209 */ /* 0x000fe20007810000 */
[-C--:B------:R-:W-:Y:S01]  /*11040*/  FMUL.FTZ R32, R32, R9.reuse ;  /* 0x0000000920207220 */ /* 0x080fe20000410000 */
[----:B------:R-:W-:Y:S01]  /*11050*/  ISETP.NE.AND P3, PT, R197, RZ, PT ;  /* 0x000000ffc500720c */ /* 0x000fe20003f65270 */
[-C--:B------:R-:W-:Y:S01]  /*11060*/  FMUL.FTZ R33, R33, R9.reuse ;  /* 0x0000000921217220 */ /* 0x080fe20000410000 */
[----:B------:R-:W-:Y:S01]  /*11070*/  FMNMX.FTZ R170, R175, R170, !PT ;  /* 0x000000aaafaa7209 */ /* 0x000fe20007810000 */
[----:B------:R-:W2:Y:S01]  /*11080*/  MUFU.EX2 R161, R161 ;  /* 0x000000a100a17308 */ /* 0x000ea20000000800 */
        /* <DEDUP_REMOVED lines=8> */
[----:B-1----:R-:W-:Y:S01]  /*11110*/  FADD.FTZ R0, R160, R0 ;  /* 0x00000000a0007221 */ /* 0x002fe20000010000 */
[----:B------:R-:W-:Y:S01]  /*11120*/  @!P3 IMAD R19, R19, 0x40, R193 ;  /* 0x000000401313b824 */ /* 0x000fe200078e02c1 */
[----:B------:R-:W-:Y:S01]  /*11130*/  FMNMX.FTZ R170, R182, R170, !PT ;  /* 0x000000aab6aa7209 */ /* 0x000fe20007810000 */
[-C--:B------:R-:W-:Y:S01]  /*11140*/  FMUL.FTZ R44, R44, R9.reuse ;  /* 0x000000092c2c7220 */ /* 0x080fe20000410000 */
[-C--:B------:R-:W-:Y:S01]  /*11150*/  FMUL.FTZ R45, R45, R9.reuse ;  /* 0x000000092d2d7220 */ /* 0x080fe20000410000 */
[----:B------:R-:W-:Y:S01]  /*11160*/  @!P3 IMAD R19, R19, 0x4, R18 ;  /* 0x000000041313b824 */ /* 0x000fe200078e0212 */
[----:B------:R-:W-:Y:S01]  /*11170*/  FMNMX.FTZ R170, R183, R170, !PT ;  /* 0x000000aab7aa7209 */ /* 0x000fe20007810000 */
[----:B------:R-:W1:Y:S01]  /*11180*/  MUFU.EX2 R165, R165 ;  /* 0x000000a500a57308 */ /* 0x000e620000000800 */
[----:B--2---:R-:W-:Y:S01]  /*11190*/  FADD.FTZ R0, R161, R0 ;  /* 0x00000000a1007221 */ /* 0x004fe20000010000 */
[-C--:B------:R-:W-:Y:S01]  /*111a0*/  FMUL.FTZ R48, R48, R9.reuse ;  /* 0x0000000930307220 */ /* 0x080fe20000410000 */
[----:B------:R-:W-:Y:S01]  /*111b0*/  @!P3 STS [R19+0x38400], R9 ;  /* 0x038400091300b388 */ /* 0x000fe20000000800 */
[-C--:B------:R-:W-:Y:S01]  /*111c0*/  FMUL.FTZ R49, R49, R9.reuse ;  /* 0x0000000931317220 */ /* 0x080fe20000410000 */
[-C--:B------:R-:W-:Y:S01]  /*111d0*/  FMUL.FTZ R52, R52, R9.reuse ;  /* 0x0000000934347220 */ /* 0x080fe20000410000 */
[-C--:B------:R-:W-:Y:S01]  /*111e0*/  FMUL.FTZ R53, R53, R9.reuse ;  /* 0x0000000935357220 */ /* 0x080fe20000410000 */
[----:B------:R-:W2:Y:S01]  /*111f0*/  SHFL.BFLY PT, R202, R170, 0x2, 0x1f ;  /* 0x0c401f00aaca7f89 */ /* 0x000ea200000e0000 */
[----:B------:R3:W-:Y:S01]  /*11200*/  MUFU.EX2 R203, R169 ;  /* 0x000000a900cb7308 */ /* 0x0007e20000000800 */
[----:B0-----:R-:W-:Y:S01]  /*11210*/  FADD.FTZ R0, R164, R0 ;  /* 0x00000000a4007221 */ /* 0x001fe20000010000 */
[-C--:B------:R-:W-:Y:S01]  /*11220*/  FMUL.FTZ R56, R56, R9.reuse ;  /* 0x0000000938387220 */ /* 0x080fe20000410000 */
[-C--:B------:R-:W-:Y:S01]  /*11230*/  FMUL.FTZ R57, R57, R9.reuse ;  /* 0x0000000939397220 */ /* 0x080fe20000410000 */
[-C--:B------:R-:W-:Y:S01]  /*11240*/  FMUL.FTZ R60, R60, R9.reuse ;  /* 0x000000093c3c7220 */ /* 0x080fe20000410000 */
[-C--:B------:R-:W-:Y:S01]  /*11250*/  FMUL.FTZ R61, R61, R9.reuse ;  /* 0x000000093d3d7220 */ /* 0x080fe20000410000 */
[-C--:B------:R-:W-:Y:S01]  /*11260*/  FMUL.FTZ R64, R64, R9.reuse ;  /* 0x0000000940407220 */ /* 0x080fe20000410000 */
[----:B------:R-:W-:Y:S01]  /*11270*/  FMUL.FTZ R65, R65, R9 ;  /* 0x0000000941417220 */ /* 0x000fe20000410000 */
[----:B------:R-:W-:Y:S01]  /*11280*/  MUFU.EX2 R208, R208 ;  /* 0x000000d000d07308 */ /* 0x000fe20000000800 */
[----:B-1----:R-:W-:Y:S01]  /*11290*/  FADD.FTZ R0, R165, R0 ;  /* 0x00000000a5007221 */ /* 0x002fe20000010000 */
[----:B---3--:R-:W-:-:S02]  /*112a0*/  IMAD.MOV.U32 R169, RZ, RZ, 0x40000040 ;  /* 0x40000040ffa97424 */ /* 0x008fc400078e00ff */
[-C--:B------:R-:W-:Y:S01]  /*112b0*/  FMUL.FTZ R68, R68, R9.reuse ;  /* 0x0000000944447220 */ /* 0x080fe20000410000 */
[-C--:B------:R-:W-:Y:S01]  /*112c0*/  FMUL.FTZ R69, R69, R9.reuse ;  /* 0x0000000945457220 */ /* 0x080fe20000410000 */
[-C--:B------:R-:W-:Y:S01]  /*112d0*/  FMUL.FTZ R72, R72, R9.reuse ;  /* 0x0000000948487220 */ /* 0x080fe20000410000 */
[-C--:B------:R-:W-:Y:S01]  /*112e0*/  FMUL.FTZ R73, R73, R9.reuse ;  /* 0x0000000949497220 */ /* 0x080fe20000410000 */
[----:B------:R-:W-:Y:S01]  /*112f0*/  R2UR UR7, R169 ;  /* 0x00000000a90772ca */ /* 0x000fe200000e0000 */
        /* <DEDUP_REMOVED lines=36> */
[----:B0-----:R-:W-:Y:S01]  /*11540*/  FMNMX.FTZ R170, R170, R202, !PT ;  /* 0x000000caaaaa7209 */ /* 0x001fe20007810000 */
[-C--:B------:R-:W-:Y:S01]  /*11550*/  FMUL.FTZ R136, R136, R9.reuse ;  /* 0x0000000988887220 */ /* 0x080fe20000410000 */
[----:B------:R0:W1:Y:S01]  /*11560*/  MUFU.EX2 R202, R168 ;  /* 0x000000a800ca7308 */ /* 0x0000620000000800 */
[-C--:B------:R-:W-:Y:S01]  /*11570*/  FMUL.FTZ R137, R137, R9.reuse ;  /* 0x0000000989897220 */ /* 0x080fe20000410000 */
[----:B------:R-:W-:Y:S01]  /*11580*/  FSETP.NEU.FTZ.AND P4, PT, R170, -INF , PT ;  /* 0xff800000aa00780b */ /* 0x000fe20003f9d000 */
[-C--:B------:R-:W-:Y:S01]  /*11590*/  FMUL.FTZ R140, R140, R9.reuse ;  /* 0x000000098c8c7220 */ /* 0x080fe20000410000 */
[-C--:B------:R-:W-:Y:S01]  /*115a0*/  FMUL.FTZ R141, R141, R9.reuse ;  /* 0x000000098d8d7220 */ /* 0x080fe20000410000 */
[-C--:B------:R-:W-:Y:S01]  /*115b0*/  FMUL.FTZ R144, R144, R9.reuse ;  /* 0x0000000990907220 */ /* 0x080fe20000410000 */
[-C--:B------:R-:W-:Y:S01]  /*115c0*/  FMUL.FTZ R145, R145, R9.reuse ;  /* 0x0000000991917220 */ /* 0x080fe20000410000 */
[-C--:B------:R-:W-:Y:S01]  /*115d0*/  FMUL.FTZ R148, R148, R9.reuse ;  /* 0x0000000994947220 */ /* 0x080fe20000410000 */
[----:B------:R-:W-:Y:S01]  /*115e0*/  FMUL.FTZ R149, R149, R9 ;  /* 0x0000000995957220 */ /* 0x000fe20000410000 */
[----:B0-----:R-:W-:Y:S01]  /*115f0*/  FSEL R168, R170, RZ, P4 ;  /* 0x000000ffaaa87208 */ /* 0x001fe20002000000 */
[----:B------:R-:W-:-:S04]  /*11600*/  IMAD.MOV.U32 R9, RZ, RZ, 0x40000040 ;  /* 0x40000040ff097424 */ /* 0x000fc800078e00ff */
[----:B------:R-:W-:Y:S01]  /*11610*/  FADD.FTZ R168, -R168, R20 ;  /* 0x00000014a8a87221 */ /* 0x000fe20000010100 */
[----:B-1----:R-:W-:-:S03]  /*11620*/  FADD.FTZ R0, R202, R0 ;  /* 0x00000000ca007221 */ /* 0x002fc60000010000 */
[-C--:B------:R-:W-:Y:S01]  /*11630*/  FMUL.FTZ R20, R168, R14.reuse ;  /* 0x0000000ea8147220 */ /* 0x080fe20000410000 */
[----:B------:R-:W-:Y:S01]  /*11640*/  FMUL.FTZ R168, R170, R14 ;  /* 0x0000000eaaa87220 */ /* 0x000fe20000410000 */
[----:B------:R-:W-:-:S04]  /*11650*/  FADD.FTZ R0, R203, R0 ;  /* 0x00000000cb007221 */ /* 0x000fc80000010000 */
[----:B------:R-:W0:Y:S01]  /*11660*/  MUFU.EX2 R20, R20 ;  /* 0x0000001400147308 */ /* 0x000e220000000800 */
[----:B------:R-:W-:Y:S01]  /*11670*/  FSEL R168, R168, RZ, P4 ;  /* 0x000000ffa8a87208 */ /* 0x000fe20002000000 */
[----:B------:R-:W-:-:S04]  /*11680*/  FADD.FTZ R0, R208, R0 ;  /* 0x00000000d0007221 */ /* 0x000fc80000010000 */
[----:B------:R-:W-:Y:S01]  /*11690*/  FADD.FTZ R0, R173, R0 ;  /* 0x00000000ad007221 */ /* 0x000fe20000010000 */
        /* <DEDUP_REMOVED lines=10> */
[----:B0-----:R0:W-:Y:S01]  /*11740*/  @!P3 STS [R19+0x38420], R20 ;  /* 0x038420141300b388 */ /* 0x0011e20000000800 */
[-CC-:B------:R-:W-:Y:S01]  /*11750*/  FFMA.FTZ R178, R178, R14.reuse, -R168.reuse ;  /* 0x0000000eb2b27223 */ /* 0x180fe200000108a8 */
[-CC-:B------:R-:W-:Y:S01]  /*11760*/  FFMA.FTZ R205, R179, R14.reuse, -R168.reuse ;  /* 0x0000000eb3cd7223 */ /* 0x180fe200000108a8 */
[-CC-:B------:R-:W-:Y:S01]  /*11770*/  FFMA.FTZ R182, R182, R14.reuse, -R168.reuse ;  /* 0x0000000eb6b67223 */ /* 0x180fe200000108a8 */
[-C--:B------:R-:W-:Y:S01]  /*11780*/  FFMA.FTZ R183, R183, R14.reuse, -R168 ;  /* 0x0000000eb7b77223 */ /* 0x080fe200000108a8 */
[----:B------:R-:W-:Y:S01]  /*11790*/  FADD.FTZ R0, R176, R0 ;  /* 0x00000000b0007221 */ /* 0x000fe20000010000 */
[----:B------:R-:W-:Y:S01]  /*117a0*/  FFMA.FTZ R153, R153, R14, -R168 ;  /* 0x0000000e99997223 */ /* 0x000fe200000108a8 */
[----:B------:R1:W-:Y:S01]  /*117b0*/  MUFU.EX2 R179, R158 ;  /* 0x0000009e00b37308 */ /* 0x0003e20000000800 */
[----:B------:R-:W-:Y:S01]  /*117c0*/  FMUL.FTZ R26, R26, R20 ;  /* 0x000000141a1a7220 */ /* 0x000fe20000410000 */
[----:B------:R-:W-:Y:S01]  /*117d0*/  FADD.FTZ R0, R177, R0 ;  /* 0x00000000b1007221 */ /* 0x000fe20000010000 */
[----:B0-----:R-:W-:Y:S01]  /*117e0*/  FFMA.FTZ R19, R166, R14, -R168 ;  /* 0x0000000ea6137223 */ /* 0x001fe200000108a8 */
[----:B------:R-:W-:-:S02]  /*117f0*/  IMAD R168, R200, 0x1000, R194 ;  /* 0x00001000c8a87824 */ /* 0x000fc400078e02c2 */
[-C--:B------:R-:W-:Y:S01]  /*11800*/  FMUL.FTZ R27, R27, R20.reuse ;  /* 0x000000141b1b7220 */ /* 0x080fe20000410000 */
[-C--:B------:R-:W-:Y:S01]  /*11810*/  FMUL.FTZ R30, R30, R20.reuse ;  /* 0x000000141e1e7220 */ /* 0x080fe20000410000 */
[----:B------:R-:W-:Y:S01]  /*11820*/  FMUL.FTZ R31, R31, R20 ;  /* 0x000000141f1f7220 */ /* 0x000fe20000410000 */
[----:B------:R-:W0:Y:S01]  /*11830*/  MUFU.EX2 R166, R180 ;  /* 0x000000b400a67308 */ /* 0x000e220000000800 */
[----:B-1----:R-:W-:Y:S01]  /*11840*/  F2FP.F16.F32.PACK_AB R158, R165, R164 ;  /* 0x000000a4a59e723e */ /* 0x002fe200000000ff */
[----:B------:R-:W-:Y:S01]  /*11850*/  FMUL.FTZ R34, R34, R20 ;  /* 0x0000001422227220 */ /* 0x000fe20000410000 */
[----:B------:R-:W-:Y:S01]  /*11860*/  F2FP.F16.F32.PACK_AB R164, R177, R176 ;  /* 0x000000b0b1a4723e */ /* 0x000fe200000000ff */
[-C--:B------:R-:W-:Y:S01]  /*11870*/  FMUL.FTZ R35, R35, R20.reuse ;  /* 0x0000001423237220 */ /* 0x080fe20000410000 */
[----:B------:R-:W-:Y:S01]  /*11880*/  R2UR UR6, R168 ;  /* 0x00000000a80672ca */ /* 0x000fe200000e0000 */
        /* <DEDUP_REMOVED lines=10> */
[----:B------:R2:W-:Y:S01]  /*11930*/  MUFU.EX2 R206, R154 ;  /* 0x0000009a00ce7308 */ /* 0x0005e20000000800 */
[----:B-1----:R-:W-:Y:S01]  /*11940*/  F2FP.F16.F32.PACK_AB R162, R173, R208 ;  /* 0x000000d0ada2723e */ /* 0x002fe200000000ff */
[----:B0-----:R-:W-:Y:S01]  /*11950*/  FADD.FTZ R0, R166, R0 ;  /* 0x00000000a6007221 */ /* 0x001fe20000010000 */
[----:B------:R-:W-:Y:S01]  /*11960*/  F2FP.F16.F32.PACK_AB R166, R169, R166 ;  /* 0x000000a6a9a6723e */ /* 0x000fe200000000ff */
[-C--:B------:R-:W-:Y:S01]  /*11970*/  FMUL.FTZ R55, R55, R20.reuse ;  /* 0x0000001437377220 */ /* 0x080fe20000410000 */
[-C--:B------:R-:W-:Y:S01]  /*11980*/  FMUL.FTZ R58, R58, R20.reuse ;  /* 0x000000143a3a7220 */ /* 0x080fe20000410000 */
[-C--:B------:R-:W-:Y:S01]  /*11990*/  FMUL.FTZ R59, R59, R20.reuse ;  /* 0x000000143b3b7220 */ /* 0x080fe20000410000 */
[----:B------:R-:W-:Y:S01]  /*119a0*/  FMUL.FTZ R62, R62, R20 ;  /* 0x000000143e3e7220 */ /* 0x000fe20000410000 */
[----:B------:R-:W-:Y:S01]  /*119b0*/  MUFU.EX2 R174, R155 ;  /* 0x0000009b00ae7308 */ /* 0x000fe20000000800 */
[----:B--2---:R-:W-:Y:S01]  /*119c0*/  F2FP.F16.F32.PACK_AB R154, R157, R156 ;  /* 0x0000009c9d9a723e */ /* 0x004fe200000000ff */
[----:B------:R-:W-:Y:S01]  /*119d0*/  FMUL.FTZ R63, R63, R20 ;  /* 0x000000143f3f7220 */ /* 0x000fe20000410000 */
[----:B------:R-:W-:Y:S01]  /*119e0*/  F2FP.F16.F32.PACK_AB R156, R161, R160 ;  /* 0x000000a0a19c723e */ /* 0x000fe200000000ff */
[----:B------:R-:W-:Y:S01]  /*119f0*/  FMUL.FTZ R66, R66, R20 ;  /* 0x0000001442427220 */ /* 0x000fe20000410000 */
[----:B------:R-:W-:Y:S01]  /*11a00*/  F2FP.F16.F32.PACK_AB R160, R203, R202 ;  /* 0x000000cacba0723e */ /* 0x000fe200000000ff */
        /* <DEDUP_REMOVED lines=54> */
[----:B------:R-:W-:Y:S01]  /*11d70*/  FMUL.FTZ R151, R151, R20 ;  /* 0x0000001497977220 */ /* 0x000fe20000410000 */
[----:B------:R-:W-:Y:S01]  /*11d80*/  FFMA.FTZ R202, R20, R8, R206 ;  /* 0x0000000814ca7223 */ /* 0x000fe200000100ce */
[----:B------:R-:W-:-:S02]  /*11d90*/  VIADD R8, R168, 0x80 ;  /* 0x00000080a8087836 */ /* 0x000fc40000000000 */
[----:B------:R-:W-:Y:S01]  /*11da0*/  FADD.FTZ R0, R169, R0 ;  /* 0x00000000a9007221 */ /* 0x000fe20000010000 */
[----:B------:R-:W0:Y:S01]  /*11db0*/  MUFU.EX2 R175, R175 ;  /* 0x000000af00af7308 */ /* 0x000e220000000800 */
[----:B--2---:R-:W-:Y:S01]  /*11dc0*/  F2FP.F16.F32.PACK_AB R161, R171, R177 ;  /* 0x000000b1aba1723e */ /* 0x004fe200000000ff */
[----:B------:R-:W-:Y:S02]  /*11dd0*/  IMAD.MOV.U32 R169, RZ, RZ, 0x40000040 ;  /* 0x40000040ffa97424 */ /* 0x000fe400078e00ff */
[----:B------:R-:W-:Y:S01]  /*11de0*/  FADD.FTZ R202, R174, R202 ;  /* 0x000000caaeca7221 */ /* 0x000fe20000010000 */
[----:B------:R-:W-:Y:S01]  /*11df0*/  ISETP.GT.AND P3, PT, R15, R212, PT ;  /* 0x000000d40f00720c */ /* 0x000fe20003f64270 */
[----:B------:R-:W-:Y:S02]  /*11e00*/  IMAD.MOV.U32 R20, RZ, RZ, R170 ;  /* 0x000000ffff147224 */ /* 0x000fe400078e00aa */
[----:B------:R-:W-:Y:S01]  /*11e10*/  FADD.FTZ R202, R179, R202 ;  /* 0x000000cab3ca7221 */ /* 0x000fe20000010000 */
[----:B------:R-:W-:Y:S01]  /*11e20*/  MUFU.EX2 R178, R178 ;  /* 0x000000b200b27308 */ /* 0x000fe20000000800 */
[----:B------:R1:W-:Y:S02]  /*11e30*/  STSM.16.M88.4 [R199+0x36400], R152 ;  /* 0x03640098c7007844 */ /* 0x0003e40000000200 */
[----:B------:R-:W-:-:S02]  /*11e40*/  FADD.FTZ R202, R180, R202 ;  /* 0x000000cab4ca7221 */ /* 0x000fc40000010000 */
[----:B------:R2:W-:Y:S02]  /*11e50*/  STSM.16.M88.4 [R214], R156 ;  /* 0x0000009cd6007844 */ /* 0x0005e40000000200 */
[----:B------:R-:W-:Y:S01]  /*11e60*/  FADD.FTZ R202, R181, R202 ;  /* 0x000000cab5ca7221 */ /* 0x000fe20000010000 */
[----:B------:R-:W3:Y:S01]  /*11e70*/  MUFU.EX2 R205, R205 ;  /* 0x000000cd00cd7308 */ /* 0x000ee20000000800 */
[----:B0-----:R-:W-:Y:S02]  /*11e80*/  F2FP.F16.F32.PACK_AB R163, R175, R204 ;  /* 0x000000ccafa3723e */ /* 0x001fe400000000ff */
[----:B------:R-:W-:-:S03]  /*11e90*/  FADD.FTZ R202, R173, R202 ;  /* 0x000000caadca7221 */ /* 0x000fc60000010000 */
[----:B------:R2:W-:Y:S01]  /*11ea0*/  STSM.16.M88.4 [R216], R160 ;  /* 0x000000a0d8007844 */ /* 0x0005e20000000200 */
[----:B------:R-:W-:Y:S01]  /*11eb0*/  FADD.FTZ R202, R19, R202 ;  /* 0x000000ca13ca7221 */ /* 0x000fe20000010000 */
[----:B------:R-:W-:Y:S01]  /*11ec0*/  MUFU.EX2 R182, R182 ;  /* 0x000000b600b67308 */ /* 0x000fe20000000800 */
[----:B------:R-:W-:Y:S02]  /*11ed0*/  IMAD.MOV.U32 R19, RZ, RZ, R200 ;  /* 0x000000ffff137224 */ /* 0x000fe400078e00c8 */
[----:B------:R-:W-:-:S04]  /*11ee0*/  FADD.FTZ R202, R176, R202 ;  /* 0x000000cab0ca7221 */ /* 0x000fc80000010000 */
[----:B------:R-:W-:Y:S01]  /*11ef0*/  FADD.FTZ R202, R177, R202 ;  /* 0x000000cab1ca7221 */ /* 0x000fe20000010000 */
[----:B------:R-:W0:Y:S01]  /*11f00*/  MUFU.EX2 R183, R183 ;  /* 0x000000b700b77308 */ /* 0x000e220000000800 */
[----:B---3--:R-:W-:Y:S02]  /*11f10*/  F2FP.F16.F32.PACK_AB R165, R205, R178 ;  /* 0x000000b2cda5723e */ /* 0x008fe400000000ff */
[----:B------:R-:W-:-:S04]  /*11f20*/  FADD.FTZ R202, R171, R202 ;  /* 0x000000caabca7221 */ /* 0x000fc80000010000 */
[----:B------:R-:W-:-:S04]  /*11f30*/  FADD.FTZ R202, R204, R202 ;  /* 0x000000caccca7221 */ /* 0x000fc80000010000 */
[----:B------:R-:W-:-:S04]  /*11f40*/  FADD.FTZ R202, R175, R202 ;  /* 0x000000caafca7221 */ /* 0x000fc80000010000 */
[----:B------:R-:W-:Y:S01]  /*11f50*/  FADD.FTZ R202, R178, R202 ;  /* 0x000000cab2ca7221 */ /* 0x000fe20000010000 */
[----:B0-----:R-:W-:-:S03]  /*11f60*/  F2FP.F16.F32.PACK_AB R167, R183, R182 ;  /* 0x000000b6b7a7723e */ /* 0x001fc600000000ff */
[----:B------:R-:W-:Y:S02]  /*11f70*/  FADD.FTZ R202, R205, R202 ;  /* 0x000000cacdca7221 */ /* 0x000fe40000010000 */
[----:B------:R2:W-:Y:S01]  /*11f80*/  STSM.16.M88.4 [R215], R164 ;  /* 0x000000a4d7007844 */ /* 0x0005e20000000200 */
[----:B------:R-:W-:Y:S01]  /*11f90*/  WARPGROUP.ARRIVE ;  /* 0x00000000000079c5 */ /* 0x000fe20000000000 */
[----:B------:R-:W-:-:S05]  /*11fa0*/  FADD.FTZ R202, R182, R202 ;  /* 0x000000cab6ca7221 */ /* 0x000fca0000010000 */
[----:B------:R-:W-:Y:S01]  /*11fb0*/  HGMMA.64x256x16.F32 R24, R152, gdesc[UR4].tnspB, R24, gsb0 ;  /* 0x43e0000498187df0 */ /* 0x000fe20008000818 */
[----:B------:R-:W-:Y:S01]  /*11fc0*/  R2UR UR6, R8 ;  /* 0x00000000080672ca */ /* 0x000fe200000e0000 */
[C---:B------:R-:W-:Y:S01]  /*11fd0*/  VIADD R8, R168.reuse, 0x100 ;  /* 0x00000100a8087836 */ /* 0x040fe20000000000 */
[----:B------:R-:W-:Y:S01]  /*11fe0*/  R2UR UR7, R9 ;  /* 0x00000000090772ca */ /* 0x000fe200000e0000 */
[----:B------:R-:W-:Y:S02]  /*11ff0*/  IMAD.MOV.U32 R9, RZ, RZ, 0x40000040 ;  /* 0x40000040ff097424 */ /* 0x000fe400078e00ff */
[----:B------:R-:W-:Y:S01]  /*12000*/  VIADD R168, R168, 0x180 ;  /* 0x00000180a8a87836 */ /* 0x000fe20000000000 */
[----:B------:R-:W-:Y:S02]  /*12010*/  WARPGROUP.DEPBAR.LE gsb0, 0x0 ;  /* 0x00008000000079c5 */ /* 0x000fe40000010000 */
[----:B------:R-:W-:Y:S01]  /*12020*/  WARPGROUP.ARRIVE ;  /* 0x00000000000079c5 */ /* 0x000fe20000000000 */
[----:B-1----:R-:W-:-:S04]  /*12030*/  VIADD R152, R15, 0xffffffff ;  /* 0xffffffff0f987836 */ /* 0x002fc80000000000 */
[----:B------:R-:W-:-:S14]  /*12040*/  IMAD.MOV.U32 R15, RZ, RZ, R152 ;  /* 0x000000ffff0f7224 */ /* 0x000fdc00078e0098 */
[----:B------:R-:W-:Y:S01]  /*12050*/  HGMMA.64x256x16.F32 R24, R156, gdesc[UR4].tnspB, R24, gsb0 ;  /* 0x43e000049c187df0 */ /* 0x000fe20008000818 */
[----:B------:R-:W-:Y:S01]  /*12060*/  R2UR UR6, R8 ;  /* 0x00000000080672ca */ /* 0x000fe200000e0000 */
[----:B------:R-:W-:Y:S01]  /*12070*/  FADD.FTZ R8, R183, R202 ;  /* 0x000000cab7087221 */ /* 0x000fe20000010000 */
[----:B------:R-:W-:Y:S01]  /*12080*/  R2UR UR7, R9 ;  /* 0x00000000090772ca */ /* 0x000fe200000e0000 */
[----:B------:R-:W-:Y:S01]  /*12090*/  IMAD.MOV.U32 R9, RZ, RZ, R172 ;  /* 0x000000ffff097224 */ /* 0x000fe200078e00ac */
        /* <DEDUP_REMOVED lines=22> */
.L_x_3609:
[----:B------:R-:W-:Y:S02]  /*12200*/  IMAD.MOV.U32 R20, RZ, RZ, R170 ;  /* 0x000000ffff147224 */ /* 0x000fe400078e00aa */
[----:B------:R-:W-:Y:S02]  /*12210*/  IMAD.MOV.U32 R9, RZ, RZ, R172 ;  /* 0x000000ffff097224 */ /* 0x000fe400078e00ac */
[----:B------:R-:W-:Y:S02]  /*12220*/  IMAD.MOV.U32 R19, RZ, RZ, R200 ;  /* 0x000000ffff137224 */ /* 0x000fe400078e00c8 */
[----:B------:R-:W-:-:S07]  /*12230*/  IMAD.MOV.U32 R15, RZ, RZ, R152 ;  /* 0x000000ffff0f7224 */ /* 0x000fce00078e0098 */
.L_x_3608:
[----:B------:R-:W-:Y:S05]  /*12240*/  BSYNC B1 ;  /* 0x0000000000017941 */ /* 0x000fea0003800000 */
.L_x_3607:
[----:B------:R-:W0:Y:S01]  /*12250*/  LDC R152, c[0x0][0x448] ;  /* 0x00011200ff987b82 */ /* 0x000e220000000800 */
[----:B------:R-:W-:-:S07]  /*12260*/  VIADD R153, R195, 0x3f ;  /* 0x0000003fc3997836 */ /* 0x000fce0000000000 */
[----:B------:R-:W1:Y:S01]  /*12270*/  LDC R155, c[0x0][0xadc] ;  /* 0x0002b700ff9b7b82 */ /* 0x000e620000000800 */
[----:B0-----:R-:W-:Y:S02]  /*12280*/  ISETP.NE.AND P5, PT, R152, 0x1, PT ;  /* 0x000000019800780c */ /* 0x001fe40003fa5270 */
[----:B-1----:R-:W-:-:S11]  /*12290*/  ISETP.GE.AND P6, PT, R155, 0x1, PT ;  /* 0x000000019b00780c */ /* 0x002fd60003fc6270 */
[----:B------:R-:W0:Y:S08]  /*122a0*/  @P5 LDC R154, c[0x0][0x44c] ;  /* 0x00011300ff9a5b82 */ /* 0x000e300000000800 */
[----:B------:R-:W1:Y:S01]  /*122b0*/  @P5 LDC R152, c[0x0][0x450] ;  /* 0x00011400ff985b82 */ /* 0x000e620000000800 */
[----:B0-----:R-:W-:-:S05]  /*122c0*/  @P5 IMAD.HI.U32 R154, R153, R154, RZ ;  /* 0x0000009a999a5227 */ /* 0x001fca00078e00ff */
[----:B-1----:R-:W-:Y:S02]  /*122d0*/  @P5 SHF.R.U32.HI R153, RZ, R152, R154 ;  /* 0x00000098ff995219 */ /* 0x002fe4000001169a */
        /* <DEDUP_REMOVED lines=15> */
.L_x_3631:
[----:B------:R-:W-:-:S13]  /*123d0*/  ISETP.NE.AND P2, PT, R155, 0x1, PT ;  /* 0x000000019b00780c */ /* 0x000fda0003f45270 */
[----:B------:R-:W0:Y:S02]  /*123e0*/  @P2 LDC.64 R152, c[0x0][0xae0] ;  /* 0x0002b800ff982b82 */ /* 0x000e240000000a00 */
[----:B0-----:R-:W-:-:S05]  /*123f0*/  @P2 IMAD.HI.U32 R152, R154, R152, RZ ;  /* 0x000000989a982227 */ /* 0x001fca00078e00ff */
[----:B------:R-:W-:-:S07]  /*12400*/  @P2 SHF.R.U32.HI R154, RZ, R153, R152 ;  /* 0x00000099ff9a2219 */ /* 0x000fce0000011698 */
.L_x_3632:
[----:B------:R-:W-:Y:S05]  /*12410*/  BSYNC B0 ;  /* 0x0000000000007941 */ /* 0x000fea0003800000 */
.L_x_3630:
[----:B------:R-:W-:-:S05]  /*12420*/  IMAD R154, R154, R155, RZ ;  /* 0x0000009b9a9a7224 */ /* 0x000fca00078e02ff */
[----:B------:R-:W-:-:S07]  /*12430*/  VIMNMX R21, R21, R154, !PT ;  /* 0x0000009a15157248 */ /* 0x000fce0007fe0100 */
.L_x_3629:
        /* <DEDUP_REMOVED lines=11> */
[----:B------:R-:W-:-:S07]  /*124f0*/  IMAD.MOV.U32 R204, RZ, RZ, R19 ;  /* 0x000000ffffcc7224 */ /* 0x000fce00078e0013 */
.L_x_3645:
[----:B------:R-:W-:Y:S02]  /*12500*/  IMAD.MOV.U32 R9, RZ, RZ, R15 ;  /* 0x000000ffff097224 */ /* 0x000fe400078e000f */
[----:B------:R-:W-:-:S03]  /*12510*/  VIADD R15, R15, 0xffffffff ;  /* 0xffffffff0f0f7836 */ /* 0x000fc60000000000 */
[----:B------:R-:W-:Y:S01]  /*12520*/  ISETP.GT.AND P2, PT, R9, R205, PT ;  /* 0x000000cd0900720c */ /* 0x000fe20003f44270 */
[----:B------:R-:W-:-:S05]  /*12530*/  VIADD R9, R204, 0x1 ;  /* 0x00000001cc097836 */ /* 0x000fca0000000000 */
[----:B------:R-:W-:-:S04]  /*12540*/  ISETP.NE.AND P3, PT, R9, 0x2, PT ;  /* 0x000000020900780c */ /* 0x000fc80003f65270 */
[----:B------:R-:W-:Y:S02]  /*12550*/  SEL R9, R9, RZ, P3 ;  /* 0x000000ff09097207 */ /* 0x000fe40001800000 */
[----:B------:R-:W-:-:S03]  /*12560*/  SEL R14, RZ, 0x1, P3 ;  /* 0x00000001ff0e7807 */ /* 0x000fc60001800000 */
[----:B------:R-:W-:Y:S01]  /*12570*/  IMAD.MOV.U32 R19, RZ, RZ, R9 ;  /* 0x000000ffff137224 */ /* 0x000fe200078e0009 */
[----:B------:R-:W-:Y:S01]  /*12580*/  LOP3.LUT R22, R22, R14, RZ, 0x3c, !PT ;  /* 0x0000000e16167212 */ /* 0x000fe200078e3cff */
[----:B-1----:R-:W-:Y:S06]  /*12590*/  @!P0 BRA `(.L_x_3635) ;  /* 0x0000000000048947 */ /* 0x002fec0003800000 */
[----:B------:R-:W-:Y:S01]  /*125a0*/  BPT.TRAP 0x1 ;  /* 0x000000040000795c */ /* 0x000fe20000300000 */
.L_x_3635:
[----:B------:R-:W-:Y:S01]  /*125b0*/  IMAD R21, R19, 0x8, R18 ;  /* 0x0000000813157824 */ /* 0x000fe200078e0212 */
[----:B------:R-:W-:-:S04]  /*125c0*/  SHF.L.U32 R14, R22, 0x1f, RZ ;  /* 0x0000001f160e7819 */ /* 0x000fc800000006ff */
[----:B------:R0:W1:Y:S01]  /*125d0*/  SYNCS.PHASECHK.TRANS64.TRYWAIT P3, [R21+URZ+0x38830], R14 ;  /* 0x0388300e150075a7 */ /* 0x000062000806017f */
[----:B------:R-:W-:Y:S05]  /*125e0*/  @!P0 BRA `(.L_x_3636) ;  /* 0x0000000000048947 */ /* 0x000fea0003800000 */
[----:B------:R-:W-:Y:S01]  /*125f0*/  BPT.TRAP 0x1 ;  /* 0x000000040000795c */ /* 0x000fe20000300000 */
.L_x_3636:
[----:B------:R-:W-:Y:S01]  /*12600*/  BSSY B2, `(.L_x_3637) ;  /* 0x0000006000027945 */ /* 0x000fe20003800000 */
[----:B--2---:R-:W-:Y:S02]  /*12610*/  IMAD R156, R19, 0x200, R191 ;  /* 0x00000200139c7824 */ /* 0x004fe400078e02bf */
[----:B------:R-:W-:Y:S01]  /*12620*/  IMAD.MOV.U32 R157, RZ, RZ, 0x40000040 ;  /* 0x40000040ff9d7424 */ /* 0x000fe200078e00ff */
[----:B-1----:R-:W-:Y:S06]  /*12630*/  @P3 BRA `(.L_x_3638) ;  /* 0x0000000000083947 */ /* 0x002fec0003800000 */
[----:B------:R-:W1:Y:S02]  /*12640*/  SYNCS.PHASECHK.TRANS64.TRYWAIT P3, [R21+URZ+0x38830], R14 ;  /* 0x0388300e150075a7 */ /* 0x000e64000806017f */
[----:B-1----:R-:W-:Y:S05]  /*12650*/  @!P3 BRA `(.L_x_3639) ;  /* 0x000001800028b947 */ /* 0x002fea0003800000 */
.L_x_3638:
[----:B------:R-:W-:Y:S05]  /*12660*/  BSYNC B2 ;  /* 0x0000000000027941 */ /* 0x000fea0003800000 */
.L_x_3637:
        /* <DEDUP_REMOVED lines=36> */
.L_x_3640:
[----:B------:R2:W3:Y:S01]  /*128b0*/  SYNCS.PHASECHK.TRANS64.TRYWAIT P3, [R21+URZ+0x38850], R14 ;  /* 0x0388500e150075a7 */ /* 0x0004e2000806017f */
[----:B------:R-:W-:Y:S05]  /*128c0*/  @!P0 BRA `(.L_x_3641) ;  /* 0x0000000000048947 */ /* 0x000fea0003800000 */
[----:B------:R-:W-:Y:S01]  /*128d0*/  BPT.TRAP 0x1 ;  /* 0x000000040000795c */ /* 0x000fe20000300000 */
.L_x_3641:
[----:B------:R-:W-:Y:S04]  /*128e0*/  BSSY B2, `(.L_x_3642) ;  /* 0x0000004000027945 */ /* 0x000fe80003800000 */
[----:B---3--:R-:W-:Y:S05]  /*128f0*/  @P3 BRA `(.L_x_3643) ;  /* 0x0000000000083947 */ /* 0x008fea0003800000 */
[----:B------:R-:W3:Y:S02]  /*12900*/  SYNCS.PHASECHK.TRANS64.TRYWAIT P3, [R21+URZ+0x38850], R14 ;  /* 0x0388500e150075a7 */ /* 0x000ee4000806017f */
[----:B---3--:R-:W-:Y:S05]  /*12910*/  @!P3 BRA `(.L_x_3644) ;  /* 0x0000017c008cb947 */ /* 0x008fea0003800000 */
.L_x_3643:
[----:B------:R-:W-:Y:S05]  /*12920*/  BSYNC B2 ;  /* 0x0000000000027941 */ /* 0x000fea0003800000 */
.L_x_3642:
        /* <DEDUP_REMOVED lines=10> */
[----:B------:R-:W-:-:S02]  /*129d0*/  VIADD R201, R200, 0x800 ;  /* 0x00000800c8c97836 */ /* 0x000fc40000000000 */
[----:B------:R-:W-:Y:S02]  /*129e0*/  VIADD R208, R2, 0x800 ;  /* 0x0000080002d07836 */ /* 0x000fe40000000000 */
[----:B------:R-:W-:Y:S02]  /*129f0*/  IMAD.MOV.U32 R212, RZ, RZ, 0x4 ;  /* 0x00000004ffd47424 */ /* 0x000fe400078e00ff */
[----:B------:R-:W-:Y:S02]  /*12a00*/  IMAD.MOV.U32 R209, RZ, RZ, 0xa00 ;  /* 0x00000a00ffd17424 */ /* 0x000fe400078e00ff */
[----:B------:R-:W-:Y:S01]  /*12a10*/  VIADD R213, R200, 0xe00 ;  /* 0x00000e00c8d57836 */ /* 0x000fe20000000000 */
[----:B------:R-:W-:Y:S01]  /*12a20*/  HGMMA.64x64x16.F32 R152, gdesc[UR4], R152, gsb0 ;  /* 0x00e00000049879f0 */ /* 0x000fe20008000898 */
[----:B------:R-:W-:Y:S01]  /*12a30*/  R2UR UR4, R206 ;  /* 0x00000000ce0472ca */ /* 0x000fe200000e0000 */
[----:B------:R-:W-:Y:S01]  /*12a40*/  VIADD R206, R200, 0x2 ;  /* 0x00000002c8ce7836 */ /* 0x000fe20000000000 */
[----:B------:R-:W-:Y:S01]  /*12a50*/  R2UR UR5, R207 ;  /* 0x00000000cf0572ca */ /* 0x000fe200000e0000 */
[----:B------:R-:W-:-:S02]  /*12a60*/  IMAD.MOV.U32 R207, RZ, RZ, 0x40000040 ;  /* 0x40000040ffcf7424 */ /* 0x000fc400078e00ff */
[----:B------:R-:W-:Y:S01]  /*12a70*/  VIADD R210, R2, 0xe00 ;  /* 0x00000e0002d27836 */ /* 0x000fe20000000000 */
[----:B------:R-:W-:Y:S01]  /*12a80*/  R2UR UR6, R206 ;  /* 0x00000000ce0672ca */ /* 0x000fe200000e0000 */
[----:B------:R-:W-:Y:S01]  /*12a90*/  VIADD R206, R2, 0x4 ;  /* 0x0000000402ce7836 */ /* 0x000fe20000000000 */
[----:B------:R-:W-:Y:S01]  /*12aa0*/  R2UR UR7, R207 ;  /* 0x00000000cf0772ca */ /* 0x000fe200000e0000 */
[----:B------:R-:W-:Y:S02]  /*12ab0*/  IMAD.MOV.U32 R207, RZ, RZ, 0x40000040 ;  /* 0x40000040ffcf7424 */ /* 0x000fe400078e00ff */
[----:B------:R-:W-:Y:S01]  /*12ac0*/  IMAD.MOV.U32 R211, RZ, RZ, 0x40000040 ;  /* 0x40000040ffd37424 */ /* 0x000fe200078e00ff */
[----:B----4-:R-:W-:-:S05]  /*12ad0*/  SHF.R.U32.HI R20, RZ, 0x7, R20 ;  /* 0x00000007ff147819 */ /* 0x010fca0000011614 */
[----:B0123--:R-:W0:Y:S02]  /*12ae0*/  SHFL.IDX PT, R14, R20, RZ, 0x1f ;  /* 0x00001fff140e7589 */ /* 0x00fe2400000e0000 */
[----:B0-----:R-:W-:-:S04]  /*12af0*/  ISETP.GT.AND P3, PT, R14, 0x7f, PT ;  /* 0x0000007f0e00780c */ /* 0x001fc80003f64270 */
[----:B------:R-:W-:Y:S02]  /*12b00*/  SEL R20, RZ, 0x2, !P3 ;  /* 0x00000002ff147807 */ /* 0x000fe40005800000 */
[C---:B------:R-:W-:Y:S02]  /*12b10*/  SEL R14, R212.reuse, 0x2, P3 ;  /* 0x00000002d40e7807 */ /* 0x040fe40001800000 */
[----:B------:R-:W-:Y:S02]  /*12b20*/  SEL R212, R212, 0x6, !P3 ;  /* 0x00000006d4d47807 */ /* 0x000fe40005800000 */
[----:B------:R-:W-:-:S04]  /*12b30*/  SEL R209, R209, 0x980, P3 ;  /* 0x00000980d1d17807 */ /* 0x000fc80001800000 */
        /* <DEDUP_REMOVED lines=202> */
[----:B------:R-:W-:Y:S01]  /*137e0*/  VIADD R208, R200, 0xa00 ;  /* 0x00000a00c8d07836 */ /* 0x000fe20000000000 */
[----:B------:R-:W-:Y:S01]  /*137f0*/  R2UR UR7, R209 ;  /* 0x00000000d10772ca */ /* 0x000fe200000e0000 */
        /* <DEDUP_REMOVED lines=115> */
[C---:B------:R-:W-:Y:S01]  /*13f30*/  IMAD.IADD R206, R210.reuse, 0x1, R14 ;  /* 0x00000001d2ce7824 */ /* 0x040fe200078e020e */
[----:B------:R-:W-:Y:S01]  /*13f40*/  R2UR UR5, R207 ;  /* 0x00000000cf0572ca */ /* 0x000fe200000e0000 */
[----:B------:R-:W-:Y:S02]  /*13f50*/  IMAD.MOV.U32 R207, RZ, RZ, 0x40000040 ;  /* 0x40000040ffcf7424 */ /* 0x000fe400078e00ff */
[--C-:B------:R-:W-:Y:S02]  /*13f60*/  IMAD.IADD R210, R210, 0x1, R212.reuse ;  /* 0x00000001d2d27824 */ /* 0x100fe400078e02d4 */
[----:B------:R-:W-:Y:S02]  /*13f70*/  IMAD.IADD R212, R213, 0x1, R212 ;  /* 0x00000001d5d47824 */ /* 0x000fe400078e02d4 */
[----:B------:R-:W-:Y:S02]  /*13f80*/  IMAD.MOV.U32 R213, RZ, RZ, 0x40000040 ;  /* 0x40000040ffd57424 */ /* 0x000fe400078e00ff */
        /* <DEDUP_REMOVED lines=12> */
[----:B------:R-:W-:Y:S02]  /*14050*/  R2UR UR7, R209 ;  /* 0x00000000d10772ca */ /* 0x000fe400000e0000 */
[----:B------:R-:W-:Y:S01]  /*14060*/  IADD3 R206, R201, R14, R2 ;  /* 0x0000000ec9ce7210 */ /* 0x000fe20007ffe002 */
[----:B------:R-:W-:Y:S01]  /*14070*/  IMAD.MOV.U32 R201, RZ, RZ, 0x40000040 ;  /* 0x40000040ffc97424 */ /* 0x000fe200078e00ff */
[----:B------:R-:W-:-:S02]  /*14080*/  WARPGROUP.DEPBAR.LE gsb0, 0x0 ;  /* 0x00008000000079c5 */ /* 0x000fc40000010000 */
        /* <DEDUP_REMOVED lines=11> */
[----:B------:R-:W-:Y:S01]  /*14140*/  R2UR UR6, R200 ;  /* 0x00000000c80672ca */ /* 0x000fe200000e0000 */
[----:B------:R-:W-:Y:S01]  /*14150*/  IMAD R200, R9, 0x1000, R194 ;  /* 0x0000100009c87824 */ /* 0x000fe200078e02c2 */
[----:B------:R-:W-:Y:S01]  /*14160*/  R2UR UR7, R201 ;  /* 0x00000000c90772ca */ /* 0x000fe200000e0000 */
[----:B------:R-:W-:Y:S01]  /*14170*/  IMAD.MOV.U32 R201, RZ, RZ, 0x40000040 ;  /* 0x40000040ffc97424 */ /* 0x000fe200078e00ff */
[----:B------:R-:W-:Y:S02]  /*14180*/  WARPGROUP.DEPBAR.LE gsb0, 0x0 ;  /* 0x00008000000079c5 */ /* 0x000fe40000010000 */
[----:B------:R-:W-:-:S09]  /*14190*/  WARPGROUP.ARRIVE ;  /* 0x00000000000079c5 */ /* 0x000fd20000000000 */
[----:B------:R-:W-:Y:S01]  /*141a0*/  HGMMA.64x64x16.F32 R152, gdesc[UR4], R152, gsb0 ;  /* 0x00e00000049879f0 */ /* 0x000fe20008000898 */
[----:B------:R-:W-:Y:S02]  /*141b0*/  R2UR UR7, R201 ;  /* 0x00000000c90772ca */ /* 0x000fe400000e0000 */
        /* <DEDUP_REMOVED lines=26> */
[----:B------:R-:W-:Y:S01]  /*14360*/  IMAD.U32 R14, RZ, RZ, UR40 ;  /* 0x00000028ff0e7e24 */ /* 0x000fe2000f8e00ff */
[----:B------:R-:W-:-:S03]  /*14370*/  FMNMX.FTZ R20, R162, R201, !PT ;  /* 0x000000c9a2147209 */ /* 0x000fc60007810000 */
[----:B------:R-:W-:Y:S01]  /*14380*/  FMUL.FTZ R206, R9, R14 ;  /* 0x0000000e09ce7220 */ /* 0x000fe20000410000 */
[----:B------:R-:W-:Y:S01]  /*14390*/  FMNMX.FTZ R20, R163, R20, !PT ;  /* 0x00000014a3147209 */ /* 0x000fe20007810000 */
[----:B------:R-:W-:Y:S02]  /*143a0*/  FADD.FTZ R201, -R9, R202 ;  /* 0x000000ca09c97221 */ /* 0x000fe40000010100 */
[--C-:B------:R-:W-:Y:S01]  /*143b0*/  FFMA.FTZ R207, R160, R14, -R206.reuse ;  /* 0x0000000ea0cf7223 */ /* 0x100fe200000108ce */
[----:B------:R-:W-:Y:S01]  /*143c0*/  FMNMX.FTZ R20, R166, R20, !PT ;  /* 0x00000014a6147209 */ /* 0x000fe20007810000 */
[-CC-:B------:R-:W-:Y:S01]  /*143d0*/  FFMA.FTZ R160, R164, R14.reuse, -R206.reuse ;  /* 0x0000000ea4a07223 */ /* 0x180fe200000108ce */
[-C--:B------:R-:W-:Y:S01]  /*143e0*/  FMUL.FTZ R201, R201, R14.reuse ;  /* 0x0000000ec9c97220 */ /* 0x080fe20000410000 */
[--C-:B------:R-:W-:Y:S01]  /*143f0*/  FFMA.FTZ R152, R152, R14, -R206.reuse ;  /* 0x0000000e98987223 */ /* 0x100fe200000108ce */
[----:B------:R-:W-:Y:S01]  /*14400*/  FMNMX.FTZ R20, R167, R20, !PT ;  /* 0x00000014a7147209 */ /* 0x000fe20007810000 */
[-CC-:B------:R-:W-:Y:S01]  /*14410*/  FFMA.FTZ R153, R153, R14.reuse, -R206.reuse ;  /* 0x0000000e99997223 */ /* 0x180fe200000108ce */
[----:B------:R0:W1:Y:S01]  /*14420*/  MUFU.EX2 R202, R201 ;  /* 0x000000c900ca7308 */ /* 0x0000620000000800 */
[--C-:B------:R-:W-:Y:S01]  /*14430*/  FFMA.FTZ R156, R156, R14, -R206.reuse ;  /* 0x0000000e9c9c7223 */ /* 0x100fe200000108ce */
[----:B------:R-:W-:Y:S01]  /*14440*/  FMNMX.FTZ R20, R170, R20, !PT ;  /* 0x00000014aa147209 */ /* 0x000fe20007810000 */
[-CC-:B------:R-:W-:Y:S01]  /*14450*/  FFMA.FTZ R157, R157, R14.reuse, -R206.reuse ;  /* 0x0000000e9d9d7223 */ /* 0x180fe200000108ce */
[-CC-:B------:R-:W-:Y:S01]  /*14460*/  FFMA.FTZ R161, R161, R14.reuse, -R206.reuse ;  /* 0x0000000ea1a17223 */ /* 0x180fe200000108ce */
[--C-:B------:R-:W-:Y:S01]  /*14470*/  FFMA.FTZ R168, R168, R14, -R206.reuse ;  /* 0x0000000ea8a87223 */ /* 0x100fe200000108ce */
[----:B------:R-:W-:Y:S01]  /*14480*/  FMNMX.FTZ R20, R171, R20, !PT ;  /* 0x00000014ab147209 */ /* 0x000fe20007810000 */
[-CC-:B------:R-:W-:Y:S01]  /*14490*/  FFMA.FTZ R169, R169, R14.reuse, -R206.reuse ;  /* 0x0000000ea9a97223 */ /* 0x180fe200000108ce */
[-CC-:B------:R-:W-:Y:S01]  /*144a0*/  FFMA.FTZ R172, R172, R14.reuse, -R206.reuse ;  /* 0x0000000eacac7223 */ /* 0x180fe200000108ce */
[--C-:B0-----:R-:W-:Y:S01]  /*144b0*/  FFMA.FTZ R201, R165, R14, -R206.reuse ;  /* 0x0000000ea5c97223 */ /* 0x101fe200000108ce */
[----:B------:R-:W-:Y:S01]  /*144c0*/  FMNMX.FTZ R20, R174, R20, !PT ;  /* 0x00000014ae147209 */ /* 0x000fe20007810000 */
[-CC-:B------:R-:W-:Y:S01]  /*144d0*/  FFMA.FTZ R173, R173, R14.reuse, -R206.reuse ;  /* 0x0000000eadad7223 */ /* 0x180fe200000108ce */
[-CC-:B------:R-:W-:Y:S01]  /*144e0*/  FFMA.FTZ R176, R176, R14.reuse, -R206.reuse ;  /* 0x0000000eb0b07223 */ /* 0x180fe200000108ce */
[--C-:B------:R-:W-:Y:S01]  /*144f0*/  FFMA.FTZ R177, R177, R14, -R206.reuse ;  /* 0x0000000eb1b17223 */ /* 0x100fe200000108ce */
[----:B------:R-:W-:Y:S01]  /*14500*/  FMNMX.FTZ R20, R175, R20, !PT ;  /* 0x00000014af147209 */ /* 0x000fe20007810000 */
[-CC-:B------:R-:W-:Y:S01]  /*14510*/  FFMA.FTZ R180, R180, R14.reuse, -R206.reuse ;  /* 0x0000000eb4b47223 */ /* 0x180fe200000108ce */
[----:B------:R-:W-:Y:S01]  /*14520*/  FFMA.FTZ R181, R181, R14, -R206 ;  /* 0x0000000eb5b57223 */ /* 0x000fe200000108ce */
[----:B------:R-:W-:Y:S01]  /*14530*/  MUFU.EX2 R152, R152 ;  /* 0x0000009800987308 */ /* 0x000fe20000000800 */
[----:B------:R-:W-:Y:S01]  /*14540*/  FMNMX.FTZ R20, R178, R20, !PT ;  /* 0x00000014b2147209 */ /* 0x000fe20007810000 */
[-C--:B-1----:R-:W-:Y:S01]  /*14550*/  FMUL.FTZ R24, R24, R202.reuse ;  /* 0x000000ca18187220 */ /* 0x082fe20000410000 */
[-C--:B------:R-:W-:Y:S01]  /*14560*/  FMUL.FTZ R25, R25, R202.reuse ;  /* 0x000000ca19197220 */ /* 0x080fe20000410000 */
[----:B------:R-:W-:Y:S01]  /*14570*/  FMUL.FTZ R28, R28, R202 ;  /* 0x000000ca1c1c7220 */ /* 0x000fe20000410000 */
[----:B------:R-:W-:Y:S01]  /*14580*/  FMNMX.FTZ R20, R179, R20, !PT ;  /* 0x00000014b3147209 */ /* 0x000fe20007810000 */
[-C--:B------:R-:W-:Y:S01]  /*14590*/  FMUL.FTZ R29, R29, R202.reuse ;  /* 0x000000ca1d1d7220 */ /* 0x080fe20000410000 */
[----:B------:R-:W-:Y:S01]  /*145a0*/  FMUL.FTZ R32, R32, R202 ;  /* 0x000000ca20207220 */ /* 0x000fe20000410000 */
[----:B------:R-:W-:Y:S01]  /*145b0*/  MUFU.EX2 R153, R153 ;  /* 0x0000009900997308 */ /* 0x000fe20000000800 */
[----:B------:R-:W-:Y:S01]  /*145c0*/  FMNMX.FTZ R20, R182, R20, !PT ;  /* 0x00000014b6147209 */ /* 0x000fe20007810000 */
[-C--:B------:R-:W-:Y:S01]  /*145d0*/  FMUL.FTZ R33, R33, R202.reuse ;  /* 0x000000ca21217220 */ /* 0x080fe20000410000 */
[-C--:B------:R-:W-:Y:S01]  /*145e0*/  FMUL.FTZ R36, R36, R202.reuse ;  /* 0x000000ca24247220 */ /* 0x080fe20000410000 */
[----:B------:R-:W-:Y:S01]  /*145f0*/  FMUL.FTZ R37, R37, R202 ;  /* 0x000000ca25257220 */ /* 0x000fe20000410000 */
[----:B------:R-:W-:Y:S01]  /*14600*/  FMNMX.FTZ R20, R183, R20, !PT ;  /* 0x00000014b7147209 */ /* 0x000fe20007810000 */
[-C--:B------:R-:W-:Y:S01]  /*14610*/  FMUL.FTZ R40, R40, R202.reuse ;  /* 0x000000ca28287220 */ /* 0x080fe20000410000 */
[-C--:B------:R-:W-:Y:S01]  /*14620*/  FMUL.FTZ R41, R41, R202.reuse ;  /* 0x000000ca29297220 */ /* 0x080fe20000410000 */
[----:B------:R-:W-:Y:S01]  /*14630*/  MUFU.EX2 R156, R156 ;  /* 0x0000009c009c7308 */ /* 0x000fe20000000800 */
[-C--:B------:R-:W-:Y:S01]  /*14640*/  FMUL.FTZ R44, R44, R202.reuse ;  /* 0x000000ca2c2c7220 */ /* 0x080fe20000410000 */
[----:B------:R-:W0:Y:S01]  /*14650*/  SHFL.BFLY PT, R208, R20, 0x2, 0x1f ;  /* 0x0c401f0014d07f89 */ /* 0x000e2200000e0000 */
        /* <DEDUP_REMOVED lines=23> */
[----:B0-----:R-:W-:Y:S01]  /*147d0*/  FMNMX.FTZ R20, R20, R208, !PT ;  /* 0x000000d014147209 */ /* 0x001fe20007810000 */
        /* <DEDUP_REMOVED lines=27> */
[----:B------:R-:W-:Y:S01]  /*14990*/  FMUL.FTZ R132, R132, R202 ;  /* 0x000000ca84847220 */ /* 0x000fe20000410000 */
[----:B0-----:R-:W-:Y:S01]  /*149a0*/  FMNMX.FTZ R20, R20, R164, !PT ;  /* 0x000000a414147209 */ /* 0x001fe20007810000 */
        /* <DEDUP_REMOVED lines=9> */
[----:B------:R-:W-:Y:S01]  /*14a40*/  FFMA.FTZ R165, R154, R14, -R206 ;  /* 0x0000000e9aa57223 */ /* 0x000fe200000108ce */
[----:B------:R-:W-:-:S02]  /*14a50*/  @!P1 VIADD R154, R21, 0x38840 ;  /* 0x00038840159a9836 */ /* 0x000fc40000000000 */
[-CC-:B------:R-:W-:Y:S01]  /*14a60*/  FFMA.FTZ R155, R155, R14.reuse, -R206.reuse ;  /* 0x0000000e9b9b7223 */ /* 0x180fe200000108ce */
[-CC-:B------:R-:W-:Y:S01]  /*14a70*/  FFMA.FTZ R158, R158, R14.reuse, -R206.reuse ;  /* 0x0000000e9e9e7223 */ /* 0x180fe200000108ce */
[-C--:B------:R-:W-:Y:S01]  /*14a80*/  FFMA.FTZ R159, R159, R14.reuse, -R206 ;  /* 0x0000000e9f9f7223 */ /* 0x080fe200000108ce */
[----:B------:R-:W0:Y:S01]  /*14a90*/  MUFU.EX2 R164, R164 ;  /* 0x000000a400a47308 */ /* 0x000e220000000800 */
[----:B------:R-:W-:Y:S01]  /*14aa0*/  @!P1 PRMT R154, RZ, 0x654, R154 ;  /* 0x00000654ff9a9816 */ /* 0x000fe2000000009a */
[-CC-:B------:R-:W-:Y:S01]  /*14ab0*/  FFMA.FTZ R162, R162, R14.reuse, -R206.reuse ;  /* 0x0000000ea2a27223 */ /* 0x180fe200000108ce */
[-CC-:B------:R-:W-:Y:S01]  /*14ac0*/  FFMA.FTZ R203, R166, R14.reuse, -R206.reuse ;  /* 0x0000000ea6cb7223 */ /* 0x180fe200000108ce */
[-CC-:B------:R-:W-:Y:S01]  /*14ad0*/  FFMA.FTZ R166, R167, R14.reuse, -R206.reuse ;  /* 0x0000000ea7a67223 */ /* 0x180fe200000108ce */
[----:B------:R1:W-:Y:S01]  /*14ae0*/  @!P1 SYNCS.ARRIVE.TRANS64.RED.A1T0 RZ, [R154+URZ], RZ ;  /* 0x000000ff9aff99a7 */ /* 0x0003e2000810043f */
[-CC-:B------:R-:W-:Y:S01]  /*14af0*/  FFMA.FTZ R163, R163, R14.reuse, -R206.reuse ;  /* 0x0000000ea3a37223 */ /* 0x180fe200000108ce */
[-CC-:B------:R-:W-:Y:S01]  /*14b00*/  FFMA.FTZ R167, R170, R14.reuse, -R206.reuse ;  /* 0x0000000eaaa77223 */ /* 0x180fe200000108ce */
[----:B------:R-:W2:Y:S01]  /*14b10*/  MUFU.EX2 R165, R165 ;  /* 0x000000a500a57308 */ /* 0x000ea20000000800 */
[-CC-:B------:R-:W-:Y:S01]  /*14b20*/  FFMA.FTZ R174, R174, R14.reuse, -R206.reuse ;  /* 0x0000000eaeae7223 */ /* 0x180fe200000108ce */
[-CC-:B------:R-:W-:Y:S01]  /*14b30*/  FFMA.FTZ R175, R175, R14.reuse, -R206.reuse ;  /* 0x0000000eafaf7223 */ /* 0x180fe200000108ce */
[-CC-:B------:R-:W-:Y:S01]  /*14b40*/  FFMA.FTZ R182, R182, R14.reuse, -R206.reuse ;  /* 0x0000000eb6b67223 */ /* 0x180fe200000108ce */
[----:B------:R-:W-:Y:S01]  /*14b50*/  FFMA.FTZ R183, R183, R14, -R206 ;  /* 0x0000000eb7b77223 */ /* 0x000fe200000108ce */
[----:B-1----:R-:W-:-:S02]  /*14b60*/  @!P3 IMAD R154, R204, 0x40, R193 ;  /* 0x00000040cc9ab824 */ /* 0x002fc400078e02c1 */
[----:B------:R-:W-:Y:S01]  /*14b70*/  FFMA.FTZ R204, R171, R14, -R206 ;  /* 0x0000000eabcc7223 */ /* 0x000fe200000108ce */
[-C--:B------:R-:W-:Y:S01]  /*14b80*/  FMUL.FTZ R144, R144, R202.reuse ;  /* 0x000000ca90907220 */ /* 0x080fe20000410000 */
[----:B------:R-:W1:Y:S01]  /*14b90*/  MUFU.EX2 R155, R155 ;  /* 0x0000009b009b7308 */ /* 0x000e620000000800 */
[----:B------:R-:W-:Y:S02]  /*14ba0*/  @!P3 IMAD R154, R154, 0x4, R18 ;  /* 0x000000049a9ab824 */ /* 0x000fe400078e0212 */
[-C--:B------:R-:W-:Y:S01]  /*14bb0*/  FMUL.FTZ R145, R145, R202.reuse ;  /* 0x000000ca91917220 */ /* 0x080fe20000410000 */
[-C--:B------:R-:W-:Y:S01]  /*14bc0*/  FMUL.FTZ R148, R148, R202.reuse ;  /* 0x000000ca94947220 */ /* 0x080fe20000410000 */
[----:B------:R-:W-:Y:S01]  /*14bd0*/  FMUL.FTZ R149, R149, R202 ;  /* 0x000000ca95957220 */ /* 0x000fe20000410000 */
[-C--:B0-----:R-:W-:Y:S01]  /*14be0*/  FMUL.FTZ R26, R26, R164.reuse ;  /* 0x000000a41a1a7220 */ /* 0x081fe20000410000 */
[----:B------:R-:W-:Y:S01]  /*14bf0*/  @!P3 STS [R154+0x38400], R202 ;  /* 0x038400ca9a00b388 */ /* 0x000fe20000000800 */
[----:B------:R-:W-:Y:S01]  /*14c00*/  FMUL.FTZ R27, R27, R164 ;  /* 0x000000a41b1b7220 */ /* 0x000fe20000410000 */
[----:B------:R-:W0:Y:S01]  /*14c10*/  MUFU.EX2 R158, R158 ;  /* 0x0000009e009e7308 */ /* 0x000e220000000800 */
[----:B--2---:R-:W-:Y:S01]  /*14c20*/  FFMA.FTZ R8, R164, R8, R165 ;  /* 0x00000008a4087223 */ /* 0x004fe200000100a5 */
[----:B------:R2:W-:Y:S01]  /*14c30*/  @!P3 STS [R154+0x38420], R164 ;  /* 0x038420a49a00b388 */ /* 0x0005e20000000800 */
        /* <DEDUP_REMOVED lines=8> */
[----:B------:R-:W-:Y:S01]  /*14cc0*/  FMUL.FTZ R43, R43, R164 ;  /* 0x000000a42b2b7220 */ /* 0x000fe20000410000 */
[----:B--2---:R-:W-:Y:S01]  /*14cd0*/  FFMA.FTZ R154, R202, R0, R152 ;  /* 0x00000000ca9a7223 */ /* 0x004fe20000010098 */
[----:B------:R-:W-:Y:S01]  /*14ce0*/  F2FP.F16.F32.PACK_AB R152, R153, R152 ;  /* 0x000000989998723e */ /* 0x000fe200000000ff */
[-C--:B------:R-:W-:Y:S01]  /*14cf0*/  FMUL.FTZ R46, R46, R164.reuse ;  /* 0x000000a42e2e7220 */ /* 0x080fe20000410000 */
[-C--:B------:R-:W-:Y:S01]  /*14d00*/  FMUL.FTZ R47, R47, R164.reuse ;  /* 0x000000a42f2f7220 */ /* 0x080fe20000410000 */
[----:B------:R-:W-:Y:S01]  /*14d10*/  FADD.FTZ R154, R153, R154 ;  /* 0x0000009a999a7221 */ /* 0x000fe20000010000 */
[----:B------:R2:W-:Y:S01]  /*14d20*/  MUFU.EX2 R170, R166 ;  /* 0x000000a600aa7308 */ /* 0x0005e20000000800 */
[-C--:B------:R-:W-:Y:S01]  /*14d30*/  FMUL.FTZ R50, R50, R164.reuse ;  /* 0x000000a432327220 */ /* 0x080fe20000410000 */
[-C--:B------:R-:W-:Y:S01]  /*14d40*/  FMUL.FTZ R51, R51, R164.reuse ;  /* 0x000000a433337220 */ /* 0x080fe20000410000 */
[----:B------:R-:W-:Y:S01]  /*14d50*/  FADD.FTZ R154, R156, R154 ;  /* 0x0000009a9c9a7221 */ /* 0x000fe20000010000 */
[-C--:B------:R-:W-:Y:S01]  /*14d60*/  FMUL.FTZ R54, R54, R164.reuse ;  /* 0x000000a436367220 */ /* 0x080fe20000410000 */
[-C--:B------:R-:W-:Y:S01]  /*14d70*/  FMUL.FTZ R55, R55, R164.reuse ;  /* 0x000000a437377220 */ /* 0x080fe20000410000 */
[----:B------:R-:W-:Y:S01]  /*14d80*/  FMUL.FTZ R58, R58, R164 ;  /* 0x000000a43a3a7220 */ /* 0x000fe20000410000 */
[----:B------:R-:W-:Y:S01]  /*14d90*/  FADD.FTZ R153, R157, R154 ;  /* 0x0000009a9d997221 */ /* 0x000fe20000010000 */
[----:B------:R-:W4:Y:S01]  /*14da0*/  MUFU.EX2 R162, R162 ;  /* 0x000000a200a27308 */ /* 0x000f220000000800 */
[-CC-:B--2---:R-:W-:Y:S01]  /*14db0*/  FFMA.FTZ R166, R178, R14.reuse, -R206.reuse ;  /* 0x0000000eb2a67223 */ /* 0x184fe200000108ce */
[----:B------:R-:W-:Y:S01]  /*14dc0*/  FFMA.FTZ R178, R179, R14, -R206 ;  /* 0x0000000eb3b27223 */ /* 0x000fe200000108ce */
[----:B------:R-:W-:Y:S01]  /*14dd0*/  FADD.FTZ R153, R207, R153 ;  /* 0x00000099cf997221 */ /* 0x000fe20000010000 */
[----:B------:R-:W-:Y:S01]  /*14de0*/  F2FP.F16.F32.PACK_AB R154, R157, R156 ;  /* 0x0000009c9d9a723e */ /* 0x000fe200000000ff */
        /* <DEDUP_REMOVED lines=12> */
[----:B--2---:R-:W-:Y:S01]  /*14eb0*/  FADD.FTZ R167, R161, R153 ;  /* 0x00000099a1a77221 */ /* 0x004fe20000010000 */
[----:B-1----:R-:W-:Y:S01]  /*14ec0*/  FADD.FTZ R153, R155, R8 ;  /* 0x000000089b997221 */ /* 0x002fe20000010000 */
[-C--:B------:R-:W-:Y:S01]  /*14ed0*/  FMUL.FTZ R78, R78, R164.reuse ;  /* 0x000000a44e4e7220 */ /* 0x080fe20000410000 */
[----:B------:R-:W-:Y:S01]  /*14ee0*/  FMUL.FTZ R79, R79, R164 ;  /* 0x000000a44f4f7220 */ /* 0x000fe20000410000 */
[----:B------:R-:W-:Y:S01]  /*14ef0*/  FADD.FTZ R202, R160, R167 ;  /* 0x000000a7a0ca7221 */ /* 0x000fe20000010000 */
[----:B0-----:R-:W-:Y:S01]  /*14f00*/  FADD.FTZ R157, R158, R153 ;  /* 0x000000999e9d7221 */ /* 0x001fe20000010000 */
[----:B------:R-:W-:Y:S01]  /*14f10*/  F2FP.F16.F32.PACK_AB R153, R155, R165 ;  /* 0x000000a59b99723e */ /* 0x000fe200000000ff */
[----:B------:R-:W0:Y:S01]  /*14f20*/  MUFU.EX2 R203, R203 ;  /* 0x000000cb00cb7308 */ /* 0x000e220000000800 */
[C---:B---3--:R-:W-:Y:S01]  /*14f30*/  F2FP.F16.F32.PACK_AB R155, R159.reuse, R158 ;  /* 0x0000009e9f9b723e */ /* 0x048fe200000000ff */
[----:B------:R-:W-:Y:S01]  /*14f40*/  BAR.SYNC.DEFER_BLOCKING 0xf, 0x100 ;  /* 0x03c4000000007b1d */ /* 0x000fe20000010000 */
[----:B------:R-:W-:Y:S01]  /*14f50*/  FADD.FTZ R157, R159, R157 ;  /* 0x0000009d9f9d7221 */ /* 0x000fe20000010000 */
[----:B------:R-:W-:Y:S01]  /*14f60*/  F2FP.F16.F32.PACK_AB R158, R201, R160 ;  /* 0x000000a0c99e723e */ /* 0x000fe200000000ff */
[-C--:B------:R-:W-:Y:S01]  /*14f70*/  FMUL.FTZ R82, R82, R164.reuse ;  /* 0x000000a452527220 */ /* 0x080fe20000410000 */
[-C--:B------:R-:W-:Y:S01]  /*14f80*/  FMUL.FTZ R83, R83, R164.reuse ;  /* 0x000000a453537220 */ /* 0x080fe20000410000 */
[----:B----4-:R-:W-:Y:S01]  /*14f90*/  FADD.FTZ R157, R162, R157 ;  /* 0x0000009da29d7221 */ /* 0x010fe20000010000 */
[----:B------:R-:W-:Y:S01]  /*14fa0*/  MUFU.EX2 R172, R172 ;  /* 0x000000ac00ac7308 */ /* 0x000fe20000000800 */
[-C--:B------:R-:W-:Y:S01]  /*14fb0*/  FMUL.FTZ R86, R86, R164.reuse ;  /* 0x000000a456567220 */ /* 0x080fe20000410000 */
[----:B------:R-:W-:Y:S01]  /*14fc0*/  FMUL.FTZ R87, R87, R164 ;  /* 0x000000a457577220 */ /* 0x000fe20000410000 */
[C---:B-----5:R-:W-:Y:S01]  /*14fd0*/  FADD.FTZ R179, R163.reuse, R157 ;  /* 0x0000009da3b37221 */ /* 0x060fe20000010000 */
[----:B------:R-:W-:Y:S01]  /*14fe0*/  F2FP.F16.F32.PACK_AB R157, R163, R162 ;  /* 0x000000a2a39d723e */ /* 0x000fe200000000ff */
        /* <DEDUP_REMOVED lines=38> */
[----:B------:R-:W-:Y:S01]  /*15250*/  F2FP.F16.F32.PACK_AB R160, R169, R168 ;  /* 0x000000a8a9a0723e */ /* 0x000fe200000000ff */
[----:B------:R2:W-:Y:S01]  /*15260*/  STSM.16.M88.4 [R199+0x36400], R152 ;  /* 0x03640098c7007844 */ /* 0x0005e20000000200 */
[----:B0-----:R-:W-:Y:S01]  /*15270*/  F2FP.F16.F32.PACK_AB R161, R0, R171 ;  /* 0x000000ab00a1723e */ /* 0x001fe200000000ff */
[----:B------:R-:W-:Y:S01]  /*15280*/  FADD.FTZ R179, R203, R179 ;  /* 0x000000b3cbb37221 */ /* 0x000fe20000010000 */
[----:B------:R-:W-:Y:S01]  /*15290*/  F2FP.F16.F32.PACK_AB R162, R173, R172 ;  /* 0x000000acada2723e */ /* 0x000fe200000000ff */
[----:B------:R-:W0:Y:S01]  /*152a0*/  MUFU.EX2 R177, R177 ;  /* 0x000000b100b17308 */ /* 0x000e220000000800 */
[----:B-1----:R-:W-:Y:S01]  /*152b0*/  F2FP.F16.F32.PACK_AB R163, R175, R174 ;  /* 0x000000aeafa3723e */ /* 0x002fe200000000ff */
[----:B------:R1:W-:Y:S01]  /*152c0*/  STSM.16.M88.4 [R214], R156 ;  /* 0x0000009cd6007844 */ /* 0x0003e20000000200 */
[----:B------:R-:W-:Y:S01]  /*152d0*/  FADD.FTZ R202, R201, R202 ;  /* 0x000000cac9ca7221 */ /* 0x000fe20000010000 */
[----:B------:R-:W-:Y:S01]  /*152e0*/  FADD.FTZ R179, R170, R179 ;  /* 0x000000b3aab37221 */ /* 0x000fe20000010000 */
[----:B------:R-:W-:Y:S01]  /*152f0*/  @!P1 VIADD R21, R21, 0x38860 ;  /* 0x0003886015159836 */ /* 0x000fe20000000000 */
[----:B------:R1:W-:Y:S01]  /*15300*/  STSM.16.M88.4 [R216], R160 ;  /* 0x000000a0d8007844 */ /* 0x0003e20000000200 */
[----:B------:R-:W-:Y:S01]  /*15310*/  FADD.FTZ R202, R168, R202 ;  /* 0x000000caa8ca7221 */ /* 0x000fe20000010000 */
[----:B------:R-:W3:Y:S01]  /*15320*/  MUFU.EX2 R180, R180 ;  /* 0x000000b400b47308 */ /* 0x000ee20000000800 */
[----:B------:R-:W-:Y:S01]  /*15330*/  FADD.FTZ R179, R171, R179 ;  /* 0x000000b3abb37221 */ /* 0x000fe20000010000 */
[----:B------:R-:W-:Y:S01]  /*15340*/  @!P1 PRMT R21, RZ, 0x654, R21 ;  /* 0x00000654ff159816 */ /* 0x000fe20000000015 */
[----:B------:R-:W-:Y:S01]  /*15350*/  FADD.FTZ R202, R169, R202 ;  /* 0x000000caa9ca7221 */ /* 0x000fe20000010000 */
[----:B------:R-:W-:-:S02]  /*15360*/  IMAD.MOV.U32 R204, RZ, RZ, R19 ;  /* 0x000000ffffcc7224 */ /* 0x000fc400078e0013 */
[----:B------:R-:W-:Y:S01]  /*15370*/  FADD.FTZ R179, R0, R179 ;  /* 0x000000b300b37221 */ /* 0x000fe20000010000 */
[----:B------:R-:W-:Y:S02]  /*15380*/  IMAD.MOV.U32 R203, RZ, RZ, R20 ;  /* 0x000000ffffcb7224 */ /* 0x000fe400078e0014 */
[----:B------:R-:W-:Y:S01]  /*15390*/  FADD.FTZ R202, R172, R202 ;  /* 0x000000caacca7221 */ /* 0x000fe20000010000 */
[----:B------:R-:W4:Y:S01]  /*153a0*/  MUFU.EX2 R181, R181 ;  /* 0x000000b500b57308 */ /* 0x000f220000000800 */
[----:B0-----:R-:W-:Y:S01]  /*153b0*/  F2FP.F16.F32.PACK_AB R164, R177, R176 ;  /* 0x000000b0b1a4723e */ /* 0x001fe200000000ff */
[----:B------:R-:W-:Y:S01]  /*153c0*/  FADD.FTZ R179, R174, R179 ;  /* 0x000000b3aeb37221 */ /* 0x000fe20000010000 */
[----:B------:R-:W-:-:S03]  /*153d0*/  FADD.FTZ R202, R173, R202 ;  /* 0x000000caadca7221 */ /* 0x000fc60000010000 */
[----:B------:R-:W-:Y:S01]  /*153e0*/  FADD.FTZ R179, R175, R179 ;  /* 0x000000b3afb37221 */ /* 0x000fe20000010000 */
[----:B------:R-:W-:Y:S01]  /*153f0*/  FADD.FTZ R202, R176, R202 ;  /* 0x000000cab0ca7221 */ /* 0x000fe20000010000 */
[----:B------:R4:W0:Y:S03]  /*15400*/  MUFU.EX2 R8, R166 ;  /* 0x000000a600087308 */ /* 0x0008260000000800 */
[----:B------:R-:W-:-:S04]  /*15410*/  FADD.FTZ R202, R177, R202 ;  /* 0x000000cab1ca7221 */ /* 0x000fc80000010000 */
[----:B---3--:R-:W-:Y:S01]  /*15420*/  FADD.FTZ R202, R180, R202 ;  /* 0x000000cab4ca7221 */ /* 0x008fe20000010000 */
[----:B------:R-:W3:Y:S01]  /*15430*/  MUFU.EX2 R178, R178 ;  /* 0x000000b200b27308 */ /* 0x000ee20000000800 */
[C---:B----4-:R-:W-:Y:S02]  /*15440*/  F2FP.F16.F32.PACK_AB R166, R181.reuse, R180 ;  /* 0x000000b4b5a6723e */ /* 0x050fe400000000ff */
[----:B------:R-:W-:Y:S01]  /*15450*/  FADD.FTZ R0, R181, R202 ;  /* 0x000000cab5007221 */ /* 0x000fe20000010000 */
[----:B------:R-:W-:-:S04]  /*15460*/  IMAD.MOV.U32 R202, RZ, RZ, R9 ;  /* 0x000000ffffca7224 */ /* 0x000fc800078e0009 */
[----:B------:R-:W4:Y:S01]  /*15470*/  MUFU.EX2 R182, R182 ;  /* 0x000000b600b67308 */ /* 0x000f220000000800 */
[----:B0-----:R-:W-:-:S07]  /*15480*/  FADD.FTZ R179, R8, R179 ;  /* 0x000000b308b37221 */ /* 0x001fce0000010000 */
[----:B------:R-:W0:Y:S01]  /*15490*/  MUFU.EX2 R183, R183 ;  /* 0x000000b700b77308 */ /* 0x000e220000000800 */
[C---:B---3--:R-:W-:Y:S01]  /*154a0*/  F2FP.F16.F32.PACK_AB R165, R178.reuse, R8 ;  /* 0x00000008b2a5723e */ /* 0x048fe200000000ff */
[----:B------:R-:W-:-:S04]  /*154b0*/  FADD.FTZ R179, R178, R179 ;  /* 0x000000b3b2b37221 */ /* 0x000fc80000010000 */
[----:B----4-:R-:W-:Y:S01]  /*154c0*/  FADD.FTZ R179, R182, R179 ;  /* 0x000000b3b6b37221 */ /* 0x010fe20000010000 */
[----:B0-----:R-:W-:-:S03]  /*154d0*/  F2FP.F16.F32.PACK_AB R167, R183, R182 ;  /* 0x000000b6b7a7723e */ /* 0x001fc600000000ff */
[----:B------:R-:W-:Y:S02]  /*154e0*/  FADD.FTZ R8, R183, R179 ;  /* 0x000000b3b7087221 */ /* 0x000fe40000010000 */
[----:B------:R1:W-:Y:S01]  /*154f0*/  STSM.16.M88.4 [R215], R164 ;  /* 0x000000a4d7007844 */ /* 0x0003e20000000200 */
[----:B------:R-:W-:-:S06]  /*15500*/  WARPGROUP.ARRIVE ;  /* 0x00000000000079c5 */ /* 0x000fcc0000000000 */
[----:B------:R-:W-:Y:S03]  /*15510*/  HGMMA.64x256x16.F32 R24, R152, gdesc[UR4].tnspB, R24, gsb0 ;  /* 0x43e0000498187df0 */ /* 0x000fe60008000818 */
[----:B------:R-:W-:Y:S02]  /*15520*/  WARPGROUP.DEPBAR.LE gsb0, 0x0 ;  /* 0x00008000000079c5 */ /* 0x000fe40000010000 */
[----:B--2---:R-:W-:Y:S01]  /*15530*/  VIADD R152, R200, 0x80 ;  /* 0x00000080c8987836 */ /* 0x004fe20000000000 */
[----:B------:R-:W-:Y:S01]  /*15540*/  WARPGROUP.ARRIVE ;  /* 0x00000000000079c5 */ /* 0x000fe20000000000 */
[----:B------:R-:W-:-:S03]  /*15550*/  IMAD.MOV.U32 R153, RZ, RZ, 0x40000040 ;  /* 0x40000040ff997424 */ /* 0x000fc600078e00ff */
[----:B------:R-:W-:Y:S01]  /*15560*/  R2UR UR6, R152 ;  /* 0x00000000980672ca */ /* 0x000fe200000e0000 */
[----:B------:R-:W-:Y:S01]  /*15570*/  VIADD R152, R200, 0x100 ;  /* 0x00000100c8987836 */ /* 0x000fe20000000000 */
[----:B------:R-:W-:Y:S01]  /*15580*/  R2UR UR7, R153 ;  /* 0x00000000990772ca */ /* 0x000fe200000e0000 */
[----:B------:R-:W-:-:S15]  /*15590*/  IMAD.MOV.U32 R153, RZ, RZ, 0x40000040 ;  /* 0x40000040ff997424 */ /* 0x000fde00078e00ff */
        /* <DEDUP_REMOVED lines=27> */
.L_x_3634:
[----:B------:R-:W-:Y:S05]  /*15750*/  BSYNC B0 ;  /* 0x0000000000007941 */ /* 0x000fea0003800000 */
.L_x_3633:
[----:B------:R-:W-:Y:S01]  /*15760*/  ISETP.GE.AND P2, PT, R15, R219, PT ;  /* 0x000000db0f00720c */ /* 0x000fe20003f46270 */
[----:B------:R-:W-:-:S12]  /*15770*/  BSSY B0, `(.L_x_3646) ;  /* 0x00003cf000007945 */ /* 0x000fd80003800000 */
[----:B------:R-:W-:Y:S05]  /*15780*/  @!P2 BRA `(.L_x_3647) ;  /* 0x0000003c0034a947 */ /* 0x000fea0003800000 */
[----:B------:R-:W-:Y:S02]  /*15790*/  IMAD.MOV.U32 R200, RZ, RZ, R20 ;  /* 0x000000ffffc87224 */ /* 0x000fe400078e0014 */
[----:B------:R-:W-:Y:S02]  /*157a0*/  IMAD.MOV.U32 R202, RZ, RZ, R9 ;  /* 0x000000ffffca7224 */ /* 0x000fe400078e0009 */
[----:B--2---:R-:W-:-:S07]  /*157b0*/  IMAD.MOV.U32 R201, RZ, RZ, R19 ;  /* 0x000000ffffc97224 */ /* 0x004fce00078e0013 */
.L_x_3666:
[----:B------:R-:W-:-:S05]  /*157c0*/  VIADD R19, R201, 0x1 ;  /* 0x00000001c9137836 */ /* 0x000fca0000000000 */
[----:B------:R-:W-:-:S04]  /*157d0*/  ISETP.NE.AND P2, PT, R19, 0x2, PT ;  /* 0x000000021300780c */ /* 0x000fc80003f45270 */
[----:B------:R-:W-:Y:S02]  /*157e0*/  SEL R9, RZ, 0x1, P2 ;  /* 0x00000001ff097807 */ /* 0x000fe40001000000 */
[----:B------:R-:W-:Y:S02]  /*157f0*/  SEL R19, R19, RZ, P2 ;  /* 0x000000ff13137207 */ /* 0x000fe40001000000 */
[----:B------:R-:W-:Y:S01]  /*15800*/  LOP3.LUT R22, R22, R9, RZ, 0x3c, !PT ;  /* 0x0000000916167212 */ /* 0x000fe200078e3cff */
[----:B------:R-:W-:Y:S06]  /*15810*/  @!P0 BRA `(.L_x_3648) ;  /* 0x0000000000048947 */ /* 0x000fec0003800000 */
[----:B------:R-:W-:Y:S01]  /*15820*/  BPT.TRAP 0x1 ;  /* 0x000000040000795c */ /* 0x000fe20000300000 */
.L_x_3648:
[----:B-1----:R-:W-:Y:S01]  /*15830*/  IMAD R21, R19, 0x8, R18 ;  /* 0x0000000813157824 */ /* 0x002fe200078e0212 */
[----:B------:R-:W-:-:S04]  /*15840*/  SHF.L.U32 R9, R22, 0x1f, RZ ;  /* 0x0000001f16097819 */ /* 0x000fc800000006ff */
[----:B------:R0:W1:Y:S01]  /*15850*/  SYNCS.PHASECHK.TRANS64.TRYWAIT P2, [R21+URZ+0x38830], R9 ;  /* 0x03883009150075a7 */ /* 0x000062000804017f */
[----:B------:R-:W-:Y:S05]  /*15860*/  @!P0 BRA `(.L_x_3649) ;  /* 0x0000000000048947 */ /* 0x000fea0003800000 */
[----:B------:R-:W-:Y:S01]  /*15870*/  BPT.TRAP 0x1 ;  /* 0x000000040000795c */ /* 0x000fe20000300000 */
.L_x_3649:
[----:B------:R-:W-:Y:S01]  /*15880*/  BSSY B1, `(.L_x_3650) ;  /* 0x0000006000017945 */ /* 0x000fe20003800000 */
[----:B------:R-:W-:Y:S02]  /*15890*/  IMAD R156, R19, 0x200, R191 ;  /* 0x00000200139c7824 */ /* 0x000fe400078e02bf */
[----:B------:R-:W-:Y:S01]  /*158a0*/  IMAD.MOV.U32 R157, RZ, RZ, 0x40000040 ;  /* 0x40000040ff9d7424 */ /* 0x000fe200078e00ff */
[----:B-1----:R-:W-:Y:S06]  /*158b0*/  @P2 BRA `(.L_x_3651) ;  /* 0x0000000000082947 */ /* 0x002fec0003800000 */
[----:B------:R-:W1:Y:S02]  /*158c0*/  SYNCS.PHASECHK.TRANS64.TRYWAIT P2, [R21+URZ+0x38830], R9 ;  /* 0x03883009150075a7 */ /* 0x000e64000804017f */
[----:B-1----:R-:W-:Y:S05]  /*158d0*/  @!P2 BRA `(.L_x_3652) ;  /* 0x0000014c00b0a947 */ /* 0x002fea0003800000 */
.L_x_3651:
[----:B------:R-:W-:Y:S05]  /*158e0*/  BSYNC B1 ;  /* 0x0000000000017941 */ /* 0x000fea0003800000 */
.L_x_3650:
        /* <DEDUP_REMOVED lines=36> */
.L_x_3653:
[----:B------:R2:W3:Y:S01]  /*15b30*/  SYNCS.PHASECHK.TRANS64.TRYWAIT P2, [R21+URZ+0x38850], R9 ;  /* 0x03885009150075a7 */ /* 0x0004e2000804017f */
[----:B------:R-:W-:Y:S05]  /*15b40*/  @!P0 BRA `(.L_x_3654) ;  /* 0x0000000000048947 */ /* 0x000fea0003800000 */
[----:B------:R-:W-:Y:S01]  /*15b50*/  BPT.TRAP 0x1 ;  /* 0x000000040000795c */ /* 0x000fe20000300000 */
.L_x_3654:
[----:B------:R-:W-:Y:S04]  /*15b60*/  BSSY B1, `(.L_x_3655) ;  /* 0x0000004000017945 */ /* 0x000fe80003800000 */
[----:B---3--:R-:W-:Y:S05]  /*15b70*/  @P2 BRA `(.L_x_3656) ;  /* 0x0000000000082947 */ /* 0x008fea0003800000 */
[----:B------:R-:W3:Y:S02]  /*15b80*/  SYNCS.PHASECHK.TRANS64.TRYWAIT P2, [R21+URZ+0x38850], R9 ;  /* 0x03885009150075a7 */ /* 0x000ee4000804017f */
[----:B---3--:R-:W-:Y:S05]  /*15b90*/  @!P2 BRA `(.L_x_3657) ;  /* 0x0000014c0014a947 */ /* 0x008fea0003800000 */
.L_x_3656:
[----:B------:R-:W-:Y:S05]  /*15ba0*/  BSYNC B1 ;  /* 0x0000000000017941 */ /* 0x000fea0003800000 */
.L_x_3655:
        /* <DEDUP_REMOVED lines=20> */
[----:B------:R-:W-:Y:S01]  /*15cf0*/  IMAD.MOV.U32 R211, RZ, RZ, 0x40000040 ;  /* 0x40000040ffd37424 */ /* 0x000fe200078e00ff */
[----:B------:R-:W-:Y:S01]  /*15d00*/  R2UR UR6, R206 ;  /* 0x00000000ce0672ca */ /* 0x000fe200000e0000 */
[----:B------:R-:W-:Y:S01]  /*15d10*/  VIADD R206, R2, 0x4 ;  /* 0x0000000402ce7836 */ /* 0x000fe20000000000 */
[----:B------:R-:W-:Y:S01]  /*15d20*/  R2UR UR7, R207 ;  /* 0x00000000cf0772ca */ /* 0x000fe200000e0000 */
[----:B------:R-:W-:Y:S02]  /*15d30*/  IMAD.MOV.U32 R207, RZ, RZ, 0x40000040 ;  /* 0x40000040ffcf7424 */ /* 0x000fe400078e00ff */
[----:B------:R-:W-:Y:S01]  /*15d40*/  IMAD.MOV.U32 R213, RZ, RZ, 0x40000040 ;  /* 0x40000040ffd57424 */ /* 0x000fe200078e00ff */
[----:B----4-:R-:W-:-:S05]  /*15d50*/  SHF.R.U32.HI R14, RZ, 0x7, R14 ;  /* 0x00000007ff0e7819 */ /* 0x010fca000001160e */
[----:B0123--:R-:W0:Y:S02]  /*15d60*/  SHFL.IDX PT, R9, R14, RZ, 0x1f ;  /* 0x00001fff0e097589 */ /* 0x00fe2400000e0000 */
[----:B0-----:R-:W-:Y:S01]  /*15d70*/  ISETP.GT.AND P2, PT, R9, 0x7f, PT ;  /* 0x0000007f0900780c */ /* 0x001fe20003f44270 */
[----:B------:R-:W-:-:S03]  /*15d80*/  IMAD.MOV.U32 R9, RZ, RZ, 0x4 ;  /* 0x00000004ff097424 */ /* 0x000fc600078e00ff */
[----:B------:R-:W-:Y:S02]  /*15d90*/  SEL R20, RZ, 0x2, !P2 ;  /* 0x00000002ff147807 */ /* 0x000fe40005000000 */
[C---:B------:R-:W-:Y:S02]  /*15da0*/  SEL R14, R9.reuse, 0x2, P2 ;  /* 0x00000002090e7807 */ /* 0x040fe40001000000 */
[----:B------:R-:W-:Y:S02]  /*15db0*/  SEL R9, R9, 0x6, !P2 ;  /* 0x0000000609097807 */ /* 0x000fe40005000000 */
[----:B------:R-:W-:Y:S01]  /*15dc0*/  SEL R208, R208, 0x26, P2 ;  /* 0x00000026d0d07807 */ /* 0x000fe20001000000 */
[----:B------:R-:W-:Y:S01]  /*15dd0*/  IMAD.IADD R210, R212, 0x1, R14 ;  /* 0x00000001d4d27824 */ /* 0x000fe200078e020e */
[----:B------:R-:W-:Y:S02]  /*15de0*/  SEL R209, R209, 0x980, P2 ;  /* 0x00000980d1d17807 */ /* 0x000fe40001000000 */
[----:B------:R-:W-:-:S02]  /*15df0*/  LOP3.LUT R208, R208, 0x6, RZ, 0xc0, !PT ;  /* 0x00000006d0d07812 */ /* 0x000fc400078ec0ff */
        /* <DEDUP_REMOVED lines=281> */
[----:B------:R-:W-:Y:S01]  /*16f90*/  IMAD.IADD R203, R218, 0x1, R195 ;  /* 0x00000001dacb7824 */ /* 0x000fe200078e02c3 */
[----:B------:R-:W-:Y:S02]  /*16fa0*/  WARPGROUP.DEPBAR.LE gsb0, 0x0 ;  /* 0x00008000000079c5 */ /* 0x000fe40000010000 */
[----:B------:R-:W-:-:S07]  /*16fb0*/  WARPGROUP.ARRIVE ;  /* 0x00000000000079c5 */ /* 0x000fce0000000000 */
[----:B------:R-:W-:Y:S01]  /*16fc0*/  HGMMA.64x64x16.F32 R152, gdesc[UR4], R152, gsb0 ;  /* 0x00e00000049879f0 */ /* 0x000fe20008000898 */
[----:B------:R-:W-:Y:S01]  /*16fd0*/  R2UR UR4, R206 ;  /* 0x00000000ce0472ca */ /* 0x000fe200000e0000 */
[----:B------:R-:W-:Y:S01]  /*16fe0*/  IMAD.IADD R206, R205, 0x1, R9 ;  /* 0x00000001cdce7824 */ /* 0x000fe200078e0209 */
[----:B------:R-:W-:Y:S01]  /*16ff0*/  R2UR UR5, R207 ;  /* 0x00000000cf0572ca */ /* 0x000fe200000e0000 */
[----:B------:R-:W-:Y:S01]  /*17000*/  IMAD.MOV.U32 R207, RZ, RZ, 0x40000040 ;  /* 0x40000040ffcf7424 */ /* 0x000fe200078e00ff */
[----:B------:R-:W0:Y:S02]  /*17010*/  @P5 LDC R205, c[0x0][0x450] ;  /* 0x00011400ffcd5b82 */ /* 0x000e240000000800 */
        /* <DEDUP_REMOVED lines=9> */
[----:B------:R-:W-:Y:S02]  /*170b0*/  R2UR UR4, R206 ;  /* 0x00000000ce0472ca */ /* 0x000fe400000e0000 */
[----:B------:R-:W-:Y:S01]  /*170c0*/  R2UR UR5, R207 ;  /* 0x00000000cf0572ca */ /* 0x000fe200000e0000 */
[----:B------:R-:W1:Y:S01]  /*170d0*/  @P5 LDC R206, c[0x0][0x44c] ;  /* 0x00011300ffce5b82 */ /* 0x000e620000000800 */
[----:B------:R-:W-:Y:S01]  /*170e0*/  R2UR UR6, R208 ;  /* 0x00000000d00672ca */ /* 0x000fe200000e0000 */
[----:B------:R-:W-:Y:S01]  /*170f0*/  VIADD R208, R2, 0xe00 ;  /* 0x00000e0002d07836 */ /* 0x000fe20000000000 */
[----:B------:R-:W-:Y:S01]  /*17100*/  R2UR UR7, R209 ;  /* 0x00000000d10772ca */ /* 0x000fe200000e0000 */
[----:B------:R-:W-:Y:S02]  /*17110*/  IMAD.MOV.U32 R207, RZ, RZ, 0x40000040 ;  /* 0x40000040ffcf7424 */ /* 0x000fe400078e00ff */
[----:B------:R-:W-:-:S02]  /*17120*/  IMAD.MOV.U32 R209, RZ, RZ, 0x40000040 ;  /* 0x40000040ffd17424 */ /* 0x000fc400078e00ff */
[----:B-1----:R-:W-:-:S05]  /*17130*/  @P5 IMAD.HI.U32 R206, R203, R206, RZ ;  /* 0x000000cecbce5227 */ /* 0x002fca00078e00ff */
[----:B0-----:R-:W-:Y:S01]  /*17140*/  @P5 SHF.R.U32.HI R203, RZ, R205, R206 ;  /* 0x000000cdffcb5219 */ /* 0x001fe200000116ce */
[----:B------:R-:W-:Y:S02]  /*17150*/  IMAD.IADD R206, R208, 0x1, R20 ;  /* 0x00000001d0ce7824 */ /* 0x000fe400078e0214 */
[----:B------:R-:W-:-:S05]  /*17160*/  IMAD.MOV.U32 R205, RZ, RZ, 0x40 ;  /* 0x00000040ffcd7424 */ /* 0x000fca00078e00ff */
[----:B------:R-:W-:-:S04]  /*17170*/  SEL R205, R205, 0x3e, P2 ;  /* 0x0000003ecdcd7807 */ /* 0x000fc80001000000 */
[----:B------:R-:W-:Y:S01]  /*17180*/  LOP3.LUT R205, R205, 0x6, RZ, 0xc0, !PT ;  /* 0x00000006cdcd7812 */ /* 0x000fe200078ec0ff */
[----:B------:R-:W-:Y:S02]  /*17190*/  WARPGROUP.DEPBAR.LE gsb0, 0x0 ;  /* 0x00008000000079c5 */ /* 0x000fe40000010000 */
[----:B------:R-:W-:-:S06]  /*171a0*/  WARPGROUP.ARRIVE ;  /* 0x00000000000079c5 */ /* 0x000fcc0000000000 */
[----:B------:R-:W-:Y:S01]  /*171b0*/  HGMMA.64x64x16.F32 R152, gdesc[UR4], R152, gsb0 ;  /* 0x00e00000049879f0 */ /* 0x000fe20008000898 */
[----:B------:R-:W-:Y:S01]  /*171c0*/  R2UR UR4, R206 ;  /* 0x00000000ce0472ca */ /* 0x000fe200000e0000 */
[C---:B------:R-:W-:Y:S01]  /*171d0*/  IMAD.IADD R206, R212.reuse, 0x1, R20 ;  /* 0x00000001d4ce7824 */ /* 0x040fe200078e0214 */
[----:B------:R-:W-:Y:S01]  /*171e0*/  R2UR UR5, R207 ;  /* 0x00000000cf0572ca */ /* 0x000fe200000e0000 */
[----:B------:R-:W-:Y:S01]  /*171f0*/  IMAD.MOV.U32 R207, RZ, RZ, 0x40000040 ;  /* 0x40000040ffcf7424 */ /* 0x000fe200078e00ff */
[----:B------:R-:W0:Y:S01]  /*17200*/  SHFL.IDX PT, R20, R203, RZ, 0x1c1f ;  /* 0x001c1fffcb147589 */ /* 0x000e2200000e0000 */
[----:B------:R-:W-:Y:S01]  /*17210*/  IMAD.IADD R212, R212, 0x1, R9 ;  /* 0x00000001d4d47824 */ /* 0x000fe200078e0209 */
[----:B------:R-:W-:Y:S01]  /*17220*/  R2UR UR6, R206 ;  /* 0x00000000ce0672ca */ /* 0x000fe200000e0000 */
[----:B------:R-:W-:Y:S01]  /*17230*/  IMAD.IADD R206, R208, 0x1, R14 ;  /* 0x00000001d0ce7824 */ /* 0x000fe200078e020e */
[----:B------:R-:W-:Y:S01]  /*17240*/  R2UR UR7, R207 ;  /* 0x00000000cf0772ca */ /* 0x000fe200000e0000 */
[----:B------:R-:W-:-:S02]  /*17250*/  IMAD.MOV.U32 R207, RZ, RZ, 0x40000040 ;  /* 0x40000040ffcf7424 */ /* 0x000fc400078e00ff */
[----:B------:R-:W-:Y:S02]  /*17260*/  IMAD.IADD R208, R208, 0x1, R9 ;  /* 0x00000001d0d07824 */ /* 0x000fe400078e0209 */
        /* <DEDUP_REMOVED lines=33> */
[----:B------:R-:W-:Y:S02]  /*17480*/  ULOP3.LUT UR4, URZ, UR45, URZ, 0x33, !UPT ;  /* 0x0000002d3f047292 */ /* 0x000fe4000f8e333f */
[----:B------:R-:W-:Y:S02]  /*17490*/  WARPGROUP.DEPBAR.LE gsb0, 0x0 ;  /* 0x00008000000079c5 */ /* 0x000fe40000010000 */
[----:B------:R1:W-:Y:S02]  /*174a0*/  @!P1 SYNCS.ARRIVE.TRANS64.RED.A1T0 RZ, [R9+URZ], RZ ;  /* 0x000000ff09ff99a7 */ /* 0x0003e4000810043f */
[----:B-1----:R-:W-:-:S05]  /*174b0*/  IMAD.SHL.U32 R9, R15, 0x40, RZ ;  /* 0x000000400f097824 */ /* 0x002fca00078e00ff */
[----:B------:R-:W-:-:S04]  /*174c0*/  IADD3 R207, -R187, 0x1, -R9 ;  /* 0x00000001bbcf7810 */ /* 0x000fc80007ffe909 */
[----:B------:R-:W-:-:S05]  /*174d0*/  IADD3 R207, -R23, R207, R184 ;  /* 0x000000cf17cf7210 */ /* 0x000fca0007ffe1b8 */
[C---:B------:R-:W-:Y:S02]  /*174e0*/  VIADD R208, R207.reuse, UR44 ;  /* 0x0000002ccfd07c36 */ /* 0x040fe40008000000 */
[----:B------:R-:W-:Y:S02]  /*174f0*/  VIADD R207, R207, UR4 ;  /* 0x00000004cfcf7c36 */ /* 0x000fe40008000000 */
        /* <DEDUP_REMOVED lines=15> */
.L_x_3660:
[----:B------:R-:W-:-:S05]  /*175f0*/  IMAD.U32 R209, RZ, RZ, UR39 ;  /* 0x00000027ffd17e24 */ /* 0x000fca000f8e00ff */
[----:B------:R-:W-:-:S13]  /*17600*/  ISETP.NE.AND P2, PT, R209, 0x1, PT ;  /* 0x00000001d100780c */ /* 0x000fda0003f45270 */
[----:B------:R-:W0:Y:S02]  /*17610*/  @P2 LDC.64 R204, c[0x0][0xae0] ;  /* 0x0002b800ffcc2b82 */ /* 0x000e240000000a00 */
[----:B0-----:R-:W-:-:S05]  /*17620*/  @P2 IMAD.HI.U32 R204, R20, R204, RZ ;  /* 0x000000cc14cc2227 */ /* 0x001fca00078e00ff */
[----:B------:R-:W-:-:S07]  /*17630*/  @P2 SHF.R.U32.HI R20, RZ, R205, R204 ;  /* 0x000000cdff142219 */ /* 0x000fce00000116cc */
.L_x_3661:
[----:B------:R-:W-:Y:S05]  /*17640*/  BSYNC B1 ;  /* 0x0000000000017941 */ /* 0x000fea0003800000 */
.L_x_3659:
[----:B------:R-:W-:-:S04]  /*17650*/  IMAD R20, R20, R209, -R9 ;  /* 0x000000d114147224 */ /* 0x000fc800078e0a09 */
[----:B------:R-:W-:-:S05]  /*17660*/  IMAD.IADD R20, R20, 0x1, -R187 ;  /* 0x0000000114147824 */ /* 0x000fca00078e0abb */
[----:B------:R-:W-:Y:S02]  /*17670*/  VIMNMX R14, R14, R20, !PT ;  /* 0x000000140e0e7248 */ /* 0x000fe40007fe0100 */
[----:B------:R-:W-:-:S07]  /*17680*/  VIADDMNMX R206, R20, R209, R206, PT ;  /* 0x000000d114ce7246 */ /* 0x000fce00038001ce */
.L_x_3658:
        /* <DEDUP_REMOVED lines=65> */
.L_x_3664:
[----:B------:R-:W-:-:S05]  /*17aa0*/  IMAD.U32 R14, RZ, RZ, UR39 ;  /* 0x00000027ff0e7e24 */ /* 0x000fca000f8e00ff */
[----:B------:R-:W-:-:S13]  /*17ab0*/  ISETP.NE.AND P3, PT, R14, 0x1, PT ;  /* 0x000000010e00780c */ /* 0x000fda0003f65270 */
[----:B------:R-:W0:Y:S02]  /*17ac0*/  @P3 LDC.64 R152, c[0x0][0xae0] ;  /* 0x0002b800ff983b82 */ /* 0x000e240000000a00 */
[----:B0-----:R-:W-:-:S05]  /*17ad0*/  @P3 IMAD.HI.U32 R152, R203, R152, RZ ;  /* 0x00000098cb983227 */ /* 0x001fca00078e00ff */
[----:B------:R-:W-:-:S07]  /*17ae0*/  @P3 SHF.R.U32.HI R203, RZ, R153, R152 ;  /* 0x00000099ffcb3219 */ /* 0x000fce0000011698 */
.L_x_3665:
[----:B------:R-:W-:Y:S05]  /*17af0*/  BSYNC B1 ;  /* 0x0000000000017941 */ /* 0x000fea0003800000 */
.L_x_3663:
[----:B------:R-:W-:-:S04]  /*17b00*/  IMAD R9, R203, R14, -R9 ;  /* 0x0000000ecb097224 */ /* 0x000fc800078e0a09 */
[----:B------:R-:W-:-:S05]  /*17b10*/  IMAD.IADD R9, R9, 0x1, -R187 ;  /* 0x0000000109097824 */ /* 0x000fca00078e0abb */
[----:B------:R-:W-:Y:S02]  /*17b20*/  VIMNMX R207, R207, R9, !PT ;  /* 0x00000009cfcf7248 */ /* 0x000fe40007fe0100 */
[----:B------:R-:W-:-:S07]  /*17b30*/  VIADDMNMX R208, R9, R14, R208, PT ;  /* 0x0000000e09d07246 */ /* 0x000fce00038001d0 */
.L_x_3662:
[----:B------:R-:W-:Y:S01]  /*17b40*/  FMNMX.FTZ R9, R20, R202, !PT ;  /* 0x000000ca14097209 */ /* 0x000fe20007810000 */
[----:B------:R-:W-:-:S03]  /*17b50*/  @!P1 VIADD R21, R21, 0x38860 ;  /* 0x0003886015159836 */ /* 0x000fc60000000000 */
[----:B------:R-:W-:Y:S02]  /*17b60*/  FMNMX.FTZ R9, R204, R9, !PT ;  /* 0x00000009cc097209 */ /* 0x000fe40007810000 */
[----:B------:R-:W-:Y:S02]  /*17b70*/  @!P1 PRMT R21, RZ, 0x654, R21 ;  /* 0x00000654ff159816 */ /* 0x000fe40000000015 */
        /* <DEDUP_REMOVED lines=27> */
[-C--:B------:R-:W-:Y:S01]  /*17d30*/  FMUL.FTZ R153, R153, R14.reuse ;  /* 0x0000000e99997220 */ /* 0x080fe20000410000 */
[----:B------:R-:W-:Y:S01]  /*17d40*/  ISETP.GT.AND P3, PT, R207, 0x8, P2 ;  /* 0x00000008cf00780c */ /* 0x000fe20001764270 */
[-CC-:B------:R-:W-:Y:S01]  /*17d50*/  FFMA.FTZ R204, R204, R14.reuse, -R152.reuse ;  /* 0x0000000ecccc7223 */ /* 0x180fe20000010898 */
[----:B------:R-:W-:Y:S01]  /*17d60*/  FSEL R155, R155, -INF , !P4 ;  /* 0xff8000009b9b7808 */ /* 0x000fe20006000000 */
[----:B------:R-:W-:Y:S01]  /*17d70*/  MUFU.EX2 R20, R20 ;  /* 0x0000001400147308 */ /* 0x000fe20000000800 */
[----:B------:R-:W-:Y:S01]  /*17d80*/  ISETP.GT.AND P4, PT, R207, 0x9, P2 ;  /* 0x00000009cf00780c */ /* 0x000fe20001784270 */
[-CC-:B------:R-:W-:Y:S01]  /*17d90*/  FFMA.FTZ R202, R156, R14.reuse, -R152.reuse ;  /* 0x0000000e9cca7223 */ /* 0x180fe20000010898 */
[C---:B------:R-:W-:Y:S01]  /*17da0*/  ISETP.LT.OR P3, PT, R208.reuse, 0x9, P3 ;  /* 0x00000009d000780c */ /* 0x040fe20001f61670 */
[-CC-:B------:R-:W-:Y:S01]  /*17db0*/  FFMA.FTZ R157, R157, R14.reuse, -R152.reuse ;  /* 0x0000000e9d9d7223 */ /* 0x180fe20000010898 */
[----:B------:R-:W-:Y:S01]  /*17dc0*/  ISETP.LT.OR P4, PT, R208, 0xa, P4 ;  /* 0x0000000ad000780c */ /* 0x000fe20002781670 */
[-CC-:B------:R-:W-:Y:S01]  /*17dd0*/  FFMA.FTZ R160, R160, R14.reuse, -R152.reuse ;  /* 0x0000000ea0a07223 */ /* 0x180fe20000010898 */
[----:B------:R-:W-:Y:S01]  /*17de0*/  FSEL R158, R158, -INF , !P3 ;  /* 0xff8000009e9e7808 */ /* 0x000fe20005800000 */
[----:B------:R-:W0:Y:S01]  /*17df0*/  MUFU.EX2 R153, R153 ;  /* 0x0000009900997308 */ /* 0x000e220000000800 */
        /* <DEDUP_REMOVED lines=16> */
[C---:B------:R-:W-:Y:S01]  /*17f00*/  ISETP.LT.OR P4, PT, R208.reuse, 0x1a, P4 ;  /* 0x0000001ad000780c */ /* 0x040fe20002781670 */
[----:B------:R-:W-:Y:S01]  /*17f10*/  FFMA.FTZ R152, R181, R14, -R152 ;  /* 0x0000000eb5987223 */ /* 0x000fe20000010898 */
[----:B------:R-:W-:Y:S01]  /*17f20*/  ISETP.LT.OR P3, PT, R208, 0x11, P3 ;  /* 0x00000011d000780c */ /* 0x000fe20001f61670 */
[----:B0-----:R-:W-:Y:S01]  /*17f30*/  FFMA.FTZ R181, R153, R0, R20 ;  /* 0x0000000099b57223 */ /* 0x001fe20000010014 */
[----:B------:R-:W-:Y:S01]  /*17f40*/  FSEL R167, R167, -INF , !P4 ;  /* 0xff800000a7a77808 */ /* 0x000fe20006000000 */
[----:B------:R-:W0:Y:S01]  /*17f50*/  MUFU.EX2 R156, R204 ;  /* 0x000000cc009c7308 */ /* 0x000e220000000800 */
[----:B------:R-:W-:Y:S01]  /*17f60*/  ISETP.GT.AND P4, PT, R207, 0x21, P2 ;  /* 0x00000021cf00780c */ /* 0x000fe20001784270 */
[-C--:B------:R-:W-:Y:S01]  /*17f70*/  FMUL.FTZ R24, R24, R153.reuse ;  /* 0x0000009918187220 */ /* 0x080fe20000410000 */
[----:B------:R-:W-:Y:S01]  /*17f80*/  FSEL R162, R162, -INF , !P3 ;  /* 0xff800000a2a27808 */ /* 0x000fe20005800000 */
[-C--:B------:R-:W-:Y:S01]  /*17f90*/  FMUL.FTZ R25, R25, R153.reuse ;  /* 0x0000009919197220 */ /* 0x080fe20000410000 */
[----:B------:R-:W-:Y:S01]  /*17fa0*/  ISETP.LT.OR P4, PT, R208, 0x22, P4 ;  /* 0x00000022d000780c */ /* 0x000fe20002781670 */
[-C--:B------:R-:W-:Y:S01]  /*17fb0*/  FMUL.FTZ R28, R28, R153.reuse ;  /* 0x000000991c1c7220 */ /* 0x080fe20000410000 */
[----:B------:R-:W-:Y:S01]  /*17fc0*/  ISETP.GT.AND P3, PT, R207, 0x18, P2 ;  /* 0x00000018cf00780c */ /* 0x000fe20001764270 */
[----:B------:R-:W-:Y:S01]  /*17fd0*/  MUFU.EX2 R203, R160 ;  /* 0x000000a000cb7308 */ /* 0x000fe20000000800 */
[----:B------:R-:W-:Y:S01]  /*17fe0*/  FSEL R171, R171, -INF , !P4 ;  /* 0xff800000abab7808 */ /* 0x000fe20006000000 */
[-C--:B------:R-:W-:Y:S01]  /*17ff0*/  FMUL.FTZ R29, R29, R153.reuse ;  /* 0x000000991d1d7220 */ /* 0x080fe20000410000 */
[----:B------:R-:W-:Y:S01]  /*18000*/  ISETP.GT.AND P4, PT, R207, 0x29, P2 ;  /* 0x00000029cf00780c */ /* 0x000fe20001784270 */
[-C--:B------:R-:W-:Y:S01]  /*18010*/  FMUL.FTZ R32, R32, R153.reuse ;  /* 0x0000009920207220 */ /* 0x080fe20000410000 */
[C---:B------:R-:W-:Y:S01]  /*18020*/  ISETP.LT.OR P3, PT, R208.reuse, 0x19, P3 ;  /* 0x00000019d000780c */ /* 0x040fe20001f61670 */
[-C--:B------:R-:W-:Y:S01]  /*18030*/  FMUL.FTZ R33, R33, R153.reuse ;  /* 0x0000009921217220 */ /* 0x080fe20000410000 */
[----:B------:R-:W-:Y:S01]  /*18040*/  ISETP.LT.OR P4, PT, R208, 0x2a, P4 ;  /* 0x0000002ad000780c */ /* 0x000fe20002781670 */
[----:B------:R-:W1:Y:S01]  /*18050*/  MUFU.EX2 R202, R202 ;  /* 0x000000ca00ca7308 */ /* 0x000e620000000800 */
[----:B------:R-:W-:Y:S01]  /*18060*/  FSEL R166, R166, -INF , !P3 ;  /* 0xff800000a6a67808 */ /* 0x000fe20005800000 */
[----:B0-----:R-:W-:Y:S01]  /*18070*/  FADD.FTZ R181, R156, R181 ;  /* 0x000000b59cb57221 */ /* 0x001fe20000010000 */
[----:B------:R-:W-:Y:S01]  /*18080*/  FSEL R175, R175, -INF , !P4 ;  /* 0xff800000afaf7808 */ /* 0x000fe20006000000 */
[-C--:B------:R-:W-:Y:S01]  /*18090*/  FMUL.FTZ R36, R36, R153.reuse ;  /* 0x0000009924247220 */ /* 0x080fe20000410000 */
[----:B------:R-:W-:Y:S01]  /*180a0*/  ISETP.GT.AND P4, PT, R207, RZ, P2 ;  /* 0x000000ffcf00720c */ /* 0x000fe20001784270 */
[-C--:B------:R-:W-:Y:S01]  /*180b0*/  FMUL.FTZ R37, R37, R153.reuse ;  /* 0x0000009925257220 */ /* 0x080fe20000410000 */
[----:B------:R-:W-:Y:S01]  /*180c0*/  ISETP.GT.AND P3, PT, R207, 0x20, P2 ;  /* 0x00000020cf00780c */ /* 0x000fe20001764270 */
[----:B------:R-:W-:Y:S01]  /*180d0*/  MUFU.EX2 R160, R168 ;  /* 0x000000a800a07308 */ /* 0x000fe20000000800 */
[----:B------:R-:W-:Y:S01]  /*180e0*/  ISETP.LT.OR P4, PT, R208, 0x1, P4 ;  /* 0x00000001d000780c */ /* 0x000fe20002781670 */
[-C--:B------:R-:W-:Y:S01]  /*180f0*/  FMUL.FTZ R40, R40, R153.reuse ;  /* 0x0000009928287220 */ /* 0x080fe20000410000 */
[----:B------:R-:W-:Y:S01]  /*18100*/  ISETP.LT.OR P3, PT, R208, 0x21, P3 ;  /* 0x00000021d000780c */ /* 0x000fe20001f61670 */
[-C--:B------:R-:W-:Y:S01]  /*18110*/  FMUL.FTZ R41, R41, R153.reuse ;  /* 0x0000009929297220 */ /* 0x080fe20000410000 */
[----:B------:R-:W-:Y:S01]  /*18120*/  FSEL R154, R154, -INF , !P4 ;  /* 0xff8000009a9a7808 */ /* 0x000fe20006000000 */
[-C--:B------:R-:W-:Y:S01]  /*18130*/  FMUL.FTZ R44, R44, R153.reuse ;  /* 0x000000992c2c7220 */ /* 0x080fe20000410000 */
[----:B------:R-:W-:Y:S01]  /*18140*/  FSEL R170, R170, -INF , !P3 ;  /* 0xff800000aaaa7808 */ /* 0x000fe20005800000 */
[----:B------:R-:W0:Y:S01]  /*18150*/  MUFU.EX2 R157, R157 ;  /* 0x0000009d009d7308 */ /* 0x000e220000000800 */
[----:B------:R-:W-:Y:S01]  /*18160*/  FMNMX.FTZ R0, R154, R200, !PT ;  /* 0x000000c89a007209 */ /* 0x000fe20007810000 */
[----:B-1----:R-:W-:Y:S01]  /*18170*/  FADD.FTZ R181, R202, R181 ;  /* 0x000000b5cab57221 */ /* 0x002fe20000010000 */
[----:B------:R-:W-:Y:S01]  /*18180*/  ISETP.GT.AND P3, PT, R207, 0x28, P2 ;  /* 0x00000028cf00780c */ /* 0x000fe20001764270 */
[-C--:B------:R-:W-:Y:S01]  /*18190*/  FMUL.FTZ R45, R45, R153.reuse ;  /* 0x000000992d2d7220 */ /* 0x080fe20000410000 */
[----:B------:R-:W-:Y:S01]  /*181a0*/  FMNMX.FTZ R0, R155, R0, !PT ;  /* 0x000000009b007209 */ /* 0x000fe20007810000 */
[-C--:B------:R-:W-:Y:S01]  /*181b0*/  FMUL.FTZ R48, R48, R153.reuse ;  /* 0x0000009930307220 */ /* 0x080fe20000410000 */
[----:B------:R-:W-:Y:S01]  /*181c0*/  ISETP.LT.OR P3, PT, R208, 0x29, P3 ;  /* 0x00000029d000780c */ /* 0x000fe20001f61670 */
[----:B------:R-:W1:Y:S01]  /*181d0*/  MUFU.EX2 R161, R161 ;  /* 0x000000a100a17308 */ /* 0x000e620000000800 */
[----:B------:R-:W-:Y:S01]  /*181e0*/  FMNMX.FTZ R0, R158, R0, !PT ;  /* 0x000000009e007209 */ /* 0x000fe20007810000 */
[-C--:B------:R-:W-:Y:S01]  /*181f0*/  FMUL.FTZ R49, R49, R153.reuse ;  /* 0x0000009931317220 */ /* 0x080fe20000410000 */
[----:B------:R-:W-:Y:S01]  /*18200*/  FSEL R174, R174, -INF , !P3 ;  /* 0xff800000aeae7808 */ /* 0x000fe20005800000 */
[-C--:B------:R-:W-:Y:S01]  /*18210*/  FMUL.FTZ R52, R52, R153.reuse ;  /* 0x0000009934347220 */ /* 0x080fe20000410000 */
[----:B------:R-:W-:Y:S01]  /*18220*/  FMNMX.FTZ R0, R159, R0, !PT ;  /* 0x000000009f007209 */ /* 0x000fe20007810000 */
[-C--:B------:R-:W-:Y:S01]  /*18230*/  FMUL.FTZ R53, R53, R153.reuse ;  /* 0x0000009935357220 */ /* 0x080fe20000410000 */
[----:B------:R-:W-:Y:S01]  /*18240*/  ISETP.GT.AND P3, PT, R207, 0x30, P2 ;  /* 0x00000030cf00780c */ /* 0x000fe20001764270 */
[----:B------:R-:W2:Y:S01]  /*18250*/  MUFU.EX2 R164, R164 ;  /* 0x000000a400a47308 */ /* 0x000ea20000000800 */
[----:B------:R-:W-:Y:S01]  /*18260*/  FMNMX.FTZ R0, R162, R0, !PT ;  /* 0x00000000a2007209 */ /* 0x000fe20007810000 */
[----:B0-----:R-:W-:Y:S01]  /*18270*/  FADD.FTZ R181, R157, R181 ;  /* 0x000000b59db57221 */ /* 0x001fe20000010000 */
[----:B------:R-:W-:Y:S01]  /*18280*/  ISETP.LT.OR P3, PT, R208, 0x31, P3 ;  /* 0x00000031d000780c */ /* 0x000fe20001f61670 */
[-C--:B------:R-:W-:Y:S01]  /*18290*/  FMUL.FTZ R56, R56, R153.reuse ;  /* 0x0000009938387220 */ /* 0x080fe20000410000 */
[----:B------:R-:W-:Y:S01]  /*182a0*/  FMNMX.FTZ R0, R163, R0, !PT ;  /* 0x00000000a3007209 */ /* 0x000fe20007810000 */
[----:B------:R-:W-:Y:S01]  /*182b0*/  FADD.FTZ R181, R203, R181 ;  /* 0x000000b5cbb57221 */ /* 0x000fe20000010000 */
[----:B------:R-:W-:Y:S01]  /*182c0*/  FSEL R178, R178, -INF , !P3 ;  /* 0xff800000b2b27808 */ /* 0x000fe20005800000 */
[----:B------:R-:W-:Y:S01]  /*182d0*/  MUFU.EX2 R165, R165 ;  /* 0x000000a500a57308 */ /* 0x000fe20000000800 */
[----:B------:R-:W-:Y:S01]  /*182e0*/  FMNMX.FTZ R0, R166, R0, !PT ;  /* 0x00000000a6007209 */ /* 0x000fe20007810000 */
[----:B-1----:R-:W-:Y:S01]  /*182f0*/  FADD.FTZ R181, R161, R181 ;  /* 0x000000b5a1b57221 */ /* 0x002fe20000010000 */
[----:B------:R-:W-:Y:S01]  /*18300*/  ISETP.GT.AND P3, PT, R207, 0x31, P2 ;  /* 0x00000031cf00780c */ /* 0x000fe20001764270 */
[-C--:B------:R-:W-:Y:S01]  /*18310*/  FMUL.FTZ R57, R57, R153.reuse ;  /* 0x0000009939397220 */ /* 0x080fe20000410000 */
[----:B------:R-:W-:Y:S01]  /*18320*/  FMNMX.FTZ R0, R167, R0, !PT ;  /* 0x00000000a7007209 */ /* 0x000fe20007810000 */
[-C--:B------:R-:W-:Y:S01]  /*18330*/  FMUL.FTZ R60, R60, R153.reuse ;  /* 0x000000993c3c7220 */ /* 0x080fe20000410000 */
[----:B------:R-:W-:Y:S01]  /*18340*/  ISETP.GT.AND P4, PT, R207, 0x38, P2 ;  /* 0x00000038cf00780c */ /* 0x000fe20001784270 */
[----:B------:R-:W-:Y:S01]  /*18350*/  MUFU.EX2 R172, R172 ;  /* 0x000000ac00ac7308 */ /* 0x000fe20000000800 */
[----:B------:R-:W-:Y:S01]  /*18360*/  FMNMX.FTZ R0, R170, R0, !PT ;  /* 0x00000000aa007209 */ /* 0x000fe20007810000 */
[----:B--2---:R-:W-:Y:S01]  /*18370*/  FADD.FTZ R181, R164, R181 ;  /* 0x000000b5a4b57221 */ /* 0x004fe20000010000 */
[----:B------:R-:W-:Y:S01]  /*18380*/  ISETP.LT.OR P3, PT, R208, 0x32, P3 ;  /* 0x00000032d000780c */ /* 0x000fe20001f61670 */
[-C--:B------:R-:W-:Y:S01]  /*18390*/  FMUL.FTZ R61, R61, R153.reuse ;  /* 0x000000993d3d7220 */ /* 0x080fe20000410000 */
[----:B------:R-:W-:Y:S01]  /*183a0*/  FMNMX.FTZ R0, R171, R0, !PT ;  /* 0x00000000ab007209 */ /* 0x000fe20007810000 */
[-C--:B------:R-:W-:Y:S01]  /*183b0*/  FMUL.FTZ R64, R64, R153.reuse ;  /* 0x0000009940407220 */ /* 0x080fe20000410000 */
[----:B------:R-:W-:Y:S01]  /*183c0*/  ISETP.GT.AND P2, PT, R207, 0x39, P2 ;  /* 0x00000039cf00780c */ /* 0x000fe20001744270 */
[----:B------:R-:W-:Y:S01]  /*183d0*/  MUFU.EX2 R173, R173 ;  /* 0x000000ad00ad7308 */ /* 0x000fe20000000800 */
[----:B------:R-:W-:Y:S01]  /*183e0*/  FMNMX.FTZ R0, R174, R0, !PT ;  /* 0x00000000ae007209 */ /* 0x000fe20007810000 */
[-C--:B------:R-:W-:Y:S01]  /*183f0*/  FMUL.FTZ R65, R65, R153.reuse ;  /* 0x0000009941417220 */ /* 0x080fe20000410000 */
        /* <DEDUP_REMOVED lines=8> */
[----:B------:R-:W-:Y:S01]  /*18480*/  ISETP.LT.OR P2, PT, R208, 0x3a, P2 ;  /* 0x0000003ad000780c */ /* 0x000fe20001741670 */
[-C--:B------:R-:W-:Y:S01]  /*18490*/  FMUL.FTZ R73, R73, R153.reuse ;  /* 0x0000009949497220 */ /* 0x080fe20000410000 */
[----:B------:R-:W-:Y:S01]  /*184a0*/  FSEL R182, R182, -INF , !P4 ;  /* 0xff800000b6b67808 */ /* 0x000fe20006000000 */
[-C--:B------:R-:W-:Y:S01]  /*184b0*/  FMUL.FTZ R76, R76, R153.reuse ;  /* 0x000000994c4c7220 */ /* 0x080fe20000410000 */
[----:B------:R-:W-:Y:S01]  /*184c0*/  FMNMX.FTZ R0, R179, R0, !PT ;  /* 0x00000000b3007209 */ /* 0x000fe20007810000 */
[----:B------:R-:W-:Y:S01]  /*184d0*/  MUFU.EX2 R177, R177 ;  /* 0x000000b100b17308 */ /* 0x000fe20000000800 */
[----:B------:R-:W-:Y:S01]  /*184e0*/  FSEL R183, R183, -INF , !P2 ;  /* 0xff800000b7b77808 */ /* 0x000fe20005000000 */
[-C--:B------:R-:W-:Y:S01]  /*184f0*/  FMUL.FTZ R77, R77, R153.reuse ;  /* 0x000000994d4d7220 */ /* 0x080fe20000410000 */
[----:B------:R-:W-:Y:S01]  /*18500*/  FMNMX.FTZ R0, R182, R0, !PT ;  /* 0x00000000b6007209 */ /* 0x000fe20007810000 */
[-C--:B------:R-:W-:Y:S01]  /*18510*/  FMUL.FTZ R80, R80, R153.reuse ;  /* 0x0000009950507220 */ /* 0x080fe20000410000 */
[----:B------:R-:W-:Y:S01]  /*18520*/  F2FP.F16.F32.PACK_AB R156, R156, R20 ;  /* 0x000000149c9c723e */ /* 0x000fe200000000ff */
[-C--:B------:R-:W-:Y:S01]  /*18530*/  FMUL.FTZ R81, R81, R153.reuse ;  /* 0x0000009951517220 */ /* 0x080fe20000410000 */
[----:B------:R-:W-:Y:S01]  /*18540*/  FMNMX.FTZ R20, R183, R0, !PT ;  /* 0x00000000b7147209 */ /* 0x000fe20007810000 */
        /* <DEDUP_REMOVED lines=30> */
[----:B------:R0:W-:Y:S01]  /*18730*/  MUFU.EX2 R0, R169 ;  /* 0x000000a900007308 */ /* 0x0001e20000000800 */
[-C--:B------:R-:W-:Y:S01]  /*18740*/  FMUL.FTZ R137, R137, R153.reuse ;  /* 0x0000009989897220 */ /* 0x080fe20000410000 */
[-C--:B------:R-:W-:Y:S01]  /*18750*/  FMUL.FTZ R140, R140, R153.reuse ;  /* 0x000000998c8c7220 */ /* 0x080fe20000410000 */
[----:B------:R-:W1:Y:S01]  /*18760*/  SHFL.BFLY PT, R204, R20, 0x1, 0x1f ;  /* 0x0c201f0014cc7f89 */ /* 0x000e6200000e0000 */
[-C--:B------:R-:W-:Y:S01]  /*18770*/  FMUL.FTZ R141, R141, R153.reuse ;  /* 0x000000998d8d7220 */ /* 0x080fe20000410000 */
[-C--:B------:R-:W-:Y:S01]  /*18780*/  FMUL.FTZ R144, R144, R153.reuse ;  /* 0x0000009990907220 */ /* 0x080fe20000410000 */
[-C--:B------:R-:W-:Y:S01]  /*18790*/  FMUL.FTZ R145, R145, R153.reuse ;  /* 0x0000009991917220 */ /* 0x080fe20000410000 */
[-C--:B------:R-:W-:Y:S01]  /*187a0*/  FMUL.FTZ R148, R148, R153.reuse ;  /* 0x0000009994947220 */ /* 0x080fe20000410000 */
[----:B------:R-:W-:Y:S01]  /*187b0*/  FMUL.FTZ R149, R149, R153 ;  /* 0x0000009995957220 */ /* 0x000fe20000410000 */
[----:B-1----:R-:W-:-:S04]  /*187c0*/  FMNMX.FTZ R20, R20, R204, !PT ;  /* 0x000000cc14147209 */ /* 0x002fc80007810000 */
[C---:B------:R-:W-:Y:S01]  /*187d0*/  FSETP.NEU.FTZ.AND P2, PT, R20.reuse, -INF , PT ;  /* 0xff8000001400780b */ /* 0x040fe20003f5d000 */
[----:B0-----:R-:W-:-:S03]  /*187e0*/  FMUL.FTZ R169, R20, R14 ;  /* 0x0000000e14a97220 */ /* 0x001fc60000410000 */
[----:B------:R-:W-:Y:S02]  /*187f0*/  FSEL R168, R20, RZ, P2 ;  /* 0x000000ff14a87208 */ /* 0x000fe40001000000 */
[----:B------:R-:W-:Y:S02]  /*18800*/  FSEL R169, R169, RZ, P2 ;  /* 0x000000ffa9a97208 */ /* 0x000fe40001000000 */
[----:B------:R-:W-:Y:S01]  /*18810*/  ISETP.NE.AND P2, PT, R197, RZ, PT ;  /* 0x000000ffc500720c */ /* 0x000fe20003f45270 */
[----:B------:R-:W-:Y:S02]  /*18820*/  FADD.FTZ R168, -R168, R200 ;  /* 0x000000c8a8a87221 */ /* 0x000fe40000010100 */
        /* <DEDUP_REMOVED lines=16> */
[----:B------:R-:W-:-:S02]  /*18930*/  IMAD.MOV.U32 R169, RZ, RZ, 0x40000040 ;  /* 0x40000040ffa97424 */ /* 0x000fc400078e00ff */
[----:B------:R-:W-:Y:S01]  /*18940*/  FMUL.FTZ R168, R168, R14 ;  /* 0x0000000ea8a87220 */ /* 0x000fe20000410000 */
[----:B------:R-:W-:Y:S01]  /*18950*/  MUFU.EX2 R155, R155 ;  /* 0x0000009b009b7308 */ /* 0x000fe20000000800 */
[----:B------:R-:W-:Y:S01]  /*18960*/  F2FP.F16.F32.PACK_AB R158, R157, R202 ;  /* 0x000000ca9d9e723e */ /* 0x000fe200000000ff */
[----:B------:R-:W-:Y:S01]  /*18970*/  IMAD.MOV.U32 R202, RZ, RZ, R9 ;  /* 0x000000ffffca7224 */ /* 0x000fe200078e0009 */
[----:B------:R-:W-:-:S05]  /*18980*/  R2UR UR7, R169 ;  /* 0x00000000a90772ca */ /* 0x000fca00000e0000 */
[----:B------:R0:W1:Y:S08]  /*18990*/  MUFU.EX2 R183, R168 ;  /* 0x000000a800b77308 */ /* 0x0000700000000800 */
[----:B------:R-:W2:Y:S01]  /*189a0*/  MUFU.EX2 R169, R154 ;  /* 0x0000009a00a97308 */ /* 0x000ea20000000800 */
[----:B0-----:R-:W-:-:S05]  /*189b0*/  IMAD R168, R19, 0x1000, R194 ;  /* 0x0000100013a87824 */ /* 0x001fca00078e02c2 */
[----:B------:R-:W-:Y:S02]  /*189c0*/  R2UR UR6, R168 ;  /* 0x00000000a80672ca */ /* 0x000fe400000e0000 */
[----:B------:R-:W0:Y:S01]  /*189d0*/  MUFU.EX2 R200, R200 ;  /* 0x000000c800c87308 */ /* 0x000e220000000800 */
[-C--:B-1----:R-:W-:Y:S01]  /*189e0*/  FMUL.FTZ R26, R26, R183.reuse ;  /* 0x000000b71a1a7220 */ /* 0x082fe20000410000 */
[-C--:B------:R-:W-:Y:S01]  /*189f0*/  FMUL.FTZ R27, R27, R183.reuse ;  /* 0x000000b71b1b7220 */ /* 0x080fe20000410000 */
[-C--:B------:R-:W-:Y:S01]  /*18a00*/  FMUL.FTZ R30, R30, R183.reuse ;  /* 0x000000b71e1e7220 */ /* 0x080fe20000410000 */
[-C--:B------:R-:W-:Y:S01]  /*18a10*/  FMUL.FTZ R31, R31, R183.reuse ;  /* 0x000000b71f1f7220 */ /* 0x080fe20000410000 */
[-C--:B------:R-:W-:Y:S01]  /*18a20*/  FMUL.FTZ R34, R34, R183.reuse ;  /* 0x000000b722227220 */ /* 0x080fe20000410000 */
[-C--:B------:R-:W-:Y:S01]  /*18a30*/  FMUL.FTZ R35, R35, R183.reuse ;  /* 0x000000b723237220 */ /* 0x080fe20000410000 */
[----:B------:R-:W-:Y:S01]  /*18a40*/  FMUL.FTZ R38, R38, R183 ;  /* 0x000000b726267220 */ /* 0x000fe20000410000 */
[----:B------:R1:W-:Y:S01]  /*18a50*/  MUFU.EX2 R170, R152 ;  /* 0x0000009800aa7308 */ /* 0x0003e20000000800 */
[----:B--2---:R-:W-:Y:S01]  /*18a60*/  FFMA.FTZ R8, R183, R8, R169 ;  /* 0x00000008b7087223 */ /* 0x004fe200000100a9 */
[----:B------:R-:W-:Y:S01]  /*18a70*/  F2FP.F16.F32.PACK_AB R157, R155, R169 ;  /* 0x000000a99b9d723e */ /* 0x000fe200000000ff */
[-C--:B------:R-:W-:Y:S01]  /*18a80*/  FMUL.FTZ R39, R39, R183.reuse ;  /* 0x000000b727277220 */ /* 0x080fe20000410000 */
[-C--:B------:R-:W-:Y:S01]  /*18a90*/  FMUL.FTZ R42, R42, R183.reuse ;  /* 0x000000b72a2a7220 */ /* 0x080fe20000410000 */
[----:B------:R-:W-:Y:S01]  /*18aa0*/  FADD.FTZ R8, R155, R8 ;  /* 0x000000089b087221 */ /* 0x000fe20000010000 */
[-C--:B------:R-:W-:Y:S01]  /*18ab0*/  FMUL.FTZ R43, R43, R183.reuse ;  /* 0x000000b72b2b7220 */ /* 0x080fe20000410000 */
[----:B------:R-:W-:Y:S01]  /*18ac0*/  FMUL.FTZ R46, R46, R183 ;  /* 0x000000b72e2e7220 */ /* 0x000fe20000410000 */
[----:B------:R-:W2:Y:S01]  /*18ad0*/  MUFU.EX2 R159, R159 ;  /* 0x0000009f009f7308 */ /* 0x000ea20000000800 */
[----:B-1----:R-:W-:-:S02]  /*18ae0*/  @!P2 IMAD R152, R201, 0x40, R193 ;  /* 0x00000040c998a824 */ /* 0x002fc400078e02c1 */
[----:B0-----:R-:W-:Y:S01]  /*18af0*/  FADD.FTZ R8, R200, R8 ;  /* 0x00000008c8087221 */ /* 0x001fe20000010000 */
[-C--:B------:R-:W-:Y:S01]  /*18b00*/  FMUL.FTZ R47, R47, R183.reuse ;  /* 0x000000b72f2f7220 */ /* 0x080fe20000410000 */
[-C--:B------:R-:W-:Y:S01]  /*18b10*/  FMUL.FTZ R50, R50, R183.reuse ;  /* 0x000000b732327220 */ /* 0x080fe20000410000 */
[----:B------:R-:W-:Y:S02]  /*18b20*/  @!P2 IMAD R152, R152, 0x4, R18 ;  /* 0x000000049898a824 */ /* 0x000fe400078e0212 */
[-C--:B------:R-:W-:Y:S01]  /*18b30*/  FMUL.FTZ R51, R51, R183.reuse ;  /* 0x000000b733337220 */ /* 0x080fe20000410000 */
[-C--:B------:R-:W-:Y:S01]  /*18b40*/  FMUL.FTZ R54, R54, R183.reuse ;  /* 0x000000b736367220 */ /* 0x080fe20000410000 */
[----:B------:R-:W0:Y:S01]  /*18b50*/  MUFU.EX2 R162, R162 ;  /* 0x000000a200a27308 */ /* 0x000e220000000800 */
[-C--:B------:R-:W-:Y:S01]  /*18b60*/  FMUL.FTZ R55, R55, R183.reuse ;  /* 0x000000b737377220 */ /* 0x080fe20000410000 */
[----:B------:R-:W-:Y:S01]  /*18b70*/  @!P2 STS [R152+0x38400], R153 ;  /* 0x038400999800a388 */ /* 0x000fe20000000800 */
[-C--:B------:R-:W-:Y:S01]  /*18b80*/  FMUL.FTZ R58, R58, R183.reuse ;  /* 0x000000b73a3a7220 */ /* 0x080fe20000410000 */
[-C--:B------:R-:W-:Y:S01]  /*18b90*/  FMUL.FTZ R59, R59, R183.reuse ;  /* 0x000000b73b3b7220 */ /* 0x080fe20000410000 */
[-C--:B------:R-:W-:Y:S01]  /*18ba0*/  FMUL.FTZ R62, R62, R183.reuse ;  /* 0x000000b73e3e7220 */ /* 0x080fe20000410000 */
[----:B------:R1:W-:Y:S01]  /*18bb0*/  @!P2 STS [R152+0x38420], R183 ;  /* 0x038420b79800a388 */ /* 0x0003e20000000800 */
        /* <DEDUP_REMOVED lines=9> */
[----:B-1----:R-:W-:Y:S01]  /*18c50*/  F2FP.F16.F32.PACK_AB R152, R161, R203 ;  /* 0x000000cba198723e */ /* 0x002fe200000000ff */
[----:B------:R-:W-:Y:S01]  /*18c60*/  FADD.FTZ R161, R165, R181 ;  /* 0x000000b5a5a17221 */ /* 0x000fe20000010000 */
[----:B------:R-:W1:Y:S01]  /*18c70*/  MUFU.EX2 R166, R166 ;  /* 0x000000a600a67308 */ /* 0x000e620000000800 */
[----:B0-----:R-:W-:Y:S01]  /*18c80*/  FADD.FTZ R8, R162, R8 ;  /* 0x00000008a2087221 */ /* 0x001fe20000010000 */
[-C--:B------:R-:W-:Y:S01]  /*18c90*/  FMUL.FTZ R78, R78, R183.reuse ;  /* 0x000000b74e4e7220 */ /* 0x080fe20000410000 */
[-C--:B------:R-:W-:Y:S01]  /*18ca0*/  FMUL.FTZ R79, R79, R183.reuse ;  /* 0x000000b74f4f7220 */ /* 0x080fe20000410000 */
[-C--:B------:R-:W-:Y:S01]  /*18cb0*/  FMUL.FTZ R82, R82, R183.reuse ;  /* 0x000000b752527220 */ /* 0x080fe20000410000 */
[-C--:B------:R-:W-:Y:S01]  /*18cc0*/  FMUL.FTZ R83, R83, R183.reuse ;  /* 0x000000b753537220 */ /* 0x080fe20000410000 */
[-C--:B------:R-:W-:Y:S01]  /*18cd0*/  FMUL.FTZ R86, R86, R183.reuse ;  /* 0x000000b756567220 */ /* 0x080fe20000410000 */
[----:B---3--:R-:W-:Y:S01]  /*18ce0*/  FADD.FTZ R155, R163, R8 ;  /* 0x00000008a39b7221 */ /* 0x008fe20000010000 */
        /* <DEDUP_REMOVED lines=33> */
[-C--:B------:R-:W-:Y:S01]  /*18f00*/  FMUL.FTZ R143, R143, R183.reuse ;  /* 0x000000b78f8f7220 */ /* 0x080fe20000410000 */
[-C--:B------:R-:W-:Y:S01]  /*18f10*/  FMUL.FTZ R146, R146, R183.reuse ;  /* 0x000000b792927220 */ /* 0x080fe20000410000 */
[-C--:B------:R-:W-:Y:S01]  /*18f20*/  FMUL.FTZ R147, R147, R183.reuse ;  /* 0x000000b793937220 */ /* 0x080fe20000410000 */
[-C--:B------:R-:W-:Y:S01]  /*18f30*/  FMUL.FTZ R150, R150, R183.reuse ;  /* 0x000000b796967220 */ /* 0x080fe20000410000 */
[----:B------:R-:W-:Y:S01]  /*18f40*/  FMUL.FTZ R151, R151, R183 ;  /* 0x000000b797977220 */ /* 0x000fe20000410000 */
[----:B------:R-:W-:Y:S01]  /*18f50*/  F2FP.F16.F32.PACK_AB R159, R159, R200 ;  /* 0x000000c89f9f723e */ /* 0x000fe200000000ff */
[----:B------:R-:W-:Y:S01]  /*18f60*/  BAR.SYNC.DEFER_BLOCKING 0xf, 0x100 ;  /* 0x03c4000000007b1d */ /* 0x000fe20000010000 */
[----:B-1----:R-:W-:Y:S01]  /*18f70*/  FADD.FTZ R183, R166, R155 ;  /* 0x0000009ba6b77221 */ /* 0x002fe20000010000 */
[----:B------:R-:W-:Y:S01]  /*18f80*/  F2FP.F16.F32.PACK_AB R154, R165, R164 ;  /* 0x000000a4a59a723e */ /* 0x000fe200000000ff */
[----:B------:R-:W-:Y:S01]  /*18f90*/  FADD.FTZ R8, R160, R161 ;  /* 0x000000a1a0087221 */ /* 0x000fe20000010000 */
[----:B------:R-:W-:Y:S01]  /*18fa0*/  F2FP.F16.F32.PACK_AB R153, R163, R162 ;  /* 0x000000a2a399723e */ /* 0x000fe200000000ff */
[----:B------:R-:W-:Y:S01]  /*18fb0*/  IMAD.MOV.U32 R169, RZ, RZ, 0x40000040 ;  /* 0x40000040ffa97424 */ /* 0x000fe200078e00ff */
[----:B------:R-:W1:Y:S01]  /*18fc0*/  MUFU.EX2 R178, R178 ;  /* 0x000000b200b27308 */ /* 0x000e620000000800 */
[C---:B0-----:R-:W-:Y:S01]  /*18fd0*/  F2FP.F16.F32.PACK_AB R155, R181.reuse, R166 ;  /* 0x000000a6b59b723e */ /* 0x041fe200000000ff */
[----:B------:R-:W-:Y:S01]  /*18fe0*/  FADD.FTZ R183, R181, R183 ;  /* 0x000000b7b5b77221 */ /* 0x000fe20000010000 */
[C---:B------:R-:W-:Y:S01]  /*18ff0*/  F2FP.F16.F32.PACK_AB R160, R0.reuse, R160 ;  /* 0x000000a000a0723e */ /* 0x040fe200000000ff */
[----:B------:R-:W-:Y:S01]  /*19000*/  FADD.FTZ R8, R0, R8 ;  /* 0x0000000800087221 */ /* 0x000fe20000010000 */
[----:B------:R-:W-:Y:S01]  /*19010*/  F2FP.F16.F32.PACK_AB R162, R173, R172 ;  /* 0x000000acada2723e */ /* 0x000fe200000000ff */
[----:B--2---:R-:W-:Y:S01]  /*19020*/  FADD.FTZ R183, R204, R183 ;  /* 0x000000b7ccb77221 */ /* 0x004fe20000010000 */
[----:B---3--:R-:W-:Y:S01]  /*19030*/  F2FP.F16.F32.PACK_AB R161, R171, R204 ;  /* 0x000000ccaba1723e */ /* 0x008fe200000000ff */
[----:B------:R-:W0:Y:S01]  /*19040*/  MUFU.EX2 R179, R179 ;  /* 0x000000b300b37308 */ /* 0x000e220000000800 */
[----:B----4-:R-:W-:Y:S01]  /*19050*/  F2FP.F16.F32.PACK_AB R163, R175, R174 ;  /* 0x000000aeafa3723e */ /* 0x010fe200000000ff */
[----:B------:R-:W-:Y:S01]  /*19060*/  FADD.FTZ R183, R171, R183 ;  /* 0x000000b7abb77221 */ /* 0x000fe20000010000 */
[----:B------:R-:W-:Y:S01]  /*19070*/  F2FP.F16.F32.PACK_AB R164, R177, R176 ;  /* 0x000000b0b1a4723e */ /* 0x000fe200000000ff */
[----:B------:R-:W-:Y:S01]  /*19080*/  FADD.FTZ R8, R172, R8 ;  /* 0x00000008ac087221 */ /* 0x000fe20000010000 */
[----:B------:R-:W-:Y:S01]  /*19090*/  F2FP.F16.F32.PACK_AB R166, R170, R180 ;  /* 0x000000b4aaa6723e */ /* 0x000fe200000000ff */
[----:B------:R-:W-:Y:S01]  /*190a0*/  FADD.FTZ R183, R174, R183 ;  /* 0x000000b7aeb77221 */ /* 0x000fe20000010000 */
[----:B------:R-:W-:Y:S01]  /*190b0*/  ISETP.GT.AND P2, PT, R15, R219, PT ;  /* 0x000000db0f00720c */ /* 0x000fe20003f44270 */
[----:B------:R-:W2:Y:S01]  /*190c0*/  MUFU.EX2 R182, R182 ;  /* 0x000000b600b67308 */ /* 0x000ea20000000800 */
[----:B------:R-:W-:Y:S01]  /*190d0*/  FADD.FTZ R8, R173, R8 ;  /* 0x00000008ad087221 */ /* 0x000fe20000010000 */
[----:B------:R3:W-:Y:S01]  /*190e0*/  STSM.16.M88.4 [R199+0x36400], R156 ;  /* 0x0364009cc7007844 */ /* 0x0007e20000000200 */
[----:B------:R-:W-:Y:S01]  /*190f0*/  FADD.FTZ R183, R175, R183 ;  /* 0x000000b7afb77221 */ /* 0x000fe20000010000 */
[----:B------:R-:W-:-:S02]  /*19100*/  IMAD.MOV.U32 R201, RZ, RZ, R19 ;  /* 0x000000ffffc97224 */ /* 0x000fc400078e0013 */
[----:B------:R-:W-:Y:S01]  /*19110*/  FADD.FTZ R8, R176, R8 ;  /* 0x00000008b0087221 */ /* 0x000fe20000010000 */
[----:B------:R4:W-:Y:S01]  /*19120*/  STSM.16.M88.4 [R214], R152 ;  /* 0x00000098d6007844 */ /* 0x0009e20000000200 */
[----:B-1----:R-:W-:Y:S01]  /*19130*/  FADD.FTZ R183, R178, R183 ;  /* 0x000000b7b2b77221 */ /* 0x002fe20000010000 */
[----:B------:R-:W1:Y:S01]  /*19140*/  MUFU.EX2 R205, R205 ;  /* 0x000000cd00cd7308 */ /* 0x000e620000000800 */
[----:B0-----:R-:W-:Y:S01]  /*19150*/  F2FP.F16.F32.PACK_AB R165, R179, R178 ;  /* 0x000000b2b3a5723e */ /* 0x001fe200000000ff */
[----:B------:R0:W-:Y:S01]  /*19160*/  STSM.16.M88.4 [R216], R160 ;  /* 0x000000a0d8007844 */ /* 0x0001e20000000200 */
[----:B------:R-:W-:Y:S01]  /*19170*/  FADD.FTZ R8, R177, R8 ;  /* 0x00000008b1087221 */ /* 0x000fe20000010000 */
[----:B------:R-:W-:Y:S01]  /*19180*/  FADD.FTZ R183, R179, R183 ;  /* 0x000000b7b3b77221 */ /* 0x000fe20000010000 */
[----:B------:R-:W-:Y:S02]  /*19190*/  IMAD.MOV.U32 R200, RZ, RZ, R20 ;  /* 0x000000ffffc87224 */ /* 0x000fe400078e0014 */
[----:B------:R-:W-:Y:S01]  /*191a0*/  FADD.FTZ R8, R180, R8 ;  /* 0x00000008b4087221 */ /* 0x000fe20000010000 */
[----:B--2---:R-:W-:-:S03]  /*191b0*/  FADD.FTZ R183, R182, R183 ;  /* 0x000000b7b6b77221 */ /* 0x004fc60000010000 */
[----:B------:R-:W-:Y:S01]  /*191c0*/  FADD.FTZ R0, R170, R8 ;  /* 0x00000008aa007221 */ /* 0x000fe20000010000 */
[C---:B-1----:R-:W-:Y:S01]  /*191d0*/  F2FP.F16.F32.PACK_AB R167, R205.reuse, R182 ;  /* 0x000000b6cda7723e */ /* 0x042fe200000000ff */
[----:B------:R-:W-:-:S04]  /*191e0*/  FADD.FTZ R8, R205, R183 ;  /* 0x000000b7cd087221 */ /* 0x000fc80000010000 */
[----:B------:R0:W-:Y:S01]  /*191f0*/  STSM.16.M88.4 [R215], R164 ;  /* 0x000000a4d7007844 */ /* 0x0001e20000000200 */
[----:B------:R-:W-:-:S06]  /*19200*/  WARPGROUP.ARRIVE ;  /* 0x00000000000079c5 */ /* 0x000fcc0000000000 */
[----:B------:R-:W-:Y:S03]  /*19210*/  HGMMA.64x256x16.F32 R24, R156, gdesc[UR4].tnspB, R24, gsb0 ;  /* 0x43e000049c187df0 */ /* 0x000fe60008000818 */
[----:B------:R-:W-:Y:S02]  /*19220*/  WARPGROUP.DEPBAR.LE gsb0, 0x0 ;  /* 0x00008000000079c5 */ /* 0x000fe40000010000 */
[----:B---3--:R-:W-:Y:S01]  /*19230*/  VIADD R156, R168, 0x80 ;  /* 0x00000080a89c7836 */ /* 0x008fe20000000000 */
[----:B------:R-:W-:Y:S01]  /*19240*/  WARPGROUP.ARRIVE ;  /* 0x00000000000079c5 */ /* 0x000fe20000000000 */
[----:B------:R-:W-:-:S03]  /*19250*/  IMAD.MOV.U32 R157, RZ, RZ, 0x40000040 ;  /* 0x40000040ff9d7424 */ /* 0x000fc600078e00ff */
[----:B------:R-:W-:Y:S02]  /*19260*/  R2UR UR6, R156 ;  /* 0x000000009c0672ca */ /* 0x000fe400000e0000 */
[----:B------:R-:W-:-:S15]  /*19270*/  R2UR UR7, R157 ;  /* 0x000000009d0772ca */ /* 0x000fde00000e0000 */
[----:B------:R-:W-:-:S01]  /*19280*/  NOP ;  /* 0x0000000000007918 */ /* 0x000fc20000000000 */
[----:B------:R-:W-:Y:S03]  /*19290*/  HGMMA.64x256x16.F32 R24, R152, gdesc[UR4].tnspB, R24, gsb0 ;  /* 0x43e0000498187df0 */ /* 0x000fe60008000818 */
[----:B------:R-:W-:Y:S02]  /*192a0*/  WARPGROUP.DEPBAR.LE gsb0, 0x0 ;  /* 0x00008000000079c5 */ /* 0x000fe40000010000 */
[C---:B----4-:R-:W-:Y:S01]  /*192b0*/  VIADD R152, R168.reuse, 0x100 ;  /* 0x00000100a8987836 */ /* 0x050fe20000000000 */
[----:B------:R-:W-:Y:S01]  /*192c0*/  WARPGROUP.ARRIVE ;  /* 0x00000000000079c5 */ /* 0x000fe20000000000 */
[----:B------:R-:W-:Y:S02]  /*192d0*/  IMAD.MOV.U32 R153, RZ, RZ, 0x40000040 ;  /* 0x40000040ff997424 */ /* 0x000fe400078e00ff */
[----:B------:R-:W-:Y:S01]  /*192e0*/  VIADD R168, R168, 0x180 ;  /* 0x00000180a8a87836 */ /* 0x000fe20000000000 */
[----:B------:R-:W-:-:S02]  /*192f0*/  R2UR UR6, R152 ;  /* 0x00000000980672ca */ /* 0x000fc400000e0000 */
[----:B------:R-:W-:-:S15]  /*19300*/  R2UR UR7, R153 ;  /* 0x00000000990772ca */ /* 0x000fde00000e0000 */
[----:B------:R-:W-:-:S01]  /*19310*/  NOP ;  /* 0x0000000000007918 */ /* 0x000fc20000000000 */
        /* <DEDUP_REMOVED lines=17> */
[----:B-1----:R-:W-:-:S04]  /*19430*/  VIADD R21, R15, 0xffffffff ;  /* 0xffffffff0f157836 */ /* 0x002fc80000000000 */
[----:B------:R-:W-:Y:S01]  /*19440*/  IMAD.MOV.U32 R15, RZ, RZ, R21 ;  /* 0x000000ffff0f7224 */ /* 0x000fe200078e0015 */
[----:B0-----:R-:W-:Y:S06]  /*19450*/  @P2 BRA `(.L_x_3666) ;  /* 0xffffffc000d82947 */ /* 0x001fec000383ffff */
.L_x_3647:
[----:B------:R-:W-:Y:S05]  /*19460*/  BSYNC B0 ;  /* 0x0000000000007941 */ /* 0x000fea0003800000 */
.L_x_3646:
[----:B------:R-:W0:Y:S01]  /*19470*/  SHFL.BFLY PT, R2, R0, 0x2, 0x1f ;  /* 0x0c401f0000027f89 */ /* 0x000e2200000e0000 */
[----:B------:R-:W-:Y:S02]  /*19480*/  IMAD.MOV.U32 R13, RZ, RZ, -0x800000 ;  /* 0xff800000ff0d7424 */ /* 0x000fe400078e00ff */
[----:B------:R-:W-:Y:S01]  /*19490*/  IMAD.MOV.U32 R12, RZ, RZ, -0x800000 ;  /* 0xff800000ff0c7424 */ /* 0x000fe200078e00ff */
[----:B------:R-:W-:Y:S06]  /*194a0*/  BAR.ARV 0x8, 0x100 ;  /* 0x0204000000007b1d */ /* 0x000fec0000002000 */
[----:B------:R-:W-:-:S02]  /*194b0*/  VIADD R229, R229, 0x1 ;  /* 0x00000001e5e57836 */ /* 0x000fc40000000000 */
[----:B------:R-:W-:Y:S01]  /*194c0*/  BAR.SYNC.DEFER_BLOCKING 0xf, 0x100 ;  /* 0x03c4000000007b1d */ /* 0x000fe20000010000 */
[----:B0-----:R-:W-:-:S05]  /*194d0*/  FADD.FTZ R2, R2, R0 ;  /* 0x0000000002027221 */ /* 0x001fca0000010000 */
[----:B------:R-:W0:Y:S02]  /*194e0*/  SHFL.BFLY PT, R0, R2, 0x1, 0x1f ;  /* 0x0c201f0002007f89 */ /* 0x000e2400000e0000 */
[----:B0-----:R-:W-:Y:S01]  /*194f0*/  FADD.FTZ R0, R2, R0 ;  /* 0x0000000002007221 */ /* 0x001fe20000010000 */
[----:B------:R-:W-:-:S04]  /*19500*/  IMAD.MOV.U32 R2, RZ, RZ, RZ ;  /* 0x000000ffff027224 */ /* 0x000fc800078e00ff */
[----:B------:R-:W-:-:S13]  /*19510*/  FSETP.NE.FTZ.AND P0, PT, R0, RZ, PT ;  /* 0x000000ff0000720b */ /* 0x000fda0003f15000 */
        /* <DEDUP_REMOVED lines=14> */
[-C--:B------:R-:W-:Y:S01]  /*19600*/  FMUL.FTZ R44, R44, R2.reuse ;  /* 0x000000022c2c7220 */ /* 0x080fe20000410000 */
[----:B------:R-:W-:Y:S01]  /*19610*/  @P0 FFMA.FTZ R13, R3, R9, R0 ;  /* 0x00000009030d0223 */ /* 0x000fe20000010000 */
        /* <DEDUP_REMOVED lines=57> */
[----:B------:R-:W-:Y:S01]  /*199b0*/  FMUL.FTZ R149, R149, R2 ;  /* 0x0000000295957220 */ /* 0x000fe20000410000 */
        /* <DEDUP_REMOVED lines=53> */
[----:B0-----:R-:W-:Y:S01]  /*19d10*/  SEL R3, RZ, 0x1, P1 ;  /* 0x00000001ff037807 */ /* 0x001fe20000800000 */
        /* <DEDUP_REMOVED lines=25> */
[----:B------:R-:W-:-:S02]  /*19eb0*/  PLOP3.LUT P0, PT, PT, PT, PT, 0x8, 0x0 ;  /* 0x000000000000781c */ /* 0x000fc40003f0e170 */
[----:B------:R-:W-:Y:S02]  /*19ec0*/  LOP3.LUT R22, R22, R3, RZ, 0x3c, !PT ;  /* 0x0000000316167212 */ /* 0x000fe400078e3cff */
[----:B------:R-:W-:-:S09]  /*19ed0*/  SEL R19, R19, RZ, P1 ;  /* 0x000000ff13137207 */ /* 0x000fd20000800000 */
.L_x_3535:
[----:B------:R-:W-:Y:S05]  /*19ee0*/  BSYNC B7 ;  /* 0x0000000000077941 */ /* 0x000fea0003800000 */
.L_x_3523:
[----:B------:R-:W0:Y:S08]  /*19ef0*/  S2UR UR5, SR_CgaCtaId ;  /* 0x00000000000579c3 */ /* 0x000e300000008800 */
[----:B------:R-:W-:Y:S06]  /*19f00*/  BAR.SYNC.DEFER_BLOCKING 0x5, 0x180 ;  /* 0x0146000000007b1d */ /* 0x000fec0000010000 */
[----:B------:R-:W-:Y:S01]  /*19f10*/  UMOV UR4, 0x400 ;  /* 0x0000040000047882 */ /* 0x000fe20000000000 */
[----:B------:R-:W-:Y:S01]  /*19f20*/  BSSY B0, `(.L_x_3667) ;  /* 0x00004a9000007945 */ /* 0x000fe20003800000 */
[----:B0-----:R-:W-:-:S06]  /*19f30*/  ULEA UR4, UR5, UR4, 0x18 ;  /* 0x0000000405047291 */ /* 0x001fcc000f8ec03f */
[----:B------:R-:W-:-:S05]  /*19f40*/  IMAD.U32 R18, RZ, RZ, UR4 ;  /* 0x00000004ff127e24 */ /* 0x000fca000f8e00ff */
[----:B------:R0:W3:Y:S01]  /*19f50*/  LDS.128 R152, [R18+0x388d0] ;  /* 0x0388d00012987984 */ /* 0x0000e20000000c00 */
        /* <DEDUP_REMOVED lines=12> */
[----:B-----5:R-:W-:Y:S02]  /*1a020*/  MOV R2, R18 ;  /* 0x0000001200027202 */ /* 0x020fe40000000f00 */
[----:B-1----:R-:W-:Y:S01]  /*1a030*/  MOV R3, R0 ;  /* 0x0000000000037202 */ /* 0x002fe20000000f00 */
[----:B------:R-:W-:Y:S02]  /*1a040*/  BAR.SYNC.DEFER_BLOCKING 0x1, 0x100 ;  /* 0x0044000000007b1d */ /* 0x000fe40000010000 */
[----:B----4-:R-:W-:-:S04]  /*1a050*/  IMAD.WIDE R14, R4, 0x2, R2 ;  /* 0x00000002040e7825 */ /* 0x010fc800078e0202 */
        /* <DEDUP_REMOVED lines=8> */
[----:B-1----:R-:W-:Y:S02]  /*1a0e0*/  IADD3 R4, P0, R14, 0x20, RZ ;  /* 0x000000200e047810 */ /* 0x002fe40007f1e0ff */
        /* <DEDUP_REMOVED lines=8> */
[----:B-1----:R-:W-:Y:S02]  /*1a170*/  IADD3 R4, P0, R14, 0x40, RZ ;  /* 0x000000400e047810 */ /* 0x002fe40007f1e0ff */
        /* <DEDUP_REMOVED lines=148> */
[----:B-1----:R-:W-:-:S11]  /*1aac0*/  LOP3.LUT R4, R0, 0x380, RZ, 0xc0, !PT ;  /* 0x0000038000047812 */ /* 0x002fd600078ec0ff */
[----:B------:R-:W1:Y:S01]  /*1aad0*/  @P0 LDC.64 R6, c[0x0][0xd08] ;  /* 0x00034200ff060b82 */ /* 0x000e620000000a00 */
[----:B------:R-:W-:Y:S02]  /*1aae0*/  F2FP.F16.F32.PACK_AB R8, R145, R144 ;  /* 0x000000909108723e */ /* 0x000fe400000000ff */
[----:B------:R-:W-:-:S04]  /*1aaf0*/  SHF.R.U64 R4, R4, 0x3, RZ ;  /* 0x0000000304047819 */ /* 0x000fc800000012ff */
[----:B------:R-:W-:Y:S01]  /*1ab00*/  LOP3.LUT R14, R4, R0, RZ, 0x3c, !PT ;  /* 0x00000000040e7212 */ /* 0x000fe200078e3cff */
[----:B------:R-:W-:-:S03]  /*1ab10*/  IMAD.U32 R4, RZ, RZ, UR4 ;  /* 0x00000004ff047e24 */ /* 0x000fc6000f8e00ff */
[----:B------:R-:W-:-:S05]  /*1ab20*/  MOV R14, R14 ;  /* 0x0000000e000e7202 */ /* 0x000fca0000000f00 */
[----:B------:R4:W-:Y:S01]  /*1ab30*/  STSM.16.M88.4 [R14], R8 ;  /* 0x000000080e007844 */ /* 0x0009e20000000200 */
[----:B-1----:R-:W-:Y:S01]  /*1ab40*/  @P0 IMAD.WIDE R6, R223, 0x4, R6 ;  /* 0x00000004df060825 */ /* 0x002fe200078e0206 */
[----:B------:R-:W-:Y:S01]  /*1ab50*/  BAR.SYNC.DEFER_BLOCKING 0x1, 0x100 ;  /* 0x0044000000007b1d */ /* 0x000fe20000010000 */
[----:B------:R-:W-:-:S04]  /*1ab60*/  ISETP.NE.U32.AND P1, PT, RZ, UR6, PT ;  /* 0x00000006ff007c0c */ /* 0x000fc8000bf25070 */
[----:B------:R-:W-:Y:S01]  /*1ab70*/  ISETP.NE.AND.EX P1, PT, RZ, UR7, PT, P1 ;  /* 0x00000007ff007c0c */ /* 0x000fe2000bf25310 */
[----:B------:R1:W5:Y:S01]  /*1ab80*/  @P0 LDG.E R4, desc[UR50][R6.64] ;  /* 0x0000003206040981 */ /* 0x000362000c1e1900 */
[----:B------:R-:W-:Y:S01]  /*1ab90*/  IMAD.MOV.U32 R0, RZ, RZ, RZ ;  /* 0x000000ffff007224 */ /* 0x000fe200078e00ff */
[----:B-1----:R-:W1:Y:S02]  /*1aba0*/  LDC.64 R6, c[0x0][0xd00] ;  /* 0x00034000ff067b82 */ /* 0x002e640000000a00 */
[----:B-1----:R-:W-:-:S08]  /*1abb0*/  IMAD.WIDE R6, R223, 0x4, R6 ;  /* 0x00000004df067825 */ /* 0x002fd000078e0206 */
[----:B------:R4:W5:Y:S01]  /*1abc0*/  @P1 LDG.E R0, desc[UR50][R6.64] ;  /* 0x0000003206001981 */ /* 0x000962000c1e1900 */
[----:B------:R-:W-:Y:S05]  /*1abd0*/  @P0 BRA `(.L_x_3669) ;  /* 0x0000000000100947 */ /* 0x000fea0003800000 */
[----:B------:R-:W-:Y:S05]  /*1abe0*/  @!P1 BRA `(.L_x_3669) ;  /* 0x00000000000c9947 */ /* 0x000fea0003800000 */
[----:B-----5:R-:W2:Y:S04]  /*1abf0*/  LDG.E R4, desc[UR50][R6.64] ;  /* 0x0000003206047981 */ /* 0x020ea8000c1e1900 */
[----:B----4-:R-:W2:Y:S02]  /*1ac00*/  LDG.E R6, desc[UR50][R6.64+0x4] ;  /* 0x0000043206067981 */ /* 0x010ea4000c1e1900 */
[----:B--2---:R-:W-:-:S07]  /*1ac10*/  IMAD.IADD R4, R6, 0x1, -R4 ;  /* 0x0000000106047824 */ /* 0x004fce00078e0a04 */
.L_x_3669:
        /* <DEDUP_REMOVED lines=8> */
[----:B---3--:R-:W2:Y:S01]  /*1aca0*/  LDL R152, [R1+0x80] ;  /* 0x0000800001987983 */ /* 0x008ea20000100800 */
[----:B----4-:R-:W-:Y:S01]  /*1acb0*/  IMAD.MOV.U32 R10, RZ, RZ, 0xab8 ;  /* 0x00000ab8ff0a7424 */ /* 0x010fe200078e00ff */
[----:B------:R-:W-:Y:S01]  /*1acc0*/  ISETP.GT.AND P1, PT, R222, 0x1, PT ;  /* 0x00000001de00780c */ /* 0x000fe20003f24270 */
[----:B------:R-:W1:Y:S01]  /*1acd0*/  LDC R23, c[0x0][0xce8] ;  /* 0x00033a00ff177b82 */ /* 0x000e620000000800 */
[----:B------:R-:W-:Y:S01]  /*1ace0*/  ISETP.NE.U32.AND P0, PT, RZ, UR6, PT ;  /* 0x00000006ff007c0c */ /* 0x000fe2000bf05070 */
[----:B------:R-:W-:Y:S01]  /*1acf0*/  IMAD.IADD R20, R218, 0x1, R195 ;  /* 0x00000001da147824 */ /* 0x000fe200078e02c3 */
[----:B------:R-:W-:Y:S02]  /*1ad00*/  SEL R10, R10, 0xa78, P1 ;  /* 0x00000a780a0a7807 */ /* 0x000fe40000800000 */
[----:B------:R-:W-:Y:S02]  /*1ad10*/  ISETP.NE.AND.EX P0, PT, RZ, UR7, PT, P0 ;  /* 0x00000007ff007c0c */ /* 0x000fe4000bf05300 */
[----:B------:R-:W-:Y:S01]  /*1ad20*/  SHF.R.S32.HI R11, RZ, 0x1f, R223 ;  /* 0x0000001fff0b7819 */ /* 0x000fe200000114df */
[----:B------:R-:W3:Y:S01]  /*1ad30*/  LDC.64 R8, c[0x0][R10+0x220] ;  /* 0x000088000a087b82 */ /* 0x000ee20000000a00 */
[----:B------:R-:W-:-:S02]  /*1ad40*/  SEL R14, R223, RZ, !P0 ;  /* 0x000000ffdf0e7207 */ /* 0x000fc40004000000 */
[----:B------:R-:W-:Y:S02]  /*1ad50*/  SEL R11, R11, RZ, !P0 ;  /* 0x000000ff0b0b7207 */ /* 0x000fe40004000000 */
[----:B------:R-:W-:-:S03]  /*1ad60*/  SEL R21, R230, RZ, P1 ;  /* 0x000000ffe6157207 */ /* 0x000fc60000800000 */
[----:B------:R-:W4:Y:S01]  /*1ad70*/  LDC.64 R6, c[0x0][R10+0x218] ;  /* 0x000086000a067b82 */ /* 0x000f220000000a00 */
[----:B-1----:R-:W-:Y:S01]  /*1ad80*/  ISETP.NE.AND P0, PT, R23, 0x1, PT ;  /* 0x000000011700780c */ /* 0x002fe20003f05270 */
[----:B---3--:R-:W-:-:S04]  /*1ad90*/  IMAD R9, R9, R14, RZ ;  /* 0x0000000e09097224 */ /* 0x008fc800078e02ff */
[C---:B------:R-:W-:Y:S02]  /*1ada0*/  IMAD R11, R8.reuse, R11, R9 ;  /* 0x0000000b080b7224 */ /* 0x040fe400078e0209 */
[----:B------:R-:W-:-:S04]  /*1adb0*/  IMAD.WIDE.U32 R8, R8, R14, RZ ;  /* 0x0000000e08087225 */ /* 0x000fc800078e00ff */
[-C--:B----4-:R-:W-:Y:S02]  /*1adc0*/  IMAD R14, R7, R221.reuse, RZ ;  /* 0x000000dd070e7224 */ /* 0x090fe400078e02ff */
[----:B------:R-:W-:-:S04]  /*1add0*/  IMAD.WIDE.U32 R6, R6, R221, RZ ;  /* 0x000000dd06067225 */ /* 0x000fc800078e00ff */
[----:B------:R-:W-:Y:S01]  /*1ade0*/  IMAD.IADD R14, R7, 0x1, R14 ;  /* 0x00000001070e7824 */ /* 0x000fe200078e020e */
[----:B------:R-:W-:Y:S01]  /*1adf0*/  IADD3 R15, P2, P3, R8, R6, R0 ;  /* 0x00000006080f7210 */ /* 0x000fe20007b5e000 */
[----:B------:R-:W1:Y:S01]  /*1ae00*/  @P0 LDC R7, c[0x0][0xcec] ;  /* 0x00033b00ff070b82 */ /* 0x000e620000000800 */
[----:B------:R-:W-:-:S05]  /*1ae10*/  IMAD.IADD R11, R9, 0x1, R11 ;  /* 0x00000001090b7824 */ /* 0x000fca00078e020b */
[----:B------:R-:W-:Y:S01]  /*1ae20*/  IADD3.X R11, R11, R14, R5, P2, P3 ;  /* 0x0000000e0b0b7210 */ /* 0x000fe200017e6405 */
[----:B------:R-:W-:Y:S01]  /*1ae30*/  IMAD.MOV.U32 R14, RZ, RZ, R20 ;  /* 0x000000ffff0e7224 */ /* 0x000fe200078e0014 */
[----:B------:R-:W3:Y:S01]  /*1ae40*/  @P0 LDC R6, c[0x0][0xcf0] ;  /* 0x00033c00ff060b82 */ /* 0x000ee20000000800 */
[----:B-1----:R-:W-:-:S05]  /*1ae50*/  @P0 IMAD.HI.U32 R7, R20, R7, RZ ;  /* 0x0000000714070227 */ /* 0x002fca00078e00ff */
[----:B---3--:R-:W-:Y:S02]  /*1ae60*/  @P0 SHF.R.U32.HI R14, RZ, R6, R7 ;  /* 0x00000006ff0e0219 */ /* 0x008fe40000011607 */
[----:B------:R-:W1:Y:S02]  /*1ae70*/  LDC.64 R6, c[0x0][R10+0x228] ;  /* 0x00008a000a067b82 */ /* 0x000e640000000a00 */
[----:B-1----:R-:W-:-:S04]  /*1ae80*/  IMAD.WIDE.U32 R8, R6, R21, RZ ;  /* 0x0000001506087225 */ /* 0x002fc800078e00ff */
[----:B------:R-:W-:Y:S01]  /*1ae90*/  IMAD R6, R7, R21, RZ ;  /* 0x0000001507067224 */ /* 0x000fe200078e02ff */
[----:B------:R-:W-:Y:S01]  /*1aea0*/  IADD3 R8, P0, P2, R14, R15, R8 ;  /* 0x0000000f0e087210 */ /* 0x000fe20007a1e008 */
[--C-:B------:R-:W-:Y:S01]  /*1aeb0*/  IMAD.MOV R15, RZ, RZ, -R14.reuse ;  /* 0x000000ffff0f7224 */ /* 0x100fe200078e0a0e */
[----:B------:R-:W-:Y:S01]  /*1aec0*/  SHF.R.S32.HI R14, RZ, 0x1f, R14 ;  /* 0x0000001fff0e7819 */ /* 0x000fe2000001140e */
[----:B------:R-:W-:Y:S02]  /*1aed0*/  IMAD.IADD R9, R9, 0x1, R6 ;  /* 0x0000000109097824 */ /* 0x000fe400078e0206 */
[----:B------:R1:W3:Y:S01]  /*1aee0*/  LDC.64 R6, c[0x0][R10+0x210] ;  /* 0x000084000a067b82 */ /* 0x0002e20000000a00 */
[----:B------:R-:W-:Y:S02]  /*1aef0*/  IMAD R15, R23, R15, R20 ;  /* 0x0000000f170f7224 */ /* 0x000fe400078e0214 */
[----:B------:R-:W-:Y:S01]  /*1af00*/  IADD3.X R9, R14, R11, R9, P0, P2 ;  /* 0x0000000b0e097210 */ /* 0x000fe200007e4409 */
[----:B------:R-:W-:-:S02]  /*1af10*/  IMAD.IADD R11, R193, 0x1, R195 ;  /* 0x00000001c10b7824 */ /* 0x000fc400078e02c3 */
[----:B-1----:R-:W-:Y:S01]  /*1af20*/  SHF.R.S32.HI R10, RZ, 0x1f, R15 ;  /* 0x0000001fff0a7819 */ /* 0x002fe2000001140f */
[-C--:B---3--:R-:W-:Y:S02]  /*1af30*/  IMAD R7, R7, R15.reuse, RZ ;  /* 0x0000000f07077224 */ /* 0x088fe400078e02ff */
[----:B------:R-:W-:-:S04]  /*1af40*/  IMAD.WIDE.U32 R8, R6, R15, R8 ;  /* 0x0000000f06087225 */ /* 0x000fc800078e0008 */
[----:B------:R-:W-:Y:S02]  /*1af50*/  IMAD R10, R6, R10, R7 ;  /* 0x0000000a060a7224 */ /* 0x000fe400078e0207 */
[----:B------:R-:W1:Y:S02]  /*1af60*/  LDC.64 R6, c[0x0][0xca8] ;  /* 0x00032a00ff067b82 */ /* 0x000e640000000a00 */
[----:B------:R-:W-:-:S06]  /*1af70*/  IMAD.IADD R10, R9, 0x1, R10 ;  /* 0x00000001090a7824 */ /* 0x000fcc00078e020a */
[----:B-1----:R-:W1:Y:S08]  /*1af80*/  @!P1 LDC R6, c[0x0][0xc50] ;  /* 0x00031400ff069b82 */ /* 0x002e700000000800 */
[----:B------:R-:W3:Y:S01]  /*1af90*/  @!P1 LDC R7, c[0x0][0xc54] ;  /* 0x00031500ff079b82 */ /* 0x000ee20000000800 */
[----:B-1----:R-:W-:-:S04]  /*1afa0*/  LEA R9, P0, R8, R6, 0x2 ;  /* 0x0000000608097211 */ /* 0x002fc800078010ff */
[----:B---3--:R-:W-:Y:S02]  /*1afb0*/  LEA.HI.X R10, R8, R7, R10, 0x2, P0 ;  /* 0x00000007080a7211 */ /* 0x008fe400000f140a */
[----:B------:R-:W-:Y:S04]  /*1afc0*/  SHFL.IDX PT, R8, R9, 0x1, 0x1c1f ;  /* 0x003c1f0009087f89 */ /* 0x000fe800000e0000 */
[----:B------:R-:W-:Y:S01]  /*1afd0*/  SHFL.IDX PT, R7, R10, RZ, 0x1c1f ;  /* 0x001c1fff0a077589 */ /* 0x000fe200000e0000 */
[----:B--2---:R-:W-:-:S05]  /*1afe0*/  IMAD.MOV R6, RZ, RZ, -R152 ;  /* 0x000000ffff067224 */ /* 0x004fca00078e0a98 */
[----:B------:R-:W-:Y:S02]  /*1aff0*/  ISETP.NE.AND P0, PT, R187, R6, PT ;  /* 0x00000006bb00720c */ /* 0x000fe40003f05270 */
[----:B------:R-:W1:Y:S04]  /*1b000*/  SHFL.IDX PT, R6, R9, RZ, 0x1c1f ;  /* 0x001c1fff09067589 */ /* 0x000e6800000e0000 */
[----:B------:R2:W3:Y:S02]  /*1b010*/  SHFL.IDX PT, R9, R10, 0x1, 0x1c1f ;  /* 0x003c1f000a097f89 */ /* 0x0004e400000e0000 */
[----:B--2---:R-:W-:-:S05]  /*1b020*/  IMAD R10, R4, R23, RZ ;  /* 0x00000017040a7224 */ /* 0x004fca00078e02ff */
[C---:B------:R-:W-:Y:S01]  /*1b030*/  ISETP.GE.OR P1, PT, R11.reuse, R10, P0 ;  /* 0x0000000a0b00720c */ /* 0x040fe20000726670 */
[----:B------:R-:W-:-:S05]  /*1b040*/  VIADD R11, R11, 0x8 ;  /* 0x000000080b0b7836 */ /* 0x000fca0000000000 */
[----:B------:R-:W-:-:S07]  /*1b050*/  ISETP.GE.OR P0, PT, R11, R10, P0 ;  /* 0x0000000a0b00720c */ /* 0x000fce0000706670 */
[----:B-1----:R1:W-:Y:S06]  /*1b060*/  @!P1 ST.E desc[UR50][R6.64], R13 ;  /* 0x0000000d06009985 */ /* 0x0023ec000c101932 */
[----:B---3--:R1:W-:Y:S02]  /*1b070*/  @!P0 ST.E desc[UR50][R8.64], R12 ;  /* 0x0000000c08008985 */ /* 0x0083e4000c101932 */
.L_x_3670:
[----:B------:R-:W-:Y:S02]  /*1b080*/  ISETP.GT.AND P1, PT, R222, 0x1, PT ;  /* 0x00000001de00780c */ /* 0x000fe40003f24270 */
[----:B------:R-:W-:-:S04]  /*1b090*/  ISETP.NE.U32.AND P0, PT, RZ, UR6, PT ;  /* 0x00000006ff007c0c */ /* 0x000fc8000bf05070 */
[----:B------:R-:W-:-:S04]  /*1b0a0*/  ISETP.NE.AND.EX P0, PT, RZ, UR7, PT, P0 ;  /* 0x00000007ff007c0c */ /* 0x000fc8000bf05300 */
[----:B-1--4-:R-:W-:-:S03]  /*1b0b0*/  SEL R6, R223, RZ, !P0 ;  /* 0x000000ffdf067207 */ /* 0x012fc60004000000 */
[----:B------:R-:W-:Y:S06]  /*1b0c0*/  @P1 BRA `(.L_x_3671) ;  /* 0x0000001000381947 */ /* 0x000fec0003800000 */
[----:B------:R-:W1:Y:S01]  /*1b0d0*/  S2R R20, SR_TID.X ;  /* 0x0000000000147919 */ /* 0x000e620000002100 */
[----:B------:R-:W2:Y:S01]  /*1b0e0*/  LDC R81, c[0x0][0xce8] ;  /* 0x00033a00ff517b82 */ /* 0x000ea20000000800 */
[----:B------:R-:W-:-:S07]  /*1b0f0*/  ULDC.64 UR4, c[0x0][0xba0] ;  /* 0x0002e80000047ab9 */ /* 0x000fce0000000a00 */
[----:B------:R-:W4:Y:S01]  /*1b100*/  LDC R23, c[0x0][0xbc8] ;  /* 0x0002f200ff177b82 */ /* 0x000f220000000800 */
[----:B-1----:R-:W-:-:S05]  /*1b110*/  VIADD R20, R20, 0xffffff80 ;  /* 0xffffff8014147836 */ /* 0x002fca0000000000 */
        /* <DEDUP_REMOVED lines=45> */
[C---:B------:R-:W-:Y:S01]  /*1b3f0*/  IADD3 R11, P3, R2.reuse, 0xf000, RZ ;  /* 0x0000f000020b7810 */ /* 0x040fe20007f7e0ff */
[----:B------:R-:W-:Y:S01]  /*1b400*/  IMAD R5, R5, UR4, RZ ;  /* 0x0000000405057c24 */ /* 0x000fe2000f8e02ff */
[C---:B------:R-:W-:Y:S01]  /*1b410*/  IADD3 R53, P4, R2.reuse, 0x9000, RZ ;  /* 0x0000900002357810 */ /* 0x040fe20007f9e0ff */
[----:B------:R-:W5:Y:S01]  /*1b420*/  LD.E.128 R24, desc[UR50][R24.64] ;  /* 0x0000003218187980 */ /* 0x000f62000c101d00 */
[C---:B------:R-:W-:Y:S01]  /*1b430*/  IADD3 R57, P5, R2.reuse, 0xa000, RZ ;  /* 0x0000a00002397810 */ /* 0x040fe20007fbe0ff */
[----:B------:R-:W-:Y:S01]  /*1b440*/  IMAD.X R77, RZ, RZ, R3, P3 ;  /* 0x000000ffff4d7224 */ /* 0x000fe200018e0603 */
[C---:B------:R-:W-:Y:S01]  /*1b450*/  IADD3 R61, P6, R2.reuse, 0xb000, RZ ;  /* 0x0000b000023d7810 */ /* 0x040fe20007fde0ff */
[----:B------:R-:W5:Y:S01]  /*1b460*/  LD.E.128 R28, desc[UR50][R28.64] ;  /* 0x000000321c1c7980 */ /* 0x000f62000c101d00 */
[----:B------:R-:W-:-:S02]  /*1b470*/  IADD3 R65, P0, R2, 0xc000, RZ ;  /* 0x0000c00002417810 */ /* 0x000fc40007f1e0ff */
[C---:B------:R-:W-:Y:S01]  /*1b480*/  IADD3 R69, P1, R2.reuse, 0xd000, RZ ;  /* 0x0000d00002457810 */ /* 0x040fe20007f3e0ff */
[----:B------:R-:W5:Y:S01]  /*1b490*/  LD.E.128 R32, desc[UR50][R32.64] ;  /* 0x0000003220207980 */ /* 0x000f62000c101d00 */
[C---:B------:R-:W-:Y:S02]  /*1b4a0*/  IADD3 R73, P2, R2.reuse, 0xe000, RZ ;  /* 0x0000e00002497810 */ /* 0x040fe40007f5e0ff */
        /* <DEDUP_REMOVED lines=8> */
[----:B------:R-:W-:Y:S02]  /*1b530*/  LOP3.LUT R68, R69, 0x380, RZ, 0xc0, !PT ;  /* 0x0000038045447812 */ /* 0x000fe400078ec0ff */
[----:B------:R-:W-:Y:S01]  /*1b540*/  LOP3.LUT R72, R73, 0x380, RZ, 0xc0, !PT ;  /* 0x0000038049487812 */ /* 0x000fe200078ec0ff */
[----:B------:R-:W5:Y:S01]  /*1b550*/  LD.E.128 R48, desc[UR50][R48.64] ;  /* 0x0000003230307980 */ /* 0x000f62000c101d00 */
[----:B------:R-:W-:Y:S02]  /*1b560*/  SHF.R.U64 R15, R15, 0x3, RZ ;  /* 0x000000030f0f7819 */ /* 0x000fe400000012ff */
[----:B------:R-:W-:Y:S02]  /*1b570*/  LOP3.LUT R9, R11, 0x380, RZ, 0xc0, !PT ;  /* 0x000003800b097812 */ /* 0x000fe400078ec0ff */
[----:B--2---:R-:W-:-:S02]  /*1b580*/  ISETP.NE.AND P3, PT, R81, 0x1, PT ;  /* 0x000000015100780c */ /* 0x004fc40003f65270 */
[----:B------:R-:W-:Y:S02]  /*1b590*/  SHF.R.U64 R52, R52, 0x3, RZ ;  /* 0x0000000334347819 */ /* 0x000fe400000012ff */
[----:B------:R-:W-:Y:S02]  /*1b5a0*/  SHF.R.U64 R56, R56, 0x3, RZ ;  /* 0x0000000338387819 */ /* 0x000fe400000012ff */
[----:B------:R-:W-:Y:S02]  /*1b5b0*/  SHF.R.U64 R60, R60, 0x3, RZ ;  /* 0x000000033c3c7819 */ /* 0x000fe400000012ff */
[----:B------:R-:W-:Y:S02]  /*1b5c0*/  SHF.R.U64 R64, R64, 0x3, RZ ;  /* 0x0000000340407819 */ /* 0x000fe400000012ff */
[----:B------:R-:W-:Y:S02]  /*1b5d0*/  SHF.R.U64 R68, R68, 0x3, RZ ;  /* 0x0000000344447819 */ /* 0x000fe400000012ff */
[----:B------:R-:W-:Y:S01]  /*1b5e0*/  SHF.R.U64 R72, R72, 0x3, RZ ;  /* 0x0000000348487819 */ /* 0x000fe200000012ff */
[----:B------:R-:W-:Y:S01]  /*1b5f0*/  IMAD R5, R0, UR5, R5 ;  /* 0x0000000500057c24 */ /* 0x000fe2000f8e0205 */
[----:B------:R-:W-:Y:S01]  /*1b600*/  LOP3.LUT R8, R15, R2, RZ, 0x3c, !PT ;  /* 0x000000020f087212 */ /* 0x000fe200078e3cff */
[----:B------:R-:W1:Y:S01]  /*1b610*/  @P3 LDC R83, c[0x0][0xcec] ;  /* 0x00033b00ff533b82 */ /* 0x000e620000000800 */
        /* <DEDUP_REMOVED lines=16> */
[----:B------:R-:W-:Y:S01]  /*1b720*/  ULDC.64 UR4, c[0x0][0xbe8] ;  /* 0x0002fa0000047ab9 */ /* 0x000fe20000000a00 */
[----:B------:R-:W2:Y:S01]  /*1b730*/  @P3 LDC R85, c[0x0][0xcf0] ;  /* 0x00033c00ff553b82 */ /* 0x000ea20000000800 */
[----:B------:R-:W-:Y:S01]  /*1b740*/  LOP3.LUT R21, R21, 0xfffffff8, RZ, 0xc0, !PT ;  /* 0xfffffff815157812 */ /* 0x000fe200078ec0ff */
[----:B------:R-:W-:Y:S01]  /*1b750*/  IMAD.IADD R3, R3, 0x1, R5 ;  /* 0x0000000103037824 */ /* 0x000fe200078e0205 */
[----:B------:R-:W-:Y:S01]  /*1b760*/  SHF.R.S32.HI R5, RZ, 0x1f, R6 ;  /* 0x0000001fff057819 */ /* 0x000fe20000011406 */
[----:B------:R-:W5:Y:S01]  /*1b770*/  LD.E.128 R8, desc[UR50][R8.64] ;  /* 0x0000003208087980 */ /* 0x000f62000c101d00 */
[----:B------:R-:W-:Y:S01]  /*1b780*/  IMAD.WIDE.U32 R2, R221, UR4, R2 ;  /* 0x00000004dd027c25 */ /* 0x000fe2000f8e0002 */
[----:B----4-:R-:W-:-:S02]  /*1b790*/  ISETP.GE.AND P1, PT, R228, R23, PT ;  /* 0x00000017e400720c */ /* 0x010fc40003f26270 */
[----:B------:R-:W5:Y:S01]  /*1b7a0*/  LD.E.128 R12, desc[UR50][R12.64] ;  /* 0x000000320c0c7980 */ /* 0x000f62000c101d00 */
[----:B------:R-:W-:Y:S01]  /*1b7b0*/  IMAD R3, R221, UR5, R3 ;  /* 0x00000005dd037c24 */ /* 0x000fe2000f8e0203 */
[----:B------:R-:W-:Y:S01]  /*1b7c0*/  ULDC.64 UR4, c[0x0][0xbf0] ;  /* 0x0002fc0000047ab9 */ /* 0x000fe20000000a00 */
[----:B------:R-:W-:Y:S01]  /*1b7d0*/  IMAD.IADD R20, R20, 0x1, -R21 ;  /* 0x0000000114147824 */ /* 0x000fe200078e0a15 */
[-C--:B------:R-:W-:Y:S01]  /*1b7e0*/  ISETP.GE.AND P0, PT, R227, R23.reuse, PT ;  /* 0x00000017e300720c */ /* 0x080fe20003f06270 */
[----:B------:R-:W-:Y:S01]  /*1b7f0*/  IMAD R5, R5, UR4, RZ ;  /* 0x0000000405057c24 */ /* 0x000fe2000f8e02ff */
[-C--:B------:R-:W-:Y:S01]  /*1b800*/  ISETP.GE.AND P2, PT, R196, R23.reuse, PT ;  /* 0x00000017c400720c */ /* 0x080fe20003f46270 */
[----:B------:R-:W-:Y:S01]  /*1b810*/  IMAD R20, R20, 0x20, R7 ;  /* 0x0000002014147824 */ /* 0x000fe200078e0207 */
[----:B------:R-:W5:Y:S01]  /*1b820*/  LD.E.128 R52, desc[UR50][R52.64] ;  /* 0x0000003234347980 */ /* 0x000f62000c101d00 */
[C---:B------:R-:W-:Y:S01]  /*1b830*/  IMAD R21, R6.reuse, UR5, R5 ;  /* 0x0000000506157c24 */ /* 0x040fe2000f8e0205 */
[----:B------:R-:W-:Y:S01]  /*1b840*/  SEL R5, RZ, 0xffffffff, P1 ;  /* 0xffffffffff057807 */ /* 0x000fe20000800000 */
[----:B------:R-:W-:Y:S01]  /*1b850*/  IMAD.IADD R80, R195, 0x1, R20 ;  /* 0x00000001c3507824 */ /* 0x000fe200078e0214 */
[----:B------:R-:W-:Y:S01]  /*1b860*/  SEL R20, RZ, 0xffffffff, P0 ;  /* 0xffffffffff147807 */ /* 0x000fe20000000000 */
[----:B------:R-:W-:Y:S01]  /*1b870*/  IMAD.IADD R0, R7, 0x1, R195 ;  /* 0x0000000107007824 */ /* 0x000fe200078e02c3 */
[----:B------:R-:W-:Y:S01]  /*1b880*/  SEL R7, RZ, 0x1, P2 ;  /* 0x00000001ff077807 */ /* 0x000fe20001000000 */
[----:B------:R-:W-:Y:S01]  /*1b890*/  IMAD.SHL.U32 R82, R5, 0x2, RZ ;  /* 0x0000000205527824 */ /* 0x000fe200078e00ff */
[----:B------:R-:W5:Y:S01]  /*1b8a0*/  LD.E.128 R56, desc[UR50][R56.64] ;  /* 0x0000003238387980 */ /* 0x000f62000c101d00 */
[----:B------:R-:W-:Y:S01]  /*1b8b0*/  IMAD.WIDE.U32 R2, R6, UR4, R2 ;  /* 0x0000000406027c25 */ /* 0x000fe2000f8e0002 */
[----:B------:R-:W-:Y:S01]  /*1b8c0*/  ISETP.GE.AND P0, PT, R226, R23, PT ;  /* 0x00000017e200720c */ /* 0x000fe20003f06270 */
[----:B------:R-:W-:Y:S01]  /*1b8d0*/  ULDC.64 UR4, c[0x0][0xbe0] ;  /* 0x0002f80000047ab9 */ /* 0x000fe20000000a00 */
[----:B------:R-:W5:Y:S01]  /*1b8e0*/  LD.E.128 R60, desc[UR50][R60.64] ;  /* 0x000000323c3c7980 */ /* 0x000f62000c101d00 */
[----:B-1----:R-:W-:Y:S01]  /*1b8f0*/  @P3 IMAD.HI.U32 R6, R80, R83, RZ ;  /* 0x0000005350063227 */ /* 0x002fe200078e00ff */
[----:B------:R-:W-:-:S02]  /*1b900*/  LOP3.LUT R7, R82, 0x2, R7, 0xe2, !PT ;  /* 0x0000000252077812 */ /* 0x000fc400078ee207 */
[----:B------:R-:W5:Y:S01]  /*1b910*/  LD.E.128 R64, desc[UR50][R64.64] ;  /* 0x0000003240407980 */ /* 0x000f62000c101d00 */
[----:B------:R-:W-:Y:S02]  /*1b920*/  IMAD.SHL.U32 R20, R20, 0x4, RZ ;  /* 0x0000000414147824 */ /* 0x000fe400078e00ff */
[----:B------:R-:W-:Y:S01]  /*1b930*/  IMAD.MOV.U32 R5, RZ, RZ, R80 ;  /* 0x000000ffff057224 */ /* 0x000fe200078e0050 */
[----:B--2---:R-:W-:Y:S01]  /*1b940*/  @P3 SHF.R.U32.HI R5, RZ, R85, R6 ;  /* 0x00000055ff053219 */ /* 0x004fe20000011606 */
[----:B------:R-:W5:Y:S01]  /*1b950*/  LD.E.128 R68, desc[UR50][R68.64] ;  /* 0x0000003244447980 */ /* 0x000f62000c101d00 */
[----:B------:R-:W-:Y:S02]  /*1b960*/  LOP3.LUT R6, R20, 0x4, R7, 0xe2, !PT ;  /* 0x0000000414067812 */ /* 0x000fe400078ee207 */
[----:B------:R-:W-:Y:S01]  /*1b970*/  SEL R7, RZ, 0xffffffff, P0 ;  /* 0xffffffffff077807 */ /* 0x000fe20000000000 */
[----:B------:R-:W5:Y:S01]  /*1b980*/  LD.E.128 R72, desc[UR50][R72.64] ;  /* 0x0000003248487980 */ /* 0x000f62000c101d00 */
[----:B------:R-:W-:Y:S01]  /*1b990*/  ISETP.GE.AND P0, PT, R225, R23, PT ;  /* 0x00000017e100720c */ /* 0x000fe20003f06270 */
[----:B------:R-:W-:Y:S01]  /*1b9a0*/  IMAD.IADD R3, R3, 0x1, R21 ;  /* 0x0000000103037824 */ /* 0x000fe200078e0215 */
[--C-:B------:R-:W-:Y:S01]  /*1b9b0*/  SHF.R.S32.HI R20, RZ, 0x1f, R5.reuse ;  /* 0x0000001fff147819 */ /* 0x100fe20000011405 */
[----:B------:R-:W-:Y:S01]  /*1b9c0*/  IMAD.MOV R21, RZ, RZ, -R5 ;  /* 0x000000ffff157224 */ /* 0x000fe200078e0a05 */
[----:B------:R-:W5:Y:S01]  /*1b9d0*/  LD.E.128 R76, desc[UR50][R76.64] ;  /* 0x000000324c4c7980 */ /* 0x000f62000c101d00 */
[----:B------:R-:W-:Y:S01]  /*1b9e0*/  IMAD R85, R4, R81, RZ ;  /* 0x0000005104557224 */ /* 0x000fe200078e02ff */
        /* <DEDUP_REMOVED lines=9> */
[----:B-1----:R-:W1:Y:S01]  /*1ba80*/  FENCE.VIEW.ASYNC.S ;  /* 0x00000000000073c6 */ /* 0x002e620000000000 */
        /* <DEDUP_REMOVED lines=11> */
[----:B------:R-:W-:Y:S01]  /*1bb40*/  IMAD.SHL.U32 R21, R4, 0x20, RZ ;  /* 0x0000002004157824 */ /* 0x000fe200078e00ff */
[----:B------:R-:W-:Y:S01]  /*1bb50*/  ISETP.GE.AND P0, PT, R87, R23, PT ;  /* 0x000000175700720c */ /* 0x000fe20003f06270 */
[----:B------:R-:W-:Y:S02]  /*1bb60*/  IMAD R4, R5, UR4, RZ ;  /* 0x0000000405047c24 */ /* 0x000fe4000f8e02ff */
[----:B------:R-:W-:Y:S01]  /*1bb70*/  VIADD R89, R196, 0x1c0 ;  /* 0x000001c0c4597836 */ /* 0x000fe20000000000 */
[----:B------:R-:W-:Y:S01]  /*1bb80*/  LOP3.LUT R6, R21, 0x20, R6, 0xe2, !PT ;  /* 0x0000002015067812 */ /* 0x000fe200078ee206 */
[C---:B------:R-:W-:Y:S01]  /*1bb90*/  IMAD R21, R7.reuse, UR5, R4 ;  /* 0x0000000507157c24 */ /* 0x040fe2000f8e0204 */
[----:B------:R-:W-:Y:S01]  /*1bba0*/  SEL R5, RZ, 0x40, P0 ;  /* 0x00000040ff057807 */ /* 0x000fe20000000000 */
[----:B------:R-:W-:Y:S01]  /*1bbb0*/  IMAD.WIDE.U32 R2, R7, UR4, R2 ;  /* 0x0000000407027c25 */ /* 0x000fe2000f8e0002 */
[----:B------:R-:W-:Y:S01]  /*1bbc0*/  ISETP.GE.AND P1, PT, R0, R85, PT ;  /* 0x000000550000720c */ /* 0x000fe20003f26270 */
[----:B------:R-:W-:Y:S01]  /*1bbd0*/  ULDC.64 UR4, c[0x0][0xb80] ;  /* 0x0002e00000047ab9 */ /* 0x000fe20000000a00 */
[----:B------:R-:W-:Y:S01]  /*1bbe0*/  LOP3.LUT R80, R6, R5, RZ, 0xfc, !PT ;  /* 0x0000000506507212 */ /* 0x000fe200078efcff */
[----:B------:R-:W-:Y:S01]  /*1bbf0*/  IMAD.IADD R5, R3, 0x1, R21 ;  /* 0x0000000103057824 */ /* 0x000fe200078e0215 */
[----:B------:R-:W-:Y:S01]  /*1bc00*/  ISETP.GE.AND P0, PT, R89, R23, PT ;  /* 0x000000175900720c */ /* 0x000fe20003f06270 */
[----:B------:R-:W-:Y:S01]  /*1bc10*/  VIADD R4, R18, 0x38820 ;  /* 0x0003882012047836 */ /* 0x000fe20000000000 */
[----:B------:R-:W-:-:S02]  /*1bc20*/  LEA R82, P2, R2, UR4, 0x1 ;  /* 0x0000000402527c11 */ /* 0x000fc4000f8408ff */
[----:B------:R-:W-:Y:S02]  /*1bc30*/  SEL R3, RZ, 0x80, P0 ;  /* 0x00000080ff037807 */ /* 0x000fe40000000000 */
[----:B------:R-:W-:Y:S02]  /*1bc40*/  LEA.HI.X R83, R2, UR5, R5, 0x1, P2 ;  /* 0x0000000502537c11 */ /* 0x000fe400090f0c05 */
[----:B------:R-:W-:Y:S01]  /*1bc50*/  PRMT R4, RZ, 0x654, R4 ;  /* 0x00000654ff047816 */ /* 0x000fe20000000004 */
[----:B-1----:R1:W2:Y:S01]  /*1bc60*/  SHFL.IDX PT, R2, R82, RZ, 0x181f ;  /* 0x00181fff52027589 */ /* 0x0022a200000e0000 */
[----:B------:R-:W-:Y:S01]  /*1bc70*/  LOP3.LUT R81, R80, R3, RZ, 0xfc, !PT ;  /* 0x0000000350517212 */ /* 0x000fe200078efcff */
[----:B------:R-:W-:Y:S01]  /*1bc80*/  BSSY B1, `(.L_x_3672) ;  /* 0x000002a000017945 */ /* 0x000fe20003800000 */
[----:B------:R1:W-:Y:S01]  /*1bc90*/  SYNCS.ARRIVE.TRANS64.RED.A1T0 RZ, [R4+URZ], RZ ;  /* 0x000000ff04ff79a7 */ /* 0x0003e2000810043f */
[----:B------:R1:W4:Y:S01]  /*1bca0*/  SHFL.IDX PT, R3, R83, RZ, 0x181f ;  /* 0x00181fff53037589 */ /* 0x00032200000e0000 */
[----:B---3--:R-:W-:-:S02]  /*1bcb0*/  SHF.R.S32.HI R152, RZ, 0x1f, R224 ;  /* 0x0000001fff987819 */ /* 0x008fc400000114e0 */
        /* <DEDUP_REMOVED lines=11> */
[----:B--2-4-:R-:W-:Y:S02]  /*1bd70*/  @!P2 IMAD.WIDE R6, R196, 0x2, R2 ;  /* 0x00000002c406a825 */ /* 0x014fe400078e0202 */
        /* <DEDUP_REMOVED lines=10> */
[CC--:B-1----:R-:W-:Y:S02]  /*1be20*/  @!P1 LEA R10, P6, R225.reuse, R2.reuse, 0x1 ;  /* 0x00000002e10a9211 */ /* 0x0c2fe400078c08ff */
[----:B------:R-:W-:Y:S02]  /*1be30*/  SHF.R.S32.HI R7, RZ, 0x1f, R89 ;  /* 0x0000001fff077819 */ /* 0x000fe40000011459 */
[-C--:B------:R-:W-:Y:S02]  /*1be40*/  @!P1 LEA.HI.X R11, R225, R3.reuse, R156, 0x1, P6 ;  /* 0x00000003e10b9211 */ /* 0x080fe400030f0c9c */
[CC--:B--2---:R-:W-:Y:S02]  /*1be50*/  @!P0 LEA R4, P5, R226.reuse, R2.reuse, 0x1 ;  /* 0x00000002e2048211 */ /* 0x0c4fe400078a08ff */
        /* <DEDUP_REMOVED lines=12> */
.L_x_3673:
[----:B------:R-:W-:Y:S05]  /*1bf20*/  BSYNC B1 ;  /* 0x0000000000017941 */ /* 0x000fea0003800000 */
.L_x_3672:
[----:B------:R-:W-:Y:S01]  /*1bf30*/  VIADD R0, R0, 0x20 ;  /* 0x0000002000007836 */ /* 0x000fe20000000000 */
[----:B---34-:R1:W3:Y:S04]  /*1bf40*/  SHFL.IDX PT, R3, R83, 0x1, 0x181f ;  /* 0x00381f0053037f89 */ /* 0x0182e800000e0000 */
[----:B------:R-:W-:Y:S01]  /*1bf50*/  ISETP.GE.AND P0, PT, R0, R85, PT ;  /* 0x000000550000720c */ /* 0x000fe20003f06270 */
[----:B--2---:R1:W2:-:S12]  /*1bf60*/  SHFL.IDX PT, R2, R82, 0x1, 0x181f ;  /* 0x00381f0052027f89 */ /* 0x00429800000e0000 */
[----:B-1----:R-:W-:Y:S05]  /*1bf70*/  @P0 BRA `(.L_x_3674) ;  /* 0x00000028008c0947 */ /* 0x002fea0003800000 */
[-C--:B------:R-:W-:Y:S02]  /*1bf80*/  ISETP.GE.AND P5, PT, R228, R23.reuse, PT ;  /* 0x00000017e400720c */ /* 0x080fe40003fa6270 */
[-C--:B------:R-:W-:Y:S02]  /*1bf90*/  ISETP.GE.AND P6, PT, R196, R23.reuse, PT ;  /* 0x00000017c400720c */ /* 0x080fe40003fc6270 */
[-C--:B------:R-:W-:Y:S02]  /*1bfa0*/  ISETP.GE.AND P4, PT, R227, R23.reuse, PT ;  /* 0x00000017e300720c */ /* 0x080fe40003f86270 */
[-C--:B------:R-:W-:Y:S02]  /*1bfb0*/  ISETP.GE.AND P2, PT, R225, R23.reuse, PT ;  /* 0x00000017e100720c */ /* 0x080fe40003f46270 */
[----:B------:R-:W-:Y:S02]  /*1bfc0*/  ISETP.GE.AND P3, PT, R226, R23, PT ;  /* 0x00000017e200720c */ /* 0x000fe40003f66270 */
[----:B------:R-:W-:-:S02]  /*1bfd0*/  LOP3.LUT P0, RZ, R80, 0x40, RZ, 0xc0, !PT ;  /* 0x0000004050ff7812 */ /* 0x000fc4000780c0ff */
[----:B------:R-:W-:Y:S02]  /*1bfe0*/  SHF.R.S32.HI R0, RZ, 0x1f, R87 ;  /* 0x0000001fff007819 */ /* 0x000fe40000011457 */
[----:B--2---:R-:W-:Y:S01]  /*1bff0*/  @!P5 LEA R6, P1, R228, R2, 0x1 ;  /* 0x00000002e406d211 */ /* 0x004fe200078208ff */
[----:B---3--:R-:W-:-:S03]  /*1c000*/  @!P6 IMAD.WIDE R4, R196, 0x2, R2 ;  /* 0x00000002c404e825 */ /* 0x008fc600078e0202 */
[----:B------:R-:W-:Y:S02]  /*1c010*/  @!P5 LEA.HI.X R7, R228, R3, R159, 0x1, P1 ;  /* 0x00000003e407d211 */ /* 0x000fe400008f0c9f */
[----:B------:R-:W-:Y:S01]  /*1c020*/  ISETP.GE.AND P1, PT, R224, R23, PT ;  /* 0x00000017e000720c */ /* 0x000fe20003f26270 */
[----:B-----5:R1:W-:Y:S04]  /*1c030*/  @!P6 ST.E.128 desc[UR50][R4.64], R12 ;  /* 0x0000000c0400e985 */ /* 0x0203e8000c101d32 */
[----:B------:R2:W-:Y:S01]  /*1c040*/  @!P5 ST.E.128 desc[UR50][R6.64], R28 ;  /* 0x0000001c0600d985 */ /* 0x0005e2000c101d32 */
[----:B-1----:R-:W-:-:S04]  /*1c050*/  @!P4 LEA R4, P6, R227, R2, 0x1 ;  /* 0x00000002e304c211 */ /* 0x002fc800078c08ff */
[-C--:B------:R-:W-:Y:S02]  /*1c060*/  @!P4 LEA.HI.X R5, R227, R3.reuse, R158, 0x1, P6 ;  /* 0x00000003e305c211 */ /* 0x080fe400030f0c9e */
[CC--:B------:R-:W-:Y:S02]  /*1c070*/  @!P2 LEA R8, P6, R225.reuse, R2.reuse, 0x1 ;  /* 0x00000002e108a211 */ /* 0x0c0fe400078c08ff */
[CC--:B--2---:R-:W-:Y:S01]  /*1c080*/  @!P3 LEA R6, P5, R226.reuse, R2.reuse, 0x1 ;  /* 0x00000002e206b211 */ /* 0x0c4fe200078a08ff */
        /* <DEDUP_REMOVED lines=18> */
.L_x_3671:
[----:B------:R-:W-:Y:S01]  /*1c1b0*/  ULDC.64 UR4, c[0x0][0xc08] ;  /* 0x0003020000047ab9 */ /* 0x000fe20000000a00 */
[----:B------:R-:W-:Y:S01]  /*1c1c0*/  IMAD.IADD R7, R218, 0x1, R195 ;  /* 0x00000001da077824 */ /* 0x000fe200078e02c3 */
[----:B------:R-:W-:Y:S01]  /*1c1d0*/  BSSY B1, `(.L_x_3675) ;  /* 0x0000103000017945 */ /* 0x000fe20003800000 */
[----:B------:R-:W-:Y:S01]  /*1c1e0*/  IMAD R5, R5, UR4, RZ ;  /* 0x0000000405057c24 */ /* 0x000fe2000f8e02ff */
[----:B------:R-:W-:Y:S01]  /*1c1f0*/  SHF.R.S32.HI R15, RZ, 0x1f, R231 ;  /* 0x0000001fff0f7819 */ /* 0x000fe200000114e7 */
[C---:B------:R-:W-:Y:S01]  /*1c200*/  IMAD.WIDE.U32 R2, R0.reuse, UR4, RZ ;  /* 0x0000000400027c25 */ /* 0x040fe2000f8e00ff */
[----:B------:R-:W-:Y:S02]  /*1c210*/  SHF.R.S32.HI R21, RZ, 0x1f, R232 ;  /* 0x0000001fff157819 */ /* 0x000fe400000114e8 */
[----:B------:R-:W-:Y:S01]  /*1c220*/  SHF.R.S32.HI R23, RZ, 0x1f, R233 ;  /* 0x0000001fff177819 */ /* 0x000fe200000114e9 */
[----:B------:R-:W-:Y:S01]  /*1c230*/  IMAD R5, R0, UR5, R5 ;  /* 0x0000000500057c24 */ /* 0x000fe2000f8e0205 */
[----:B------:R-:W-:Y:S01]  /*1c240*/  ULDC.64 UR4, c[0x0][0xc38] ;  /* 0x00030e0000047ab9 */ /* 0x000fe20000000a00 */
[----:B------:R-:W-:Y:S01]  /*1c250*/  SHF.R.S32.HI R0, RZ, 0x1f, R6 ;  /* 0x0000001fff007819 */ /* 0x000fe20000011406 */
[----:B------:R-:W-:Y:S01]  /*1c260*/  IMAD.IADD R195, R193, 0x1, R195 ;  /* 0x00000001c1c37824 */ /* 0x000fe200078e02c3 */
[----:B---3--:R-:W-:Y:S01]  /*1c270*/  SHF.R.S32.HI R152, RZ, 0x1f, R234 ;  /* 0x0000001fff987819 */ /* 0x008fe200000114ea */
        /* <DEDUP_REMOVED lines=9> */
[----:B------:R-:W-:Y:S02]  /*1c310*/  VIADD R162, R197, 0xb8 ;  /* 0x000000b8c5a27836 */ /* 0x000fe40000000000 */
[----:B------:R-:W-:Y:S02]  /*1c320*/  IMAD R0, R0, UR4, RZ ;  /* 0x0000000400007c24 */ /* 0x000fe4000f8e02ff */
[----:B------:R-:W-:Y:S01]  /*1c330*/  IMAD.WIDE.U32 R2, R6, UR4, R2 ;  /* 0x0000000406027c25 */ /* 0x000fe2000f8e0002 */
[----:B------:R-:W-:-:S03]  /*1c340*/  SHF.R.S32.HI R162, RZ, 0x1f, R162 ;  /* 0x0000001fffa27819 */ /* 0x000fc600000114a2 */
[----:B------:R-:W-:Y:S01]  /*1c350*/  IMAD R0, R6, UR5, R0 ;  /* 0x0000000506007c24 */ /* 0x000fe2000f8e0200 */
[----:B------:R-:W-:Y:S01]  /*1c360*/  ULDC.64 UR4, c[0x0][0xc48] ;  /* 0x0003120000047ab9 */ /* 0x000fe20000000a00 */
[----:B------:R-:W-:Y:S02]  /*1c370*/  IMAD.MOV.U32 R6, RZ, RZ, R7 ;  /* 0x000000ffff067224 */ /* 0x000fe400078e0007 */
[----:B------:R-:W-:Y:S02]  /*1c380*/  IMAD.IADD R3, R3, 0x1, R0 ;  /* 0x0000000103037824 */ /* 0x000fe400078e0200 */
[----:B------:R-:W1:Y:S01]  /*1c390*/  LDC R0, c[0x0][0xce8] ;  /* 0x00033a00ff007b82 */ /* 0x000e620000000800 */
[----:B------:R-:W-:Y:S02]  /*1c3a0*/  VIADD R164, R197, 0xb0 ;  /* 0x000000b0c5a47836 */ /* 0x000fe40000000000 */
        /* <DEDUP_REMOVED lines=17> */
[----:B-1----:R-:W-:Y:S01]  /*1c4c0*/  ISETP.NE.AND P0, PT, R0, 0x1, PT ;  /* 0x000000010000780c */ /* 0x002fe20003f05270 */
        /* <DEDUP_REMOVED lines=20> */
[----:B------:R-:W2:Y:S01]  /*1c610*/  @P0 LDC R5, c[0x0][0xcf0] ;  /* 0x00033c00ff050b82 */ /* 0x000ea20000000800 */
        /* <DEDUP_REMOVED lines=15> */
[----:B-1----:R-:W-:-:S04]  /*1c710*/  @P0 IMAD.HI.U32 R8, R7, R8, RZ ;  /* 0x0000000807080227 */ /* 0x002fc800078e00ff */
[C---:B------:R-:W-:Y:S02]  /*1c720*/  VIADD R169, R197.reuse, 0x98 ;  /* 0x00000098c5a97836 */ /* 0x040fe40000000000 */
[C---:B------:R-:W-:Y:S01]  /*1c730*/  VIADD R171, R197.reuse, 0x90 ;  /* 0x00000090c5ab7836 */ /* 0x040fe20000000000 */
[----:B--2---:R-:W-:Y:S01]  /*1c740*/  @P0 SHF.R.U32.HI R6, RZ, R5, R8 ;  /* 0x00000005ff060219 */ /* 0x004fe20000011608 */
        /* <DEDUP_REMOVED lines=8> */
[C---:B------:R-:W-:Y:S02]  /*1c7d0*/  VIADD R179, R197.reuse, 0x70 ;  /* 0x00000070c5b37836 */ /* 0x040fe40000000000 */
[----:B------:R-:W-:Y:S02]  /*1c7e0*/  IMAD R4, R4, UR4, RZ ;  /* 0x0000000404047c24 */ /* 0x000fe4000f8e02ff */
[----:B------:R-:W-:-:S02]  /*1c7f0*/  VIADD R181, R197, 0x68 ;  /* 0x00000068c5b57836 */ /* 0x000fc40000000000 */
[----:B------:R-:W-:Y:S01]  /*1c800*/  IMAD R4, R6, UR5, R4 ;  /* 0x0000000506047c24 */ /* 0x000fe2000f8e0204 */
[----:B------:R-:W-:Y:S01]  /*1c810*/  ULDC.64 UR4, c[0x0][0xc28] ;  /* 0x00030a0000047ab9 */ /* 0x000fe20000000a00 */
[----:B------:R-:W-:Y:S02]  /*1c820*/  VIADD R183, R197, 0x60 ;  /* 0x00000060c5b77836 */ /* 0x000fe40000000000 */
[----:B------:R-:W-:Y:S01]  /*1c830*/  IMAD.IADD R3, R3, 0x1, R4 ;  /* 0x0000000103037824 */ /* 0x000fe200078e0204 */
[----:B------:R-:W-:Y:S01]  /*1c840*/  SHF.R.S32.HI R4, RZ, 0x1f, R5 ;  /* 0x0000001fff047819 */ /* 0x000fe20000011405 */
[----:B------:R-:W-:Y:S02]  /*1c850*/  VIADD R191, R197, 0x58 ;  /* 0x00000058c5bf7836 */ /* 0x000fe40000000000 */
[----:B------:R-:W-:-:S04]  /*1c860*/  IMAD.WIDE.U32 R2, R5, UR4, R2 ;  /* 0x0000000405027c25 */ /* 0x000fc8000f8e0002 */
[----:B------:R-:W-:Y:S02]  /*1c870*/  IMAD R4, R4, UR4, RZ ;  /* 0x0000000404047c24 */ /* 0x000fe4000f8e02ff */
[----:B------:R-:W-:Y:S02]  /*1c880*/  VIADD R194, R197, 0x50 ;  /* 0x00000050c5c27836 */ /* 0x000fe40000000000 */
[----:B------:R-:W-:Y:S01]  /*1c890*/  IMAD R4, R5, UR5, R4 ;  /* 0x0000000505047c24 */ /* 0x000fe2000f8e0204 */
[----:B------:R-:W-:Y:S01]  /*1c8a0*/  ULDC.64 UR4, c[0x0][0xc00] ;  /* 0x0003000000047ab9 */ /* 0x000fe20000000a00 */
[----:B------:R-:W-:Y:S01]  /*1c8b0*/  VIADD R201, R197, 0x48 ;  /* 0x00000048c5c97836 */ /* 0x000fe20000000000 */
[----:B------:R-:W-:Y:S01]  /*1c8c0*/  LEA R8, P0, R2, UR4, 0x2 ;  /* 0x0000000402087c11 */ /* 0x000fe2000f8010ff */
[----:B------:R-:W-:Y:S02]  /*1c8d0*/  IMAD.IADD R4, R3, 0x1, R4 ;  /* 0x0000000103047824 */ /* 0x000fe400078e0204 */
[----:B------:R-:W-:-:S02]  /*1c8e0*/  VIADD R203, R197, 0x40 ;  /* 0x00000040c5cb7836 */ /* 0x000fc40000000000 */
[----:B------:R1:W2:Y:S01]  /*1c8f0*/  SHFL.IDX PT, R11, R8, RZ, 0x1c1f ;  /* 0x001c1fff080b7589 */ /* 0x0002a200000e0000 */
[----:B------:R-:W-:Y:S01]  /*1c900*/  LEA.HI.X R9, R2, UR5, R4, 0x2, P0 ;  /* 0x0000000502097c11 */ /* 0x000fe200080f1404 */
[----:B------:R-:W-:Y:S01]  /*1c910*/  VIADD R2, R18, 0x38820 ;  /* 0x0003882012027836 */ /* 0x000fe20000000000 */
[----:B------:R-:W-:Y:S01]  /*1c920*/  ISETP.GE.AND P0, PT, R195, R0, PT ;  /* 0x00000000c300720c */ /* 0x000fe20003f06270 */
[C---:B------:R-:W-:Y:S02]  /*1c930*/  VIADD R205, R197.reuse, 0x38 ;  /* 0x00000038c5cd7836 */ /* 0x040fe40000000000 */
[----:B------:R1:W3:Y:S01]  /*1c940*/  SHFL.IDX PT, R10, R9, RZ, 0x1c1f ;  /* 0x001c1fff090a7589 */ /* 0x0002e200000e0000 */
[----:B------:R-:W-:Y:S01]  /*1c950*/  PRMT R2, RZ, 0x654, R2 ;  /* 0x00000654ff027816 */ /* 0x000fe20000000002 */
[C---:B------:R-:W-:Y:S02]  /*1c960*/  VIADD R207, R197.reuse, 0x30 ;  /* 0x00000030c5cf7836 */ /* 0x040fe40000000000 */
[C---:B------:R-:W-:Y:S01]  /*1c970*/  VIADD R209, R197.reuse, 0x28 ;  /* 0x00000028c5d17836 */ /* 0x040fe20000000000 */
[----:B------:R1:W-:Y:S01]  /*1c980*/  SYNCS.ARRIVE.TRANS64.RED.A1T0 RZ, [R2+URZ], RZ ;  /* 0x000000ff02ff79a7 */ /* 0x0003e2000810043f */
[----:B------:R-:W-:-:S02]  /*1c990*/  VIADD R211, R197, 0x20 ;  /* 0x00000020c5d37836 */ /* 0x000fc40000000000 */
[C---:B------:R-:W-:Y:S02]  /*1c9a0*/  VIADD R213, R197.reuse, 0x18 ;  /* 0x00000018c5d57836 */ /* 0x040fe40000000000 */
[C---:B------:R-:W-:Y:S02]  /*1c9b0*/  VIADD R222, R197.reuse, 0x10 ;  /* 0x00000010c5de7836 */ /* 0x040fe40000000000 */
[----:B------:R-:W-:Y:S01]  /*1c9c0*/  VIADD R221, R197, 0x8 ;  /* 0x00000008c5dd7836 */ /* 0x000fe20000000000 */
[----:B-1----:R-:W-:Y:S06]  /*1c9d0*/  @P0 BRA `(.L_x_3676) ;  /* 0x0000000800080947 */ /* 0x002fec0003800000 */
[----:B------:R-:W-:Y:S01]  /*1c9e0*/  ULDC UR4, c[0x0][0xbc8] ;  /* 0x0002f20000047ab9 */ /* 0x000fe20000000800 */
[----:B------:R-:W-:Y:S02]  /*1c9f0*/  SHF.R.S32.HI R12, RZ, 0x1f, R197 ;  /* 0x0000001fff0c7819 */ /* 0x000fe400000114c5 */
[----:B------:R-:W-:Y:S02]  /*1ca00*/  ISETP.GE.AND P0, PT, R197, UR4, PT ;  /* 0x00000004c5007c0c */ /* 0x000fe4000bf06270 */
[----:B------:R-:W-:Y:S02]  /*1ca10*/  ISETP.GE.AND P4, PT, R183, UR4, PT ;  /* 0x00000004b7007c0c */ /* 0x000fe4000bf86270 */
[----:B------:R-:W-:-:S09]  /*1ca20*/  ISETP.GE.AND P5, PT, R181, UR4, PT ;  /* 0x00000004b5007c0c */ /* 0x000fd2000bfa6270 */
[----:B--2---:R-:W-:-:S04]  /*1ca30*/  @!P0 LEA R2, P1, R197, R11, 0x2 ;  /* 0x0000000bc5028211 */ /* 0x004fc800078210ff */
[----:B---3--:R-:W-:-:S05]  /*1ca40*/  @!P0 LEA.HI.X R3, R197, R10, R12, 0x2, P1 ;  /* 0x0000000ac5038211 */ /* 0x008fca00008f140c */
[----:B------:R1:W-:Y:S01]  /*1ca50*/  @!P0 ST.E.64 desc[UR50][R2.64], R24 ;  /* 0x0000001802008985 */ /* 0x0003e2000c101b32 */
[----:B------:R-:W-:-:S13]  /*1ca60*/  ISETP.GE.AND P0, PT, R221, UR4, PT ;  /* 0x00000004dd007c0c */ /* 0x000fda000bf06270 */
[----:B-1----:R-:W-:-:S04]  /*1ca70*/  @!P0 LEA R2, P1, R221, R11, 0x2 ;  /* 0x0000000bdd028211 */ /* 0x002fc800078210ff */
[----:B------:R-:W-:Y:S02]  /*1ca80*/  @!P0 LEA.HI.X R3, R221, R10, R230, 0x2, P1 ;  /* 0x0000000add038211 */ /* 0x000fe400008f14e6 */
[----:B------:R-:W-:-:S03]  /*1ca90*/  ISETP.GE.AND P1, PT, R213, UR4, PT ;  /* 0x00000004d5007c0c */ /* 0x000fc6000bf26270 */
[----:B------:R1:W-:Y:S01]  /*1caa0*/  @!P0 ST.E.64 desc[UR50][R2.64], R28 ;  /* 0x0000001c02008985 */ /* 0x0003e2000c101b32 */
[----:B------:R-:W-:-:S13]  /*1cab0*/  ISETP.GE.AND P0, PT, R222, UR4, PT ;  /* 0x00000004de007c0c */ /* 0x000fda000bf06270 */
[----:B-1----:R-:W-:-:S04]  /*1cac0*/  @!P0 LEA R2, P2, R222, R11, 0x2 ;  /* 0x0000000bde028211 */ /* 0x002fc800078410ff */
[----:B------:R-:W-:-:S05]  /*1cad0*/  @!P0 LEA.HI.X R3, R222, R10, R223, 0x2, P2 ;  /* 0x0000000ade038211 */ /* 0x000fca00010f14df */
[----:B------:R1:W-:Y:S01]  /*1cae0*/  @!P0 ST.E.64 desc[UR50][R2.64], R32 ;  /* 0x0000002002008985 */ /* 0x0003e2000c101b32 */
[----:B------:R-:W-:Y:S02]  /*1caf0*/  ISETP.GE.AND P0, PT, R211, UR4, PT ;  /* 0x00000004d3007c0c */ /* 0x000fe4000bf06270 */
        /* <DEDUP_REMOVED lines=13> */
[----:B------:R-:W-:Y:S02]  /*1cbd0*/  @!P0 LEA.HI.X R3, R207, R10, R208, 0x2, P2 ;  /* 0x0000000acf038211 */ /* 0x000fe400010f14d0 */
[----:B------:R-:W-:-:S03]  /*1cbe0*/  ISETP.GE.AND P2, PT, R203, UR4, PT ;  /* 0x00000004cb007c0c */ /* 0x000fc6000bf46270 */
[----:B------:R1:W-:Y:S02]  /*1cbf0*/  @!P0 ST.E.64 desc[UR50][R2.64], R48 ;  /* 0x0000003002008985 */ /* 0x0003e4000c101b32 */
[----:B-1----:R-:W-:-:S04]  /*1cc00*/  @!P1 LEA R2, P0, R205, R11, 0x2 ;  /* 0x0000000bcd029211 */ /* 0x002fc800078010ff */
[----:B------:R-:W-:Y:S02]  /*1cc10*/  @!P1 LEA.HI.X R3, R205, R10, R206, 0x2, P0 ;  /* 0x0000000acd039211 */ /* 0x000fe400000f14ce */
[----:B------:R-:W-:-:S03]  /*1cc20*/  ISETP.GE.AND P0, PT, R201, UR4, PT ;  /* 0x00000004c9007c0c */ /* 0x000fc6000bf06270 */
[----:B------:R1:W-:Y:S01]  /*1cc30*/  @!P1 ST.E.64 desc[UR50][R2.64], R52 ;  /* 0x0000003402009985 */ /* 0x0003e2000c101b32 */
[----:B------:R-:W-:Y:S02]  /*1cc40*/  ISETP.GE.AND P1, PT, R194, UR4, PT ;  /* 0x00000004c2007c0c */ /* 0x000fe4000bf26270 */
[----:B-1----:R-:W-:-:S11]  /*1cc50*/  @!P2 LEA R2, P3, R203, R11, 0x2 ;  /* 0x0000000bcb02a211 */ /* 0x002fd600078610ff */
[CC--:B------:R-:W-:Y:S02]  /*1cc60*/  @!P1 LEA R4, P6, R194.reuse, R11.reuse, 0x2 ;  /* 0x0000000bc2049211 */ /* 0x0c0fe400078c10ff */
[-C--:B------:R-:W-:Y:S02]  /*1cc70*/  @!P2 LEA.HI.X R3, R203, R10.reuse, R204, 0x2, P3 ;  /* 0x0000000acb03a211 */ /* 0x080fe400018f14cc */
[----:B------:R-:W-:Y:S02]  /*1cc80*/  ISETP.GE.AND P3, PT, R191, UR4, PT ;  /* 0x00000004bf007c0c */ /* 0x000fe4000bf66270 */
[----:B------:R-:W-:Y:S01]  /*1cc90*/  @!P1 LEA.HI.X R5, R194, R10, R200, 0x2, P6 ;  /* 0x0000000ac2059211 */ /* 0x000fe200030f14c8 */
[----:B------:R1:W-:Y:S02]  /*1cca0*/  @!P2 ST.E.64 desc[UR50][R2.64], R56 ;  /* 0x000000380200a985 */ /* 0x0003e4000c101b32 */
[----:B-1----:R-:W-:-:S04]  /*1ccb0*/  @!P0 LEA R2, P2, R201, R11, 0x2 ;  /* 0x0000000bc9028211 */ /* 0x002fc800078410ff */
[----:B------:R-:W-:-:S05]  /*1ccc0*/  @!P0 LEA.HI.X R3, R201, R10, R202, 0x2, P2 ;  /* 0x0000000ac9038211 */ /* 0x000fca00010f14ca */
[----:B------:R1:W-:Y:S01]  /*1ccd0*/  @!P0 ST.E.64 desc[UR50][R2.64], R60 ;  /* 0x0000003c02008985 */ /* 0x0003e2000c101b32 */
[----:B------:R-:W-:-:S03]  /*1cce0*/  ISETP.GE.AND P0, PT, R179, UR4, PT ;  /* 0x00000004b3007c0c */ /* 0x000fc6000bf06270 */
[----:B------:R2:W-:Y:S01]  /*1ccf0*/  @!P1 ST.E.64 desc[UR50][R4.64], R64 ;  /* 0x0000004004009985 */ /* 0x0005e2000c101b32 */
[----:B------:R-:W-:Y:S02]  /*1cd00*/  ISETP.GE.AND P1, PT, R177, UR4, PT ;  /* 0x00000004b1007c0c */ /* 0x000fe4000bf26270 */
[-C--:B-1----:R-:W-:Y:S02]  /*1cd10*/  @!P3 LEA R2, P6, R191, R11.reuse, 0x2 ;  /* 0x0000000bbf02b211 */ /* 0x082fe400078c10ff */
[-C--:B--2---:R-:W-:Y:S02]  /*1cd20*/  @!P4 LEA R4, P2, R183, R11.reuse, 0x2 ;  /* 0x0000000bb704c211 */ /* 0x084fe400078410ff */
        /* <DEDUP_REMOVED lines=9> */
[----:B-1----:R-:W-:-:S04]  /*1cdc0*/  @!P0 LEA R2, P4, R179, R11, 0x2 ;  /* 0x0000000bb3028211 */ /* 0x002fc800078810ff */
[-C--:B------:R-:W-:Y:S02]  /*1cdd0*/  @!P0 LEA.HI.X R3, R179, R10.reuse, R180, 0x2, P4 ;  /* 0x0000000ab3038211 */ /* 0x080fe400020f14b4 */
[----:B------:R-:W-:Y:S02]  /*1cde0*/  ISETP.GE.AND P4, PT, R171, UR4, PT ;  /* 0x00000004ab007c0c */ /* 0x000fe4000bf86270 */
[-C--:B--2---:R-:W-:Y:S01]  /*1cdf0*/  @!P1 LEA R4, P5, R177, R11.reuse, 0x2 ;  /* 0x0000000bb1049211 */ /* 0x084fe200078a10ff */
        /* <DEDUP_REMOVED lines=13> */
[-C--:B------:R-:W-:Y:S02]  /*1ced0*/  @!P4 LEA.HI.X R5, R171, R10.reuse, R172, 0x2, P0 ;  /* 0x0000000aab05c211 */ /* 0x080fe400000f14ac */
[----:B------:R-:W-:Y:S02]  /*1cee0*/  ISETP.GE.AND P0, PT, R163, UR4, PT ;  /* 0x00000004a3007c0c */ /* 0x000fe4000bf06270 */
[-C--:B---3--:R-:W-:Y:S01]  /*1cef0*/  @!P5 LEA R6, P6, R169, R11.reuse, 0x2 ;  /* 0x0000000ba906d211 */ /* 0x088fe200078c10ff */
[----:B------:R2:W-:Y:S01]  /*1cf00*/  @!P4 ST.E.64 desc[UR50][R4.64], R96 ;  /* 0x000000600400c985 */ /* 0x0005e2000c101b32 */
[----:B------:R-:W-:Y:S02]  /*1cf10*/  ISETP.GE.AND P4, PT, R159, UR4, PT ;  /* 0x000000049f007c0c */ /* 0x000fe4000bf86270 */
[----:B------:R-:W-:Y:S02]  /*1cf20*/  @!P5 LEA.HI.X R7, R169, R10, R170, 0x2, P6 ;  /* 0x0000000aa907d211 */ /* 0x000fe400030f14aa */
[----:B-1----:R-:W-:-:S03]  /*1cf30*/  @!P2 LEA R2, P6, R167, R11, 0x2 ;  /* 0x0000000ba702a211 */ /* 0x002fc600078c10ff */
[----:B------:R1:W-:Y:S01]  /*1cf40*/  @!P5 ST.E.64 desc[UR50][R6.64], R100 ;  /* 0x000000640600d985 */ /* 0x0003e2000c101b32 */
[----:B------:R-:W-:Y:S02]  /*1cf50*/  ISETP.GE.AND P5, PT, R161, UR4, PT ;  /* 0x00000004a1007c0c */ /* 0x000fe4000bfa6270 */
        /* <DEDUP_REMOVED lines=42> */
.L_x_3676:
[----:B------:R-:W-:Y:S05]  /*1d200*/  BSYNC B1 ;  /* 0x0000000000017941 */ /* 0x000fea0003800000 */
.L_x_3675:
[----:B------:R-:W-:Y:S01]  /*1d210*/  VIADD R195, R195, 0x8 ;  /* 0x00000008c3c37836 */ /* 0x000fe20000000000 */
[----:B------:R4:W0:Y:S04]  /*1d220*/  SHFL.IDX PT, R14, R9, 0x1, 0x1c1f ;  /* 0x003c1f00090e7f89 */ /* 0x00082800000e0000 */
[----:B------:R-:W-:Y:S01]  /*1d230*/  ISETP.GE.AND P0, PT, R195, R0, PT ;  /* 0x00000000c300720c */ /* 0x000fe20003f06270 */
[----:B------:R4:W0:-:S12]  /*1d240*/  SHFL.IDX PT, R20, R8, 0x1, 0x1c1f ;  /* 0x003c1f0008147f89 */ /* 0x00081800000e0000 */
[----:B----4-:R-:W-:Y:S05]  /*1d250*/  @P0 BRA `(.L_x_3674) ;  /* 0x0000001400d40947 */ /* 0x010fea0003800000 */
[----:B------:R-:W-:Y:S01]  /*1d260*/  ULDC UR4, c[0x0][0xbc8] ;  /* 0x0002f20000047ab9 */ /* 0x000fe20000000800 */
[----:B-1----:R-:W-:Y:S02]  /*1d270*/  SHF.R.S32.HI R4, RZ, 0x1f, R197 ;  /* 0x0000001fff047819 */ /* 0x002fe400000114c5 */
[----:B------:R-:W-:Y:S02]  /*1d280*/  ISETP.GE.AND P4, PT, R197, UR4, PT ;  /* 0x00000004c5007c0c */ /* 0x000fe4000bf86270 */
[----:B------:R-:W-:Y:S02]  /*1d290*/  ISETP.GE.AND P2, PT, R221, UR4, PT ;  /* 0x00000004dd007c0c */ /* 0x000fe4000bf46270 */
[----:B------:R-:W-:Y:S02]  /*1d2a0*/  ISETP.GE.AND P1, PT, R222, UR4, PT ;  /* 0x00000004de007c0c */ /* 0x000fe4000bf26270 */
[----:B------:R-:W-:-:S07]  /*1d2b0*/  ISETP.GE.AND P0, PT, R213, UR4, PT ;  /* 0x00000004d5007c0c */ /* 0x000fce000bf06270 */
[----:B0-----:R-:W-:-:S04]  /*1d2c0*/  @!P4 LEA R2, P3, R197, R20, 0x2 ;  /* 0x00000014c502c211 */ /* 0x001fc800078610ff */
        /* <DEDUP_REMOVED lines=71> */
[----:B----4-:R-:W-:Y:S01]  /*1d740*/  @!P3 LEA R6, P6, R171, R20, 0x2 ;  /* 0x00000014ab06b211 */ /* 0x010fe200078c10ff */
[----:B------:R1:W-:Y:S01]  /*1d750*/  @!P4 ST.E.64 desc[UR50][R4.64], R94 ;  /* 0x0000005e0400c985 */ /* 0x0003e2000c101b32 */
[----:B------:R-:W-:Y:S02]  /*1d760*/  ISETP.GE.AND P4, PT, R161, UR4, PT ;  /* 0x00000004a1007c0c */ /* 0x000fe4000bf86270 */
[----:B------:R-:W-:-:S02]  /*1d770*/  @!P3 LEA.HI.X R7, R171, R14, R172, 0x2, P6 ;  /* 0x0000000eab07b211 */ /* 0x000fc400030f14ac */
[----:B------:R-:W-:-:S03]  /*1d780*/  @!P2 LEA R8, P6, R169, R20, 0x2 ;  /* 0x00000014a908a211 */ /* 0x000fc600078c10ff */
[----:B------:R4:W-:Y:S01]  /*1d790*/  @!P3 ST.E.64 desc[UR50][R6.64], R98 ;  /* 0x000000620600b985 */ /* 0x0009e2000c101b32 */
[----:B---3--:R-:W-:Y:S02]  /*1d7a0*/  @!P1 LEA R10, P3, R167, R20, 0x2 ;  /* 0x00000014a70a9211 */ /* 0x008fe400078610ff */
[----:B------:R-:W-:Y:S02]  /*1d7b0*/  @!P2 LEA.HI.X R9, R169, R14, R170, 0x2, P6 ;  /* 0x0000000ea909a211 */ /* 0x000fe400030f14aa */
[----:B------:R-:W-:Y:S02]  /*1d7c0*/  @!P0 LEA R12, P6, R165, R20, 0x2 ;  /* 0x00000014a50c8211 */ /* 0x000fe400078c10ff */
[-C--:B--2---:R-:W-:Y:S01]  /*1d7d0*/  @!P1 LEA.HI.X R11, R167, R14.reuse, R168, 0x2, P3 ;  /* 0x0000000ea70b9211 */ /* 0x084fe200018f14a8 */
[----:B------:R2:W-:Y:S01]  /*1d7e0*/  @!P2 ST.E.64 desc[UR50][R8.64], R102 ;  /* 0x000000660800a985 */ /* 0x0005e2000c101b32 */
[----:B------:R-:W-:Y:S02]  /*1d7f0*/  ISETP.GE.AND P3, PT, R159, UR4, PT ;  /* 0x000000049f007c0c */ /* 0x000fe4000bf66270 */
[----:B------:R-:W-:Y:S01]  /*1d800*/  @!P0 LEA.HI.X R13, R165, R14, R166, 0x2, P6 ;  /* 0x0000000ea50d8211 */ /* 0x000fe200030f14a6 */
[----:B------:R3:W-:Y:S01]  /*1d810*/  @!P1 ST.E.64 desc[UR50][R10.64], R106 ;  /* 0x0000006a0a009985 */ /* 0x0007e2000c101b32 */
[----:B0-----:R-:W-:-:S02]  /*1d820*/  @!P5 LEA R2, P1, R163, R20, 0x2 ;  /* 0x00000014a302d211 */ /* 0x001fc400078210ff */
[----:B-1----:R-:W-:Y:S01]  /*1d830*/  @!P4 LEA R4, P2, R161, R20, 0x2 ;  /* 0x00000014a104c211 */ /* 0x002fe200078410ff */
[----:B------:R-:W-:Y:S01]  /*1d840*/  @!P0 ST.E.64 desc[UR50][R12.64], R110 ;  /* 0x0000006e0c008985 */ /* 0x000fe2000c101b32 */
[----:B------:R-:W-:Y:S02]  /*1d850*/  ISETP.GE.AND P0, PT, R237, UR4, PT ;  /* 0x00000004ed007c0c */ /* 0x000fe4000bf06270 */
[----:B------:R-:W-:Y:S02]  /*1d860*/  @!P5 LEA.HI.X R3, R163, R14, R164, 0x2, P1 ;  /* 0x0000000ea303d211 */ /* 0x000fe400008f14a4 */
[----:B------:R-:W-:Y:S02]  /*1d870*/  ISETP.GE.AND P1, PT, R236, UR4, PT ;  /* 0x00000004ec007c0c */ /* 0x000fe4000bf26270 */
[----:B----4-:R-:W-:Y:S01]  /*1d880*/  @!P3 LEA R6, P6, R159, R20, 0x2 ;  /* 0x000000149f06b211 */ /* 0x010fe200078c10ff */
[----:B------:R0:W-:Y:S01]  /*1d890*/  @!P5 ST.E.64 desc[UR50][R2.64], R114 ;  /* 0x000000720200d985 */ /* 0x0001e2000c101b32 */
[----:B------:R-:W-:-:S02]  /*1d8a0*/  @!P4 LEA.HI.X R5, R161, R14, R162, 0x2, P2 ;  /* 0x0000000ea105c211 */ /* 0x000fc400010f14a2 */
[----:B------:R-:W-:Y:S02]  /*1d8b0*/  @!P3 LEA.HI.X R7, R159, R14, R160, 0x2, P6 ;  /* 0x0000000e9f07b211 */ /* 0x000fe400030f14a0 */
        /* <DEDUP_REMOVED lines=8> */
[CC--:B---3--:R-:W-:Y:S01]  /*1d940*/  @!P1 LEA R10, P6, R236.reuse, R20.reuse, 0x2 ;  /* 0x00000014ec0a9211 */ /* 0x0c8fe200078c10ff */
[----:B------:R3:W-:Y:S02]  /*1d950*/  @!P0 ST.E.64 desc[UR50][R8.64], R126 ;  /* 0x0000007e08008985 */ /* 0x0007e4000c101b32 */
[C---:B0-----:R-:W-:Y:S02]  /*1d960*/  @!P4 LEA R2, P0, R235.reuse, R20, 0x2 ;  /* 0x00000014eb02c211 */ /* 0x041fe400078010ff */
[----:B------:R-:W-:Y:S02]  /*1d970*/  @!P1 LEA.HI.X R11, R236, R14, R157, 0x2, P6 ;  /* 0x0000000eec0b9211 */ /* 0x000fe400030f149d */
[----:B-1----:R-:W-:Y:S02]  /*1d980*/  @!P3 LEA R4, P6, R234, R20, 0x2 ;  /* 0x00000014ea04b211 */ /* 0x002fe400078c10ff */
        /* <DEDUP_REMOVED lines=17> */
.L_x_3668:
[----:B------:R-:W-:Y:S01]  /*1daa0*/  ULDC.64 UR4, c[0x0][0xd08] ;  /* 0x0003420000047ab9 */ /* 0x000fe20000000a00 */
[----:B-----5:R-:W4:Y:S01]  /*1dab0*/  LDC.64 R2, c[0x0][0xd00] ;  /* 0x00034000ff027b82 */ /* 0x020f220000000a00 */
[----:B------:R-:W-:Y:S01]  /*1dac0*/  ISETP.NE.U32.AND P0, PT, RZ, UR4, PT ;  /* 0x00000004ff007c0c */ /* 0x000fe2000bf05070 */
[----:B------:R-:W-:-:S03]  /*1dad0*/  IMAD.MOV.U32 R15, RZ, RZ, RZ ;  /* 0x000000ffff0f7224 */ /* 0x000fc600078e00ff */
[----:B------:R-:W-:Y:S01]  /*1dae0*/  ISETP.NE.AND.EX P1, PT, RZ, UR5, PT, P0 ;  /* 0x00000005ff007c0c */ /* 0x000fe2000bf25300 */
[----:B------:R-:W-:Y:S02]  /*1daf0*/  ULDC.64 UR4, c[0x0][0xd00] ;  /* 0x0003400000047ab9 */ /* 0x000fe40000000a00 */
[----:B------:R-:W-:-:S04]  /*1db00*/  ISETP.NE.U32.AND P0, PT, RZ, UR4, PT ;  /* 0x00000004ff007c0c */ /* 0x000fc8000bf05070 */
[----:B------:R-:W-:-:S06]  /*1db10*/  ISETP.NE.AND.EX P0, PT, RZ, UR5, PT, P0 ;  /* 0x00000005ff007c0c */ /* 0x000fcc000bf05300 */
[----:B------:R-:W1:Y:S01]  /*1db20*/  @P1 LDC.64 R4, c[0x0][0xd08] ;  /* 0x00034200ff041b82 */ /* 0x000e620000000a00 */
[----:B------:R-:W-:Y:S02]  /*1db30*/  ULDC UR4, c[0x0][0xb88] ;  /* 0x0002e20000047ab9 */ /* 0x000fe40000000800 */
[----:B------:R-:W-:Y:S02]  /*1db40*/  IMAD.U32 R0, RZ, RZ, UR4 ;  /* 0x00000004ff007e24 */ /* 0x000fe4000f8e00ff */
[----:B----4-:R-:W-:-:S05]  /*1db50*/  IMAD.WIDE R2, R223, 0x4, R2 ;  /* 0x00000004df027825 */ /* 0x010fca00078e0202 */
[----:B------:R4:W5:Y:S01]  /*1db60*/  @P0 LDG.E R15, desc[UR50][R2.64] ;  /* 0x00000032020f0981 */ /* 0x000962000c1e1900 */
[----:B-1----:R-:W-:-:S05]  /*1db70*/  @P1 IMAD.WIDE R4, R223, 0x4, R4 ;  /* 0x00000004df041825 */ /* 0x002fca00078e0204 */
[----:B------:R4:W5:Y:S01]  /*1db80*/  @P1 LDG.E R0, desc[UR50][R4.64] ;  /* 0x0000003204001981 */ /* 0x000962000c1e1900 */
[----:B------:R-:W-:Y:S02]  /*1db90*/  ISETP.NE.AND P2, PT, R222, RZ, PT ;  /* 0x000000ffde00720c */ /* 0x000fe40003f45270 */
[----:B------:R-:W-:Y:S01]  /*1dba0*/  SHF.R.S32.HI R26, RZ, 0x1f, R223 ;  /* 0x0000001fff1a7819 */ /* 0x000fe200000114df */
[----:B------:R-:W1:Y:S10]  /*1dbb0*/  S2R R6, SR_TID.X ;  /* 0x0000000000067919 */ /* 0x000e740000002100 */
[----:B------:R-:W2:Y:S01]  /*1dbc0*/  @!P2 LDC R222, c[0x0][0xbd4] ;  /* 0x0002f500ffdeab82 */ /* 0x000ea20000000800 */
[----:B-1----:R-:W-:Y:S01]  /*1dbd0*/  VIADD R7, R6, 0xffffff80 ;  /* 0xffffff8006077836 */ /* 0x002fe20000000000 */
[----:B--2---:R-:W-:-:S04]  /*1dbe0*/  ISETP.GT.AND P2, PT, R222, 0x1, PT ;  /* 0x00000001de00780c */ /* 0x004fc80003f44270 */
[----:B------:R-:W-:Y:S01]  /*1dbf0*/  ISETP.GT.AND P3, PT, R7, 0x3f, PT ;  /* 0x0000003f0700780c */ /* 0x000fe20003f64270 */
[----:B----4-:R-:W-:-:S12]  /*1dc00*/  @P1 BRA `(.L_x_3677) ;  /* 0x0000000000101947 */ /* 0x010fd80003800000 */
[----:B------:R-:W-:Y:S05]  /*1dc10*/  @!P0 BRA `(.L_x_3677) ;  /* 0x00000000000c8947 */ /* 0x000fea0003800000 */
[----:B------:R-:W2:Y:S04]  /*1dc20*/  LDG.E R5, desc[UR50][R2.64] ;  /* 0x0000003202057981 */ /* 0x000ea8000c1e1900 */
[----:B-----5:R-:W2:Y:S02]  /*1dc30*/  LDG.E R0, desc[UR50][R2.64+0x4] ;  /* 0x0000043202007981 */ /* 0x020ea4000c1e1900 */
[----:B--2---:R-:W-:-:S07]  /*1dc40*/  IMAD.IADD R0, R0, 0x1, -R5 ;  /* 0x0000000100007824 */ /* 0x004fce00078e0a05 */
.L_x_3677:
[----:B------:R-:W-:Y:S01]  /*1dc50*/  BSSY B1, `(.L_x_3678) ;  /* 0x0000035000017945 */ /* 0x000fe20003800000 */
[----:B------:R-:W-:Y:S02]  /*1dc60*/  SEL R27, R223, RZ, !P0 ;  /* 0x000000ffdf1b7207 */ /* 0x000fe40004000000 */
[----:B------:R-:W-:Y:S02]  /*1dc70*/  SEL R26, R26, RZ, !P0 ;  /* 0x000000ff1a1a7207 */ /* 0x000fe40004000000 */
[----:B-----5:R-:W-:Y:S01]  /*1dc80*/  SHF.R.S32.HI R24, RZ, 0x1f, R15 ;  /* 0x0000001fff187819 */ /* 0x020fe2000001140f */
[----:B------:R-:W-:Y:S06]  /*1dc90*/  @P3 BRA `(.L_x_3679) ;  /* 0x0000000000c03947 */ /* 0x000fec0003800000 */
[----:B------:R-:W1:Y:S01]  /*1dca0*/  LDC R31, c[0x0][0xce8] ;  /* 0x00033a00ff1f7b82 */ /* 0x000e620000000800 */
[----:B------:R-:W-:Y:S01]  /*1dcb0*/  IADD3 R29, R195, -0x80, R6 ;  /* 0xffffff80c31d7810 */ /* 0x000fe20007ffe006 */
[----:B-1----:R-:W-:-:S05]  /*1dcc0*/  IMAD R2, R0, R31, RZ ;  /* 0x0000001f00027224 */ /* 0x002fca00078e02ff */
[----:B------:R-:W-:-:S13]  /*1dcd0*/  ISETP.GE.AND P0, PT, R29, R2, PT ;  /* 0x000000021d00720c */ /* 0x000fda0003f06270 */
[----:B------:R-:W-:Y:S05]  /*1dce0*/  @P0 BRA `(.L_x_3679) ;  /* 0x0000000000ac0947 */ /* 0x000fea0003800000 */
[----:B------:R-:W-:Y:S01]  /*1dcf0*/  IMAD.MOV.U32 R20, RZ, RZ, 0xab8 ;  /* 0x00000ab8ff147424 */ /* 0x000fe200078e00ff */
[----:B------:R-:W-:Y:S01]  /*1dd00*/  ISETP.GT.AND P0, PT, R222, 0x1, PT ;  /* 0x00000001de00780c */ /* 0x000fe20003f04270 */
[----:B------:R-:W1:Y:S01]  /*1dd10*/  LDC.64 R2, c[0x0][0xca8] ;  /* 0x00032a00ff027b82 */ /* 0x000e620000000a00 */
[----:B------:R-:W-:Y:S01]  /*1dd20*/  ISETP.NE.AND P1, PT, R31, 0x1, PT ;  /* 0x000000011f00780c */ /* 0x000fe20003f25270 */
[----:B------:R-:W-:Y:S01]  /*1dd30*/  IMAD.MOV.U32 R21, RZ, RZ, R29 ;  /* 0x000000ffff157224 */ /* 0x000fe200078e001d */
[----:B------:R-:W-:-:S05]  /*1dd40*/  SEL R20, R20, 0xa78, P0 ;  /* 0x00000a7814147807 */ /* 0x000fca0000000000 */
[----:B------:R-:W2:Y:S08]  /*1dd50*/  LDC.64 R8, c[0x0][R20+0x220] ;  /* 0x0000880014087b82 */ /* 0x000eb00000000a00 */
[----:B------:R-:W4:Y:S08]  /*1dd60*/  LDC.64 R12, c[0x0][R20+0x218] ;  /* 0x00008600140c7b82 */ /* 0x000f300000000a00 */
[----:B------:R-:W5:Y:S08]  /*1dd70*/  LDC.64 R6, c[0x0][R20+0x228] ;  /* 0x00008a0014067b82 */ /* 0x000f700000000a00 */
[----:B------:R-:W0:Y:S08]  /*1dd80*/  @P1 LDC R14, c[0x0][0xcec] ;  /* 0x00033b00ff0e1b82 */ /* 0x000e300000000800 */
[----:B------:R-:W3:Y:S08]  /*1dd90*/  LDC.64 R4, c[0x0][R20+0x210] ;  /* 0x0000840014047b82 */ /* 0x000ef00000000a00 */
[----:B------:R-:W5:Y:S01]  /*1dda0*/  @P1 LDC R25, c[0x0][0xcf0] ;  /* 0x00033c00ff191b82 */ /* 0x000f620000000800 */
[----:B0-----:R-:W-:-:S07]  /*1ddb0*/  @P1 IMAD.HI.U32 R14, R29, R14, RZ ;  /* 0x0000000e1d0e1227 */ /* 0x001fce00078e00ff */
[----:B-1----:R-:W0:Y:S01]  /*1ddc0*/  @!P0 LDC R2, c[0x0][0xc50] ;  /* 0x00031400ff028b82 */ /* 0x002e220000000800 */
[-C--:B--2---:R-:W-:Y:S02]  /*1ddd0*/  IMAD R9, R9, R27.reuse, RZ ;  /* 0x0000001b09097224 */ /* 0x084fe400078e02ff */
[----:B------:R-:W-:-:S05]  /*1dde0*/  IMAD.WIDE.U32 R10, R8, R27, RZ ;  /* 0x0000001b080a7225 */ /* 0x000fca00078e00ff */
        /* <DEDUP_REMOVED lines=27> */
.L_x_3679:
[----:B------:R-:W-:Y:S05]  /*1dfa0*/  BSYNC B1 ;  /* 0x0000000000017941 */ /* 0x000fea0003800000 */
.L_x_3678:
[----:B------:R-:W-:Y:S05]  /*1dfb0*/  @P2 BRA `(.L_x_3674) ;  /* 0x00000008007c2947 */ /* 0x000fea0003800000 */
[----:B-1----:R-:W1:Y:S01]  /*1dfc0*/  S2R R3, SR_TID.X ;  /* 0x0000000000037919 */ /* 0x002e620000002100 */
[----:B------:R-:W2:Y:S01]  /*1dfd0*/  LDC R9, c[0x0][0xce8] ;  /* 0x00033a00ff097b82 */ /* 0x000ea20000000800 */
[----:B------:R-:W-:Y:S01]  /*1dfe0*/  ULDC.64 UR4, c[0x0][0xba0] ;  /* 0x0002e80000047ab9 */ /* 0x000fe20000000a00 */
[----:B------:R-:W-:Y:S01]  /*1dff0*/  VIADD R29, R196, 0x1c0 ;  /* 0x000001c0c41d7836 */ /* 0x000fe20000000000 */
[----:B------:R-:W-:Y:S01]  /*1e000*/  BSSY B1, `(.L_x_3680) ;  /* 0x0000076000017945 */ /* 0x000fe20003800000 */
[----:B------:R-:W-:Y:S01]  /*1e010*/  IMAD R2, R24, UR4, RZ ;  /* 0x0000000418027c24 */ /* 0x000fe2000f8e02ff */
[----:B------:R-:W-:Y:S02]  /*1e020*/  SHF.R.S32.HI R30, RZ, 0x1f, R224 ;  /* 0x0000001fff1e7819 */ /* 0x000fe400000114e0 */
[----:B------:R-:W-:Y:S01]  /*1e030*/  SHF.R.S32.HI R28, RZ, 0x1f, R29 ;  /* 0x0000001fff1c7819 */ /* 0x000fe2000001141d */
[----:B------:R-:W-:Y:S01]  /*1e040*/  IMAD R5, R15, UR5, R2 ;  /* 0x000000050f057c24 */ /* 0x000fe2000f8e0202 */
[----:B------:R-:W4:Y:S01]  /*1e050*/  LDC R21, c[0x0][0xbc8] ;  /* 0x0002f200ff157b82 */ /* 0x000f220000000800 */
[----:B------:R-:W-:-:S02]  /*1e060*/  SHF.R.S32.HI R31, RZ, 0x1f, R225 ;  /* 0x0000001fff1f7819 */ /* 0x000fc400000114e1 */
[----:B------:R-:W-:Y:S02]  /*1e070*/  SHF.R.S32.HI R32, RZ, 0x1f, R226 ;  /* 0x0000001fff207819 */ /* 0x000fe400000114e2 */
[----:B------:R-:W-:Y:S02]  /*1e080*/  SHF.R.S32.HI R33, RZ, 0x1f, R227 ;  /* 0x0000001fff217819 */ /* 0x000fe400000114e3 */
[----:B------:R-:W-:Y:S02]  /*1e090*/  SHF.R.S32.HI R34, RZ, 0x1f, R228 ;  /* 0x0000001fff227819 */ /* 0x000fe400000114e4 */
[----:B--2---:R-:W-:Y:S01]  /*1e0a0*/  ISETP.NE.AND P0, PT, R9, 0x1, PT ;  /* 0x000000010900780c */ /* 0x004fe20003f05270 */
[----:B------:R-:W-:Y:S02]  /*1e0b0*/  IMAD R25, R0, R9, RZ ;  /* 0x0000000900197224 */ /* 0x000fe400078e02ff */
[----:B-1----:R-:W-:Y:S02]  /*1e0c0*/  VIADD R4, R3, 0xffffff80 ;  /* 0xffffff8003047836 */ /* 0x002fe40000000000 */
[----:B------:R-:W-:Y:S01]  /*1e0d0*/  IMAD.WIDE.U32 R2, R15, UR4, RZ ;  /* 0x000000040f027c25 */ /* 0x000fe2000f8e00ff */
[----:B------:R-:W-:Y:S01]  /*1e0e0*/  ULDC.64 UR4, c[0x0][0xbe8] ;  /* 0x0002fa0000047ab9 */ /* 0x000fe20000000a00 */
[----:B----4-:R-:W-:-:S02]  /*1e0f0*/  ISETP.GE.AND P1, PT, R228, R21, PT ;  /* 0x00000015e400720c */ /* 0x010fc40003f26270 */
[----:B------:R-:W-:-:S04]  /*1e100*/  SHF.R.S32.HI R7, RZ, 0x1f, R4 ;  /* 0x0000001fff077819 */ /* 0x000fc80000011404 */
[----:B------:R-:W1:Y:S01]  /*1e110*/  @P0 LDC R11, c[0x0][0xcec] ;  /* 0x00033b00ff0b0b82 */ /* 0x000e620000000800 */
[----:B------:R-:W-:Y:S01]  /*1e120*/  IMAD.IADD R3, R3, 0x1, R5 ;  /* 0x0000000103037824 */ /* 0x000fe200078e0205 */
[----:B------:R-:W-:Y:S02]  /*1e130*/  ISETP.GE.AND P2, PT, R196, R21, PT ;  /* 0x00000015c400720c */ /* 0x000fe40003f46270 */
[----:B------:R-:W-:Y:S01]  /*1e140*/  LEA.HI R7, R7, R4, RZ, 0x3 ;  /* 0x0000000407077211 */ /* 0x000fe200078f18ff */
[----:B------:R-:W-:-:S03]  /*1e150*/  IMAD.WIDE.U32 R2, R221, UR4, R2 ;  /* 0x00000004dd027c25 */ /* 0x000fc6000f8e0002 */
[----:B------:R-:W2:Y:S01]  /*1e160*/  @P0 LDC R13, c[0x0][0xcf0] ;  /* 0x00033c00ff0d0b82 */ /* 0x000ea20000000800 */
[----:B------:R-:W-:Y:S01]  /*1e170*/  LOP3.LUT R5, R7, 0xfffffff8, RZ, 0xc0, !PT ;  /* 0xfffffff807057812 */ /* 0x000fe200078ec0ff */
[----:B------:R-:W-:Y:S01]  /*1e180*/  IMAD R3, R221, UR5, R3 ;  /* 0x00000005dd037c24 */ /* 0x000fe2000f8e0203 */
[----:B------:R-:W-:Y:S01]  /*1e190*/  SHF.R.S32.HI R24, RZ, 0x3, R7 ;  /* 0x00000003ff187819 */ /* 0x000fe20000011407 */
[----:B------:R-:W-:Y:S02]  /*1e1a0*/  ULDC.64 UR4, c[0x0][0xbf0] ;  /* 0x0002fc0000047ab9 */ /* 0x000fe40000000a00 */
[----:B------:R-:W-:Y:S02]  /*1e1b0*/  IMAD.IADD R5, R4, 0x1, -R5 ;  /* 0x0000000104057824 */ /* 0x000fe400078e0a05 */
[----:B------:R-:W-:Y:S02]  /*1e1c0*/  IMAD R4, R26, UR4, RZ ;  /* 0x000000041a047c24 */ /* 0x000fe4000f8e02ff */
[----:B------:R-:W-:-:S02]  /*1e1d0*/  IMAD R6, R5, 0x20, R24 ;  /* 0x0000002005067824 */ /* 0x000fc400078e0218 */
[----:B------:R-:W-:Y:S02]  /*1e1e0*/  IMAD R7, R27, UR5, R4 ;  /* 0x000000051b077c24 */ /* 0x000fe4000f8e0204 */
[----:B------:R-:W-:Y:S02]  /*1e1f0*/  IMAD.IADD R6, R195, 0x1, R6 ;  /* 0x00000001c3067824 */ /* 0x000fe400078e0206 */
[----:B------:R-:W-:Y:S01]  /*1e200*/  IMAD.WIDE.U32 R2, R27, UR4, R2 ;  /* 0x000000041b027c25 */ /* 0x000fe2000f8e0002 */
[----:B------:R-:W-:-:S03]  /*1e210*/  ULDC.64 UR4, c[0x0][0xbe0] ;  /* 0x0002f80000047ab9 */ /* 0x000fc60000000a00 */
[----:B-1----:R-:W-:-:S04]  /*1e220*/  @P0 IMAD.HI.U32 R4, R6, R11, RZ ;  /* 0x0000000b06040227 */ /* 0x002fc800078e00ff */
[----:B------:R-:W-:Y:S01]  /*1e230*/  IMAD.MOV.U32 R5, RZ, RZ, R6 ;  /* 0x000000ffff057224 */ /* 0x000fe200078e0006 */
[----:B--2---:R-:W-:Y:S01]  /*1e240*/  @P0 SHF.R.U32.HI R5, RZ, R13, R4 ;  /* 0x0000000dff050219 */ /* 0x004fe20000011604 */
[----:B------:R-:W-:Y:S01]  /*1e250*/  IMAD.IADD R3, R3, 0x1, R7 ;  /* 0x0000000103037824 */ /* 0x000fe200078e0207 */
[----:B------:R-:W-:Y:S01]  /*1e260*/  SEL R4, RZ, 0xffffffff, P1 ;  /* 0xffffffffff047807 */ /* 0x000fe20000800000 */
[----:B------:R-:W-:Y:S01]  /*1e270*/  VIADD R27, R196, 0x180 ;  /* 0x00000180c41b7836 */ /* 0x000fe20000000000 */
[--C-:B------:R-:W-:Y:S01]  /*1e280*/  SHF.R.S32.HI R0, RZ, 0x1f, R5.reuse ;  /* 0x0000001fff007819 */ /* 0x100fe20000011405 */
[----:B------:R-:W-:Y:S01]  /*1e290*/  IMAD.MOV R7, RZ, RZ, -R5 ;  /* 0x000000ffff077224 */ /* 0x000fe200078e0a05 */
[----:B------:R-:W-:Y:S01]  /*1e2a0*/  ISETP.GE.AND P0, PT, R227, R21, PT ;  /* 0x00000015e300720c */ /* 0x000fe20003f06270 */
[----:B------:R-:W-:Y:S01]  /*1e2b0*/  IMAD.WIDE.U32 R2, R5, UR4, R2 ;  /* 0x0000000405027c25 */ /* 0x000fe2000f8e0002 */
[----:B------:R-:W-:-:S03]  /*1e2c0*/  SHF.R.S32.HI R26, RZ, 0x1f, R27 ;  /* 0x0000001fff1a7819 */ /* 0x000fc6000001141b */
[----:B------:R-:W-:Y:S02]  /*1e2d0*/  IMAD R0, R0, UR4, RZ ;  /* 0x0000000400007c24 */ /* 0x000fe4000f8e02ff */
[----:B------:R-:W-:Y:S02]  /*1e2e0*/  IMAD R7, R9, R7, R6 ;  /* 0x0000000709077224 */ /* 0x000fe400078e0206 */
[----:B------:R-:W-:Y:S01]  /*1e2f0*/  IMAD R5, R5, UR5, R0 ;  /* 0x0000000505057c24 */ /* 0x000fe2000f8e0200 */
[----:B------:R-:W-:Y:S01]  /*1e300*/  SEL R0, RZ, 0x1, P2 ;  /* 0x00000001ff007807 */ /* 0x000fe20001000000 */
[----:B------:R-:W-:Y:S01]  /*1e310*/  IMAD.SHL.U32 R9, R4, 0x2, RZ ;  /* 0x0000000204097824 */ /* 0x000fe200078e00ff */
[----:B------:R-:W-:Y:S01]  /*1e320*/  SEL R4, RZ, 0xffffffff, P0 ;  /* 0xffffffffff047807 */ /* 0x000fe20000000000 */
[----:B------:R-:W-:Y:S01]  /*1e330*/  IMAD.IADD R3, R3, 0x1, R5 ;  /* 0x0000000103037824 */ /* 0x000fe200078e0205 */
[-C--:B------:R-:W-:Y:S01]  /*1e340*/  ISETP.GE.AND P0, PT, R226, R21.reuse, PT ;  /* 0x00000015e200720c */ /* 0x080fe20003f06270 */
[----:B------:R-:W-:Y:S01]  /*1e350*/  ULDC.64 UR4, c[0x0][0xbd8] ;  /* 0x0002f60000047ab9 */ /* 0x000fe20000000a00 */
[----:B------:R-:W-:Y:S01]  /*1e360*/  LOP3.LUT R0, R9, 0x2, R0, 0xe2, !PT ;  /* 0x0000000209007812 */ /* 0x000fe200078ee200 */
[----:B------:R-:W-:Y:S01]  /*1e370*/  IMAD.SHL.U32 R9, R4, 0x4, RZ ;  /* 0x0000000404097824 */ /* 0x000fe200078e00ff */
[----:B------:R-:W-:Y:S01]  /*1e380*/  SEL R5, RZ, 0xffffffff, P0 ;  /* 0xffffffffff057807 */ /* 0x000fe20000000000 */
[----:B------:R-:W-:Y:S01]  /*1e390*/  IMAD.IADD R24, R24, 0x1, R195 ;  /* 0x0000000118187824 */ /* 0x000fe200078e02c3 */
[----:B------:R-:W-:Y:S01]  /*1e3a0*/  ISETP.GE.AND P0, PT, R225, R21, PT ;  /* 0x00000015e100720c */ /* 0x000fe20003f06270 */
[----:B------:R-:W-:Y:S01]  /*1e3b0*/  IMAD.WIDE.U32 R2, R7, UR4, R2 ;  /* 0x0000000407027c25 */ /* 0x000fe2000f8e0002 */
[----:B------:R-:W-:-:S02]  /*1e3c0*/  LOP3.LUT R4, R9, 0x4, R0, 0xe2, !PT ;  /* 0x0000000409047812 */ /* 0x000fc400078ee200 */
[----:B------:R-:W-:Y:S01]  /*1e3d0*/  SHF.R.S32.HI R0, RZ, 0x1f, R7 ;  /* 0x0000001fff007819 */ /* 0x000fe20000011407 */
[----:B------:R-:W-:Y:S01]  /*1e3e0*/  IMAD.SHL.U32 R9, R5, 0x8, RZ ;  /* 0x0000000805097824 */ /* 0x000fe200078e00ff */
[----:B------:R-:W-:Y:S02]  /*1e3f0*/  SEL R5, RZ, 0xffffffff, P0 ;  /* 0xffffffffff057807 */ /* 0x000fe40000000000 */
[-C--:B------:R-:W-:Y:S01]  /*1e400*/  ISETP.GE.AND P0, PT, R224, R21.reuse, PT ;  /* 0x00000015e000720c */ /* 0x080fe20003f06270 */
[----:B------:R-:W-:Y:S01]  /*1e410*/  IMAD R0, R0, UR4, RZ ;  /* 0x0000000400007c24 */ /* 0x000fe2000f8e02ff */
[----:B------:R-:W-:Y:S01]  /*1e420*/  LOP3.LUT R4, R9, 0x8, R4, 0xe2, !PT ;  /* 0x0000000809047812 */ /* 0x000fe200078ee204 */
[----:B------:R-:W-:Y:S01]  /*1e430*/  IMAD.SHL.U32 R9, R5, 0x10, RZ ;  /* 0x0000001005097824 */ /* 0x000fe200078e00ff */
[----:B------:R-:W-:Y:S02]  /*1e440*/  SEL R5, RZ, 0xffffffff, P0 ;  /* 0xffffffffff057807 */ /* 0x000fe40000000000 */
[----:B------:R-:W-:-:S02]  /*1e450*/  ISETP.GE.AND P0, PT, R27, R21, PT ;  /* 0x000000151b00720c */ /* 0x000fc40003f06270 */
[----:B------:R-:W-:Y:S01]  /*1e460*/  LOP3.LUT R4, R9, 0x10, R4, 0xe2, !PT ;  /* 0x0000001009047812 */ /* 0x000fe200078ee204 */
[----:B------:R-:W-:Y:S01]  /*1e470*/  IMAD.SHL.U32 R9, R5, 0x20, RZ ;  /* 0x0000002005097824 */ /* 0x000fe200078e00ff */
[----:B------:R-:W-:Y:S01]  /*1e480*/  ISETP.GE.AND P2, PT, R29, R21, PT ;  /* 0x000000151d00720c */ /* 0x000fe20003f46270 */
[----:B------:R-:W-:Y:S01]  /*1e490*/  IMAD R5, R7, UR5, R0 ;  /* 0x0000000507057c24 */ /* 0x000fe2000f8e0200 */
[----:B------:R-:W-:Y:S01]  /*1e4a0*/  SEL R7, RZ, 0x40, P0 ;  /* 0x00000040ff077807 */ /* 0x000fe20000000000 */
[----:B------:R-:W-:Y:S01]  /*1e4b0*/  ULDC.64 UR4, c[0x0][0xb80] ;  /* 0x0002e00000047ab9 */ /* 0x000fe20000000a00 */
[----:B------:R-:W-:Y:S01]  /*1e4c0*/  ISETP.GE.AND P0, PT, R24, R25, PT ;  /* 0x000000191800720c */ /* 0x000fe20003f06270 */
[----:B------:R-:W-:Y:S01]  /*1e4d0*/  IMAD.IADD R3, R3, 0x1, R5 ;  /* 0x0000000103037824 */ /* 0x000fe200078e0205 */
[----:B------:R-:W-:Y:S02]  /*1e4e0*/  LEA R14, P1, R2, UR4, 0x1 ;  /* 0x00000004020e7c11 */ /* 0x000fe4000f8208ff */
[----:B------:R-:W-:-:S02]  /*1e4f0*/  LOP3.LUT R4, R9, 0x20, R4, 0xe2, !PT ;  /* 0x0000002009047812 */ /* 0x000fc400078ee204 */
[----:B------:R-:W-:Y:S02]  /*1e500*/  LEA.HI.X R15, R2, UR5, R3, 0x1, P1 ;  /* 0x00000005020f7c11 */ /* 0x000fe400088f0c03 */
[----:B------:R-:W-:Y:S01]  /*1e510*/  LOP3.LUT R20, R4, R7, RZ, 0xfc, !PT ;  /* 0x0000000704147212 */ /* 0x000fe200078efcff */
[----:B------:R1:W2:Y:S01]  /*1e520*/  SHFL.IDX PT, R2, R14, RZ, 0x181f ;  /* 0x00181fff0e027589 */ /* 0x0002a200000e0000 */
[----:B------:R-:W-:-:S03]  /*1e530*/  SEL R5, RZ, 0x80, P2 ;  /* 0x00000080ff057807 */ /* 0x000fc60001000000 */
[----:B------:R1:W4:Y:S01]  /*1e540*/  SHFL.IDX PT, R3, R15, RZ, 0x181f ;  /* 0x00181fff0f037589 */ /* 0x00032200000e0000 */
[----:B------:R-:W-:Y:S01]  /*1e550*/  LOP3.LUT R23, R20, R5, RZ, 0xfc, !PT ;  /* 0x0000000514177212 */ /* 0x000fe200078efcff */
[----:B------:R-:W-:Y:S06]  /*1e560*/  @P0 BRA `(.L_x_3681) ;  /* 0x00000000007c0947 */ /* 0x000fec0003800000 */
[-C--:B------:R-:W-:Y:S02]  /*1e570*/  ISETP.GE.AND P2, PT, R228, R21.reuse, PT ;  /* 0x00000015e400720c */ /* 0x080fe40003f46270 */
[-C--:B------:R-:W-:Y:S02]  /*1e580*/  ISETP.GE.AND P1, PT, R196, R21.reuse, PT ;  /* 0x00000015c400720c */ /* 0x080fe40003f26270 */
[-C--:B------:R-:W-:Y:S02]  /*1e590*/  ISETP.GE.AND P5, PT, R227, R21.reuse, PT ;  /* 0x00000015e300720c */ /* 0x080fe40003fa6270 */
[----:B------:R-:W-:-:S07]  /*1e5a0*/  ISETP.GE.AND P3, PT, R226, R21, PT ;  /* 0x00000015e200720c */ /* 0x000fce0003f66270 */
[-C--:B--2---:R-:W-:Y:S02]  /*1e5b0*/  @!P2 LEA R6, P0, R228, R2.reuse, 0x1 ;  /* 0x00000002e406a211 */ /* 0x084fe400078008ff */
        /* <DEDUP_REMOVED lines=13> */
[----:B--2---:R-:W-:-:S02]  /*1e690*/  @!P1 LEA R6, P6, R224, R2, 0x1 ;  /* 0x00000002e0069211 */ /* 0x004fc400078c08ff */
        /* <DEDUP_REMOVED lines=12> */
.L_x_3681:
[----:B------:R-:W-:Y:S05]  /*1e760*/  BSYNC B1 ;  /* 0x0000000000017941 */ /* 0x000fea0003800000 */
.L_x_3680:
[----:B------:R-:W-:Y:S01]  /*1e770*/  VIADD R0, R24, 0x20 ;  /* 0x0000002018007836 */ /* 0x000fe20000000000 */
[----:B----4-:R4:W0:Y:S04]  /*1e780*/  SHFL.IDX PT, R3, R15, 0x1, 0x181f ;  /* 0x00381f000f037f89 */ /* 0x01082800000e0000 */
[----:B------:R-:W-:Y:S01]  /*1e790*/  ISETP.GE.AND P0, PT, R0, R25, PT ;  /* 0x000000190000720c */ /* 0x000fe20003f06270 */
[----:B--2---:R4:W2:-:S12]  /*1e7a0*/  SHFL.IDX PT, R2, R14, 0x1, 0x181f ;  /* 0x00381f000e027f89 */ /* 0x00489800000e0000 */
[----:B----4-:R-:W-:Y:S05]  /*1e7b0*/  @P0 BRA `(.L_x_3674) ;  /* 0x00000000007c0947 */ /* 0x010fea0003800000 */
[-C--:B------:R-:W-:Y:S02]  /*1e7c0*/  ISETP.GE.AND P5, PT, R228, R21.reuse, PT ;  /* 0x00000015e400720c */ /* 0x080fe40003fa6270 */
[-C--:B------:R-:W-:Y:S02]  /*1e7d0*/  ISETP.GE.AND P4, PT, R196, R21.reuse, PT ;  /* 0x00000015c400720c */ /* 0x080fe40003f86270 */
[-C--:B------:R-:W-:Y:S02]  /*1e7e0*/  ISETP.GE.AND P0, PT, R227, R21.reuse, PT ;  /* 0x00000015e300720c */ /* 0x080fe40003f06270 */
[----:B------:R-:W-:Y:S02]  /*1e7f0*/  ISETP.GE.AND P1, PT, R226, R21, PT ;  /* 0x00000015e200720c */ /* 0x000fe40003f26270 */
[----:B------:R-:W-:-:S05]  /*1e800*/  LOP3.LUT P2, RZ, R20, 0x40, RZ, 0xc0, !PT ;  /* 0x0000004014ff7812 */ /* 0x000fca000784c0ff */
[-C--:B--2---:R-:W-:Y:S02]  /*1e810*/  @!P5 LEA R6, P3, R228, R2.reuse, 0x1 ;  /* 0x00000002e406d211 */ /* 0x084fe400078608ff */
        /* <DEDUP_REMOVED lines=17> */
[-C--:B-1----:R-:W-:Y:S01]  /*1e930*/  @P4 LEA R14, P6, R29, R2.reuse, 0x1 ;  /* 0x000000021d0e4211 */ /* 0x082fe200078c08ff */
[----:B------:R4:W-:Y:S01]  /*1e940*/  @!P3 ST.E.128 desc[UR50][R4.64], RZ ;  /* 0x000000ff0400b985 */ /* 0x0009e2000c101d32 */
[----:B------:R-:W-:-:S02]  /*1e950*/  @!P5 LEA R2, P0, R224, R2, 0x1 ;  /* 0x00000002e002d211 */ /* 0x000fc400078008ff */
[-C--:B------:R-:W-:Y:S02]  /*1e960*/  @P4 LEA.HI.X R15, R29, R3.reuse, R28, 0x1, P6 ;  /* 0x000000031d0f4211 */ /* 0x080fe400030f0c1c */
[----:B------:R-:W-:-:S05]  /*1e970*/  @!P5 LEA.HI.X R3, R224, R3, R30, 0x1, P0 ;  /* 0x00000003e003d211 */ /* 0x000fca00000f0c1e */
[----:B------:R4:W-:Y:S04]  /*1e980*/  @!P5 ST.E.128 desc[UR50][R2.64], RZ ;  /* 0x000000ff0200d985 */ /* 0x0009e8000c101d32 */
[----:B------:R4:W-:Y:S04]  /*1e990*/  @P2 ST.E.128 desc[UR50][R12.64], RZ ;  /* 0x000000ff0c002985 */ /* 0x0009e8000c101d32 */
[----:B------:R4:W-:Y:S02]  /*1e9a0*/  @P4 ST.E.128 desc[UR50][R14.64], RZ ;  /* 0x000000ff0e004985 */ /* 0x0009e4000c101d32 */
.L_x_3674:
[----:B------:R-:W-:Y:S05]  /*1e9b0*/  BSYNC B0 ;  /* 0x0000000000007941 */ /* 0x000fea0003800000 */
.L_x_3667:
[----:B------:R-:W-:Y:S02]  /*1e9c0*/  ULDC UR4, c[0x0][0xd3c] ;  /* 0x00034f0000047ab9 */ /* 0x000fe40000000800 */
[----:B---3--:R-:W-:-:S13]  /*1e9d0*/  ISETP.GE.AND P0, PT, R155, UR4, PT ;  /* 0x000000049b007c0c */ /* 0x008fda000bf06270 */
[----:B------:R-:W-:Y:S05]  /*1e9e0*/  @!P0 BRA `(.L_x_3682) ;  /* 0xfffffe2c00008947 */ /* 0x000fea000383ffff */
[----:B------:R-:W-:Y:S05]  /*1e9f0*/  BRA `(.L_x_3472) ;  /* 0x000000b0009c7947 */ /* 0x000fea0003800000 */
.L_x_3470:
        /* <DEDUP_REMOVED lines=18> */
.L_x_3683:
        /* <DEDUP_REMOVED lines=43> */
.L_x_3687:
        /* <DEDUP_REMOVED lines=39> */
.L_x_3685:
        /* <DEDUP_REMOVED lines=12> */
.L_x_3688:
        /* <DEDUP_REMOVED lines=63> */
.L_x_3689:
        /* <DEDUP_REMOVED lines=61> */
.L_x_3690:
[----:B01----:R-:W-:-:S05]  /*1f8c0*/  LOP3.LUT R3, RZ, R2, RZ, 0x33, !PT ;  /* 0x00000002ff037212 */ /* 0x003fca00078e33ff */
[----:B------:R-:W-:-:S05]  /*1f8d0*/  IMAD.IADD R2, R4, 0x1, R3 ;  /* 0x0000000104027824 */ /* 0x000fca00078e0203 */
[----:B------:R1:W-:Y:S01]  /*1f8e0*/  STL [R1+0x4], R2 ;  /* 0x0000040201007387 */ /* 0x0003e20000100800 */
[----:B------:R-:W-:Y:S05]  /*1f8f0*/  BRA `(.L_x_3691) ;  /* 0x0000000000107947 */ /* 0x000fea0003800000 */
.L_x_3686:
[----:B------:R-:W-:Y:S01]  /*1f900*/  IMAD.U32 R2, RZ, RZ, UR6 ;  /* 0x00000006ff027e24 */ /* 0x000fe2000f8e00ff */
[----:B------:R0:W-:Y:S04]  /*1f910*/  STL [R1+0x4], RZ ;  /* 0x000004ff01007387 */ /* 0x0001e80000100800 */
[----:B------:R0:W-:Y:S04]  /*1f920*/  STL [R1+0x8], RZ ;  /* 0x000008ff01007387 */ /* 0x0001e80000100800 */
[----:B------:R0:W-:Y:S02]  /*1f930*/  STL [R1], R2 ;  /* 0x0000000201007387 */ /* 0x0001e40000100800 */
.L_x_3691:
        /* <DEDUP_REMOVED lines=10> */
.L_x_3684:
        /* <DEDUP_REMOVED lines=13> */
[----:B------:R-:W-:Y:S01]  /*1fab0*/  ULDC.64 UR40, c[0x0][0x198] ;  /* 0x0000660000287ab9 */ /* 0x000fe20000000a00 */
[----:B------:R-:W-:Y:S01]  /*1fac0*/  LOP3.LUT R3, R0, 0x1f8, RZ, 0xc0, !PT ;  /* 0x000001f800037812 */ /* 0x000fe200078ec0ff */
[----:B01----:R-:W-:Y:S01]  /*1fad0*/  IMAD.SHL.U32 R2, R4, 0x8, RZ ;  /* 0x0000000804027824 */ /* 0x003fe200078e00ff */
[----:B------:R-:W-:Y:S01]  /*1fae0*/  LOP3.LUT R0, R0, 0x38, RZ, 0xc0, !PT ;  /* 0x0000003800007812 */ /* 0x000fe200078ec0ff */
[----:B------:R-:W-:Y:S01]  /*1faf0*/  ULDC UR38, c[0x0][0xc] ;  /* 0x0000030000267ab9 */ /* 0x000fe20000000800 */
[----:B------:R-:W-:Y:S01]  /*1fb00*/  LOP3.LUT R3, R3, 0x38, R6, 0x78, !PT ;  /* 0x0000003803037812 */ /* 0x000fe200078e7806 */
[----:B------:R-:W-:-:S03]  /*1fb10*/  IMAD.SHL.U32 R6, R6, 0x10, RZ ;  /* 0x0000001006067824 */ /* 0x000fc600078e00ff */
[----:B------:R-:W-:Y:S02]  /*1fb20*/  LOP3.LUT R3, R3, 0x200, R2, 0xf8, !PT ;  /* 0x0000020003037812 */ /* 0x000fe400078ef802 */
[----:B------:R-:W-:-:S04]  /*1fb30*/  SHF.R.U32.HI R2, RZ, 0x3, R4 ;  /* 0x00000003ff027819 */ /* 0x000fc80000011604 */
[----:B------:R-:W-:Y:S01]  /*1fb40*/  LOP3.LUT R4, R2, 0x70, R6, 0xf8, !PT ;  /* 0x0000007002047812 */ /* 0x000fe200078ef806 */
[----:B------:R-:W-:Y:S01]  /*1fb50*/  IMAD.MOV.U32 R2, RZ, RZ, 0x1 ;  /* 0x00000001ff027424 */ /* 0x000fe200078e00ff */
[C---:B------:R-:W-:Y:S01]  /*1fb60*/  LOP3.LUT R4, R0.reuse, 0x40, RZ, 0xfc, !PT ;  /* 0x0000004000047812 */ /* 0x040fe200078efcff */
[----:B--2---:R-:W-:Y:S01]  /*1fb70*/  ULEA UR4, UR5, UR4, 0x18 ;  /* 0x0000000405047291 */ /* 0x004fe2000f8ec03f */
        /* <DEDUP_REMOVED lines=9> */
[----:B------:R-:W-:Y:S04]  /*1fc10*/  STL [R1+0x10], RZ ;  /* 0x000010ff01007387 */ /* 0x000fe80000100800 */
[----:B------:R0:W-:Y:S02]  /*1fc20*/  STL [R1+0x1c], R2 ;  /* 0x00001c0201007387 */ /* 0x0001e40000100800 */
[C---:B0-----:R-:W-:Y:S02]  /*1fc30*/  LOP3.LUT R2, R0.reuse, 0xc0, RZ, 0xfc, !PT ;  /* 0x000000c000027812 */ /* 0x041fe400078efcff */
[C---:B------:R-:W-:Y:S02]  /*1fc40*/  LOP3.LUT R2, R0.reuse, 0x180, RZ, 0xfc, !PT ;  /* 0x0000018000027812 */ /* 0x040fe400078efcff */
[----:B------:R-:W-:-:S07]  /*1fc50*/  LOP3.LUT R0, R0, 0x1c0, RZ, 0xfc, !PT ;  /* 0x000001c000007812 */ /* 0x000fce00078efcff */
.L_x_3882:
[----:B------:R-:W2:Y:S01]  /*1fc60*/  LDL R14, [R1+0xc] ;  /* 0x00000c00010e7983 */ /* 0x000ea20000100800 */
[----:B------:R-:W-:Y:S05]  /*1fc70*/  YIELD ;  /* 0x0000000000007946 */ /* 0x000fea0003800000 */
[----:B------:R-:W-:Y:S01]  /*1fc80*/  ULDC.64 UR4, c[0x0][0xb20] ;  /* 0x0002c80000047ab9 */ /* 0x000fe20000000a00 */
[----:B01----:R-:W-:Y:S02]  /*1fc90*/  CS2R R6, SRZ ;  /* 0x0000000000067805 */ /* 0x003fe4000001ff00 */
[----:B------:R-:W-:Y:S01]  /*1fca0*/  ISETP.NE.U32.AND P0, PT, RZ, UR4, PT ;  /* 0x00000004ff007c0c */ /* 0x000fe2000bf05070 */
[----:B------:R-:W0:Y:S01]  /*1fcb0*/  LDC.64 R12, c[0x0][0xaf8] ;  /* 0x0002be00ff0c7b82 */ /* 0x000e220000000a00 */
[----:B------:R-:W-:Y:S01]  /*1fcc0*/  ULDC.64 UR6, c[0x0][0xb00] ;  /* 0x0002c00000067ab9 */ /* 0x000fe20000000a00 */
[----:B------:R-:W-:Y:S01]  /*1fcd0*/  ULDC.64 UR8, c[0x0][0xb08] ;  /* 0x0002c20000087ab9 */ /* 0x000fe20000000a00 */
[----:B------:R-:W-:Y:S01]  /*1fce0*/  ISETP.NE.AND.EX P0, PT, RZ, UR5, PT, P0 ;  /* 0x00000005ff007c0c */ /* 0x000fe2000bf05300 */
[----:B------:R-:W-:-:S04]  /*1fcf0*/  ULDC.64 UR4, c[0x0][0xb10] ;  /* 0x0002c40000047ab9 */ /* 0x000fc80000000a00 */
[----:B------:R-:W1:Y:S08]  /*1fd00*/  LDC.64 R4, c[0x0][0xb00] ;  /* 0x0002c000ff047b82 */ /* 0x000e700000000a00 */
        /* <DEDUP_REMOVED lines=8> */
[----:B------:R-:W-:Y:S01]  /*1fd90*/  ISETP.NE.U32.AND P4, PT, RZ, UR8, PT ;  /* 0x00000008ff007c0c */ /* 0x000fe2000bf85070 */
[----:B---3--:R-:W-:Y:S01]  /*1fda0*/  IMAD.MOV.U32 R8, RZ, RZ, RZ ;  /* 0x000000ffff087224 */ /* 0x008fe200078e00ff */
[----:B------:R-:W-:Y:S01]  /*1fdb0*/  ISETP.NE.U32.AND P1, PT, RZ, UR4, PT ;  /* 0x00000004ff007c0c */ /* 0x000fe2000bf25070 */
[----:B--2---:R-:W0:Y:S01]  /*1fdc0*/  LDC.64 R2, c[0x0][0xb08] ;  /* 0x0002c200ff027b82 */ /* 0x004e220000000a00 */
[----:B------:R-:W-:-:S02]  /*1fdd0*/  IMAD.MOV.U32 R0, RZ, RZ, RZ ;  /* 0x000000ffff007224 */ /* 0x000fc400078e00ff */
[----:B------:R-:W-:Y:S01]  /*1fde0*/  ISETP.NE.AND.EX P3, PT, RZ, UR5, PT, P1 ;  /* 0x00000005ff007c0c */ /* 0x000fe2000bf65310 */
[----:B-1----:R-:W-:-:S04]  /*1fdf0*/  IMAD.WIDE R4, R14, 0x4, R4 ;  /* 0x000000040e047825 */ /* 0x002fc800078e0204 */
        /* <DEDUP_REMOVED lines=30> */
.L_x_3693:
        /* <DEDUP_REMOVED lines=16> */
.L_x_3694:
[----:B------:R-:W-:Y:S05]  /*200e0*/  @!P1 BRA `(.L_x_3695) ;  /* 0x00000000000c9947 */ /* 0x000fea0003800000 */
[----:B------:R-:W2:Y:S04]  /*200f0*/  LDG.E R7, desc[UR50][R4.64] ;  /* 0x0000003204077981 */ /* 0x000ea8000c1e1900 */
[----:B------:R-:W2:Y:S02]  /*20100*/  LDG.E R4, desc[UR50][R4.64+0x4] ;  /* 0x0000043204047981 */ /* 0x000ea4000c1e1900 */
[----:B--2---:R-:W-:-:S07]  /*20110*/  IMAD.IADD R7, R4, 0x1, -R7 ;  /* 0x0000000104077824 */ /* 0x004fce00078e0a07 */
.L_x_3695:
        /* <DEDUP_REMOVED lines=37> */
.L_x_3698:
[----:B------:R-:W-:-:S13]  /*20370*/  ISETP.NE.AND P0, PT, R3, 0x1, PT ;  /* 0x000000010300780c */ /* 0x000fda0003f05270 */
[----:B------:R-:W1:Y:S02]  /*20380*/  @P0 LDC.64 R4, c[0x0][0xae0] ;  /* 0x0002b800ff040b82 */ /* 0x000e640000000a00 */
[----:B-1----:R-:W-:-:S05]  /*20390*/  @P0 IMAD.HI.U32 R4, R2, R4, RZ ;  /* 0x0000000402040227 */ /* 0x002fca00078e00ff */
[----:B------:R-:W-:-:S07]  /*203a0*/  @P0 SHF.R.U32.HI R2, RZ, R5, R4 ;  /* 0x00000005ff020219 */ /* 0x000fce0000011604 */
.L_x_3699:
[----:B------:R-:W-:Y:S05]  /*203b0*/  BSYNC B0 ;  /* 0x0000000000007941 */ /* 0x000fea0003800000 */
.L_x_3697:
[----:B------:R-:W-:-:S05]  /*203c0*/  IMAD R2, R2, R3, R3 ;  /* 0x0000000302027224 */ /* 0x000fca00078e0203 */
[----:B------:R-:W-:-:S07]  /*203d0*/  VIMNMX R8, R8, R2, PT ;  /* 0x0000000208087248 */ /* 0x000fce0003fe0100 */
.L_x_3696:
        /* <DEDUP_REMOVED lines=25> */
.L_x_3702:
[----:B------:R-:W-:-:S13]  /*20570*/  ISETP.NE.AND P0, PT, R3, 0x1, PT ;  /* 0x000000010300780c */ /* 0x000fda0003f05270 */
[----:B------:R-:W1:Y:S02]  /*20580*/  @P0 LDC.64 R4, c[0x0][0xae0] ;  /* 0x0002b800ff040b82 */ /* 0x000e640000000a00 */
[----:B-1----:R-:W-:-:S05]  /*20590*/  @P0 IMAD.HI.U32 R4, R6, R4, RZ ;  /* 0x0000000406040227 */ /* 0x002fca00078e00ff */
[----:B------:R-:W-:-:S07]  /*205a0*/  @P0 SHF.R.U32.HI R6, RZ, R5, R4 ;  /* 0x00000005ff060219 */ /* 0x000fce0000011604 */
.L_x_3703:
[----:B------:R-:W-:Y:S05]  /*205b0*/  BSYNC B0 ;  /* 0x0000000000007941 */ /* 0x000fea0003800000 */
.L_x_3701:
[----:B------:R-:W-:-:S05]  /*205c0*/  IMAD R3, R6, R3, RZ ;  /* 0x0000000306037224 */ /* 0x000fca00078e02ff */
[----:B------:R-:W-:-:S07]  /*205d0*/  VIMNMX R2, R2, R3, !PT ;  /* 0x0000000302027248 */ /* 0x000fce0007fe0100 */
.L_x_3700:
        /* <DEDUP_REMOVED lines=41> */
.L_x_3705:
[----:B------:R-:W-:Y:S05]  /*20870*/  BSYNC B0 ;  /* 0x0000000000007941 */ /* 0x000fea0003800000 */
.L_x_3704:
[-C--:B------:R-:W-:Y:S01]  /*20880*/  IMAD R7, R13, R2.reuse, R7 ;  /* 0x000000020d077224 */ /* 0x080fe200078e0207 */
        /* <DEDUP_REMOVED lines=23> */
.L_x_3926:
[----:B--2---:R-:W-:Y:S02]  /*20a00*/  ISETP.NE.AND P0, PT, R14, RZ, PT ;  /* 0x000000ff0e00720c */ /* 0x004fe40003f05270 */
[----:B------:R-:W-:-:S11]  /*20a10*/  PLOP3.LUT P6, PT, PT, PT, PT, 0x8, 0x0 ;  /* 0x000000000000781c */ /* 0x000fd60003fce170 */
[----:B------:R-:W-:Y:S05]  /*20a20*/  @P0 BRA `(.L_x_3709) ;  /* 0x00000000000c0947 */ /* 0x000fea0003800000 */
[----:B------:R-:W-:-:S03]  /*20a30*/  UMOV UR4, 0xffffffff ;  /* 0xffffffff00047882 */ /* 0x000fc60000000000 */
[----:B------:R-:W-:Y:S05]  /*20a40*/  BRA.DIV UR4, `(.L_x_3710) ;  /* 0x0000009e04b07947 */ /* 0x000fea000b800000 */
[----:B------:R-:W-:-:S13]  /*20a50*/  ELECT P6, URZ, PT ;  /* 0x00000000003f782f */ /* 0x000fda00038c0000 */
.L_x_3709:
        /* <DEDUP_REMOVED lines=9> */
.L_x_3929:
[----:B------:R-:W-:Y:S05]  /*20af0*/  BSYNC B1 ;  /* 0x0000000000017941 */ /* 0x000fea0003800000 */
.L_x_3711:
        /* <DEDUP_REMOVED lines=12> */
.L_x_3930:
[----:B------:R-:W-:Y:S05]  /*20bc0*/  BSYNC B2 ;  /* 0x0000000000027941 */ /* 0x000fea0003800000 */
.L_x_3715:
        /* <DEDUP_REMOVED lines=9> */
.L_x_3718:
[----:B------:R-:W-:Y:S05]  /*20c60*/  BSYNC B2 ;  /* 0x0000000000027941 */ /* 0x000fea0003800000 */
.L_x_3717:
        /* <DEDUP_REMOVED lines=13> */
.L_x_3719:
        /* <DEDUP_REMOVED lines=13> */
.L_x_3931:
[----:B------:R-:W-:Y:S05]  /*20e10*/  BSYNC B2 ;  /* 0x0000000000027941 */ /* 0x000fea0003800000 */
.L_x_3720:
        /* <DEDUP_REMOVED lines=11> */
.L_x_3723:
[----:B------:R-:W-:Y:S05]  /*20ed0*/  BSYNC B2 ;  /* 0x0000000000027941 */ /* 0x000fea0003800000 */
.L_x_3722:
        /* <DEDUP_REMOVED lines=10> */
.L_x_3724:
        /* <DEDUP_REMOVED lines=15> */
.L_x_3725:
        /* <DEDUP_REMOVED lines=15> */
.L_x_3726:
        /* <DEDUP_REMOVED lines=15> */
.L_x_3727:
        /* <DEDUP_REMOVED lines=15> */
.L_x_3728:
        /* <DEDUP_REMOVED lines=15> */
.L_x_3729:
        /* <DEDUP_REMOVED lines=15> */
.L_x_3730:
        /* <DEDUP_REMOVED lines=15> */
.L_x_3731:
        /* <DEDUP_REMOVED lines=10> */
.L_x_3714:
[----:B------:R-:W-:Y:S05]  /*216b0*/  BSYNC B1 ;  /* 0x0000000000017941 */ /* 0x000fea0003800000 */
.L_x_3713:
[----:B------:R-:W2:Y:S04]  /*216c0*/  LDL.LU R10, [R1+0x14] ;  /* 0x00001400010a7983 */ /* 0x000ea80000300800 */
[----:B------:R-:W3:Y:S01]  /*216d0*/  LDL.LU R8, [R1+0x20] ;  /* 0x0000200001087983 */ /* 0x000ee20000300800 */
[----:B-1----:R-:W-:Y:S01]  /*216e0*/  VIADD R5, R9, 0xfffffffe ;  /* 0xfffffffe09057836 */ /* 0x002fe20000000000 */
        /* <DEDUP_REMOVED lines=10> */
.L_x_3751:
        /* <DEDUP_REMOVED lines=13> */
.L_x_3932:
[----:B------:R-:W-:Y:S05]  /*21860*/  BSYNC B2 ;  /* 0x0000000000027941 */ /* 0x000fea0003800000 */
.L_x_3734:
        /* <DEDUP_REMOVED lines=9> */
.L_x_3737:
[----:B------:R-:W-:Y:S05]  /*21900*/  BSYNC B2 ;  /* 0x0000000000027941 */ /* 0x000fea0003800000 */
.L_x_3736:
        /* <DEDUP_REMOVED lines=12> */
.L_x_3738:
        /* <DEDUP_REMOVED lines=13> */
.L_x_3933:
[----:B------:R-:W-:Y:S05]  /*21aa0*/  BSYNC B2 ;  /* 0x0000000000027941 */ /* 0x000fea0003800000 */
.L_x_3739:
        /* <DEDUP_REMOVED lines=11> */
.L_x_3742:
[----:B------:R-:W-:Y:S05]  /*21b60*/  BSYNC B2 ;  /* 0x0000000000027941 */ /* 0x000fea0003800000 */
.L_x_3741:
        /* <DEDUP_REMOVED lines=10> */
.L_x_3743:
        /* <DEDUP_REMOVED lines=15> */
.L_x_3744:
        /* <DEDUP_REMOVED lines=15> */
.L_x_3745:
        /* <DEDUP_REMOVED lines=15> */
.L_x_3746:
        /* <DEDUP_REMOVED lines=15> */
.L_x_3747:
        /* <DEDUP_REMOVED lines=15> */
.L_x_3748:
        /* <DEDUP_REMOVED lines=15> */
.L_x_3749:
        /* <DEDUP_REMOVED lines=15> */
.L_x_3750:
        /* <DEDUP_REMOVED lines=10> */
.L_x_3733:
[----:B------:R-:W-:Y:S05]  /*22340*/  BSYNC B1 ;  /* 0x0000000000017941 */ /* 0x000fea0003800000 */
.L_x_3732:
        /* <DEDUP_REMOVED lines=12> */
.L_x_3707:
[----:B------:R-:W-:Y:S05]  /*22410*/  BSYNC B0 ;  /* 0x0000000000007941 */ /* 0x000fea0003800000 */
.L_x_3706:
[----:B-12---:R-:W2:Y:S01]  /*22420*/  LDL R8, [R1+0x2c] ;  /* 0x00002c0001087983 */ /* 0x006ea20000100800 */
[----:B------:R-:W1:Y:S01]  /*22430*/  LDC R0, c[0x0][0x448] ;  /* 0x00011200ff007b82 */ /* 0x000e620000000800 */
[----:B------:R-:W-:Y:S07]  /*22440*/  @!P0 WARPSYNC.ALL ;  /* 0x0000000000008948 */ /* 0x000fee0003800000 */
[----:B------:R-:W-:Y:S01]  /*22450*/  @!P0 BAR.SYNC.DEFER_BLOCKING 0xc, 0x180 ;  /* 0x0306000000008b1d */ /* 0x000fe20000010000 */
[----:B-1----:R-:W-:-:S13]  /*22460*/  ISETP.NE.AND P1, PT, R0, 0x1, PT ;  /* 0x000000010000780c */ /* 0x002fda0003f25270 */
[----:B------:R-:W1:Y:S08]  /*22470*/  @P1 LDC R0, c[0x0][0x44c] ;  /* 0x00011300ff001b82 */ /* 0x000e700000000800 */
[----:B------:R-:W3:Y:S01]  /*22480*/  @P1 LDC R3, c[0x0][0x450] ;  /* 0x00011400ff031b82 */ /* 0x000ee20000000800 */
[----:B--2---:R-:W-:-:S04]  /*22490*/  VIADD R2, R8, 0x3f ;  /* 0x0000003f08027836 */ /* 0x004fc80000000000 */
[----:B-1----:R-:W-:-:S05]  /*224a0*/  @P1 IMAD.HI.U32 R0, R2, R0, RZ ;  /* 0x0000000002001227 */ /* 0x002fca00078e00ff */
[----:B---3--:R-:W-:-:S05]  /*224b0*/  @P1 SHF.R.U32.HI R2, RZ, R3, R0 ;  /* 0x00000003ff021219 */ /* 0x008fca0000011600 */
[----:B------:R-:W-:Y:S02]  /*224c0*/  IMAD.IADD R0, R20, 0x1, R2 ;  /* 0x0000000114007824 */ /* 0x000fe400078e0202 */
[----:B------:R-:W1:Y:S02]  /*224d0*/  LDC.64 R2, c[0x0][0xad8] ;  /* 0x0002b600ff027b82 */ /* 0x000e640000000a00 */
[----:B-1----:R-:W-:Y:S01]  /*224e0*/  ISETP.GE.AND P2, PT, R3, 0x1, PT ;  /* 0x000000010300780c */ /* 0x002fe20003f46270 */
        /* <DEDUP_REMOVED lines=13> */
.L_x_3754:
[----:B------:R-:W-:-:S13]  /*225c0*/  ISETP.NE.AND P0, PT, R3, 0x1, PT ;  /* 0x000000010300780c */ /* 0x000fda0003f05270 */
[----:B------:R-:W1:Y:S02]  /*225d0*/  @P0 LDC.64 R6, c[0x0][0xae0] ;  /* 0x0002b800ff060b82 */ /* 0x000e640000000a00 */
[----:B-1----:R-:W-:-:S05]  /*225e0*/  @P0 IMAD.HI.U32 R6, R2, R6, RZ ;  /* 0x0000000602060227 */ /* 0x002fca00078e00ff */
[----:B------:R-:W-:-:S07]  /*225f0*/  @P0 SHF.R.U32.HI R2, RZ, R7, R6 ;  /* 0x00000007ff020219 */ /* 0x000fce0000011606 */
.L_x_3755:
[----:B------:R-:W-:Y:S05]  /*22600*/  BSYNC B0 ;  /* 0x0000000000007941 */ /* 0x000fea0003800000 */
.L_x_3753:
[----:B------:R-:W-:-:S05]  /*22610*/  IMAD R2, R2, R3, R3 ;  /* 0x0000000302027224 */ /* 0x000fca00078e0203 */
[----:B------:R-:W-:-:S07]  /*22620*/  VIMNMX R5, R5, R2, PT ;  /* 0x0000000205057248 */ /* 0x000fce0003fe0100 */
.L_x_3752:
[----:B------:R-:W2:Y:S01]  /*22630*/  LDL R7, [R1+0x74] ;  /* 0x0000740001077983 */ /* 0x000ea20000100800 */
[----:B------:R-:W1:Y:S01]  /*22640*/  @P1 LDC R2, c[0x0][0x44c] ;  /* 0x00011300ff021b82 */ /* 0x000e620000000800 */
[----:B------:R-:W-:Y:S01]  /*22650*/  IMAD.MOV.U32 R0, RZ, RZ, R8 ;  /* 0x000000ffff007224 */ /* 0x000fe200078e0008 */
[----:B------:R-:W-:Y:S01]  /*22660*/  ULDC UR4, c[0x0][0xad4] ;  /* 0x0002b50000047ab9 */ /* 0x000fe20000000800 */
[----:B------:R-:W-:-:S05]  /*22670*/  VIADD R5, R5, 0x3f ;  /* 0x0000003f05057836 */ /* 0x000fca0000000000 */
[----:B------:R-:W3:Y:S01]  /*22680*/  @P1 LDC R6, c[0x0][0x450] ;  /* 0x00011400ff061b82 */ /* 0x000ee20000000800 */
[----:B-1----:R-:W-:-:S05]  /*22690*/  @P1 IMAD.HI.U32 R2, R8, R2, RZ ;  /* 0x0000000208021227 */ /* 0x002fca00078e00ff */
[----:B---3--:R-:W-:-:S05]  /*226a0*/  @P1 SHF.R.U32.HI R0, RZ, R6, R2 ;  /* 0x00000006ff001219 */ /* 0x008fca0000011602 */
        /* <DEDUP_REMOVED lines=18> */
.L_x_3758:
[----:B------:R-:W-:-:S13]  /*227d0*/  ISETP.NE.AND P0, PT, R3, 0x1, PT ;  /* 0x000000010300780c */ /* 0x000fda0003f05270 */
[----:B------:R-:W1:Y:S02]  /*227e0*/  @P0 LDC.64 R6, c[0x0][0xae0] ;  /* 0x0002b800ff060b82 */ /* 0x000e640000000a00 */
[----:B-1----:R-:W-:-:S05]  /*227f0*/  @P0 IMAD.HI.U32 R6, R2, R6, RZ ;  /* 0x0000000602060227 */ /* 0x002fca00078e00ff */
[----:B------:R-:W-:-:S07]  /*22800*/  @P0 SHF.R.U32.HI R2, RZ, R7, R6 ;  /* 0x00000007ff020219 */ /* 0x000fce0000011606 */
.L_x_3759:
[----:B------:R-:W-:Y:S05]  /*22810*/  BSYNC B0 ;  /* 0x0000000000007941 */ /* 0x000fea0003800000 */
.L_x_3757:
[----:B------:R-:W-:-:S05]  /*22820*/  IMAD R2, R2, R3, RZ ;  /* 0x0000000302027224 */ /* 0x000fca00078e02ff */
[----:B------:R-:W-:-:S07]  /*22830*/  VIMNMX R0, R0, R2, !PT ;  /* 0x0000000200007248 */ /* 0x000fce0007fe0100 */
.L_x_3756:
        /* <DEDUP_REMOVED lines=20> */
[----:B------:R-:W-:Y:S02]  /*22980*/  IADD3 R6, R4, -0x1, R5 ;  /* 0xffffffff04067810 */ /* 0x000fe40007ffe005 */
[----:B------:R-:W-:-:S03]  /*22990*/  IABS R2, R4 ;  /* 0x0000000400027213 */ /* 0x000fc60000000000 */
[----:B------:R-:W-:Y:S02]  /*229a0*/  IMAD.IADD R6, R6, 0x1, -R9 ;  /* 0x0000000106067824 */ /* 0x000fe400078e0a09 */
[----:B------:R-:W-:-:S03]  /*229b0*/  IMAD.MOV R2, RZ, RZ, -R2 ;  /* 0x000000ffff027224 */ /* 0x000fc600078e0a02 */
[----:B------:R-:W-:Y:S01]  /*229c0*/  IABS R3, R6 ;  /* 0x0000000600037213 */ /* 0x000fe20000000000 */
[----:B------:R-:W-:Y:S01]  /*229d0*/  IMAD.MOV.U32 R7, RZ, RZ, R2 ;  /* 0x000000ffff077224 */ /* 0x000fe200078e0002 */
        /* <DEDUP_REMOVED lines=13> */
.L_x_3761:
[----:B------:R-:W-:Y:S05]  /*22ab0*/  BSYNC B0 ;  /* 0x0000000000007941 */ /* 0x000fea0003800000 */
.L_x_3760:
        /* <DEDUP_REMOVED lines=15> */
[----:B-1----:R-:W1:Y:S01]  /*22bb0*/  LDC.64 R4, c[0x0][0xd60] ;  /* 0x00035800ff047b82 */ /* 0x002e620000000a00 */
[----:B------:R-:W2:Y:S02]  /*22bc0*/  FLO.U32 R0, UR4 ;  /* 0x0000000400007d00 */ /* 0x000ea400080e0000 */
[----:B--2---:R-:W-:-:S06]  /*22bd0*/  ISETP.EQ.U32.AND P0, PT, R0, R2, PT ;  /* 0x000000020000720c */ /* 0x004fcc0003f02070 */
[----:B------:R-:W1:Y:S07]  /*22be0*/  POPC R2, UR4 ;  /* 0x0000000400027d09 */ /* 0x000e6e0008000000 */
[----:B-1----:R-:W2:Y:S04]  /*22bf0*/  @P0 ATOMG.E.ADD.STRONG.GPU PT, R2, desc[UR50][R4.64], R2 ;  /* 0x00000002040209a8 */ /* 0x002ea800081ee1f2 */
[----:B--2---:R1:W2:Y:S02]  /*22c00*/  SHFL.IDX PT, R2, R2, R0, 0x1f ;  /* 0x00001f0002027589 */ /* 0x0042a400000e0000 */
[----:B-1----:R-:W1:Y:S02]  /*22c10*/  S2R R0, SR_LTMASK ;  /* 0x0000000000007919 */ /* 0x002e640000003900 */
[----:B-1----:R-:W-:-:S06]  /*22c20*/  LOP3.LUT R0, R0, UR4, RZ, 0xc0, !PT ;  /* 0x0000000400007c12 */ /* 0x002fcc000f8ec0ff */
[----:B------:R-:W2:Y:S02]  /*22c30*/  POPC R0, R0 ;  /* 0x0000000000007309 */ /* 0x000ea40000000000 */
[----:B--2---:R-:W-:-:S05]  /*22c40*/  IADD3 R0, R2, UR38, R0 ;  /* 0x0000002602007c10 */ /* 0x004fca000fffe000 */
[----:B------:R2:W-:Y:S01]  /*22c50*/  STL [R1], R0 ;  /* 0x0000000001007387 */ /* 0x0005e20000100800 */
[----:B------:R-:W-:Y:S05]  /*22c60*/  BRA `(.L_x_3764) ;  /* 0x0000005800987947 */ /* 0x000fea0003800000 */
.L_x_3763:
        /* <DEDUP_REMOVED lines=20> */
.L_x_3766:
[----:B------:R-:W-:Y:S05]  /*22db0*/  BSYNC B6 ;  /* 0x0000000000067941 */ /* 0x000fea0003800000 */
.L_x_3765:
        /* <DEDUP_REMOVED lines=20> */
.L_x_3769:
        /* <DEDUP_REMOVED lines=15> */
.L_x_3768:
[----:B------:R-:W-:Y:S05]  /*22ff0*/  BSYNC B6 ;  /* 0x0000000000067941 */ /* 0x000fea0003800000 */
.L_x_3767:
        /* <DEDUP_REMOVED lines=24> */
.L_x_3936:
        /* <DEDUP_REMOVED lines=9> */
.L_x_3939:
        /* <DEDUP_REMOVED lines=24> */
.L_x_3773:
[----:B------:R-:W4:Y:S04]  /*23390*/  LDL R0, [R1+0x10] ;  /* 0x0000100001007983 */ /* 0x000f280000100800 */
[----:B---3--:R-:W3:Y:S01]  /*233a0*/  LDL R2, [R1+0x1c] ;  /* 0x00001c0001027983 */ /* 0x008ee20000100800 */
[----:B----4-:R-:W-:Y:S01]  /*233b0*/  IMAD R0, R0, 0x8, R18 ;  /* 0x0000000800007824 */ /* 0x010fe200078e0212 */
[----:B---3--:R-:W-:-:S04]  /*233c0*/  SHF.L.U32 R2, R2, 0x1f, RZ ;  /* 0x0000001f02027819 */ /* 0x008fc800000006ff */
[----:B------:R-:W3:Y:S02]  /*233d0*/  SYNCS.PHASECHK.TRANS64.TRYWAIT P0, [R0+URZ+0x38840], R2 ;  /* 0x03884002000075a7 */ /* 0x000ee4000800017f */
[----:B---3--:R-:W-:Y:S05]  /*233e0*/  @!P0 BRA `(.L_x_3774) ;  /* 0x0000007800208947 */ /* 0x008fea0003800000 */
.L_x_3940:
        /* <DEDUP_REMOVED lines=11> */
.L_x_3775:
        /* <DEDUP_REMOVED lines=23> */
.L_x_3771:
        /* <DEDUP_REMOVED lines=34> */
.L_x_3777:
[----:B------:R-:W-:Y:S05]  /*23830*/  BSYNC B6 ;  /* 0x0000000000067941 */ /* 0x000fea0003800000 */
.L_x_3776:
[----:B------:R-:W3:Y:S01]  /*23840*/  LDL R11, [R1+0x2c] ;  /* 0x00002c00010b7983 */ /* 0x000ee20000100800 */
[----:B--2---:R-:W2:Y:S01]  /*23850*/  LDC R7, c[0x0][0x448] ;  /* 0x00011200ff077b82 */ /* 0x004ea20000000800 */
[----:B------:R-:W-:Y:S01]  /*23860*/  ULDC.64 UR4, c[0x0][0x298] ;  /* 0x0000a60000047ab9 */ /* 0x000fe20000000a00 */
[----:B------:R-:W-:Y:S01]  /*23870*/  ULDC.64 UR6, c[0x0][0x280] ;  /* 0x0000a00000067ab9 */ /* 0x000fe20000000a00 */
[----:B-1----:R-:W4:Y:S04]  /*23880*/  LDL R4, [R1+0x58] ;  /* 0x0000580001047983 */ /* 0x002f280000100800 */
[----:B------:R-:W4:Y:S04]  /*23890*/  LDL R9, [R1+0x38] ;  /* 0x0000380001097983 */ /* 0x000f280000100800 */
[----:B------:R-:W4:Y:S01]  /*238a0*/  LDL R8, [R1+0x60] ;  /* 0x0000600001087983 */ /* 0x000f220000100800 */
[----:B------:R-:W1:Y:S01]  /*238b0*/  S2R R2, SR_TID.X ;  /* 0x0000000000027919 */ /* 0x000e620000002100 */
[----:B------:R-:W0:Y:S02]  /*238c0*/  S2R R0, SR_TID.X ;  /* 0x0000000000007919 */ /* 0x000e240000002100 */
[----:B------:R-:W4:Y:S01]  /*238d0*/  LDL R6, [R1+0x40] ;  /* 0x0000400001067983 */ /* 0x000f220000100800 */
[----:B--2---:R-:W-:-:S13]  /*238e0*/  ISETP.NE.AND P0, PT, R7, 0x1, PT ;  /* 0x000000010700780c */ /* 0x004fda0003f05270 */
[----:B------:R-:W2:Y:S01]  /*238f0*/  @P0 LDC R3, c[0x0][0x450] ;  /* 0x00011400ff030b82 */ /* 0x000ea20000000800 */
[----:B-1----:R-:W-:-:S04]  /*23900*/  LOP3.LUT R2, R2, 0x7f, RZ, 0xc0, !PT ;  /* 0x0000007f02027812 */ /* 0x002fc800078ec0ff */
[----:B------:R-:W-:Y:S01]  /*23910*/  SHF.R.U32.HI R2, RZ, 0x3, R2 ;  /* 0x00000003ff027819 */ /* 0x000fe20000011602 */
[----:B0-----:R-:W-:-:S05]  /*23920*/  IMAD.SHL.U32 R0, R0, 0x10, RZ ;  /* 0x0000001000007824 */ /* 0x001fca00078e00ff */
[----:B------:R-:W-:Y:S02]  /*23930*/  LOP3.LUT R0, R2, 0x70, R0, 0xf8, !PT ;  /* 0x0000007002007812 */ /* 0x000fe400078ef800 */
[----:B------:R-:W0:Y:S03]  /*23940*/  @P0 LDC R2, c[0x0][0x44c] ;  /* 0x00011300ff020b82 */ /* 0x000e260000000800 */
[----:B---3--:R-:W-:-:S04]  /*23950*/  IMAD.IADD R5, R0, 0x1, R11 ;  /* 0x0000000100057824 */ /* 0x008fc800078e020b */
[----:B0-----:R-:W-:-:S04]  /*23960*/  @P0 IMAD.HI.U32 R2, R5, R2, RZ ;  /* 0x0000000205020227 */ /* 0x001fc800078e00ff */
[----:B------:R-:W-:Y:S01]  /*23970*/  IMAD.MOV.U32 R0, RZ, RZ, R5 ;  /* 0x000000ffff007224 */ /* 0x000fe200078e0005 */
[----:B--2---:R-:W-:Y:S01]  /*23980*/  @P0 SHF.R.U32.HI R0, RZ, R3, R2 ;  /* 0x00000003ff000219 */ /* 0x004fe20000011602 */
[----:B----4-:R-:W-:-:S04]  /*23990*/  IMAD R2, R4, UR4, RZ ;  /* 0x0000000404027c24 */ /* 0x010fc8000f8e02ff */
[C---:B------:R-:W-:Y:S02]  /*239a0*/  IMAD R4, R9.reuse, UR5, R2 ;  /* 0x0000000509047c24 */ /* 0x040fe4000f8e0202 */
        /* <DEDUP_REMOVED lines=76> */
.L_x_3949:
        /* <DEDUP_REMOVED lines=12> */
.L_x_3779:
        /* <DEDUP_REMOVED lines=37> */
.L_x_3781:
[----:B------:R-:W-:Y:S05]  /*24180*/  BSYNC B6 ;  /* 0x0000000000067941 */ /* 0x000fea0003800000 */
.L_x_3780:
        /* <DEDUP_REMOVED lines=41> */
[----:B------:R-:W-:Y:S01]  /*24420*/  ULDC UR4, c[0x0][0x3b8] ;  /* 0x0000ee0000047ab9 */ /* 0x000fe20000000800 */
[----:B------:R-:W-:Y:S01]  /*24430*/  IMAD.IADD R4, R3, 0x1, R4 ;  /* 0x0000000103047824 */ /* 0x000fe200078e0204 */
[----:B------:R-:W-:-:S04]  /*24440*/  ISETP.GE.AND P3, PT, R10, UR4, PT ;  /* 0x000000040a007c0c */ /* 0x000fc8000bf66270 */
[----:B------:R-:W-:Y:S01]  /*24450*/  LEA.HI.X R4, R2, UR5, R4, 0x1, P0 ;  /* 0x0000000502047c11 */ /* 0x000fe200080f0c04 */
[----:B0-----:R-:W-:Y:S01]  /*24460*/  IMAD.SHL.U32 R6, R6, 0x8, RZ ;  /* 0x0000000806067824 */ /* 0x001fe200078e00ff */
[----:B------:R-:W-:-:S04]  /*24470*/  SEL R5, RZ, 0x1, P3 ;  /* 0x00000001ff057807 */ /* 0x000fc80001800000 */
[----:B------:R-:W-:-:S03]  /*24480*/  LOP3.LUT R6, R6, 0x38, RZ, 0xc0, !PT ;  /* 0x0000003806067812 */ /* 0x000fc600078ec0ff */
[----:B------:R-:W-:Y:S02]  /*24490*/  @P3 LOP3.LUT R19, R19, 0x8, RZ, 0xfc, !PT ;  /* 0x0000000813133812 */ /* 0x000fe400078efcff */
[C---:B------:R-:W-:Y:S02]  /*244a0*/  LOP3.LUT R8, R6.reuse, 0x80, RZ, 0xfc, !PT ;  /* 0x0000008006087812 */ /* 0x040fe400078efcff */
[----:B------:R-:W-:Y:S02]  /*244b0*/  LOP3.LUT R6, R6, 0x40, RZ, 0xfc, !PT ;  /* 0x0000004006067812 */ /* 0x000fe400078efcff */
[----:B------:R-:W-:Y:S02]  /*244c0*/  ISETP.GE.AND P2, PT, R8, UR4, PT ;  /* 0x0000000408007c0c */ /* 0x000fe4000bf46270 */
[----:B------:R-:W-:Y:S02]  /*244d0*/  ISETP.GE.AND P1, PT, R6, UR4, PT ;  /* 0x0000000406007c0c */ /* 0x000fe4000bf26270 */
[----:B------:R-:W0:Y:S01]  /*244e0*/  S2R R6, SR_TID.X ;  /* 0x0000000000067919 */ /* 0x000e220000002100 */
[----:B------:R-:W-:-:S02]  /*244f0*/  LOP3.LUT R19, R19, 0xfffffffd, RZ, 0xc0, !PT ;  /* 0xfffffffd13137812 */ /* 0x000fc400078ec0ff */
[----:B------:R-:W-:Y:S02]  /*24500*/  SEL R3, RZ, 0x4, P2 ;  /* 0x00000004ff037807 */ /* 0x000fe40001000000 */
[----:B------:R-:W-:-:S04]  /*24510*/  SEL R2, RZ, 0x2, P1 ;  /* 0x00000002ff027807 */ /* 0x000fc80000800000 */
        /* <DEDUP_REMOVED lines=38> */
[----:B------:R-:W-:-:S04]  /*24780*/  @P1 LOP3.LUT R19, R19, 0x10000, RZ, 0xfc, !PT ;  /* 0x0001000013131812 */ /* 0x000fc800078efcff */
[C---:B------:R-:W-:Y:S02]  /*24790*/  LOP3.LUT P1, RZ, R19.reuse, 0x8, RZ, 0xc0, !PT ;  /* 0x0000000813ff7812 */ /* 0x040fe4000782c0ff */
[C---:B------:R-:W-:Y:S02]  /*247a0*/  LOP3.LUT P4, RZ, R19.reuse, 0x2, RZ, 0xc0, !PT ;  /* 0x0000000213ff7812 */ /* 0x040fe4000788c0ff */
[----:B------:R-:W-:Y:S01]  /*247b0*/  LOP3.LUT R19, R19, 0xffffbfff, RZ, 0xc0, !PT ;  /* 0xffffbfff13137812 */ /* 0x000fe200078ec0ff */
[----:B------:R-:W0:Y:S02]  /*247c0*/  S2R R12, SR_TID.X ;  /* 0x00000000000c7919 */ /* 0x000e240000002100 */
[----:B0-----:R-:W-:-:S05]  /*247d0*/  IMAD.SHL.U32 R12, R12, 0x8, RZ ;  /* 0x000000080c0c7824 */ /* 0x001fca00078e00ff */
[----:B------:R-:W-:Y:S01]  /*247e0*/  LOP3.LUT R12, R12, 0x38, RZ, 0xc0, !PT ;  /* 0x000000380c0c7812 */ /* 0x000fe200078ec0ff */
[----:B------:R-:W-:Y:S04]  /*247f0*/  SHFL.IDX PT, R14, R0, 0x1, 0x181f ;  /* 0x00381f00000e7f89 */ /* 0x000fe800000e0000 */
        /* <DEDUP_REMOVED lines=80> */
.L_x_3959:
        /* <DEDUP_REMOVED lines=30> */
.L_x_3784:
[----:B------:R-:W-:Y:S05]  /*24ee0*/  BSYNC B0 ;  /* 0x0000000000007941 */ /* 0x000fea0003800000 */
.L_x_3783:
[----:B------:R-:W-:Y:S01]  /*24ef0*/  NOP ;  /* 0x0000000000007918 */ /* 0x000fe20000000000 */
[----:B------:R-:W-:-:S13]  /*24f00*/  PLOP3.LUT P0, PT, PT, PT, PT, 0x80, 0x0 ;  /* 0x000000000000781c */ /* 0x000fda0003f0f070 */
.L_x_3785:
        /* <DEDUP_REMOVED lines=18> */
.L_x_3960:
[----:B------:R-:W-:Y:S05]  /*25030*/  BSYNC B0 ;  /* 0x0000000000007941 */ /* 0x000fea0003800000 */
.L_x_3786:
        /* <DEDUP_REMOVED lines=13> */
.L_x_3961:
[----:B------:R-:W-:Y:S05]  /*25110*/  BSYNC B1 ;  /* 0x0000000000017941 */ /* 0x000fea0003800000 */
.L_x_3790:
        /* <DEDUP_REMOVED lines=9> */
.L_x_3793:
[----:B------:R-:W-:Y:S05]  /*251b0*/  BSYNC B1 ;  /* 0x0000000000017941 */ /* 0x000fea0003800000 */
.L_x_3792:
        /* <DEDUP_REMOVED lines=13> */
.L_x_3794:
        /* <DEDUP_REMOVED lines=15> */
.L_x_3795:
        /* <DEDUP_REMOVED lines=15> */
.L_x_3796:
        /* <DEDUP_REMOVED lines=15> */
.L_x_3797:
        /* <DEDUP_REMOVED lines=15> */
.L_x_3798:
        /* <DEDUP_REMOVED lines=15> */
.L_x_3799:
        /* <DEDUP_REMOVED lines=15> */
.L_x_3800:
        /* <DEDUP_REMOVED lines=15> */
.L_x_3801:
        /* <DEDUP_REMOVED lines=10> */
.L_x_3789:
[----:B------:R-:W-:Y:S05]  /*259c0*/  BSYNC B0 ;  /* 0x0000000000007941 */ /* 0x000fea0003800000 */
.L_x_3788:
        /* <DEDUP_REMOVED lines=61> */
.L_x_3808:
        /* <DEDUP_REMOVED lines=8> */
.L_x_3962:
[----:B------:R-:W-:Y:S05]  /*25e20*/  BSYNC B3 ;  /* 0x0000000000037941 */ /* 0x000fea0003800000 */
.L_x_3809:
        /* <DEDUP_REMOVED lines=9> */
.L_x_3812:
[----:B------:R-:W-:Y:S05]  /*25ec0*/  BSYNC B3 ;  /* 0x0000000000037941 */ /* 0x000fea0003800000 */
.L_x_3811:
        /* <DEDUP_REMOVED lines=13> */
.L_x_3813:
        /* <DEDUP_REMOVED lines=13> */
.L_x_3963:
[----:B------:R-:W-:Y:S05]  /*26070*/  BSYNC B3 ;  /* 0x0000000000037941 */ /* 0x000fea0003800000 */
.L_x_3814:
        /* <DEDUP_REMOVED lines=11> */
.L_x_3817:
[----:B------:R-:W-:Y:S05]  /*26130*/  BSYNC B3 ;  /* 0x0000000000037941 */ /* 0x000fea0003800000 */
.L_x_3816:
        /* <DEDUP_REMOVED lines=10> */
.L_x_3818:
        /* <DEDUP_REMOVED lines=15> */
.L_x_3819:
        /* <DEDUP_REMOVED lines=15> */
.L_x_3820:
        /* <DEDUP_REMOVED lines=15> */
.L_x_3821:
        /* <DEDUP_REMOVED lines=15> */
.L_x_3822:
        /* <DEDUP_REMOVED lines=15> */
.L_x_3823:
        /* <DEDUP_REMOVED lines=15> */
.L_x_3824:
        /* <DEDUP_REMOVED lines=15> */
.L_x_3825:
        /* <DEDUP_REMOVED lines=10> */
.L_x_3807:
[----:B------:R-:W-:Y:S05]  /*26910*/  BSYNC B1 ;  /* 0x0000000000017941 */ /* 0x000fea0003800000 */
.L_x_3806:
[----:B------:R-:W2:Y:S02]  /*26920*/  LDL.LU R5, [R1+0x4c] ;  /* 0x00004c0001057983 */ /* 0x000ea40000300800 */
[----:B--2---:R-:W-:-:S07]  /*26930*/  VIADD R0, R5, 0xfffffffd ;  /* 0xfffffffd05007836 */ /* 0x004fce0000000000 */
.L_x_3805:
[----:B------:R-:W-:Y:S05]  /*26940*/  BSYNC B2 ;  /* 0x0000000000027941 */ /* 0x000fea0003800000 */
.L_x_3804:
[----:B------:R-:W-:-:S05]  /*26950*/  VIADD R8, R8, 0xfffffffe ;  /* 0xfffffffe08087836 */ /* 0x000fca0000000000 */
[----:B------:R-:W-:-:S13]  /*26960*/  ISETP.NE.AND P0, PT, R8, R4, PT ;  /* 0x000000040800720c */ /* 0x000fda0003f05270 */
[----:B------:R-:W-:Y:S05]  /*26970*/  @!P0 BRA `(.L_x_3803) ;  /* 0x0000001800e08947 */ /* 0x000fea0003800000 */
.L_x_3866:
        /* <DEDUP_REMOVED lines=35> */
.L_x_3828:
        /* <DEDUP_REMOVED lines=8> */
.L_x_3964:
[----:B------:R-:W-:Y:S05]  /*26c30*/  BSYNC B2 ;  /* 0x0000000000027941 */ /* 0x000fea0003800000 */
.L_x_3829:
        /* <DEDUP_REMOVED lines=9> */
.L_x_3832:
[----:B------:R-:W-:Y:S05]  /*26cd0*/  BSYNC B2 ;  /* 0x0000000000027941 */ /* 0x000fea0003800000 */
.L_x_3831:
        /* <DEDUP_REMOVED lines=12> */
.L_x_3833:
        /* <DEDUP_REMOVED lines=13> */
.L_x_3965:
[----:B------:R-:W-:Y:S05]  /*26e70*/  BSYNC B2 ;  /* 0x0000000000027941 */ /* 0x000fea0003800000 */
.L_x_3834:
        /* <DEDUP_REMOVED lines=11> */
.L_x_3837:
[----:B------:R-:W-:Y:S05]  /*26f30*/  BSYNC B2 ;  /* 0x0000000000027941 */ /* 0x000fea0003800000 */
.L_x_3836:
[----:B------:R-:W-:Y:S01]  /*26f40*/  R2UR UR10, R10 ;  /* 0x000000000a0a72ca */ /* 0x000fe200000e0000 */
[----:B01----:R-:W-:Y:S01]  /*26f50*/  IMAD R2, R7, 0x10000, R18 ;  /* 0x0001000007027824 */ /* 0x003fe200078e0212 */
[----:B------:R-:W-:Y:S01]  /*26f60*/  R2UR UR6, R8 ;  /* 0x00000000080672ca */ /* 0x000fe200000e0000 */
[----:B------:R-:W-:Y:S01]  /*26f70*/  UIADD3 UR4, UP0, UR40, 0x470, URZ ;  /* 0x0000047028047890 */ /* 0x000fe2000ff1e03f */
[----:B------:R-:W-:Y:S01]  /*26f80*/  R2UR UR7, R9 ;  /* 0x00000000090772ca */ /* 0x000fe200000e0000 */
[----:B------:R-:W-:Y:S01]  /*26f90*/  VIADD R3, R3, 0x38850 ;  /* 0x0003885003037836 */ /* 0x000fe20000000000 */
[----:B------:R-:W-:Y:S01]  /*26fa0*/  PLOP3.LUT P0, PT, PT, PT, PT, 0x80, 0x0 ;  /* 0x000000000000781c */ /* 0x000fe20003f0f070 */
[----:B------:R-:W-:Y:S01]  /*26fb0*/  VIADD R5, R2, 0x400 ;  /* 0x0000040002057836 */ /* 0x000fe20000000000 */
[----:B------:R-:W-:-:S12]  /*26fc0*/  UIADD3.X UR5, URZ, UR41, URZ, UP0, !UPT ;  /* 0x000000293f057290 */ /* 0x000fd800087fe43f */
.L_x_3838:
        /* <DEDUP_REMOVED lines=15> */
.L_x_3839:
        /* <DEDUP_REMOVED lines=15> */
.L_x_3840:
        /* <DEDUP_REMOVED lines=15> */
.L_x_3841:
        /* <DEDUP_REMOVED lines=15> */
.L_x_3842:
        /* <DEDUP_REMOVED lines=15> */
.L_x_3843:
        /* <DEDUP_REMOVED lines=15> */
.L_x_3844:
        /* <DEDUP_REMOVED lines=15> */
.L_x_3845:
        /* <DEDUP_REMOVED lines=10> */
.L_x_3827:
[----:B------:R-:W-:Y:S05]  /*27700*/  BSYNC B1 ;  /* 0x0000000000017941 */ /* 0x000fea0003800000 */
.L_x_3826:
        /* <DEDUP_REMOVED lines=35> */
.L_x_3848:
        /* <DEDUP_REMOVED lines=8> */
.L_x_3966:
[----:B------:R-:W-:Y:S05]  /*279c0*/  BSYNC B2 ;  /* 0x0000000000027941 */ /* 0x000fea0003800000 */
.L_x_3849:
        /* <DEDUP_REMOVED lines=9> */
.L_x_3852:
[----:B------:R-:W-:Y:S05]  /*27a60*/  BSYNC B2 ;  /* 0x0000000000027941 */ /* 0x000fea0003800000 */
.L_x_3851:
        /* <DEDUP_REMOVED lines=13> */
.L_x_3853:
        /* <DEDUP_REMOVED lines=13> */
.L_x_3967:
[----:B------:R-:W-:Y:S05]  /*27c10*/  BSYNC B2 ;  /* 0x0000000000027941 */ /* 0x000fea0003800000 */
.L_x_3854:
        /* <DEDUP_REMOVED lines=11> */
.L_x_3857:
[----:B------:R-:W-:Y:S05]  /*27cd0*/  BSYNC B2 ;  /* 0x0000000000027941 */ /* 0x000fea0003800000 */
.L_x_3856:
        /* <DEDUP_REMOVED lines=10> */
.L_x_3858:
        /* <DEDUP_REMOVED lines=15> */
.L_x_3859:
        /* <DEDUP_REMOVED lines=15> */
.L_x_3860:
        /* <DEDUP_REMOVED lines=15> */
.L_x_3861:
        /* <DEDUP_REMOVED lines=15> */
.L_x_3862:
        /* <DEDUP_REMOVED lines=15> */
.L_x_3863:
        /* <DEDUP_REMOVED lines=15> */
.L_x_3864:
        /* <DEDUP_REMOVED lines=15> */
.L_x_3865:
        /* <DEDUP_REMOVED lines=10> */
.L_x_3847:
[----:B------:R-:W-:Y:S05]  /*284b0*/  BSYNC B1 ;  /* 0x0000000000017941 */ /* 0x000fea0003800000 */
.L_x_3846:
[----:B------:R-:W2:Y:S01]  /*284c0*/  LDL R5, [R1+0x28] ;  /* 0x0000280001057983 */ /* 0x000ea20000100800 */
[----:B------:R-:W-:Y:S01]  /*284d0*/  VIADD R0, R0, 0xfffffffe ;  /* 0xfffffffe00007836 */ /* 0x000fe20000000000 */
[----:B--2---:R-:W-:-:S13]  /*284e0*/  ISETP.GT.AND P0, PT, R6, R5, PT ;  /* 0x000000050600720c */ /* 0x004fda0003f04270 */
[----:B------:R-:W-:Y:S05]  /*284f0*/  @P0 BRA `(.L_x_3866) ;  /* 0xffffffe400200947 */ /* 0x000fea000383ffff */
.L_x_3803:
[----:B------:R-:W-:Y:S05]  /*28500*/  BSYNC B0 ;  /* 0x0000000000007941 */ /* 0x000fea0003800000 */
.L_x_3802:
        /* <DEDUP_REMOVED lines=25> */
.L_x_3868:
[----:B------:R-:W-:Y:S05]  /*286a0*/  BSYNC B0 ;  /* 0x0000000000007941 */ /* 0x000fea0003800000 */
.L_x_3867:
[----:B------:R-:W-:-:S05]  /*286b0*/  SEL R0, R0, RZ, P0 ;  /* 0x000000ff00007207 */ /* 0x000fca0000000000 */
[----:B------:R3:W-:Y:S02]  /*286c0*/  STL [R1+0x10], R0 ;  /* 0x0000100001007387 */ /* 0x0007e40000100800 */
.L_x_3764:
[----:B------:R-:W-:Y:S05]  /*286d0*/  BSYNC B7 ;  /* 0x0000000000077941 */ /* 0x000fea0003800000 */
.L_x_3762:
[----:B------:R-:W-:-:S13]  /*286e0*/  LOP3.LUT P0, RZ, R19, 0x40, RZ, 0xc0, !PT ;  /* 0x0000004013ff7812 */ /* 0x000fda000780c0ff */
[----:B------:R-:W-:Y:S05]  /*286f0*/  @!P0 BRA `(.L_x_3869) ;  /* 0x00000000002c8947 */ /* 0x000fea0003800000 */
[----:B------:R-:W-:Y:S05]  /*28700*/  WARPSYNC.ALL ;  /* 0x0000000000007948 */ /* 0x000fea0003800000 */
[----:B------:R-:W4:Y:S08]  /*28710*/  S2UR UR5, SR_CgaCtaId ;  /* 0x00000000000579c3 */ /* 0x000f300000008800 */
[----:B------:R-:W-:Y:S06]  /*28720*/  BAR.SYNC.DEFER_BLOCKING 0x5, 0x180 ;  /* 0x0146000000007b1d */ /* 0x000fec0000010000 */
[----:B------:R-:W-:-:S02]  /*28730*/  UMOV UR4, 0x400 ;  /* 0x0000040000047882 */ /* 0x000fc40000000000 */
[----:B----4-:R-:W-:-:S06]  /*28740*/  ULEA UR4, UR5, UR4, 0x18 ;  /* 0x0000000405047291 */ /* 0x010fcc000f8ec03f */
[----:B------:R-:W-:-:S05]  /*28750*/  IMAD.U32 R18, RZ, RZ, UR4 ;  /* 0x00000004ff127e24 */ /* 0x000fca000f8e00ff */
[----:B-1----:R-:W1:Y:S04]  /*28760*/  LDS.128 R4, [R18+0x388d0] ;  /* 0x0388d00012047984 */ /* 0x002e680000000c00 */
[----:B-1----:R1:W-:Y:S04]  /*28770*/  STL.64 [R1], R4 ;  /* 0x0000000401007387 */ /* 0x0023e80000100a00 */
[----:B------:R1:W-:Y:S01]  /*28780*/  STL.64 [R1+0x8], R6 ;  /* 0x0000080601007387 */ /* 0x0003e20000100a00 */
[----:B------:R-:W-:Y:S06]  /*28790*/  BAR.ARV 0x4, 0x180 ;  /* 0x0106000000007b1d */ /* 0x000fec0000002000 */
[----:B------:R-:W-:Y:S05]  /*287a0*/  BRA `(.L_x_3870) ;  /* 0x0000001000347947 */ /* 0x000fea0003800000 */
.L_x_3869:
[----:B------:R-:W4:Y:S01]  /*287b0*/  S2R R16, SR_TID.X ;  /* 0x0000000000107919 */ /* 0x000f220000002100 */
[----:B------:R-:W-:Y:S01]  /*287c0*/  UMOV UR4, 0xffffffff ;  /* 0xffffffff00047882 */ /* 0x000fe20000000000 */
[----:B----4-:R-:W-:-:S04]  /*287d0*/  LOP3.LUT R16, R16, 0x1f, RZ, 0xc0, !PT ;  /* 0x0000001f10107812 */ /* 0x010fc800078ec0ff */
[----:B------:R-:W-:Y:S01]  /*287e0*/  ISETP.NE.AND P0, PT, R16, 0x1f, PT ;  /* 0x0000001f1000780c */ /* 0x000fe20003f05270 */
[----:B------:R-:W-:-:S12]  /*287f0*/  BRA.DIV UR4, `(.L_x_3871) ;  /* 0x0000003604f47947 */ /* 0x000fd8000b800000 */
[----:B--2---:R-:W0:Y:S01]  /*28800*/  LDL.LU R2, [R1] ;  /* 0x0000000001027983 */ /* 0x004e220000300800 */
[----:B------:R-:W-:-:S03]  /*28810*/  ULDC UR4, c[0x0][0xd3c] ;  /* 0x00034f0000047ab9 */ /* 0x000fc60000000800 */
[----:B-1----:R-:W3:Y:S01]  /*28820*/  LDL R3, [R1+0xc] ;  /* 0x00000c0001037983 */ /* 0x002ee20000100800 */
[----:B0-----:R-:W-:Y:S02]  /*28830*/  IMAD.MOV.U32 R10, RZ, RZ, R2 ;  /* 0x000000ffff0a7224 */ /* 0x001fe400078e0002 */
[----:B---3--:R-:W-:-:S05]  /*28840*/  IMAD.IADD R0, R3, 0x1, R16 ;  /* 0x0000000103007824 */ /* 0x008fca00078e0210 */
        /* <DEDUP_REMOVED lines=36> */
.L_x_3977:
[----:B------:R-:W-:Y:S02]  /*28a90*/  ULDC UR4, c[0x0][0xd38] ;  /* 0x00034e0000047ab9 */ /* 0x000fe40000000800 */
[----:B------:R-:W-:-:S04]  /*28aa0*/  IMAD.U32 R2, RZ, RZ, UR4 ;  /* 0x00000004ff027e24 */ /* 0x000fc8000f8e00ff */
[----:B-1----:R-:W-:-:S04]  /*28ab0*/  IMAD R9, R9, R2, RZ ;  /* 0x0000000209097224 */ /* 0x002fc800078e02ff */
[----:B------:R-:W-:-:S05]  /*28ac0*/  IMAD.IADD R4, R4, 0x1, R9 ;  /* 0x0000000104047824 */ /* 0x000fca00078e0209 */
[----:B------:R-:W-:-:S13]  /*28ad0*/  ISETP.GT.AND P6, PT, R4, R5, PT ;  /* 0x000000050400720c */ /* 0x000fda0003fc4270 */
[----:B------:R-:W-:Y:S05]  /*28ae0*/  @P6 BRA `(.L_x_3872) ;  /* 0x0000000000ac6947 */ /* 0x000fea0003800000 */
.L_x_3875:
        /* <DEDUP_REMOVED lines=37> */
.L_x_3985:
[----:B------:R-:W-:Y:S02]  /*28d40*/  ULDC UR4, c[0x0][0xd38] ;  /* 0x00034e0000047ab9 */ /* 0x000fe40000000800 */
[----:B------:R-:W-:-:S04]  /*28d50*/  IMAD.U32 R2, RZ, RZ, UR4 ;  /* 0x00000004ff027e24 */ /* 0x000fc8000f8e00ff */
[----:B-1----:R-:W-:-:S04]  /*28d60*/  IMAD R9, R9, R2, RZ ;  /* 0x0000000209097224 */ /* 0x002fc800078e02ff */
[----:B------:R-:W-:-:S05]  /*28d70*/  IMAD.IADD R4, R9, 0x1, R4 ;  /* 0x0000000109047824 */ /* 0x000fca00078e0204 */
[----:B------:R-:W-:-:S13]  /*28d80*/  ISETP.GT.AND P6, PT, R4, R5, PT ;  /* 0x000000050400720c */ /* 0x000fda0003fc4270 */
[----:B------:R-:W-:Y:S05]  /*28d90*/  @!P6 BRA `(.L_x_3875) ;  /* 0xfffffffc0054e947 */ /* 0x000fea000383ffff */
.L_x_3872:
        /* <DEDUP_REMOVED lines=12> */
.L_x_3990:
[----:B------:R-:W-:-:S13]  /*28e60*/  ISETP.NE.AND P0, PT, R3, RZ, PT ;  /* 0x000000ff0300720c */ /* 0x000fda0003f05270 */
[----:B------:R-:W-:Y:S05]  /*28e70*/  @!P0 BRA `(.L_x_3877) ;  /* 0x0000000000148947 */ /* 0x000fea0003800000 */
[----:B------:R-:W-:Y:S01]  /*28e80*/  UMOV UR4, 0xffffffff ;  /* 0xffffffff00047882 */ /* 0x000fe20000000000 */
[----:B-1----:R-:W-:Y:S02]  /*28e90*/  VIADD R4, R4, 0xffffffff ;  /* 0xffffffff04047836 */ /* 0x002fe40000000000 */
[----:B------:R-:W-:Y:S05]  /*28ea0*/  BRA.DIV UR4, `(.L_x_3878) ;  /* 0x0000003a04e87947 */ /* 0x000fea000b800000 */
[----:B------:R1:W3:Y:S02]  /*28eb0*/  SHFL.IDX PT, R4, R7, R4, 0x1f ;  /* 0x00001f0407047589 */ /* 0x0002e400000e0000 */
.L_x_3993:
[----:B---3--:R-:W-:-:S07]  /*28ec0*/  IMAD.MOV.U32 R8, RZ, RZ, R4 ;  /* 0x000000ffff087224 */ /* 0x008fce00078e0004 */
.L_x_3877:
[----:B------:R-:W-:Y:S01]  /*28ed0*/  IMAD R3, R8, R2, R9 ;  /* 0x0000000208037224 */ /* 0x000fe200078e0209 */
[----:B------:R-:W-:-:S03]  /*28ee0*/  ISETP.NE.AND P0, PT, R6, 0x1, PT ;  /* 0x000000010600780c */ /* 0x000fc60003f05270 */
[----:B01----:R-:W-:Y:S01]  /*28ef0*/  IMAD.IADD R7, R5, 0x1, -R3 ;  /* 0x0000000105077824 */ /* 0x003fe200078e0a03 */
[----:B------:R0:W-:Y:S09]  /*28f00*/  STL [R1], R3 ;  /* 0x0000000301007387 */ /* 0x0001f20000100800 */
[----:B------:R-:W-:Y:S05]  /*28f10*/  @!P0 BRA `(.L_x_3879) ;  /* 0x0000000000e48947 */ /* 0x000fea0003800000 */
[----:B------:R-:W-:-:S04]  /*28f20*/  IABS R4, R0 ;  /* 0x0000000000047213 */ /* 0x000fc80000000000 */
[----:B------:R-:W1:Y:S08]  /*28f30*/  I2F.RP R2, R4 ;  /* 0x0000000400027306 */ /* 0x000e700000209400 */
        /* <DEDUP_REMOVED lines=55> */
.L_x_3879:
[----:B0-----:R-:W3:Y:S01]  /*292b0*/  LDL R3, [R1+0xc] ;  /* 0x00000c0001037983 */ /* 0x001ee20000100800 */
[----:B------:R-:W3:Y:S02]  /*292c0*/  LDC.64 R4, c[0x0][0xd90] ;  /* 0x00036400ff047b82 */ /* 0x000ee40000000a00 */
        /* <DEDUP_REMOVED lines=61> */
.L_x_3880:
[----:B------:R-:W-:-:S05]  /*296a0*/  LOP3.LUT R7, RZ, R7, RZ, 0x33, !PT ;  /* 0x00000007ff077212 */ /* 0x000fca00078e33ff */
[----:B------:R-:W-:-:S05]  /*296b0*/  IMAD.IADD R0, R0, 0x1, R7 ;  /* 0x0000000100007824 */ /* 0x000fca00078e0207 */
[----:B------:R3:W-:Y:S01]  /*296c0*/  STL [R1+0x4], R0 ;  /* 0x0000040001007387 */ /* 0x0007e20000100800 */
[----:B------:R-:W-:Y:S05]  /*296d0*/  BRA `(.L_x_3881) ;  /* 0x0000000000287947 */ /* 0x000fea0003800000 */
.L_x_3873:
        /* <DEDUP_REMOVED lines=10> */
.L_x_3881:
[----:B-1--4-:R-:W4:Y:S04]  /*29780*/  LDL R2, [R1+0xc] ;  /* 0x00000c0001027983 */ /* 0x012f280000100800 */
[----:B0-----:R-:W5:Y:S04]  /*29790*/  LDL R3, [R1+0x8] ;  /* 0x0000080001037983 */ /* 0x001f680000100800 */
[----:B------:R-:W2:Y:S04]  /*297a0*/  LDL R5, [R1+0x4] ;  /* 0x0000040001057983 */ /* 0x000ea80000100800 */
[----:B------:R-:W2:Y:S01]  /*297b0*/  LDL R4, [R1] ;  /* 0x0000000001047983 */ /* 0x000ea20000100800 */
[----:B---3--:R-:W0:Y:S01]  /*297c0*/  S2R R0, SR_TID.X ;  /* 0x0000000000007919 */ /* 0x008e220000002100 */
[----:B------:R-:W-:Y:S05]  /*297d0*/  WARPSYNC.ALL ;  /* 0x0000000000007948 */ /* 0x000fea0003800000 */
[----:B0-----:R-:W-:Y:S01]  /*297e0*/  LOP3.LUT R0, R0, 0x1f, RZ, 0xc0, !PT ;  /* 0x0000001f00007812 */ /* 0x001fe200078ec0ff */
[----:B------:R-:W-:Y:S03]  /*297f0*/  BAR.SYNC.DEFER_BLOCKING 0x4, 0x180 ;  /* 0x0106000000007b1d */ /* 0x000fe60000010000 */
[----:B------:R-:W-:-:S13]  /*29800*/  ISETP.NE.AND P0, PT, R0, RZ, PT ;  /* 0x000000ff0000720c */ /* 0x000fda0003f05270 */
[----:B------:R-:W0:Y:S01]  /*29810*/  @!P0 S2R R0, SR_CgaCtaId ;  /* 0x0000000000008919 */ /* 0x000e220000008800 */
[----:B----4-:R-:W-:Y:S01]  /*29820*/  IMAD.MOV.U32 R7, RZ, RZ, R2 ;  /* 0x000000ffff077224 */ /* 0x010fe200078e0002 */
[----:B------:R-:W-:Y:S01]  /*29830*/  @!P0 MOV R2, 0x400 ;  /* 0x0000040000028802 */ /* 0x000fe20000000f00 */
[----:B-----5:R-:W-:-:S03]  /*29840*/  IMAD.MOV.U32 R6, RZ, RZ, R3 ;  /* 0x000000ffff067224 */ /* 0x020fc600078e0003 */
[----:B0-----:R-:W-:-:S05]  /*29850*/  @!P0 LEA R18, R0, R2, 0x18 ;  /* 0x0000000200128211 */ /* 0x001fca00078ec0ff */
[----:B--2---:R0:W-:Y:S01]  /*29860*/  @!P0 STS.128 [R18+0x388d0], R4 ;  /* 0x0388d00412008388 */ /* 0x0041e20000000c00 */
[----:B------:R-:W-:Y:S06]  /*29870*/  BAR.ARV 0x5, 0x180 ;  /* 0x0146000000007b1d */ /* 0x000fec0000002000 */
.L_x_3870:
[----:B--23--:R-:W2:Y:S01]  /*29880*/  LDL R0, [R1+0xc] ;  /* 0x00000c0001007983 */ /* 0x00cea20000100800 */
[----:B------:R-:W-:Y:S02]  /*29890*/  ULDC UR4, c[0x0][0xd3c] ;  /* 0x00034f0000047ab9 */ /* 0x000fe40000000800 */
[----:B--2---:R-:W-:-:S13]  /*298a0*/  ISETP.GE.AND P0, PT, R0, UR4, PT ;  /* 0x0000000400007c0c */ /* 0x004fda000bf06270 */
[----:B------:R-:W-:Y:S05]  /*298b0*/  @!P0 BRA `(.L_x_3882) ;  /* 0xffffff6000e88947 */ /* 0x000fea000383ffff */
[----:B------:R-:W-:Y:S05]  /*298c0*/  BSYNC B8 ;  /* 0x0000000000087941 */ /* 0x000fea0003800000 */
.L_x_3692:
[----:B----4-:R-:W2:Y:S01]  /*298d0*/  LDL.LU R0, [R1+0x6c] ;  /* 0x00006c0001007983 */ /* 0x010ea20000300800 */
        /* <DEDUP_REMOVED lines=11> */
.L_x_3994:
[----:B------:R-:W-:Y:S05]  /*29990*/  BSYNC B0 ;  /* 0x0000000000007941 */ /* 0x000fea0003800000 */
.L_x_3883:
[----:B------:R-:W-:-:S03]  /*299a0*/  UMOV UR4, 0xffffffff ;  /* 0xffffffff00047882 */ /* 0x000fc60000000000 */
[----:B------:R-:W-:Y:S05]  /*299b0*/  BRA.DIV UR4, `(.L_x_3885) ;  /* 0x0000003204647947 */ /* 0x000fea000b800000 */
[----:B------:R-:W1:Y:S02]  /*299c0*/  S2R R2, SR_TID.X ;  /* 0x0000000000027919 */ /* 0x000e640000002100 */
[----:B-1----:R-:W-:-:S04]  /*299d0*/  SHF.R.U32.HI R2, RZ, 0x5, R2 ;  /* 0x00000005ff027819 */ /* 0x002fc80000011602 */
[----:B------:R-:W-:-:S05]  /*299e0*/  LOP3.LUT R2, R2, 0x3, RZ, 0xc0, !PT ;  /* 0x0000000302027812 */ /* 0x000fca00078ec0ff */
[----:B------:R1:W2:Y:S02]  /*299f0*/  SHFL.IDX PT, R14, R2, RZ, 0x1f ;  /* 0x00001fff020e7589 */ /* 0x0002a400000e0000 */
.L_x_3997:
[----:B--2---:R-:W-:-:S13]  /*29a00*/  ISETP.NE.AND P0, PT, R14, RZ, PT ;  /* 0x000000ff0e00720c */ /* 0x004fda0003f05270 */
[----:B------:R-:W-:Y:S05]  /*29a10*/  @P0 BRA `(.L_x_3472) ;  /* 0x0000000000940947 */ /* 0x000fea0003800000 */
[----:B------:R-:W-:-:S03]  /*29a20*/  UMOV UR4, 0xffffffff ;  /* 0xffffffff00047882 */ /* 0x000fc60000000000 */
[----:B------:R-:W-:Y:S05]  /*29a30*/  BRA.DIV UR4, `(.L_x_3886) ;  /* 0x0000003204787947 */ /* 0x000fea000b800000 */
[----:B------:R-:W-:-:S13]  /*29a40*/  ELECT P6, URZ, PT ;  /* 0x00000000003f782f */ /* 0x000fda00038c0000 */
.L_x_4000:
[----:B------:R-:W-:Y:S05]  /*29a50*/  @!P6 BRA `(.L_x_3472) ;  /* 0x000000000084e947 */ /* 0x000fea0003800000 */
[----:B------:R-:W-:-:S06]  /*29a60*/  ULOP3.LUT UR4, UR36, 0x2, URZ, 0xfc, !UPT ;  /* 0x0000000224047892 */ /* 0x000fcc000f8efc3f */
[----:B-1----:R-:W-:-:S05]  /*29a70*/  IMAD.U32 R2, RZ, RZ, UR4 ;  /* 0x00000004ff027e24 */ /* 0x002fca000f8e00ff */
[----:B------:R-:W-:-:S13]  /*29a80*/  ISETP.NE.AND P2, PT, R2, 0x3, PT ;  /* 0x000000030200780c */ /* 0x000fda0003f45270 */
[----:B------:R-:W-:Y:S05]  /*29a90*/  @!P2 BRA `(.L_x_3887) ;  /* 0x000000000004a947 */ /* 0x000fea0003800000 */
[----:B------:R-:W-:Y:S01]  /*29aa0*/  BPT.TRAP 0x1 ;  /* 0x000000040000795c */ /* 0x000fe20000300000 */
.L_x_3887:
        /* <DEDUP_REMOVED lines=14> */
.L_x_4001:
[----:B------:R-:W1:Y:S02]  /*29b90*/  SYNCS.PHASECHK.TRANS64.TRYWAIT P0, [R7+URZ], R2 ;  /* 0x00000002070075a7 */ /* 0x000e64000800017f */
[----:B-1----:R-:W-:Y:S05]  /*29ba0*/  @!P0 BRA `(.L_x_3889) ;  /* 0x0000003000508947 */ /* 0x002fea0003800000 */
.L_x_4002:
[----:B------:R-:W-:Y:S05]  /*29bb0*/  @!P2 BRA `(.L_x_3890) ;  /* 0x000000000004a947 */ /* 0x000fea0003800000 */
[----:B------:R-:W-:Y:S01]  /*29bc0*/  BPT.TRAP 0x1 ;  /* 0x000000040000795c */ /* 0x000fe20000300000 */
.L_x_3890:
[----:B------:R-:W2:Y:S01]  /*29bd0*/  LDL.LU R4, [R1+0x10] ;  /* 0x0000100001047983 */ /* 0x000ea20000300800 */
[----:B------:R-:W-:-:S04]  /*29be0*/  VIADD R0, R0, 0x38860 ;  /* 0x0003886000007836 */ /* 0x000fc80000000000 */
[----:B--2---:R-:W-:-:S04]  /*29bf0*/  IMAD R4, R4, 0x8, R0 ;  /* 0x0000000804047824 */ /* 0x004fc800078e0200 */
[----:B------:R-:W2:Y:S02]  /*29c00*/  SYNCS.PHASECHK.TRANS64.TRYWAIT P0, [R4+URZ], R5 ;  /* 0x00000005040075a7 */ /* 0x000ea4000800017f */
[----:B--2---:R-:W-:Y:S05]  /*29c10*/  @!P0 BRA `(.L_x_3891) ;  /* 0x0000003000488947 */ /* 0x004fea0003800000 */
.L_x_4003:
[----:B------:R-:W-:-:S07]  /*29c20*/  IMAD R3, R3, 0x8, R0 ;  /* 0x0000000803037824 */ /* 0x000fce00078e0200 */
.L_x_3892:
[----:B----4-:R4:W0:Y:S02]  /*29c30*/  SYNCS.PHASECHK.TRANS64.TRYWAIT P0, [R3+URZ], R2 ;  /* 0x00000002030075a7 */ /* 0x010824000800017f */
[----:B0-----:R-:W-:Y:S05]  /*29c40*/  @!P0 NANOSLEEP.SYNCS 0x989680 ;  /* 0x009896800000895d */ /* 0x001fea0003900000 */
[----:B------:R-:W0:Y:S02]  /*29c50*/  @!P0 SYNCS.PHASECHK.TRANS64 P0, [R3+URZ], R2 ;  /* 0x00000002030085a7 */ /* 0x000e24000800007f */
[----:B0-----:R-:W-:Y:S05]  /*29c60*/  @!P0 BRA `(.L_x_3892) ;  /* 0xfffffffc00f08947 */ /* 0x001fea000383ffff */
.L_x_3472:
[----:B------:R-:W-:Y:S05]  /*29c70*/  BSYNC B9 ;  /* 0x0000000000097941 */ /* 0x000fea0003800000 */
.L_x_3469:
[----:B------:R-:W-:Y:S05]  /*29c80*/  EXIT ;  /* 0x000000000000794d */ /* 0x000fea0003800000 */
.L_x_3498:
[----:B0-----:R0:W1:Y:S02]  /*29c90*/  SYNCS.PHASECHK.TRANS64.TRYWAIT P5, [R75+URZ+0x38890], R78 ;  /* 0x0388904e4b0075a7 */ /* 0x00106400080a017f */
[----:B-1----:R-:W-:Y:S05]  /*29ca0*/  @!P5 NANOSLEEP.SYNCS 0x989680 ;  /* 0x009896800000d95d */ /* 0x002fea0003900000 */
[----:B------:R-:W1:Y:S02]  /*29cb0*/  @!P5 SYNCS.PHASECHK.TRANS64 P5, [R75+URZ+0x38890], R78 ;  /* 0x0388904e4b00d5a7 */ /* 0x000e6400080a007f */
[----:B-1----:R-:W-:Y:S05]  /*29cc0*/  @!P5 BRA `(.L_x_3498) ;  /* 0xfffffffc00f0d947 */ /* 0x002fea000383ffff */
[----:B------:R-:W-:Y:S05]  /*29cd0*/  BRA `(.L_x_3893) ;  /* 0xfffffd9000fc7947 */ /* 0x000fea000383ffff */
.L_x_3508:
[----:B0-----:R0:W1:Y:S02]  /*29ce0*/  SYNCS.PHASECHK.TRANS64.TRYWAIT P5, [R75+URZ+0x38890], R78 ;  /* 0x0388904e4b0075a7 */ /* 0x00106400080a017f */
[----:B-1----:R-:W-:Y:S05]  /*29cf0*/  @!P5 NANOSLEEP.SYNCS 0x989680 ;  /* 0x009896800000d95d */ /* 0x002fea0003900000 */
[----:B------:R-:W1:Y:S02]  /*29d00*/  @!P5 SYNCS.PHASECHK.TRANS64 P5, [R75+URZ+0x38890], R78 ;  /* 0x0388904e4b00d5a7 */ /* 0x000e6400080a007f */
[----:B-1----:R-:W-:Y:S05]  /*29d10*/  @!P5 BRA `(.L_x_3508) ;  /* 0xfffffffc00f0d947 */ /* 0x002fea000383ffff */
[----:B------:R-:W-:Y:S05]  /*29d20*/  BRA `(.L_x_3894) ;  /* 0xfffffd9c004c7947 */ /* 0x000fea000383ffff */
.L_x_3513:
[----:B0-----:R0:W1:Y:S02]  /*29d30*/  SYNCS.PHASECHK.TRANS64.TRYWAIT P5, [R75+URZ+0x38890], R78 ;  /* 0x0388904e4b0075a7 */ /* 0x00106400080a017f */
[----:B-1----:R-:W-:Y:S05]  /*29d40*/  @!P5 NANOSLEEP.SYNCS 0x989680 ;  /* 0x009896800000d95d */ /* 0x002fea0003900000 */
[----:B------:R-:W1:Y:S02]  /*29d50*/  @!P5 SYNCS.PHASECHK.TRANS64 P5, [R75+URZ+0x38890], R78 ;  /* 0x0388904e4b00d5a7 */ /* 0x000e6400080a007f */
[----:B-1----:R-:W-:Y:S05]  /*29d60*/  @!P5 BRA `(.L_x_3513) ;  /* 0xfffffffc00f0d947 */ /* 0x002fea000383ffff */
[----:B------:R-:W-:Y:S05]  /*29d70*/  BRA `(.L_x_3895) ;  /* 0xfffffda400647947 */ /* 0x000fea000383ffff */
.L_x_3517:
[----:B------:R0:W0:Y:S02]  /*29d80*/  SYNCS.PHASECHK.TRANS64.TRYWAIT P5, [R75+URZ+0x388b0], R78 ;  /* 0x0388b04e4b0075a7 */ /* 0x00002400080a017f */
[----:B0-----:R-:W-:Y:S05]  /*29d90*/  @!P5 NANOSLEEP.SYNCS 0x989680 ;  /* 0x009896800000d95d */ /* 0x001fea0003900000 */
[----:B------:R-:W0:Y:S02]  /*29da0*/  @!P5 SYNCS.PHASECHK.TRANS64 P5, [R75+URZ+0x388b0], R78 ;  /* 0x0388b04e4b00d5a7 */ /* 0x000e2400080a007f */
[----:B0-----:R-:W-:Y:S05]  /*29db0*/  @!P5 BRA `(.L_x_3517) ;  /* 0xfffffffc00f0d947 */ /* 0x001fea000383ffff */
[----:B------:R-:W-:Y:S05]  /*29dc0*/  BRA `(.L_x_3896) ;  /* 0xfffffda400e07947 */ /* 0x000fea000383ffff */
.L_x_3560:
        /* <DEDUP_REMOVED lines=8> */
.L_x_3898:
[----:B------:R-:W-:Y:S05]  /*29e50*/  BSYNC B1 ;  /* 0x0000000000017941 */ /* 0x000fea0003800000 */
.L_x_3897:
        /* <DEDUP_REMOVED lines=8> */
.L_x_3899:
[----:B------:R-:W-:Y:S02]  /*29ee0*/  IMAD.MOV.U32 R13, RZ, RZ, R31 ;  /* 0x000000ffff0d7224 */ /* 0x000fe400078e001f */
[----:B------:R-:W-:-:S07]  /*29ef0*/  IMAD.MOV.U32 R2, RZ, RZ, R14 ;  /* 0x000000ffff027224 */ /* 0x000fce00078e000e */
[----:B------:R-:W-:Y:S05]  /*29f00*/  WARPSYNC.COLLECTIVE R15, `(.L_x_3900) ;  /* 0x000000000f087348 */ /* 0x000fea0003c00000 */
[----:B------:R0:W1:Y:S02]  /*29f10*/  SHFL.IDX P6, R14, R13, R12, R11 ;  /* 0x0000000c0d0e7389 */ /* 0x00006400000c000b */
[----:B01----:R-:W-:Y:S01]  /*29f20*/  ENDCOLLECTIVE ;  /* 0x000000000000791b */ /* 0x003fe20003800000 */
.L_x_3900:
[----:B------:R-:W-:Y:S02]  /*29f30*/  IMAD.MOV.U32 R13, RZ, RZ, R30 ;  /* 0x000000ffff0d7224 */ /* 0x000fe400078e001e */
[----:B------:R-:W-:-:S07]  /*29f40*/  IMAD.MOV.U32 R5, RZ, RZ, R14 ;  /* 0x000000ffff057224 */ /* 0x000fce00078e000e */
[----:B------:R-:W-:Y:S05]  /*29f50*/  WARPSYNC.COLLECTIVE R15, `(.L_x_3901) ;  /* 0x000000000f087348 */ /* 0x000fea0003c00000 */
[----:B------:R0:W1:Y:S02]  /*29f60*/  SHFL.IDX P6, R14, R13, R12, R11 ;  /* 0x0000000c0d0e7389 */ /* 0x00006400000c000b */
[----:B01----:R-:W-:Y:S01]  /*29f70*/  ENDCOLLECTIVE ;  /* 0x000000000000791b */ /* 0x003fe20003800000 */
.L_x_3901:
[----:B------:R-:W-:Y:S05]  /*29f80*/  BRA `(.L_x_3902) ;  /* 0xfffffde000c07947 */ /* 0x000fea000383ffff */
.L_x_3563:
        /* <DEDUP_REMOVED lines=8> */
.L_x_3904:
[----:B------:R-:W-:Y:S05]  /*2a010*/  BSYNC B1 ;  /* 0x0000000000017941 */ /* 0x000fea0003800000 */
.L_x_3903:
        /* <DEDUP_REMOVED lines=8> */
.L_x_3905:
[----:B------:R-:W-:Y:S02]  /*2a0a0*/  IMAD.MOV.U32 R13, RZ, RZ, R31 ;  /* 0x000000ffff0d7224 */ /* 0x000fe400078e001f */
[----:B------:R-:W-:-:S07]  /*2a0b0*/  IMAD.MOV.U32 R4, RZ, RZ, R14 ;  /* 0x000000ffff047224 */ /* 0x000fce00078e000e */
[----:B------:R-:W-:Y:S05]  /*2a0c0*/  WARPSYNC.COLLECTIVE R15, `(.L_x_3906) ;  /* 0x000000000f087348 */ /* 0x000fea0003c00000 */
[----:B------:R0:W1:Y:S02]  /*2a0d0*/  SHFL.IDX P6, R14, R13, R12, R11 ;  /* 0x0000000c0d0e7389 */ /* 0x00006400000c000b */
[----:B01----:R-:W-:Y:S01]  /*2a0e0*/  ENDCOLLECTIVE ;  /* 0x000000000000791b */ /* 0x003fe20003800000 */
.L_x_3906:
[----:B------:R-:W-:Y:S02]  /*2a0f0*/  IMAD.MOV.U32 R13, RZ, RZ, R30 ;  /* 0x000000ffff0d7224 */ /* 0x000fe400078e001e */
[----:B------:R-:W-:-:S07]  /*2a100*/  IMAD.MOV.U32 R7, RZ, RZ, R14 ;  /* 0x000000ffff077224 */ /* 0x000fce00078e000e */
[----:B------:R-:W-:Y:S05]  /*2a110*/  WARPSYNC.COLLECTIVE R15, `(.L_x_3907) ;  /* 0x000000000f087348 */ /* 0x000fea0003c00000 */
[----:B------:R0:W1:Y:S02]  /*2a120*/  SHFL.IDX P6, R14, R13, R12, R11 ;  /* 0x0000000c0d0e7389 */ /* 0x00006400000c000b */
[----:B01----:R-:W-:Y:S01]  /*2a130*/  ENDCOLLECTIVE ;  /* 0x000000000000791b */ /* 0x003fe20003800000 */
.L_x_3907:
[----:B------:R-:W-:Y:S05]  /*2a140*/  BRA `(.L_x_3908) ;  /* 0xfffffde400187947 */ /* 0x000fea000383ffff */
.L_x_3567:
[----:B0-----:R0:W1:Y:S02]  /*2a150*/  SYNCS.PHASECHK.TRANS64.TRYWAIT P0, [R18+URZ+0x38800], R33 ;  /* 0x03880021120075a7 */ /* 0x001064000800017f */
[----:B-1----:R-:W-:Y:S05]  /*2a160*/  @!P0 NANOSLEEP.SYNCS 0x989680 ;  /* 0x009896800000895d */ /* 0x002fea0003900000 */
[----:B------:R-:W1:Y:S02]  /*2a170*/  @!P0 SYNCS.PHASECHK.TRANS64 P0, [R18+URZ+0x38800], R33 ;  /* 0x03880021120085a7 */ /* 0x000e64000800007f */
[----:B-1----:R-:W-:Y:S05]  /*2a180*/  @!P0 BRA `(.L_x_3567) ;  /* 0xfffffffc00f08947 */ /* 0x002fea000383ffff */
[----:B------:R-:W-:Y:S05]  /*2a190*/  BRA `(.L_x_3909) ;  /* 0xfffffde800007947 */ /* 0x000fea000383ffff */
.L_x_3575:
        /* <DEDUP_REMOVED lines=8> */
.L_x_3911:
[----:B------:R-:W-:Y:S05]  /*2a220*/  BSYNC B1 ;  /* 0x0000000000017941 */ /* 0x000fea0003800000 */
.L_x_3910:
        /* <DEDUP_REMOVED lines=8> */
.L_x_3912:
[----:B------:R-:W-:Y:S02]  /*2a2b0*/  IMAD.MOV.U32 R13, RZ, RZ, R6 ;  /* 0x000000ffff0d7224 */ /* 0x000fe400078e0006 */
[----:B------:R-:W-:-:S07]  /*2a2c0*/  IMAD.MOV.U32 R2, RZ, RZ, R14 ;  /* 0x000000ffff027224 */ /* 0x000fce00078e000e */
[----:B------:R-:W-:Y:S05]  /*2a2d0*/  WARPSYNC.COLLECTIVE R15, `(.L_x_3913) ;  /* 0x000000000f087348 */ /* 0x000fea0003c00000 */
[----:B------:R0:W1:Y:S02]  /*2a2e0*/  SHFL.IDX P6, R14, R13, R12, R11 ;  /* 0x0000000c0d0e7389 */ /* 0x00006400000c000b */
[----:B01----:R-:W-:Y:S01]  /*2a2f0*/  ENDCOLLECTIVE ;  /* 0x000000000000791b */ /* 0x003fe20003800000 */
.L_x_3913:
[----:B------:R-:W-:Y:S02]  /*2a300*/  IMAD.MOV.U32 R13, RZ, RZ, R8 ;  /* 0x000000ffff0d7224 */ /* 0x000fe400078e0008 */
[----:B------:R-:W-:-:S07]  /*2a310*/  IMAD.MOV.U32 R5, RZ, RZ, R14 ;  /* 0x000000ffff057224 */ /* 0x000fce00078e000e */
[----:B------:R-:W-:Y:S05]  /*2a320*/  WARPSYNC.COLLECTIVE R15, `(.L_x_3914) ;  /* 0x000000000f087348 */ /* 0x000fea0003c00000 */
[----:B------:R0:W1:Y:S02]  /*2a330*/  SHFL.IDX P6, R14, R13, R12, R11 ;  /* 0x0000000c0d0e7389 */ /* 0x00006400000c000b */
[----:B01----:R-:W-:Y:S01]  /*2a340*/  ENDCOLLECTIVE ;  /* 0x000000000000791b */ /* 0x003fe20003800000 */
.L_x_3914:
[----:B------:R-:W-:Y:S05]  /*2a350*/  BRA `(.L_x_3915) ;  /* 0xfffffdf400147947 */ /* 0x000fea000383ffff */
.L_x_3578:
        /* <DEDUP_REMOVED lines=8> */
.L_x_3917:
[----:B------:R-:W-:Y:S05]  /*2a3e0*/  BSYNC B1 ;  /* 0x0000000000017941 */ /* 0x000fea0003800000 */
.L_x_3916:
        /* <DEDUP_REMOVED lines=8> */
.L_x_3918:
[----:B------:R-:W-:Y:S02]  /*2a470*/  IMAD.MOV.U32 R13, RZ, RZ, R6 ;  /* 0x000000ffff0d7224 */ /* 0x000fe400078e0006 */
[----:B------:R-:W-:-:S07]  /*2a480*/  IMAD.MOV.U32 R2, RZ, RZ, R14 ;  /* 0x000000ffff027224 */ /* 0x000fce00078e000e */
[----:B------:R-:W-:Y:S05]  /*2a490*/  WARPSYNC.COLLECTIVE R15, `(.L_x_3919) ;  /* 0x000000000f087348 */ /* 0x000fea0003c00000 */
[----:B------:R0:W1:Y:S02]  /*2a4a0*/  SHFL.IDX P6, R14, R13, R12, R11 ;  /* 0x0000000c0d0e7389 */ /* 0x00006400000c000b */
[----:B01----:R-:W-:Y:S01]  /*2a4b0*/  ENDCOLLECTIVE ;  /* 0x000000000000791b */ /* 0x003fe20003800000 */
.L_x_3919:
[----:B------:R-:W-:Y:S02]  /*2a4c0*/  IMAD.MOV.U32 R13, RZ, RZ, R8 ;  /* 0x000000ffff0d7224 */ /* 0x000fe400078e0008 */
[----:B------:R-:W-:-:S07]  /*2a4d0*/  IMAD.MOV.U32 R6, RZ, RZ, R14 ;  /* 0x000000ffff067224 */ /* 0x000fce00078e000e */
[----:B------:R-:W-:Y:S05]  /*2a4e0*/  WARPSYNC.COLLECTIVE R15, `(.L_x_3920) ;  /* 0x000000000f087348 */ /* 0x000fea0003c00000 */
[----:B------:R0:W1:Y:S02]  /*2a4f0*/  SHFL.IDX P6, R14, R13, R12, R11 ;  /* 0x0000000c0d0e7389 */ /* 0x00006400000c000b */
[----:B01----:R-:W-:Y:S01]  /*2a500*/  ENDCOLLECTIVE ;  /* 0x000000000000791b */ /* 0x003fe20003800000 */
.L_x_3920:
[----:B------:R-:W-:Y:S05]  /*2a510*/  BRA `(.L_x_3921) ;  /* 0xfffffdf4003c7947 */ /* 0x000fea000383ffff */
.L_x_3582:
[----:B0-----:R0:W1:Y:S02]  /*2a520*/  SYNCS.PHASECHK.TRANS64.TRYWAIT P1, [R18+URZ+0x38800], R15 ;  /* 0x0388000f120075a7 */ /* 0x001064000802017f */
[----:B-1----:R-:W-:Y:S05]  /*2a530*/  @!P1 NANOSLEEP.SYNCS 0x989680 ;  /* 0x009896800000995d */ /* 0x002fea0003900000 */
[----:B------:R-:W1:Y:S02]  /*2a540*/  @!P1 SYNCS.PHASECHK.TRANS64 P1, [R18+URZ+0x38800], R15 ;  /* 0x0388000f120095a7 */ /* 0x000e64000802007f */
[----:B-1----:R-:W-:Y:S05]  /*2a550*/  @!P1 BRA `(.L_x_3582) ;  /* 0xfffffffc00f09947 */ /* 0x002fea000383ffff */
[----:B------:R-:W-:Y:S05]  /*2a560*/  BRA `(.L_x_3922) ;  /* 0xfffffdf400d87947 */ /* 0x000fea000383ffff */
.L_x_3588:
[----:B-1----:R1:W2:Y:S02]  /*2a570*/  SYNCS.PHASECHK.TRANS64.TRYWAIT P1, [R15+URZ+0x38830], R8 ;  /* 0x038830080f0075a7 */ /* 0x0022a4000802017f */
[----:B--2---:R-:W-:Y:S05]  /*2a580*/  @!P1 NANOSLEEP.SYNCS 0x989680 ;  /* 0x009896800000995d */ /* 0x004fea0003900000 */
[----:B------:R-:W2:Y:S02]  /*2a590*/  @!P1 SYNCS.PHASECHK.TRANS64 P1, [R15+URZ+0x38830], R8 ;  /* 0x038830080f0095a7 */ /* 0x000ea4000802007f */
[----:B--2---:R-:W-:Y:S05]  /*2a5a0*/  @!P1 BRA `(.L_x_3588) ;  /* 0xfffffffc00f09947 */ /* 0x004fea000383ffff */
[----:B------:R-:W-:Y:S05]  /*2a5b0*/  BRA `(.L_x_3587) ;  /* 0xfffffe04004c7947 */ /* 0x000fea000383ffff */
.L_x_3590:
[----:B--2---:R2:W3:Y:S02]  /*2a5c0*/  SYNCS.PHASECHK.TRANS64.TRYWAIT P1, [R18+URZ+0x38810], R3 ;  /* 0x03881003120075a7 */ /* 0x0044e4000802017f */
[----:B---3--:R-:W-:Y:S05]  /*2a5d0*/  @!P1 NANOSLEEP.SYNCS 0x989680 ;  /* 0x009896800000995d */ /* 0x008fea0003900000 */
[----:B------:R-:W3:Y:S02]  /*2a5e0*/  @!P1 SYNCS.PHASECHK.TRANS64 P1, [R18+URZ+0x38810], R3 ;  /* 0x03881003120095a7 */ /* 0x000ee4000802007f */
[----:B---3--:R-:W-:Y:S05]  /*2a5f0*/  @!P1 BRA `(.L_x_3590) ;  /* 0xfffffffc00f09947 */ /* 0x008fea000383ffff */
[----:B------:R-:W-:Y:S05]  /*2a600*/  BRA `(.L_x_3923) ;  /* 0xfffffe0400fc7947 */ /* 0x000fea000383ffff */
.L_x_3594:
[----:B----4-:R4:W0:Y:S02]  /*2a610*/  SYNCS.PHASECHK.TRANS64.TRYWAIT P2, [R15+URZ+0x38850], R8 ;  /* 0x038850080f0075a7 */ /* 0x010824000804017f */
[----:B0-----:R-:W-:Y:S05]  /*2a620*/  @!P2 NANOSLEEP.SYNCS 0x989680 ;  /* 0x009896800000a95d */ /* 0x001fea0003900000 */
[----:B------:R-:W0:Y:S02]  /*2a630*/  @!P2 SYNCS.PHASECHK.TRANS64 P2, [R15+URZ+0x38850], R8 ;  /* 0x038850080f00a5a7 */ /* 0x000e24000804007f */
[----:B0-----:R-:W-:Y:S05]  /*2a640*/  @!P2 BRA `(.L_x_3594) ;  /* 0xfffffffc00f0a947 */ /* 0x001fea000383ffff */
[----:B------:R-:W-:Y:S05]  /*2a650*/  BRA `(.L_x_3593) ;  /* 0xfffffe0800207947 */ /* 0x000fea000383ffff */
.L_x_3614:
[----:B-1----:R1:W2:Y:S02]  /*2a660*/  SYNCS.PHASECHK.TRANS64.TRYWAIT P3, [R201+URZ+0x38830], R14 ;  /* 0x0388300ec90075a7 */ /* 0x0022a4000806017f */
[----:B--2---:R-:W-:Y:S05]  /*2a670*/  @!P3 NANOSLEEP.SYNCS 0x989680 ;  /* 0x009896800000b95d */ /* 0x004fea0003900000 */
[----:B------:R-:W2:Y:S02]  /*2a680*/  @!P3 SYNCS.PHASECHK.TRANS64 P3, [R201+URZ+0x38830], R14 ;  /* 0x0388300ec900b5a7 */ /* 0x000ea4000806007f */
[----:B--2---:R-:W-:Y:S05]  /*2a690*/  @!P3 BRA `(.L_x_3614) ;  /* 0xfffffffc00f0b947 */ /* 0x004fea000383ffff */
[----:B------:R-:W-:Y:S05]  /*2a6a0*/  BRA `(.L_x_3613) ;  /* 0xfffffe3c00e07947 */ /* 0x000fea000383ffff */
.L_x_3619:
[----:B---3--:R3:W4:Y:S02]  /*2a6b0*/  SYNCS.PHASECHK.TRANS64.TRYWAIT P3, [R201+URZ+0x38850], R14 ;  /* 0x0388500ec90075a7 */ /* 0x008724000806017f */
[----:B----4-:R-:W-:Y:S05]  /*2a6c0*/  @!P3 NANOSLEEP.SYNCS 0x989680 ;  /* 0x009896800000b95d */ /* 0x010fea0003900000 */
[----:B------:R-:W4:Y:S02]  /*2a6d0*/  @!P3 SYNCS.PHASECHK.TRANS64 P3, [R201+URZ+0x38850], R14 ;  /* 0x0388500ec900b5a7 */ /* 0x000f24000806007f */
[----:B----4-:R-:W-:Y:S05]  /*2a6e0*/  @!P3 BRA `(.L_x_3619) ;  /* 0xfffffffc00f0b947 */ /* 0x010fea000383ffff */
[----:B------:R-:W-:Y:S05]  /*2a6f0*/  BRA `(.L_x_3618) ;  /* 0xfffffe40007c7947 */ /* 0x000fea000383ffff */
.L_x_3639:
[----:B-1----:R1:W2:Y:S02]  /*2a700*/  SYNCS.PHASECHK.TRANS64.TRYWAIT P3, [R21+URZ+0x38830], R14 ;  /* 0x0388300e150075a7 */ /* 0x0022a4000806017f */
[----:B--2---:R-:W-:Y:S05]  /*2a710*/  @!P3 NANOSLEEP.SYNCS 0x989680 ;  /* 0x009896800000b95d */ /* 0x004fea0003900000 */
[----:B------:R-:W2:Y:S02]  /*2a720*/  @!P3 SYNCS.PHASECHK.TRANS64 P3, [R21+URZ+0x38830], R14 ;  /* 0x0388300e1500b5a7 */ /* 0x000ea4000806007f */
[----:B--2---:R-:W-:Y:S05]  /*2a730*/  @!P3 BRA `(.L_x_3639) ;  /* 0xfffffffc00f0b947 */ /* 0x004fea000383ffff */
[----:B------:R-:W-:Y:S05]  /*2a740*/  BRA `(.L_x_3638) ;  /* 0xfffffe7c00c47947 */ /* 0x000fea000383ffff */
.L_x_3644:
[----:B---3--:R3:W4:Y:S02]  /*2a750*/  SYNCS.PHASECHK.TRANS64.TRYWAIT P3, [R21+URZ+0x38850], R14 ;  /* 0x0388500e150075a7 */ /* 0x008724000806017f */
[----:B----4-:R-:W-:Y:S05]  /*2a760*/  @!P3 NANOSLEEP.SYNCS 0x989680 ;  /* 0x009896800000b95d */ /* 0x010fea0003900000 */
[----:B------:R-:W4:Y:S02]  /*2a770*/  @!P3 SYNCS.PHASECHK.TRANS64 P3, [R21+URZ+0x38850], R14 ;  /* 0x0388500e1500b5a7 */ /* 0x000f24000806007f */
[----:B----4-:R-:W-:Y:S05]  /*2a780*/  @!P3 BRA `(.L_x_3644) ;  /* 0xfffffffc00f0b947 */ /* 0x010fea000383ffff */
[----:B------:R-:W-:Y:S05]  /*2a790*/  BRA `(.L_x_3643) ;  /* 0xfffffe8000607947 */ /* 0x000fea000383ffff */
.L_x_3652:
[----:B-1----:R1:W2:Y:S02]  /*2a7a0*/  SYNCS.PHASECHK.TRANS64.TRYWAIT P2, [R21+URZ+0x38830], R9 ;  /* 0x03883009150075a7 */ /* 0x0022a4000804017f */
[----:B--2---:R-:W-:Y:S05]  /*2a7b0*/  @!P2 NANOSLEEP.SYNCS 0x989680 ;  /* 0x009896800000a95d */ /* 0x004fea0003900000 */
[----:B------:R-:W2:Y:S02]  /*2a7c0*/  @!P2 SYNCS.PHASECHK.TRANS64 P2, [R21+URZ+0x38830], R9 ;  /* 0x038830091500a5a7 */ /* 0x000ea4000804007f */
[----:B--2---:R-:W-:Y:S05]  /*2a7d0*/  @!P2 BRA `(.L_x_3652) ;  /* 0xfffffffc00f0a947 */ /* 0x004fea000383ffff */
[----:B------:R-:W-:Y:S05]  /*2a7e0*/  BRA `(.L_x_3651) ;  /* 0xfffffeb0003c7947 */ /* 0x000fea000383ffff */
.L_x_3657:
[----:B---3--:R3:W4:Y:S02]  /*2a7f0*/  SYNCS.PHASECHK.TRANS64.TRYWAIT P2, [R21+URZ+0x38850], R9 ;  /* 0x03885009150075a7 */ /* 0x008724000804017f */
[----:B----4-:R-:W-:Y:S05]  /*2a800*/  @!P2 NANOSLEEP.SYNCS 0x989680 ;  /* 0x009896800000a95d */ /* 0x010fea0003900000 */
[----:B------:R-:W4:Y:S02]  /*2a810*/  @!P2 SYNCS.PHASECHK.TRANS64 P2, [R21+URZ+0x38850], R9 ;  /* 0x038850091500a5a7 */ /* 0x000f24000804007f */
[----:B----4-:R-:W-:Y:S05]  /*2a820*/  @!P2 BRA `(.L_x_3657) ;  /* 0xfffffffc00f0a947 */ /* 0x010fea000383ffff */
[----:B------:R-:W-:Y:S05]  /*2a830*/  BRA `(.L_x_3656) ;  /* 0xfffffeb000d87947 */ /* 0x000fea000383ffff */
.L_x_3708:
        /* <DEDUP_REMOVED lines=11> */
.L_x_3925:
[----:B------:R-:W-:Y:S05]  /*2a8f0*/  BSYNC B1 ;  /* 0x0000000000017941 */ /* 0x000fea0003800000 */
.L_x_3924:
[----:B------:R-:W-:Y:S05]  /*2a900*/  BRA `(.L_x_3926) ;  /* 0xffffff60003c7947 */ /* 0x000fea000383ffff */
.L_x_3710:
[----:B------:R-:W-:Y:S01]  /*2a910*/  BSSY B1, `(.L_x_3927) ;  /* 0x0000006000017945 */ /* 0x000fe20003800000 */
[----:B0-----:R-:W-:-:S07]  /*2a920*/  IMAD.MOV.U32 R15, RZ, RZ, -0x1 ;  /* 0xffffffffff0f7424 */ /* 0x001fce00078e00ff */
[----:B-1----:R-:W-:Y:S05]  /*2a930*/  WARPSYNC.COLLECTIVE R15, `(.L_x_3928) ;  /* 0x000000000f0c7348 */ /* 0x002fea0003c00000 */
[----:B------:R-:W-:Y:S02]  /*2a940*/  ELECT P6, UR62, PT ;  /* 0x00000000003e782f */ /* 0x000fe400038c0000 */
[----:B------:R-:W-:Y:S01]  /*2a950*/  MOV R14, UR62 ;  /* 0x0000003e000e7c02 */ /* 0x000fe20008000f00 */
[----:B-1----:R-:W-:Y:S10]  /*2a960*/  ENDCOLLECTIVE ;  /* 0x000000000000791b */ /* 0x002ff40003800000 */
.L_x_3928:
[----:B------:R-:W-:Y:S05]  /*2a970*/  BSYNC B1 ;  /* 0x0000000000017941 */ /* 0x000fea0003800000 */
.L_x_3927:
[----:B------:R-:W-:Y:S05]  /*2a980*/  BRA `(.L_x_3709) ;  /* 0xffffff6000347947 */ /* 0x000fea000383ffff */
.L_x_3712:
[----:B-1----:R1:W2:Y:S02]  /*2a990*/  SYNCS.PHASECHK.TRANS64.TRYWAIT P0, [R18+URZ+0x38820], R5 ;  /* 0x03882005120075a7 */ /* 0x0022a4000800017f */
[----:B--2---:R-:W-:Y:S05]  /*2a9a0*/  @!P0 NANOSLEEP.SYNCS 0x989680 ;  /* 0x009896800000895d */ /* 0x004fea0003900000 */
[----:B------:R-:W2:Y:S02]  /*2a9b0*/  @!P0 SYNCS.PHASECHK.TRANS64 P0, [R18+URZ+0x38820], R5 ;  /* 0x03882005120085a7 */ /* 0x000ea4000800007f */
[----:B--2---:R-:W-:Y:S05]  /*2a9c0*/  @!P0 BRA `(.L_x_3712) ;  /* 0xfffffffc00f08947 */ /* 0x004fea000383ffff */
[----:B------:R-:W-:Y:S05]  /*2a9d0*/  BRA `(.L_x_3929) ;  /* 0xffffff6000447947 */ /* 0x000fea000383ffff */
.L_x_3716:
[----:B--2---:R2:W3:Y:S02]  /*2a9e0*/  SYNCS.PHASECHK.TRANS64.TRYWAIT P0, [R6+URZ+0x388a0], R10 ;  /* 0x0388a00a060075a7 */ /* 0x0044e4000800017f */
[----:B---3--:R-:W-:Y:S05]  /*2a9f0*/  @!P0 NANOSLEEP.SYNCS 0x989680 ;  /* 0x009896800000895d */ /* 0x008fea0003900000 */
[----:B------:R-:W3:Y:S02]  /*2aa00*/  @!P0 SYNCS.PHASECHK.TRANS64 P0, [R6+URZ+0x388a0], R10 ;  /* 0x0388a00a060085a7 */ /* 0x000ee4000800007f */
[----:B---3--:R-:W-:Y:S05]  /*2aa10*/  @!P0 BRA `(.L_x_3716) ;  /* 0xfffffffc00f08947 */ /* 0x008fea000383ffff */
[----:B------:R-:W-:Y:S05]  /*2aa20*/  BRA `(.L_x_3930) ;  /* 0xffffff6000647947 */ /* 0x000fea000383ffff */
.L_x_3721:
[----:B-1----:R1:W3:Y:S02]  /*2aa30*/  SYNCS.PHASECHK.TRANS64.TRYWAIT P0, [R6+URZ+0x388c0], R10 ;  /* 0x0388c00a060075a7 */ /* 0x0022e4000800017f */
[----:B---3--:R-:W-:Y:S05]  /*2aa40*/  @!P0 NANOSLEEP.SYNCS 0x989680 ;  /* 0x009896800000895d */ /* 0x008fea0003900000 */
[----:B------:R-:W3:Y:S02]  /*2aa50*/  @!P0 SYNCS.PHASECHK.TRANS64 P0, [R6+URZ+0x388c0], R10 ;  /* 0x0388c00a060085a7 */ /* 0x000ee4000800007f */
[----:B---3--:R-:W-:Y:S05]  /*2aa60*/  @!P0 BRA `(.L_x_3721) ;  /* 0xfffffffc00f08947 */ /* 0x008fea000383ffff */
[----:B------:R-:W-:Y:S05]  /*2aa70*/  BRA `(.L_x_3931) ;  /* 0xffffff6000e47947 */ /* 0x000fea000383ffff */
.L_x_3735:
[----:B-1----:R1:W2:Y:S02]  /*2aa80*/  SYNCS.PHASECHK.TRANS64.TRYWAIT P1, [R6+URZ+0x388a0], R7 ;  /* 0x0388a007060075a7 */ /* 0x0022a4000802017f */
[----:B--2---:R-:W-:Y:S05]  /*2aa90*/  @!P1 NANOSLEEP.SYNCS 0x989680 ;  /* 0x009896800000995d */ /* 0x004fea0003900000 */
[----:B------:R-:W2:Y:S02]  /*2aaa0*/  @!P1 SYNCS.PHASECHK.TRANS64 P1, [R6+URZ+0x388a0], R7 ;  /* 0x0388a007060095a7 */ /* 0x000ea4000802007f */
[----:B--2---:R-:W-:Y:S05]  /*2aab0*/  @!P1 BRA `(.L_x_3735) ;  /* 0xfffffffc00f09947 */ /* 0x004fea000383ffff */
[----:B------:R-:W-:Y:S05]  /*2aac0*/  BRA `(.L_x_3932) ;  /* 0xffffff6c00647947 */ /* 0x000fea000383ffff */
.L_x_3740:
[----:B--2---:R2:W3:Y:S02]  /*2aad0*/  SYNCS.PHASECHK.TRANS64.TRYWAIT P1, [R6+URZ+0x388c0], R7 ;  /* 0x0388c007060075a7 */ /* 0x0044e4000802017f */
[----:B---3--:R-:W-:Y:S05]  /*2aae0*/  @!P1 NANOSLEEP.SYNCS 0x989680 ;  /* 0x009896800000995d */ /* 0x008fea0003900000 */
[----:B------:R-:W3:Y:S02]  /*2aaf0*/  @!P1 SYNCS.PHASECHK.TRANS64 P1, [R6+URZ+0x388c0], R7 ;  /* 0x0388c007060095a7 */ /* 0x000ee4000802007f */
[----:B---3--:R-:W-:Y:S05]  /*2ab00*/  @!P1 BRA `(.L_x_3740) ;  /* 0xfffffffc00f09947 */ /* 0x008fea000383ffff */
[----:B------:R-:W-:Y:S05]  /*2ab10*/  BRA `(.L_x_3933) ;  /* 0xffffff6c00e07947 */ /* 0x000fea000383ffff */
.L_x_3770:
        /* <DEDUP_REMOVED lines=11> */
.L_x_3935:
[----:B------:R-:W-:Y:S05]  /*2abd0*/  BSYNC B0 ;  /* 0x0000000000007941 */ /* 0x000fea0003800000 */
.L_x_3934:
[----:B------:R-:W-:Y:S05]  /*2abe0*/  BRA `(.L_x_3936) ;  /* 0xffffff8400647947 */ /* 0x000fea000383ffff */
.L_x_3772:
[----:B------:R-:W-:Y:S01]  /*2abf0*/  BSSY B0, `(.L_x_3937) ;  /* 0x0000006000007945 */ /* 0x000fe20003800000 */
[----:B0-----:R-:W-:-:S07]  /*2ac00*/  IMAD.MOV.U32 R15, RZ, RZ, -0x1 ;  /* 0xffffffffff0f7424 */ /* 0x001fce00078e00ff */
[----:B-12---:R-:W-:Y:S05]  /*2ac10*/  WARPSYNC.COLLECTIVE R15, `(.L_x_3938) ;  /* 0x000000000f0c7348 */ /* 0x006fea0003c00000 */
[----:B------:R-:W-:Y:S02]  /*2ac20*/  ELECT P6, UR62, PT ;  /* 0x00000000003e782f */ /* 0x000fe400038c0000 */
[----:B------:R-:W-:Y:S01]  /*2ac30*/  MOV R14, UR62 ;  /* 0x0000003e000e7c02 */ /* 0x000fe20008000f00 */
[----:B-12---:R-:W-:Y:S10]  /*2ac40*/  ENDCOLLECTIVE ;  /* 0x000000000000791b */ /* 0x006ff40003800000 */
.L_x_3938:
[----:B------:R-:W-:Y:S05]  /*2ac50*/  BSYNC B0 ;  /* 0x0000000000007941 */ /* 0x000fea0003800000 */
.L_x_3937:
[----:B------:R-:W-:Y:S05]  /*2ac60*/  BRA `(.L_x_3939) ;  /* 0xffffff8400687947 */ /* 0x000fea000383ffff */
.L_x_3774:
[----:B---3--:R3:W4:Y:S02]  /*2ac70*/  SYNCS.PHASECHK.TRANS64.TRYWAIT P0, [R0+URZ+0x38840], R2 ;  /* 0x03884002000075a7 */ /* 0x008724000800017f */
[----:B----4-:R-:W-:Y:S05]  /*2ac80*/  @!P0 NANOSLEEP.SYNCS 0x989680 ;  /* 0x009896800000895d */ /* 0x010fea0003900000 */
[----:B------:R-:W4:Y:S02]  /*2ac90*/  @!P0 SYNCS.PHASECHK.TRANS64 P0, [R0+URZ+0x38840], R2 ;  /* 0x03884002000085a7 */ /* 0x000f24000800007f */
[----:B----4-:R-:W-:Y:S05]  /*2aca0*/  @!P0 BRA `(.L_x_3774) ;  /* 0xfffffffc00f08947 */ /* 0x010fea000383ffff */
[----:B------:R-:W-:Y:S05]  /*2acb0*/  BRA `(.L_x_3940) ;  /* 0xffffff8400cc7947 */ /* 0x000fea000383ffff */
.L_x_3778:
        /* <DEDUP_REMOVED lines=10> */
.L_x_3941:
[----:B------:R0:W-:Y:S01]  /*2ad60*/  STL [R1+0x2c], R10 ;  /* 0x00002c0a01007387 */ /* 0x0001e20000100800 */
[----:B------:R-:W-:Y:S02]  /*2ad70*/  IMAD.MOV.U32 R13, RZ, RZ, R3 ;  /* 0x000000ffff0d7224 */ /* 0x000fe400078e0003 */
[----:B------:R-:W-:-:S07]  /*2ad80*/  IMAD.MOV.U32 R4, RZ, RZ, R14 ;  /* 0x000000ffff047224 */ /* 0x000fce00078e000e */
[----:B0-----:R-:W-:Y:S05]  /*2ad90*/  WARPSYNC.COLLECTIVE R15, `(.L_x_3942) ;  /* 0x000000000f087348 */ /* 0x001fea0003c00000 */
[----:B------:R1:W2:Y:S02]  /*2ada0*/  SHFL.IDX P6, R14, R13, R12, R11 ;  /* 0x0000000c0d0e7389 */ /* 0x0002a400000c000b */
[----:B012---:R-:W-:Y:S01]  /*2adb0*/  ENDCOLLECTIVE ;  /* 0x000000000000791b */ /* 0x007fe20003800000 */
.L_x_3942:
[----:B------:R-:W-:Y:S02]  /*2adc0*/  IMAD.MOV.U32 R13, RZ, RZ, R2 ;  /* 0x000000ffff0d7224 */ /* 0x000fe400078e0002 */
[----:B------:R-:W-:Y:S02]  /*2add0*/  IMAD.MOV.U32 R12, RZ, RZ, 0x1 ;  /* 0x00000001ff0c7424 */ /* 0x000fe400078e00ff */
[----:B------:R-:W-:-:S07]  /*2ade0*/  IMAD.MOV.U32 R5, RZ, RZ, R14 ;  /* 0x000000ffff057224 */ /* 0x000fce00078e000e */
[----:B------:R-:W-:Y:S05]  /*2adf0*/  WARPSYNC.COLLECTIVE R15, `(.L_x_3943) ;  /* 0x000000000f087348 */ /* 0x000fea0003c00000 */
[----:B------:R0:W1:Y:S02]  /*2ae00*/  SHFL.IDX P6, R14, R13, R12, R11 ;  /* 0x0000000c0d0e7389 */ /* 0x00006400000c000b */
[----:B01----:R-:W-:Y:S01]  /*2ae10*/  ENDCOLLECTIVE ;  /* 0x000000000000791b */ /* 0x003fe20003800000 */
.L_x_3943:
[----:B------:R-:W-:Y:S02]  /*2ae20*/  IMAD.MOV.U32 R13, RZ, RZ, R3 ;  /* 0x000000ffff0d7224 */ /* 0x000fe400078e0003 */
[----:B------:R-:W-:-:S07]  /*2ae30*/  IMAD.MOV.U32 R6, RZ, RZ, R14 ;  /* 0x000000ffff067224 */ /* 0x000fce00078e000e */
[----:B------:R-:W-:Y:S05]  /*2ae40*/  WARPSYNC.COLLECTIVE R15, `(.L_x_3944) ;  /* 0x000000000f087348 */ /* 0x000fea0003c00000 */
[----:B------:R0:W1:Y:S02]  /*2ae50*/  SHFL.IDX P6, R14, R13, R12, R11 ;  /* 0x0000000c0d0e7389 */ /* 0x00006400000c000b */
[----:B01----:R-:W-:Y:S01]  /*2ae60*/  ENDCOLLECTIVE ;  /* 0x000000000000791b */ /* 0x003fe20003800000 */
.L_x_3944:
        /* <DEDUP_REMOVED lines=22> */
.L_x_3945:
        /* <DEDUP_REMOVED lines=10> */
.L_x_3946:
        /* <DEDUP_REMOVED lines=11> */
.L_x_3947:
        /* <DEDUP_REMOVED lines=14> */
.L_x_3948:
[----:B------:R-:W-:Y:S01]  /*2b200*/  IMAD.MOV.U32 R3, RZ, RZ, R14 ;  /* 0x000000ffff037224 */ /* 0x000fe200078e000e */
[----:B------:R-:W-:Y:S06]  /*2b210*/  BRA `(.L_x_3949) ;  /* 0xffffff8c00147947 */ /* 0x000fec000383ffff */
.L_x_3782:
        /* <DEDUP_REMOVED lines=26> */
.L_x_3951:
[----:B------:R-:W-:Y:S05]  /*2b3c0*/  BSYNC B0 ;  /* 0x0000000000007941 */ /* 0x000fea0003800000 */
.L_x_3950:
        /* <DEDUP_REMOVED lines=13> */
.L_x_3952:
        /* <DEDUP_REMOVED lines=35> */
[----:B------:R0:W-:Y:S03]  /*2b6d0*/  @!P2 LDGSTS.E.BYPASS.LTC128B.128 [R7+0x32400], desc[UR50][R2.64+0x300], P6 ;  /* 0x324003000207afae */ /* 0x0001e6000b101d72 */
[----:B------:R-:W-:-:S07]  /*2b6e0*/  @!P3 SHF.R.U32.HI R8, RZ, 0x2, R8 ;  /* 0x00000002ff08b819 */ /* 0x000fce0000011608 */
[----:B0-----:R-:W-:Y:S05]  /*2b6f0*/  WARPSYNC.COLLECTIVE R15, `(.L_x_3953) ;  /* 0x000000000f087348 */ /* 0x001fea0003c00000 */
[----:B------:R1:W2:Y:S02]  /*2b700*/  SHFL.IDX P6, R14, R13, R12, R11 ;  /* 0x0000000c0d0e7389 */ /* 0x0002a400000c000b */
[----:B012---:R-:W-:Y:S01]  /*2b710*/  ENDCOLLECTIVE ;  /* 0x000000000000791b */ /* 0x007fe20003800000 */
.L_x_3953:
        /* <DEDUP_REMOVED lines=17> */
.L_x_3954:
        /* <DEDUP_REMOVED lines=29> */
.L_x_3955:
        /* <DEDUP_REMOVED lines=12> */
.L_x_3956:
        /* <DEDUP_REMOVED lines=34> */
.L_x_3957:
[----:B------:R-:W-:Y:S02]  /*2bce0*/  IMAD.MOV.U32 R13, RZ, RZ, R0 ;  /* 0x000000ffff0d7224 */ /* 0x000fe400078e0000 */
[----:B------:R-:W-:-:S07]  /*2bcf0*/  IMAD.MOV.U32 R4, RZ, RZ, R14 ;  /* 0x000000ffff047224 */ /* 0x000fce00078e000e */
[----:B------:R-:W-:Y:S05]  /*2bd00*/  WARPSYNC.COLLECTIVE R15, `(.L_x_3958) ;  /* 0x000000000f087348 */ /* 0x000fea0003c00000 */
[----:B------:R0:W1:Y:S02]  /*2bd10*/  SHFL.IDX P6, R14, R13, R12, R11 ;  /* 0x0000000c0d0e7389 */ /* 0x00006400000c000b */
[----:B01----:R-:W-:Y:S01]  /*2bd20*/  ENDCOLLECTIVE ;  /* 0x000000000000791b */ /* 0x003fe20003800000 */
.L_x_3958:
[----:B------:R-:W-:Y:S01]  /*2bd30*/  IMAD.MOV.U32 R0, RZ, RZ, R14 ;  /* 0x000000ffff007224 */ /* 0x000fe200078e000e */
[----:B------:R-:W-:Y:S06]  /*2bd40*/  BRA `(.L_x_3959) ;  /* 0xffffff8c00ec7947 */ /* 0x000fec000383ffff */
.L_x_3787:
[----:B0-----:R0:W2:Y:S02]  /*2bd50*/  SYNCS.PHASECHK.TRANS64.TRYWAIT P0, [R18+URZ+0x38820], R0 ;  /* 0x03882000120075a7 */ /* 0x0010a4000800017f */
[----:B--2---:R-:W-:Y:S05]  /*2bd60*/  @!P0 NANOSLEEP.SYNCS 0x989680 ;  /* 0x009896800000895d */ /* 0x004fea0003900000 */
[----:B------:R-:W2:Y:S02]  /*2bd70*/  @!P0 SYNCS.PHASECHK.TRANS64 P0, [R18+URZ+0x38820], R0 ;  /* 0x03882000120085a7 */ /* 0x000ea4000800007f */
[----:B--2---:R-:W-:Y:S05]  /*2bd80*/  @!P0 BRA `(.L_x_3787) ;  /* 0xfffffffc00f08947 */ /* 0x004fea000383ffff */
[----:B------:R-:W-:Y:S05]  /*2bd90*/  BRA `(.L_x_3960) ;  /* 0xffffff9000a47947 */ /* 0x000fea000383ffff */
.L_x_3791:
[----:B0-----:R0:W1:Y:S02]  /*2bda0*/  SYNCS.PHASECHK.TRANS64.TRYWAIT P0, [R0+URZ+0x38860], R2 ;  /* 0x03886002000075a7 */ /* 0x001064000800017f */
[----:B-1----:R-:W-:Y:S05]  /*2bdb0*/  @!P0 NANOSLEEP.SYNCS 0x989680 ;  /* 0x009896800000895d */ /* 0x002fea0003900000 */
[----:B------:R-:W1:Y:S02]  /*2bdc0*/  @!P0 SYNCS.PHASECHK.TRANS64 P0, [R0+URZ+0x38860], R2 ;  /* 0x03886002000085a7 */ /* 0x000e64000800007f */
[----:B-1----:R-:W-:Y:S05]  /*2bdd0*/  @!P0 BRA `(.L_x_3791) ;  /* 0xfffffffc00f08947 */ /* 0x002fea000383ffff */
[----:B------:R-:W-:Y:S05]  /*2bde0*/  BRA `(.L_x_3961) ;  /* 0xffffff9000c87947 */ /* 0x000fea000383ffff */
.L_x_3810:
[----:B-1----:R1:W2:Y:S02]  /*2bdf0*/  SYNCS.PHASECHK.TRANS64.TRYWAIT P0, [R2+URZ+0x38840], R6 ;  /* 0x03884006020075a7 */ /* 0x0022a4000800017f */
[----:B--2---:R-:W-:Y:S05]  /*2be00*/  @!P0 NANOSLEEP.SYNCS 0x989680 ;  /* 0x009896800000895d */ /* 0x004fea0003900000 */
[----:B------:R-:W2:Y:S02]  /*2be10*/  @!P0 SYNCS.PHASECHK.TRANS64 P0, [R2+URZ+0x38840], R6 ;  /* 0x03884006020085a7 */ /* 0x000ea4000800007f */
[----:B--2---:R-:W-:Y:S05]  /*2be20*/  @!P0 BRA `(.L_x_3810) ;  /* 0xfffffffc00f08947 */ /* 0x004fea000383ffff */
[----:B------:R-:W-:Y:S05]  /*2be30*/  BRA `(.L_x_3962) ;  /* 0xffffff9c00f87947 */ /* 0x000fea000383ffff */
.L_x_3815:
[----:B0-----:R0:W2:Y:S02]  /*2be40*/  SYNCS.PHASECHK.TRANS64.TRYWAIT P0, [R2+URZ+0x38860], R6 ;  /* 0x03886006020075a7 */ /* 0x0010a4000800017f */
[----:B--2---:R-:W-:Y:S05]  /*2be50*/  @!P0 NANOSLEEP.SYNCS 0x989680 ;  /* 0x009896800000895d */ /* 0x004fea0003900000 */
[----:B------:R-:W2:Y:S02]  /*2be60*/  @!P0 SYNCS.PHASECHK.TRANS64 P0, [R2+URZ+0x38860], R6 ;  /* 0x03886006020085a7 */ /* 0x000ea4000800007f */
[----:B--2---:R-:W-:Y:S05]  /*2be70*/  @!P0 BRA `(.L_x_3815) ;  /* 0xfffffffc00f08947 */ /* 0x004fea000383ffff */
[----:B------:R-:W-:Y:S05]  /*2be80*/  BRA `(.L_x_3963) ;  /* 0xffffffa000787947 */ /* 0x000fea000383ffff */
.L_x_3830:
[----:B-1----:R1:W2:Y:S02]  /*2be90*/  SYNCS.PHASECHK.TRANS64.TRYWAIT P0, [R3+URZ+0x38840], R2 ;  /* 0x03884002030075a7 */ /* 0x0022a4000800017f */
[----:B--2---:R-:W-:Y:S05]  /*2bea0*/  @!P0 NANOSLEEP.SYNCS 0x989680 ;  /* 0x009896800000895d */ /* 0x004fea0003900000 */
[----:B------:R-:W2:Y:S02]  /*2beb0*/  @!P0 SYNCS.PHASECHK.TRANS64 P0, [R3+URZ+0x38840], R2 ;  /* 0x03884002030085a7 */ /* 0x000ea4000800007f */
[----:B--2---:R-:W-:Y:S05]  /*2bec0*/  @!P0 BRA `(.L_x_3830) ;  /* 0xfffffffc00f08947 */ /* 0x004fea000383ffff */
[----:B------:R-:W-:Y:S05]  /*2bed0*/  BRA `(.L_x_3964) ;  /* 0xffffffac00547947 */ /* 0x000fea000383ffff */
.L_x_3835:
[----:B0-----:R0:W2:Y:S02]  /*2bee0*/  SYNCS.PHASECHK.TRANS64.TRYWAIT P0, [R3+URZ+0x38860], R2 ;  /* 0x03886002030075a7 */ /* 0x0010a4000800017f */
[----:B--2---:R-:W-:Y:S05]  /*2bef0*/  @!P0 NANOSLEEP.SYNCS 0x989680 ;  /* 0x009896800000895d */ /* 0x004fea0003900000 */
[----:B------:R-:W2:Y:S02]  /*2bf00*/  @!P0 SYNCS.PHASECHK.TRANS64 P0, [R3+URZ+0x38860], R2 ;  /* 0x03886002030085a7 */ /* 0x000ea4000800007f */
[----:B--2---:R-:W-:Y:S05]  /*2bf10*/  @!P0 BRA `(.L_x_3835) ;  /* 0xfffffffc00f08947 */ /* 0x004fea000383ffff */
[----:B------:R-:W-:Y:S05]  /*2bf20*/  BRA `(.L_x_3965) ;  /* 0xffffffac00d07947 */ /* 0x000fea000383ffff */
.L_x_3850:
[----:B-1----:R1:W2:Y:S02]  /*2bf30*/  SYNCS.PHASECHK.TRANS64.TRYWAIT P0, [R3+URZ+0x38840], R2 ;  /* 0x03884002030075a7 */ /* 0x0022a4000800017f */
[----:B--2---:R-:W-:Y:S05]  /*2bf40*/  @!P0 NANOSLEEP.SYNCS 0x989680 ;  /* 0x009896800000895d */ /* 0x004fea0003900000 */
[----:B------:R-:W2:Y:S02]  /*2bf50*/  @!P0 SYNCS.PHASECHK.TRANS64 P0, [R3+URZ+0x38840], R2 ;  /* 0x03884002030085a7 */ /* 0x000ea4000800007f */
[----:B--2---:R-:W-:Y:S05]  /*2bf60*/  @!P0 BRA `(.L_x_3850) ;  /* 0xfffffffc00f08947 */ /* 0x004fea000383ffff */
[----:B------:R-:W-:Y:S05]  /*2bf70*/  BRA `(.L_x_3966) ;  /* 0xffffffb800907947 */ /* 0x000fea000383ffff */
.L_x_3855:
[----:B--2---:R2:W3:Y:S02]  /*2bf80*/  SYNCS.PHASECHK.TRANS64.TRYWAIT P0, [R3+URZ+0x38860], R2 ;  /* 0x03886002030075a7 */ /* 0x0044e4000800017f */
[----:B---3--:R-:W-:Y:S05]  /*2bf90*/  @!P0 NANOSLEEP.SYNCS 0x989680 ;  /* 0x009896800000895d */ /* 0x008fea0003900000 */
[----:B------:R-:W3:Y:S02]  /*2bfa0*/  @!P0 SYNCS.PHASECHK.TRANS64 P0, [R3+URZ+0x38860], R2 ;  /* 0x03886002030085a7 */ /* 0x000ee4000800007f */
[----:B---3--:R-:W-:Y:S05]  /*2bfb0*/  @!P0 BRA `(.L_x_3855) ;  /* 0xfffffffc00f08947 */ /* 0x008fea000383ffff */
[----:B------:R-:W-:Y:S05]  /*2bfc0*/  BRA `(.L_x_3967) ;  /* 0xffffffbc00107947 */ /* 0x000fea000383ffff */
.L_x_3871:
[----:B--2---:R-:W2:Y:S01]  /*2bfd0*/  LDL R2, [R1] ;  /* 0x0000000001027983 */ /* 0x004ea20000100800 */
[----:B------:R-:W-:Y:S01]  /*2bfe0*/  BSSY B0, `(.L_x_3968) ;  /* 0x0000008000007945 */ /* 0x000fe20003800000 */
[----:B------:R-:W-:Y:S02]  /*2bff0*/  IMAD.MOV.U32 R12, RZ, RZ, RZ ;  /* 0x000000ffff0c7224 */ /* 0x000fe400078e00ff */
[----:B------:R-:W-:Y:S02]  /*2c000*/  IMAD.MOV.U32 R11, RZ, RZ, 0x1f ;  /* 0x0000001fff0b7424 */ /* 0x000fe400078e00ff */
[----:B0-----:R-:W-:Y:S02]  /*2c010*/  IMAD.MOV.U32 R15, RZ, RZ, -0x1 ;  /* 0xffffffffff0f7424 */ /* 0x001fe400078e00ff */
[----:B--2---:R-:W-:-:S07]  /*2c020*/  IMAD.MOV.U32 R13, RZ, RZ, R2 ;  /* 0x000000ffff0d7224 */ /* 0x004fce00078e0002 */
[----:B-1-3--:R-:W-:Y:S05]  /*2c030*/  WARPSYNC.COLLECTIVE R15, `(.L_x_3969) ;  /* 0x000000000f087348 */ /* 0x00afea0003c00000 */
[----:B------:R0:W2:Y:S02]  /*2c040*/  SHFL.IDX P6, R14, R13, R12, R11 ;  /* 0x0000000c0d0e7389 */ /* 0x0000a400000c000b */
[----:B0123--:R-:W-:Y:S01]  /*2c050*/  ENDCOLLECTIVE ;  /* 0x000000000000791b */ /* 0x00ffe20003800000 */
.L_x_3969:
[----:B------:R-:W-:Y:S05]  /*2c060*/  BSYNC B0 ;  /* 0x0000000000007941 */ /* 0x000fea0003800000 */
.L_x_3968:
        /* <DEDUP_REMOVED lines=9> */
.L_x_3970:
        /* <DEDUP_REMOVED lines=26> */
.L_x_3971:
        /* <DEDUP_REMOVED lines=8> */
.L_x_3972:
        /* <DEDUP_REMOVED lines=8> */
.L_x_3973:
        /* <DEDUP_REMOVED lines=8> */
.L_x_3974:
        /* <DEDUP_REMOVED lines=8> */
.L_x_3975:
        /* <DEDUP_REMOVED lines=9> */
.L_x_3976:
[----:B------:R-:W-:Y:S01]  /*2c530*/  IMAD.MOV.U32 R9, RZ, RZ, R14 ;  /* 0x000000ffff097224 */ /* 0x000fe200078e000e */
[----:B------:R-:W-:Y:S06]  /*2c540*/  BRA `(.L_x_3977) ;  /* 0xffffffc400507947 */ /* 0x000fec000383ffff */
.L_x_3874:
[----:B------:R-:W-:Y:S01]  /*2c550*/  BSSY B0, `(.L_x_3978) ;  /* 0x0000008000007945 */ /* 0x000fe20003800000 */
[----:B------:R-:W-:Y:S02]  /*2c560*/  IMAD.MOV.U32 R13, RZ, RZ, R2 ;  /* 0x000000ffff0d7224 */ /* 0x000fe400078e0002 */
[----:B------:R-:W-:Y:S02]  /*2c570*/  IMAD.MOV.U32 R12, RZ, RZ, 0x1 ;  /* 0x00000001ff0c7424 */ /* 0x000fe400078e00ff */
[----:B------:R-:W-:Y:S02]  /*2c580*/  IMAD.MOV.U32 R11, RZ, RZ, RZ ;  /* 0x000000ffff0b7224 */ /* 0x000fe400078e00ff */
[----:B------:R-:W-:-:S07]  /*2c590*/  IMAD.MOV.U32 R15, RZ, RZ, -0x1 ;  /* 0xffffffffff0f7424 */ /* 0x000fce00078e00ff */
[----:B0-----:R-:W-:Y:S05]  /*2c5a0*/  WARPSYNC.COLLECTIVE R15, `(.L_x_3979) ;  /* 0x000000000f087348 */ /* 0x001fea0003c00000 */
[----:B------:R1:W2:Y:S02]  /*2c5b0*/  SHFL.UP P6, R14, R13, R12, R11 ;  /* 0x0400000c0d0e7389 */ /* 0x0002a400000c000b */
[----:B012---:R-:W-:Y:S01]  /*2c5c0*/  ENDCOLLECTIVE ;  /* 0x000000000000791b */ /* 0x007fe20003800000 */
.L_x_3979:
[----:B------:R-:W-:Y:S05]  /*2c5d0*/  BSYNC B0 ;  /* 0x0000000000007941 */ /* 0x000fea0003800000 */
.L_x_3978:
        /* <DEDUP_REMOVED lines=10> */
.L_x_3980:
        /* <DEDUP_REMOVED lines=8> */
.L_x_3981:
        /* <DEDUP_REMOVED lines=8> */
.L_x_3982:
        /* <DEDUP_REMOVED lines=8> */
.L_x_3983:
        /* <DEDUP_REMOVED lines=9> */
.L_x_3984:
[----:B------:R-:W-:Y:S01]  /*2c890*/  IMAD.MOV.U32 R9, RZ, RZ, R14 ;  /* 0x000000ffff097224 */ /* 0x000fe200078e000e */
[----:B------:R-:W-:Y:S06]  /*2c8a0*/  BRA `(.L_x_3985) ;  /* 0xffffffc400247947 */ /* 0x000fec000383ffff */
.L_x_3876:
[----:B------:R-:W-:Y:S01]  /*2c8b0*/  BSSY B0, `(.L_x_3986) ;  /* 0x0000006000007945 */ /* 0x000fe20003800000 */
[----:B------:R-:W-:Y:S01]  /*2c8c0*/  PLOP3.LUT P6, PT, P6, PT, PT, 0x8, 0x0 ;  /* 0x000000000000781c */ /* 0x000fe200037ce170 */
[----:B------:R-:W-:-:S12]  /*2c8d0*/  IMAD.MOV.U32 R15, RZ, RZ, -0x1 ;  /* 0xffffffffff0f7424 */ /* 0x000fd800078e00ff */
[----:B0-----:R-:W-:Y:S05]  /*2c8e0*/  WARPSYNC.COLLECTIVE R15, `(.L_x_3987) ;  /* 0x000000000f087348 */ /* 0x001fea0003c00000 */
[----:B------:R-:W-:Y:S01]  /*2c8f0*/  VOTE.ANY R14, PT, P6 ;  /* 0x00000000000e7806 */ /* 0x000fe200030e0100 */
[----:B0-----:R-:W-:Y:S06]  /*2c900*/  ENDCOLLECTIVE ;  /* 0x000000000000791b */ /* 0x001fec0003800000 */
.L_x_3987:
[----:B------:R-:W-:Y:S05]  /*2c910*/  BSYNC B0 ;  /* 0x0000000000007941 */ /* 0x000fea0003800000 */
.L_x_3986:
        /* <DEDUP_REMOVED lines=10> */
.L_x_3988:
[----:B------:R-:W-:Y:S02]  /*2c9c0*/  IMAD.MOV.U32 R13, RZ, RZ, R6 ;  /* 0x000000ffff0d7224 */ /* 0x000fe400078e0006 */
[----:B------:R-:W-:-:S07]  /*2c9d0*/  IMAD.MOV.U32 R0, RZ, RZ, R14 ;  /* 0x000000ffff007224 */ /* 0x000fce00078e000e */
[----:B------:R-:W-:Y:S05]  /*2c9e0*/  WARPSYNC.COLLECTIVE R15, `(.L_x_3989) ;  /* 0x000000000f087348 */ /* 0x000fea0003c00000 */
[----:B------:R0:W1:Y:S02]  /*2c9f0*/  SHFL.IDX P6, R14, R13, R12, R11 ;  /* 0x0000000c0d0e7389 */ /* 0x00006400000c000b */
[----:B01----:R-:W-:Y:S01]  /*2ca00*/  ENDCOLLECTIVE ;  /* 0x000000000000791b */ /* 0x003fe20003800000 */
.L_x_3989:
[----:B------:R-:W-:Y:S02]  /*2ca10*/  IMAD.MOV.U32 R6, RZ, RZ, R14 ;  /* 0x000000ffff067224 */ /* 0x000fe400078e000e */
[----:B------:R-:W-:-:S05]  /*2ca20*/  IMAD.IADD R10, R4, 0x1, R10 ;  /* 0x00000001040a7824 */ /* 0x000fca00078e020a */
[----:B------:R2:W-:Y:S01]  /*2ca30*/  STL [R1+0xc], R10 ;  /* 0x00000c0a01007387 */ /* 0x0005e20000100800 */
[----:B------:R-:W-:Y:S05]  /*2ca40*/  BRA `(.L_x_3990) ;  /* 0xffffffc400047947 */ /* 0x000fea000383ffff */
.L_x_3878:
        /* <DEDUP_REMOVED lines=8> */
.L_x_3992:
[----:B------:R-:W-:Y:S05]  /*2cad0*/  BSYNC B0 ;  /* 0x0000000000007941 */ /* 0x000fea0003800000 */
.L_x_3991:
[----:B------:R-:W-:Y:S01]  /*2cae0*/  IMAD.MOV.U32 R4, RZ, RZ, R14 ;  /* 0x000000ffff047224 */ /* 0x000fe200078e000e */
[----:B------:R-:W-:Y:S06]  /*2caf0*/  BRA `(.L_x_3993) ;  /* 0xffffffc000f07947 */ /* 0x000fec000383ffff */
.L_x_3884:
[----:B0-----:R0:W1:Y:S02]  /*2cb00*/  SYNCS.PHASECHK.TRANS64.TRYWAIT P0, [R0+URZ+0x38820], R3 ;  /* 0x03882003000075a7 */ /* 0x001064000800017f */
[----:B-1----:R-:W-:Y:S05]  /*2cb10*/  @!P0 NANOSLEEP.SYNCS 0x989680 ;  /* 0x009896800000895d */ /* 0x002fea0003900000 */
[----:B------:R-:W1:Y:S02]  /*2cb20*/  @!P0 SYNCS.PHASECHK.TRANS64 P0, [R0+URZ+0x38820], R3 ;  /* 0x03882003000085a7 */ /* 0x000e64000800007f */
[----:B-1----:R-:W-:Y:S05]  /*2cb30*/  @!P0 BRA `(.L_x_3884) ;  /* 0xfffffffc00f08947 */ /* 0x002fea000383ffff */
[----:B------:R-:W-:Y:S05]  /*2cb40*/  BRA `(.L_x_3994) ;  /* 0xffffffcc00907947 */ /* 0x000fea000383ffff */
.L_x_3885:
        /* <DEDUP_REMOVED lines=11> */
.L_x_3996:
[----:B------:R-:W-:Y:S05]  /*2cc00*/  BSYNC B0 ;  /* 0x0000000000007941 */ /* 0x000fea0003800000 */
.L_x_3995:
[----:B------:R-:W-:Y:S05]  /*2cc10*/  BRA `(.L_x_3997) ;  /* 0xffffffcc00787947 */ /* 0x000fea000383ffff */
.L_x_3886:
[----:B------:R-:W-:Y:S01]  /*2cc20*/  BSSY B0, `(.L_x_3998) ;  /* 0x0000006000007945 */ /* 0x000fe20003800000 */
[----:B------:R-:W-:-:S07]  /*2cc30*/  IMAD.MOV.U32 R15, RZ, RZ, -0x1 ;  /* 0xffffffffff0f7424 */ /* 0x000fce00078e00ff */
[----:B01-3--:R-:W-:Y:S05]  /*2cc40*/  WARPSYNC.COLLECTIVE R15, `(.L_x_3999) ;  /* 0x000000000f0c7348 */ /* 0x00bfea0003c00000 */
[----:B------:R-:W-:Y:S02]  /*2cc50*/  ELECT P6, UR62, PT ;  /* 0x00000000003e782f */ /* 0x000fe400038c0000 */
[----:B------:R-:W-:Y:S01]  /*2cc60*/  MOV R14, UR62 ;  /* 0x0000003e000e7c02 */ /* 0x000fe20008000f00 */
[----:B01-3--:R-:W-:Y:S10]  /*2cc70*/  ENDCOLLECTIVE ;  /* 0x000000000000791b */ /* 0x00bff40003800000 */
.L_x_3999:
[----:B------:R-:W-:Y:S05]  /*2cc80*/  BSYNC B0 ;  /* 0x0000000000007941 */ /* 0x000fea0003800000 */
.L_x_3998:
[----:B------:R-:W-:Y:S05]  /*2cc90*/  BRA `(.L_x_4000) ;  /* 0xffffffcc006c7947 */ /* 0x000fea000383ffff */
.L_x_3888:
[----:B0-----:R0:W1:Y:S02]  /*2cca0*/  SYNCS.PHASECHK.TRANS64.TRYWAIT P0, [R6+URZ], R5 ;  /* 0x00000005060075a7 */ /* 0x001064000800017f */
[----:B-1----:R-:W-:Y:S05]  /*2ccb0*/  @!P0 NANOSLEEP.SYNCS 0x989680 ;  /* 0x009896800000895d */ /* 0x002fea0003900000 */
[----:B------:R-:W1:Y:S02]  /*2ccc0*/  @!P0 SYNCS.PHASECHK.TRANS64 P0, [R6+URZ], R5 ;  /* 0x00000005060085a7 */ /* 0x000e64000800007f */
[----:B-1----:R-:W-:Y:S05]  /*2ccd0*/  @!P0 BRA `(.L_x_3888) ;  /* 0xfffffffc00f08947 */ /* 0x002fea000383ffff */
[----:B------:R-:W-:Y:S05]  /*2cce0*/  BRA `(.L_x_4001) ;  /* 0xffffffcc00a87947 */ /* 0x000fea000383ffff */
.L_x_3889:
[----:B-1----:R1:W2:Y:S02]  /*2ccf0*/  SYNCS.PHASECHK.TRANS64.TRYWAIT P0, [R7+URZ], R2 ;  /* 0x00000002070075a7 */ /* 0x0022a4000800017f */
[----:B--2---:R-:W-:Y:S05]  /*2cd00*/  @!P0 NANOSLEEP.SYNCS 0x989680 ;  /* 0x009896800000895d */ /* 0x004fea0003900000 */
[----:B------:R-:W2:Y:S02]  /*2cd10*/  @!P0 SYNCS.PHASECHK.TRANS64 P0, [R7+URZ], R2 ;  /* 0x00000002070085a7 */ /* 0x000ea4000800007f */
[----:B--2---:R-:W-:Y:S05]  /*2cd20*/  @!P0 BRA `(.L_x_3889) ;  /* 0xfffffffc00f08947 */ /* 0x004fea000383ffff */
[----:B------:R-:W-:Y:S05]  /*2cd30*/  BRA `(.L_x_4002) ;  /* 0xffffffcc009c7947 */ /* 0x000fea000383ffff */
.L_x_3891:
[----:B--2---:R2:W4:Y:S02]  /*2cd40*/  SYNCS.PHASECHK.TRANS64.TRYWAIT P0, [R4+URZ], R5 ;  /* 0x00000005040075a7 */ /* 0x004524000800017f */
[----:B----4-:R-:W-:Y:S05]  /*2cd50*/  @!P0 NANOSLEEP.SYNCS 0x989680 ;  /* 0x009896800000895d */ /* 0x010fea0003900000 */
[----:B------:R-:W4:Y:S02]  /*2cd60*/  @!P0 SYNCS.PHASECHK.TRANS64 P0, [R4+URZ], R5 ;  /* 0x00000005040085a7 */ /* 0x000f24000800007f */
[----:B----4-:R-:W-:Y:S05]  /*2cd70*/  @!P0 BRA `(.L_x_3891) ;  /* 0xfffffffc00f08947 */ /* 0x010fea000383ffff */
[----:B------:R-:W-:Y:S05]  /*2cd80*/  BRA `(.L_x_4003) ;  /* 0xffffffcc00a47947 */ /* 0x000fea000383ffff */
.L_x_4004:
        /* <DEDUP_REMOVED lines=15> */
.L_x_5877:


//--------------------- .text._ZN7cutlass13device_kernelIN5flash11enable_sm90INS1_16FlashAttnFwdSm90INS1_25CollectiveMainloopFwdSm90ILi2EN4cute5tupleIJNS5_1CILi1EEES8_S8_EEENS6_IJNS7_ILi64EEESA_SA_EEELi512ENS_6half_tEfNS_4arch4Sm90ELb1ELb0ELb0ELb0ELb0ELb0ELb0ELb0ELb0ELb1ELb1ELb0EEENS1_21CollectiveEpilogueFwdINS6_IJSA_NS7_ILi512EEESA_EEES9_SC_SE_Li256ELb0ELb1ELb1ELb0EEENS1_19SingleTileSchedulerILb0ELb1ELb1ELi64EEEEEEEEEvNT_6ParamsE --------------------------
	.section	.text._ZN7cutlass13device_kernelIN5flash11enable_sm90INS1_16FlashAttnFwdSm90INS1_25CollectiveMainloopFwdSm90ILi2EN4cute5tupleIJNS5_1CILi1EEES8_S8_EEENS6_IJNS7_ILi64EEESA_SA_EEELi512ENS_6half_tEfNS_4arch4Sm90ELb1ELb0ELb0ELb0ELb0ELb0ELb0ELb0ELb0ELb1ELb1ELb0EEENS1_21CollectiveEpilogueFwdINS6_IJSA_NS7_ILi512EEESA_EEES9_SC_SE_Li256ELb0ELb1ELb1ELb0EEENS1_19SingleTileSchedulerILb0ELb1ELb1ELi64EEEEEEEEEvNT_6ParamsE,"ax",@progbits
	.align	128
.text._ZN7cutlass13device_kernelIN5flash11enable_sm90INS1_16FlashAttnFwdSm90INS1_25CollectiveMainloopFwdSm90ILi2EN4cute5tupleIJNS5_1CILi1EEES8_S8_EEENS6_IJNS7_ILi64EEESA_SA_EEELi512ENS_6half_tEfNS_4arch4Sm90ELb1ELb0ELb0ELb0ELb0ELb0ELb0ELb0ELb0ELb1ELb1ELb0EEENS1_21CollectiveEpilogueFwdINS6_IJSA_NS7_ILi512EEESA_EEES9_SC_SE_Li256ELb0ELb1ELb1ELb0EEENS1_19SingleTileSchedulerILb0ELb1ELb1ELi64EEEEEEEEEvNT_6ParamsE:
        .type           _ZN7cutlass13device_kernelIN5flash11enable_sm90INS1_16FlashAttnFwdSm90INS1_25CollectiveMainloopFwdSm90ILi2EN4cute5tupleIJNS5_1CILi1EEES8_S8_EEENS6_IJNS7_ILi64EEESA_SA_EEELi512ENS_6half_tEfNS_4arch4Sm90ELb1ELb0ELb0ELb0ELb0ELb0ELb0ELb0ELb0ELb1ELb1ELb0EEENS1_21CollectiveEpilogueFwdINS6_IJSA_NS7_ILi512EEESA_EEES9_SC_SE_Li256ELb0ELb1ELb1ELb0EEENS1_19SingleTileSchedulerILb0ELb1ELb1ELi64EEEEEEEEEvNT_6ParamsE,@function
        .size           _ZN7cutlass13device_kernelIN5flash11enable_sm90INS1_16FlashAttnFwdSm90INS1_25CollectiveMainloopFwdSm90ILi2EN4cute5tupleIJNS5_1CILi1EEES8_S8_EEENS6_IJNS7_ILi64EEESA_SA_EEELi512ENS_6half_tEfNS_4arch4Sm90ELb1ELb0ELb0ELb0ELb0ELb0ELb0ELb0ELb0ELb1ELb1ELb0EEENS1_21CollectiveEpilogueFwdINS6_IJSA_NS7_ILi512EEESA_EEES9_SC_SE_Li256ELb0ELb1ELb1ELb0EEENS1_19SingleTileSchedulerILb0ELb1ELb1ELi64EEEEEEEEEvNT_6ParamsE,(.L_x_5878 - _ZN7cutlass13device_kernelIN5flash11enable_sm90INS1_16FlashAttnFwdSm90INS1_25CollectiveMainloopFwdSm90ILi2EN4cute5tupleIJNS5_1CILi1EEES8_S8_EEENS6_IJNS7_ILi64EEESA_SA_EEELi512ENS_6half_tEfNS_4arch4Sm90ELb1ELb0ELb0ELb0ELb0ELb0ELb0ELb0ELb0ELb1ELb1ELb0EEENS1_21CollectiveEpilogueFwdINS6_IJSA_NS7_ILi512EEESA_EEES9_SC_SE_Li256ELb0ELb1ELb1ELb0EEENS1_19SingleTileSchedulerILb0ELb1ELb1ELi64EEEEEEEEEvNT_6ParamsE)
        .other          _ZN7cutlass13device_kernelIN5flash11enable_sm90INS1_16FlashAttnFwdSm90INS1_25CollectiveMainloopFwdSm90ILi2EN4cute5tupleIJNS5_1CILi1EEES8_S8_EEENS6_IJNS7_ILi64EEESA_SA_EEELi512ENS_6half_tEfNS_4arch4Sm90ELb1ELb0ELb0ELb0ELb0ELb0ELb0ELb0ELb0ELb1ELb1ELb0EEENS1_21CollectiveEpilogueFwdINS6_IJSA_NS7_ILi512EEESA_EEES9_SC_SE_Li256ELb0ELb1ELb1ELb0EEENS1_19SingleTileSchedulerILb0ELb1ELb1ELi64EEEEEEEEEvNT_6ParamsE,@"STO_CUDA_ENTRY STV_DEFAULT"
_ZN7cutlass13device_kernelIN5flash11enable_sm90INS1_16FlashAttnFwdSm90INS1_25CollectiveMainloopFwdSm90ILi2EN4cute5tupleIJNS5_1CILi1EEES8_S8_EEENS6_IJNS7_ILi64EEESA_SA_EEELi512ENS_6half_tEfNS_4arch4Sm90ELb1ELb0ELb0ELb0ELb0ELb0ELb0ELb0ELb0ELb1ELb1ELb0EEENS1_21CollectiveEpilogueFwdINS6_IJSA_NS7_ILi512EEESA_EEES9_SC_SE_Li256ELb0ELb1ELb1ELb0EEENS1_19SingleTileSchedulerILb0ELb1ELb1ELi64EEEEEEEEEvNT_6ParamsE:
        /* <DEDUP_REMOVED lines=18> */
.L_x_4006:
[----:B------:R-:W-:Y:S05]  /*0120*/  BSYNC B0 ;  /* 0x0000000000007941 */ /* 0x000fea0003800000 */
.L_x_4005:
        /* <DEDUP_REMOVED lines=37> */
.L_x_4007:
        /* <DEDUP_REMOVED lines=22> */
.L_x_4008:
        /* <DEDUP_REMOVED lines=18> */
.L_x_4009:
        /* <DEDUP_REMOVED lines=22> */
.L_x_4010:
        /* <DEDUP_REMOVED lines=22> */
.L_x_4011:
        /* <DEDUP_REMOVED lines=8> */
.L_x_4014:
        /* <DEDUP_REMOVED lines=24> */
[----:B------:R-:W-:Y:S01]  /*0ac0*/  ULDC UR37, c[0x0][0x424] ;  /* 0x0001090000257ab9 */ /* 0x000fe20000000800 */
[----:B------:R-:W-:Y:S01]  /*0ad0*/  UISETP.NE.U32.AND UP0, UPT, UR4, URZ, UPT ;  /* 0x0000003f0400728c */ /* 0x000fe2000bf05070 */
[----:B------:R-:W0:Y:S01]  /*0ae0*/  S2UR UR7, SR_CTAID.X ;  /* 0x00000000000779c3 */ /* 0x000e220000002500 */
[----:B------:R-:W-:Y:S01]  /*0af0*/  ULDC UR10, c[0x0][0x2f0] ;  /* 0x0000bc00000a7ab9 */ /* 0x000fe20000000800 */
[----:B------:R-:W-:Y:S01]  /*0b00*/  VIADD R16, R2, 0xffffff80 ;  /* 0xffffff8002107836 */ /* 0x000fe20000000000 */
[----:B------:R-:W-:-:S04]  /*0b10*/  UISETP.NE.AND.EX UP0, UPT, UR5, URZ, UPT, UP0 ;  /* 0x0000003f0500728c */ /* 0x000fc8000bf05300 */
[----:B------:R-:W-:Y:S02]  /*0b20*/  USEL UR37, UR37, 0x1, UP0 ;  /* 0x0000000125257887 */ /* 0x000fe40008000000 */
[----:B------:R-:W-:Y:S02]  /*0b30*/  UISETP.NE.AND UP0, UPT, UR11, 0x1, UPT ;  /* 0x000000010b00788c */ /* 0x000fe4000bf05270 */
[----:B------:R-:W-:-:S04]  /*0b40*/  UIMAD UR4, UR37, UR10, 0x3f ;  /* 0x0000003f250474a4 */ /* 0x000fc8000f8e020a */
[----:B------:R-:W-:Y:S01]  /*0b50*/  PLOP3.LUT P0, PT, PT, PT, UP0, 0x80, 0x0 ;  /* 0x000000000000781c */ /* 0x000fe20003f0f008 */
[----:B------:R-:W-:-:S04]  /*0b60*/  USHF.R.S32.HI UR5, URZ, 0x1f, UR4 ;  /* 0x0000001f3f057899 */ /* 0x000fc80008011404 */
[----:B------:R-:W-:-:S04]  /*0b70*/  ULEA.HI UR5, UR5, UR4, URZ, 0x6 ;  /* 0x0000000405057291 */ /* 0x000fc8000f8f303f */
[----:B------:R-:W-:-:S04]  /*0b80*/  USHF.R.S32.HI UR6, URZ, 0x6, UR5 ;  /* 0x000000063f067899 */ /* 0x000fc80008011405 */
[----:B0-----:R-:W-:Y:S08]  /*0b90*/  @!P0 BRA `(.L_x_4016) ;  /* 0x0000002000408947 */ /* 0x001ff00003800000 */
[----:B------:R-:W-:Y:S01]  /*0ba0*/  ULDC UR4, c[0x0][0x448] ;  /* 0x0001120000047ab9 */ /* 0x000fe20000000800 */
[----:B------:R-:W-:Y:S01]  /*0bb0*/  ULEA UR7, UR7, 0x3f, 0x6 ;  /* 0x0000003f07077891 */ /* 0x000fe2000f8e303f */
[----:B------:R-:W-:Y:S01]  /*0bc0*/  PLOP3.LUT P0, PT, PT, PT, PT, 0x80, 0x0 ;  /* 0x000000000000781c */ /* 0x000fe20003f0f070 */
[----:B------:R-:W-:Y:S01]  /*0bd0*/  UISETP.NE.AND UP0, UPT, UR4, 0x1, UPT ;  /* 0x000000010400788c */ /* 0x000fe2000bf05270 */
[----:B------:R-:W-:Y:S01]  /*0be0*/  IMAD.MOV.U32 R3, RZ, RZ, RZ ;  /* 0x000000ffff037224 */ /* 0x000fe200078e00ff */
[----:B------:R-:W-:Y:S01]  /*0bf0*/  ULDC UR8, c[0x0][0x288] ;  /* 0x0000a20000087ab9 */ /* 0x000fe20000000800 */
[----:B------:R-:W-:Y:S01]  /*0c00*/  USHF.R.U32.HI UR11, URZ, 0x10, UR9 ;  /* 0x000000103f0b7899 */ /* 0x000fe20008011609 */
[----:B------:R-:W-:Y:S01]  /*0c10*/  IMAD.MOV.U32 R6, RZ, RZ, RZ ;  /* 0x000000ffff067224 */ /* 0x000fe200078e00ff */
[----:B------:R-:W-:Y:S01]  /*0c20*/  UIADD3 UR8, -UR8, 0x40, URZ ;  /* 0x0000004008087890 */ /* 0x000fe2000fffe13f */
[----:B------:R-:W-:Y:S01]  /*0c30*/  MOV R5, RZ ;  /* 0x000000ff00057202 */ /* 0x000fe20000000f00 */
[----:B------:R-:W-:Y:S01]  /*0c40*/  ULOP3.LUT UR9, UR9, 0xffff, URZ, 0xc0, !UPT ;  /* 0x0000ffff09097892 */ /* 0x000fe2000f8ec03f */
[----:B------:R-:W-:Y:S01]  /*0c50*/  CS2R R150, SRZ ;  /* 0x0000000000967805 */ /* 0x000fe2000001ff00 */
[----:B------:R-:W-:Y:S01]  /*0c60*/  UIMAD UR8, UR37, UR10, UR8 ;  /* 0x0000000a250872a4 */ /* 0x000fe2000f8e0208 */
[----:B------:R-:W-:Y:S01]  /*0c70*/  CS2R R148, SRZ ;  /* 0x0000000000947805 */ /* 0x000fe2000001ff00 */
[----:B------:R-:W-:Y:S01]  /*0c80*/  @UP0 ULDC UR4, c[0x0][0x44c] ;  /* 0x0001130000040ab9 */ /* 0x000fe20000000800 */
[----:B------:R-:W-:Y:S01]  /*0c90*/  @UP0 ULDC UR12, c[0x0][0x450] ;  /* 0x00011400000c0ab9 */ /* 0x000fe20000000800 */
[----:B------:R-:W-:Y:S01]  /*0ca0*/  UIMAD.WIDE.U32 UR4, UR7, UR4, URZ ;  /* 0x00000004070472a5 */ /* 0x000fe2000f8e003f */
[----:B------:R-:W-:-:S02]  /*0cb0*/  CS2R R146, SRZ ;  /* 0x0000000000927805 */ /* 0x000fc4000001ff00 */
[----:B------:R-:W-:Y:S02]  /*0cc0*/  CS2R R144, SRZ ;  /* 0x0000000000907805 */ /* 0x000fe4000001ff00 */
[----:B------:R-:W-:Y:S01]  /*0cd0*/  CS2R R142, SRZ ;  /* 0x00000000008e7805 */ /* 0x000fe2000001ff00 */
[----:B------:R-:W-:Y:S01]  /*0ce0*/  @UP0 USHF.R.U32.HI UR7, URZ, UR12, UR5 ;  /* 0x0000000c3f070299 */ /* 0x000fe20008011605 */
[----:B------:R-:W-:Y:S02]  /*0cf0*/  CS2R R140, SRZ ;  /* 0x00000000008c7805 */ /* 0x000fe4000001ff00 */
[----:B------:R-:W-:Y:S02]  /*0d00*/  CS2R R138, SRZ ;  /* 0x00000000008a7805 */ /* 0x000fe4000001ff00 */
[----:B------:R-:W-:Y:S01]  /*0d10*/  CS2R R136, SRZ ;  /* 0x0000000000887805 */ /* 0x000fe2000001ff00 */
[----:B------:R-:W-:Y:S01]  /*0d20*/  UIADD3 UR7, UR8, UR7, URZ ;  /* 0x0000000708077290 */ /* 0x000fe2000fffe03f */
[----:B------:R-:W-:-:S02]  /*0d30*/  CS2R R134, SRZ ;  /* 0x0000000000867805 */ /* 0x000fc4000001ff00 */
[----:B------:R-:W-:Y:S02]  /*0d40*/  CS2R R132, SRZ ;  /* 0x0000000000847805 */ /* 0x000fe4000001ff00 */
[----:B------:R-:W-:Y:S01]  /*0d50*/  CS2R R130, SRZ ;  /* 0x0000000000827805 */ /* 0x000fe2000001ff00 */
[----:B------:R-:W-:Y:S01]  /*0d60*/  USHF.R.S32.HI UR4, URZ, 0x1f, UR7 ;  /* 0x0000001f3f047899 */ /* 0x000fe20008011407 */
[----:B------:R-:W-:Y:S02]  /*0d70*/  CS2R R128, SRZ ;  /* 0x0000000000807805 */ /* 0x000fe4000001ff00 */
[----:B------:R-:W-:Y:S02]  /*0d80*/  CS2R R126, SRZ ;  /* 0x00000000007e7805 */ /* 0x000fe4000001ff00 */
[----:B------:R-:W-:Y:S01]  /*0d90*/  CS2R R124, SRZ ;  /* 0x00000000007c7805 */ /* 0x000fe2000001ff00 */
[----:B------:R-:W-:Y:S01]  /*0da0*/  ULEA.HI UR4, UR4, UR7, URZ, 0x6 ;  /* 0x0000000704047291 */ /* 0x000fe2000f8f303f */
[----:B------:R-:W-:-:S02]  /*0db0*/  CS2R R122, SRZ ;  /* 0x00000000007a7805 */ /* 0x000fc4000001ff00 */
[----:B------:R-:W-:Y:S02]  /*0dc0*/  CS2R R120, SRZ ;  /* 0x0000000000787805 */ /* 0x000fe4000001ff00 */
[----:B------:R-:W-:Y:S01]  /*0dd0*/  CS2R R118, SRZ ;  /* 0x0000000000767805 */ /* 0x000fe2000001ff00 */
[----:B------:R-:W-:Y:S01]  /*0de0*/  USHF.R.S32.HI UR4, URZ, 0x6, UR4 ;  /* 0x000000063f047899 */ /* 0x000fe20008011404 */
[----:B------:R-:W-:Y:S02]  /*0df0*/  CS2R R116, SRZ ;  /* 0x0000000000747805 */ /* 0x000fe4000001ff00 */
[----:B------:R-:W-:Y:S02]  /*0e00*/  CS2R R114, SRZ ;  /* 0x0000000000727805 */ /* 0x000fe4000001ff00 */
[----:B------:R-:W-:Y:S01]  /*0e10*/  CS2R R112, SRZ ;  /* 0x0000000000707805 */ /* 0x000fe2000001ff00 */
[----:B------:R-:W-:Y:S01]  /*0e20*/  UISETP.LT.AND UP0, UPT, UR6, UR4, UPT ;  /* 0x000000040600728c */ /* 0x000fe2000bf01270 */
[----:B------:R-:W-:-:S02]  /*0e30*/  CS2R R110, SRZ ;  /* 0x00000000006e7805 */ /* 0x000fc4000001ff00 */
[----:B------:R-:W-:Y:S02]  /*0e40*/  CS2R R108, SRZ ;  /* 0x00000000006c7805 */ /* 0x000fe4000001ff00 */
[----:B------:R-:W-:Y:S01]  /*0e50*/  CS2R R106, SRZ ;  /* 0x00000000006a7805 */ /* 0x000fe2000001ff00 */
[----:B------:R-:W-:Y:S01]  /*0e60*/  USEL UR6, UR6, UR4, UP0 ;  /* 0x0000000406067287 */ /* 0x000fe20008000000 */
[----:B------:R-:W-:Y:S01]  /*0e70*/  CS2R R104, SRZ ;  /* 0x0000000000687805 */ /* 0x000fe2000001ff00 */
[----:B------:R-:W-:Y:S01]  /*0e80*/  UISETP.NE.AND UP0, UPT, UR11, URZ, UPT ;  /* 0x0000003f0b00728c */ /* 0x000fe2000bf05270 */
[----:B------:R-:W-:Y:S01]  /*0e90*/  CS2R R102, SRZ ;  /* 0x0000000000667805 */ /* 0x000fe2000001ff00 */
[----:B------:R-:W-:Y:S01]  /*0ea0*/  UISETP.GE.AND UP1, UPT, UR6, 0x1, UPT ;  /* 0x000000010600788c */ /* 0x000fe2000bf26270 */
[----:B------:R-:W-:Y:S02]  /*0eb0*/  CS2R R100, SRZ ;  /* 0x0000000000647805 */ /* 0x000fe4000001ff00 */
[----:B------:R-:W-:-:S02]  /*0ec0*/  CS2R R98, SRZ ;  /* 0x0000000000627805 */ /* 0x000fc4000001ff00 */
[----:B------:R-:W-:Y:S02]  /*0ed0*/  CS2R R96, SRZ ;  /* 0x0000000000607805 */ /* 0x000fe4000001ff00 */
[----:B------:R-:W-:Y:S02]  /*0ee0*/  CS2R R94, SRZ ;  /* 0x00000000005e7805 */ /* 0x000fe4000001ff00 */
[----:B------:R-:W-:Y:S02]  /*0ef0*/  CS2R R92, SRZ ;  /* 0x00000000005c7805 */ /* 0x000fe4000001ff00 */
[----:B------:R-:W-:Y:S02]  /*0f00*/  PLOP3.LUT P1, PT, PT, PT, UP1, 0x80, 0x0 ;  /* 0x000000000000781c */ /* 0x000fe40003f2f018 */
[----:B------:R-:W-:Y:S02]  /*0f10*/  CS2R R90, SRZ ;  /* 0x00000000005a7805 */ /* 0x000fe4000001ff00 */
[----:B------:R-:W-:Y:S01]  /*0f20*/  CS2R R88, SRZ ;  /* 0x0000000000587805 */ /* 0x000fe2000001ff00 */
[----:B------:R-:W-:Y:S01]  /*0f30*/  @!UP0 ULDC UR11, c[0x0][0x9f0] ;  /* 0x00027c00000b8ab9 */ /* 0x000fe20000000800 */
        /* <DEDUP_REMOVED lines=30> */
[----:B------:R-:W-:Y:S01]  /*1120*/  MOV R8, UR4 ;  /* 0x0000000400087c02 */ /* 0x000fe20008000f00 */
[----:B------:R-:W-:Y:S01]  /*1130*/  ULOP3.LUT UR4, UR4, UR11, URZ, 0x3c, !UPT ;  /* 0x0000000b04047292 */ /* 0x000fe2000f8e3c3f */
[----:B------:R-:W0:Y:S01]  /*1140*/  I2F.RP R0, R7 ;  /* 0x0000000700007306 */ /* 0x000e220000209400 */
[----:B------:R-:W-:-:S04]  /*1150*/  IABS R4, R4 ;  /* 0x0000000400047213 */ /* 0x000fc80000000000 */
[----:B------:R-:W-:Y:S01]  /*1160*/  ISETP.LE.AND P3, PT, RZ, UR4, PT ;  /* 0x00000004ff007c0c */ /* 0x000fe2000bf63270 */
[----:B------:R-:W-:Y:S02]  /*1170*/  IMAD.MOV R4, RZ, RZ, -R4 ;  /* 0x000000ffff047224 */ /* 0x000fe400078e0a04 */
[----:B0-----:R-:W0:Y:S02]  /*1180*/  MUFU.RCP R0, R0 ;  /* 0x0000000000007308 */ /* 0x001e240000001000 */
        /* <DEDUP_REMOVED lines=11> */
[----:B------:R-:W-:Y:S01]  /*1240*/  @!P2 IMAD.IADD R0, R0, 0x1, -R7 ;  /* 0x000000010000a824 */ /* 0x000fe200078e0a07 */
[----:B------:R-:W-:Y:S02]  /*1250*/  @!P2 IADD3 R3, R3, 0x1, RZ ;  /* 0x000000010303a810 */ /* 0x000fe40007ffe0ff */
[----:B------:R-:W-:Y:S02]  /*1260*/  ISETP.NE.AND P2, PT, RZ, UR11, PT ;  /* 0x0000000bff007c0c */ /* 0x000fe4000bf45270 */
[----:B------:R-:W-:-:S13]  /*1270*/  ISETP.GE.U32.AND P1, PT, R0, R7, PT ;  /* 0x000000070000720c */ /* 0x000fda0003f26070 */
[----:B------:R-:W-:-:S04]  /*1280*/  @P1 VIADD R3, R3, 0x1 ;  /* 0x0000000103031836 */ /* 0x000fc80000000000 */
[----:B------:R-:W-:Y:S01]  /*1290*/  @!P3 IMAD.MOV R3, RZ, RZ, -R3 ;  /* 0x000000ffff03b224 */ /* 0x000fe200078e0a03 */
[----:B------:R-:W-:-:S07]  /*12a0*/  @!P2 LOP3.LUT R3, RZ, UR11, RZ, 0x33, !PT ;  /* 0x0000000bff03ac12 */ /* 0x000fce000f8e33ff */
.L_x_4017:
        /* <DEDUP_REMOVED lines=30> */
[----:B0-----:R-:W-:Y:S01]  /*1490*/  ULEA UR5, UR8, UR7, 0x18 ;  /* 0x0000000708057291 */ /* 0x001fe2000f8ec03f */
[----:B------:R-:W-:Y:S01]  /*14a0*/  IADD3 R7, R6, -R7, RZ ;  /* 0x8000000706077210 */ /* 0x000fe20007ffe0ff */
[----:B------:R-:W-:Y:S02]  /*14b0*/  UIADD3 UR6, UR4, -UR6, URZ ;  /* 0x8000000604067290 */ /* 0x000fe4000fffe03f */
        /* <DEDUP_REMOVED lines=11> */
.L_x_4019:
[----:B------:R-:W-:-:S04]  /*1570*/  SHF.L.U32 R2, RZ, 0x1f, RZ ;  /* 0x0000001fff027819 */ /* 0x000fc800000006ff */
[----:B------:R-:W0:Y:S02]  /*1580*/  SYNCS.PHASECHK.TRANS64.TRYWAIT P1, [UR5+0x28c50], R2 ;  /* 0x028c5002ff0075a7 */ /* 0x000e240008020145 */
[----:B0-----:R-:W-:Y:S05]  /*1590*/  @!P1 BRA `(.L_x_4020) ;  /* 0x000000ec00149947 */ /* 0x001fea0003800000 */
.L_x_4162:
        /* <DEDUP_REMOVED lines=47> */
[----:B------:R-:W-:Y:S01]  /*1890*/  MOV R7, RZ ;  /* 0x000000ff00077202 */ /* 0x000fe20000000f00 */
[----:B------:R-:W-:-:S06]  /*18a0*/  UMOV UR4, URZ ;  /* 0x0000003f00047c82 */ /* 0x000fcc0008000000 */
.L_x_4026:
[----:B------:R-:W-:Y:S01]  /*18b0*/  BAR.SYNC.DEFER_BLOCKING 0xe, 0x100 ;  /* 0x0384000000007b1d */ /* 0x000fe20000010000 */
[----:B------:R-:W-:Y:S01]  /*18c0*/  IMAD.U32 R5, RZ, RZ, UR4 ;  /* 0x00000004ff057e24 */ /* 0x000fe2000f8e00ff */
[----:B------:R-:W-:Y:S01]  /*18d0*/  UIADD3 UR4, UR4, 0x1, URZ ;  /* 0x0000000104047890 */ /* 0x000fe2000fffe03f */
[C---:B------:R-:W-:Y:S01]  /*18e0*/  ISETP.GT.AND P3, PT, R3.reuse, R0, PT ;  /* 0x000000000300720c */ /* 0x040fe20003f64270 */
[----:B------:R-:W-:Y:S02]  /*18f0*/  VIADD R3, R3, 0xffffffff ;  /* 0xffffffff03037836 */ /* 0x000fe40000000000 */
[----:B01----:R-:W-:Y:S01]  /*1900*/  IMAD R2, R5, 0x40, R4 ;  /* 0x0000004005027824 */ /* 0x003fe200078e0204 */
        /* <DEDUP_REMOVED lines=137> */
.L_x_4022:
[----:B------:R-:W-:Y:S01]  /*21a0*/  ULEA UR7, UR4, UR5, 0x3 ;  /* 0x0000000504077291 */ /* 0x000fe2000f8e183f */
[----:B------:R-:W-:-:S08]  /*21b0*/  SHF.L.U32 R2, R7, 0x1f, RZ ;  /* 0x0000001f07027819 */ /* 0x000fd000000006ff */
[----:B------:R0:W1:Y:S01]  /*21c0*/  SYNCS.PHASECHK.TRANS64.TRYWAIT P1, [UR7+0x28c50], R2 ;  /* 0x028c5002ff0075a7 */ /* 0x0000620008020147 */
[----:B------:R-:W-:Y:S05]  /*21d0*/  @!P0 BRA `(.L_x_4023) ;  /* 0x0000000000048947 */ /* 0x000fea0003800000 */
[----:B------:R-:W-:Y:S01]  /*21e0*/  BPT.TRAP 0x1 ;  /* 0x000000040000795c */ /* 0x000fe20000300000 */
.L_x_4023:
[----:B-1----:R-:W-:Y:S05]  /*21f0*/  @P1 BRA `(.L_x_4024) ;  /* 0x0000000000081947 */ /* 0x002fea0003800000 */
[----:B------:R-:W1:Y:S02]  /*2200*/  SYNCS.PHASECHK.TRANS64.TRYWAIT P1, [UR7+0x28c50], R2 ;  /* 0x028c5002ff0075a7 */ /* 0x000e640008020147 */
[----:B-1----:R-:W-:Y:S05]  /*2210*/  @!P1 BRA `(.L_x_4025) ;  /* 0x000000e0000c9947 */ /* 0x002fea0003800000 */
.L_x_4024:
        /* <DEDUP_REMOVED lines=10> */
[----:B------:R-:W-:Y:S01]  /*22c0*/  @!P2 IADD3 R2, R2, 0x28c60, RZ ;  /* 0x00028c600202a810 */ /* 0x000fe20007ffe0ff */
[----:B------:R-:W-:-:S03]  /*22d0*/  UMOV UR23, 0x40000040 ;  /* 0x4000004000177882 */ /* 0x000fc60000000000 */
[----:B------:R-:W-:Y:S01]  /*22e0*/  @!P2 PRMT R2, RZ, 0x654, R2 ;  /* 0x00000654ff02a816 */ /* 0x000fe20000000002 */
        /* <DEDUP_REMOVED lines=17> */
.L_x_4021:
[----:B------:R-:W-:Y:S01]  /*2400*/  BAR.SYNC.DEFER_BLOCKING 0xe, 0x100 ;  /* 0x0384000000007b1d */ /* 0x000fe20000010000 */
[----:B------:R-:W-:Y:S01]  /*2410*/  VIADD R4, R4, UR4 ;  /* 0x0000000404047c36 */ /* 0x000fe20008000000 */
[----:B------:R-:W-:Y:S01]  /*2420*/  PLOP3.LUT P0, PT, PT, PT, PT, 0x8, 0x0 ;  /* 0x000000000000781c */ /* 0x000fe20003f0e170 */
[----:B------:R-:W-:Y:S02]  /*2430*/  IMAD.MOV.U32 R6, RZ, RZ, RZ ;  /* 0x000000ffff067224 */ /* 0x000fe400078e00ff */
[----:B------:R-:W-:Y:S01]  /*2440*/  IMAD.MOV.U32 R5, RZ, RZ, RZ ;  /* 0x000000ffff057224 */ /* 0x000fe200078e00ff */
[----:B------:R-:W-:-:S05]  /*2450*/  LEA R4, R4, UR5, 0x2 ;  /* 0x0000000504047c11 */ /* 0x000fca000f8e10ff */
        /* <DEDUP_REMOVED lines=132> */
.L_x_4016:
[----:B------:R-:W-:Y:S01]  /*2ca0*/  ULDC UR4, c[0x0][0x448] ;  /* 0x0001120000047ab9 */ /* 0x000fe20000000800 */
[----:B------:R-:W-:Y:S02]  /*2cb0*/  ULEA UR7, UR7, 0x3f, 0x6 ;  /* 0x0000003f07077891 */ /* 0x000fe4000f8e303f */
[----:B------:R-:W-:Y:S01]  /*2cc0*/  UISETP.NE.AND UP0, UPT, UR4, 0x1, UPT ;  /* 0x000000010400788c */ /* 0x000fe2000bf05270 */
[----:B------:R-:W-:Y:S01]  /*2cd0*/  ULDC UR8, c[0x0][0x288] ;  /* 0x0000a20000087ab9 */ /* 0x000fe20000000800 */
[----:B------:R-:W-:Y:S02]  /*2ce0*/  ULOP3.LUT UR40, UR9, 0xffff, URZ, 0xc0, !UPT ;  /* 0x0000ffff09287892 */ /* 0x000fe4000f8ec03f */
[----:B------:R-:W-:-:S04]  /*2cf0*/  UIADD3 UR8, -UR8, 0x40, URZ ;  /* 0x0000004008087890 */ /* 0x000fc8000fffe13f */
[----:B------:R-:W-:-:S03]  /*2d00*/  UIMAD UR8, UR37, UR10, UR8 ;  /* 0x0000000a250872a4 */ /* 0x000fc6000f8e0208 */
[----:B------:R-:W-:Y:S01]  /*2d10*/  @UP0 ULDC UR4, c[0x0][0x44c] ;  /* 0x0001130000040ab9 */ /* 0x000fe20000000800 */
[----:B------:R-:W-:Y:S01]  /*2d20*/  @UP0 ULDC UR11, c[0x0][0x450] ;  /* 0x00011400000b0ab9 */ /* 0x000fe20000000800 */
[----:B------:R-:W-:-:S04]  /*2d30*/  UIMAD.WIDE.U32 UR4, UR7, UR4, URZ ;  /* 0x00000004070472a5 */ /* 0x000fc8000f8e003f */
[----:B------:R-:W-:Y:S02]  /*2d40*/  @UP0 USHF.R.U32.HI UR7, URZ, UR11, UR5 ;  /* 0x0000000b3f070299 */ /* 0x000fe40008011605 */
[----:B------:R-:W-:Y:S02]  /*2d50*/  USHF.R.U32.HI UR11, URZ, 0x10, UR9 ;  /* 0x000000103f0b7899 */ /* 0x000fe40008011609 */
[----:B------:R-:W-:Y:S02]  /*2d60*/  UIADD3 UR7, UR8, UR7, URZ ;  /* 0x0000000708077290 */ /* 0x000fe4000fffe03f */
[----:B------:R-:W-:Y:S02]  /*2d70*/  UISETP.NE.AND UP1, UPT, UR11, URZ, UPT ;  /* 0x0000003f0b00728c */ /* 0x000fe4000bf25270 */
[----:B------:R-:W-:-:S04]  /*2d80*/  USHF.R.S32.HI UR4, URZ, 0x1f, UR7 ;  /* 0x0000001f3f047899 */ /* 0x000fc80008011407 */
[----:B------:R-:W-:-:S04]  /*2d90*/  ULEA.HI UR4, UR4, UR7, URZ, 0x6 ;  /* 0x0000000704047291 */ /* 0x000fc8000f8f303f */
[----:B------:R-:W-:Y:S01]  /*2da0*/  USHF.R.S32.HI UR4, URZ, 0x6, UR4 ;  /* 0x000000063f047899 */ /* 0x000fe20008011404 */
[----:B------:R-:W-:-:S03]  /*2db0*/  @!UP1 ULDC UR11, c[0x0][0x9f0] ;  /* 0x00027c00000b9ab9 */ /* 0x000fc60000000800 */
[----:B------:R-:W-:-:S04]  /*2dc0*/  UISETP.LT.AND UP0, UPT, UR6, UR4, UPT ;  /* 0x000000040600728c */ /* 0x000fc8000bf01270 */
[----:B------:R-:W-:-:S03]  /*2dd0*/  USEL UR10, UR6, UR4, UP0 ;  /* 0x00000004060a7287 */ /* 0x000fc60008000000 */
[----:B------:R-:W-:Y:S01]  /*2de0*/  UMOV UR4, URZ ;  /* 0x0000003f00047c82 */ /* 0x000fe20008000000 */
[----:B------:R-:W-:-:S06]  /*2df0*/  UISETP.GE.AND UP0, UPT, UR10, 0x1, UPT ;  /* 0x000000010a00788c */ /* 0x000fcc000bf06270 */
        /* <DEDUP_REMOVED lines=15> */
[----:B0-----:R-:W-:Y:S01]  /*2ef0*/  IADD3 R2, R0, 0xffffffe, RZ ;  /* 0x0ffffffe00027810 */ /* 0x001fe20007ffe0ff */
[----:B------:R-:W-:-:S05]  /*2f00*/  IMAD.MOV R0, RZ, RZ, -R5 ;  /* 0x000000ffff007224 */ /* 0x000fca00078e0a05 */
        /* <DEDUP_REMOVED lines=18> */
.L_x_4027:
[----:B------:R-:W-:Y:S01]  /*3030*/  UIMAD UR40, UR40, UR4, URZ ;  /* 0x00000004282872a4 */ /* 0x000fe2000f8e023f */
[----:B------:R-:W-:Y:S01]  /*3040*/  IMAD.U32 R0, RZ, RZ, UR10 ;  /* 0x0000000aff007e24 */ /* 0x000fe2000f8e00ff */
[----:B------:R-:W-:Y:S01]  /*3050*/  MOV R3, UR4 ;  /* 0x0000000400037c02 */ /* 0x000fe20008000f00 */
[----:B------:R-:W-:Y:S01]  /*3060*/  IMAD.MOV.U32 R6, RZ, RZ, RZ ;  /* 0x000000ffff067224 */ /* 0x000fe200078e00ff */
[----:B------:R-:W-:Y:S01]  /*3070*/  PLOP3.LUT P0, PT, PT, PT, PT, 0x80, 0x0 ;  /* 0x000000000000781c */ /* 0x000fe20003f0f070 */
[----:B------:R-:W-:Y:S01]  /*3080*/  IMAD.MOV.U32 R5, RZ, RZ, RZ ;  /* 0x000000ffff057224 */ /* 0x000fe200078e00ff */
[----:B------:R-:W-:Y:S02]  /*3090*/  VIADDMNMX R0, R3, UR40, R0, PT ;  /* 0x0000002803007c46 */ /* 0x000fe4000b800100 */
[----:B------:R-:W-:Y:S02]  /*30a0*/  CS2R R150, SRZ ;  /* 0x0000000000967805 */ /* 0x000fe4000001ff00 */
        /* <DEDUP_REMOVED lines=96> */
[----:B------:R-:W-:Y:S01]  /*36b0*/  IMAD.U32 R7, RZ, RZ, UR5 ;  /* 0x00000005ff077e24 */ /* 0x000fe2000f8e00ff */
[----:B------:R-:W-:Y:S01]  /*36c0*/  MOV R12, 0x1 ;  /* 0x00000001000c7802 */ /* 0x000fe20000000f00 */
[----:B------:R-:W-:-:S02]  /*36d0*/  IMAD.U32 R11, RZ, RZ, UR7 ;  /* 0x00000007ff0b7e24 */ /* 0x000fc4000f8e00ff */
[----:B------:R-:W-:Y:S02]  /*36e0*/  IMAD.MOV.U32 R8, RZ, RZ, 0x70 ;  /* 0x00000070ff087424 */ /* 0x000fe400078e00ff */
[----:B0-----:R-:W-:-:S07]  /*36f0*/  IMAD.MOV.U32 R13, RZ, RZ, RZ ;  /* 0x000000ffff0d7224 */ /* 0x001fce00078e00ff */
[----:B------:R-:W-:-:S07]  /*3700*/  LEPC R20, `(.L_x_4028) ;  /* 0x000000001014794e */ /* 0x000fce0000000000 */
[----:B-1----:R-:W-:Y:S05]  /*3710*/  CALL.ABS.NOINC R2 ;  /* 0x0000000002007343 */ /* 0x002fea0003c00000 */
.L_x_4028:
        /* <DEDUP_REMOVED lines=11> */
.L_x_4163:
[----:B------:R-:W-:Y:S01]  /*37d0*/  ULOP3.LUT UR4, UR42, 0x1, URZ, 0xfc, !UPT ;  /* 0x000000012a047892 */ /* 0x000fe2000f8efc3f */
[----:B0-----:R-:W-:Y:S01]  /*37e0*/  LEA.HI R6, R0, R5, RZ, 0x3 ;  /* 0x0000000500067211 */ /* 0x001fe200078f18ff */
[----:B------:R-:W-:Y:S01]  /*37f0*/  IMAD.IADD R2, R23, 0x1, -R2 ;  /* 0x0000000117027824 */ /* 0x000fe200078e0a02 */
[----:B------:R-:W-:Y:S02]  /*3800*/  LOP3.LUT R0, R3, 0x7ffffffc, RZ, 0xc0, !PT ;  /* 0x7ffffffc03007812 */ /* 0x000fe400078ec0ff */
[----:B------:R-:W-:Y:S01]  /*3810*/  LOP3.LUT R6, R6, 0xfffffff8, RZ, 0xc0, !PT ;  /* 0xfffffff806067812 */ /* 0x000fe200078ec0ff */
[----:B------:R-:W-:Y:S01]  /*3820*/  IMAD.U32 R3, RZ, RZ, UR4 ;  /* 0x00000004ff037e24 */ /* 0x000fe2000f8e00ff */
[-C--:B------:R-:W-:Y:S02]  /*3830*/  IADD3 R0, -R0, R17.reuse, RZ ;  /* 0x0000001100007210 */ /* 0x080fe40007ffe1ff */
[----:B------:R-:W-:Y:S01]  /*3840*/  LEA.HI R4, R4, R17, RZ, 0x5 ;  /* 0x0000001104047211 */ /* 0x000fe200078f28ff */
[----:B------:R-:W-:Y:S01]  /*3850*/  IMAD.IADD R6, R5, 0x1, -R6 ;  /* 0x0000000105067824 */ /* 0x000fe200078e0a06 */
[----:B------:R-:W-:Y:S01]  /*3860*/  ISETP.NE.AND P0, PT, R3, 0x3, PT ;  /* 0x000000030300780c */ /* 0x000fe20003f05270 */
[----:B------:R-:W-:Y:S01]  /*3870*/  IMAD.SHL.U32 R11, R0, 0x2, RZ ;  /* 0x00000002000b7824 */ /* 0x000fe200078e00ff */
[----:B------:R-:W-:-:S03]  /*3880*/  SHF.R.S32.HI R3, RZ, 0x5, R4 ;  /* 0x00000005ff037819 */ /* 0x000fc60000011404 */
[----:B------:R-:W-:Y:S02]  /*3890*/  IMAD R4, R2, 0x100, R11 ;  /* 0x0000010002047824 */ /* 0x000fe400078e020b */
[----:B------:R-:W-:-:S06]  /*38a0*/  IMAD R3, R3, 0x10, R6 ;  /* 0x0000001003037824 */ /* 0x000fcc00078e0206 */
[----:B------:R-:W-:Y:S05]  /*38b0*/  @!P0 BRA `(.L_x_4030) ;  /* 0x0000000000048947 */ /* 0x000fea0003800000 */
[----:B------:R-:W-:Y:S01]  /*38c0*/  BPT.TRAP 0x1 ;  /* 0x000000040000795c */ /* 0x000fe20000300000 */
.L_x_4030:
[----:B------:R0:W1:Y:S01]  /*38d0*/  SYNCS.PHASECHK.TRANS64.TRYWAIT P2, [UR39+0x28c30], R13 ;  /* 0x028c300dff0075a7 */ /* 0x0000620008040167 */
[----:B------:R-:W-:Y:S05]  /*38e0*/  @!P0 BRA `(.L_x_4031) ;  /* 0x0000000000048947 */ /* 0x000fea0003800000 */
[----:B------:R-:W-:Y:S01]  /*38f0*/  BPT.TRAP 0x1 ;  /* 0x000000040000795c */ /* 0x000fe20000300000 */
.L_x_4031:
[----:B------:R-:W2:Y:S02]  /*3900*/  S2R R0, SR_TID.X ;  /* 0x0000000000007919 */ /* 0x000ea40000002100 */
[----:B--2---:R-:W-:-:S04]  /*3910*/  LOP3.LUT R0, R0, 0x7f, RZ, 0xc0, !PT ;  /* 0x0000007f00007812 */ /* 0x004fc800078ec0ff */
[----:B------:R-:W-:Y:S01]  /*3920*/  ISETP.NE.AND P1, PT, R0, RZ, PT ;  /* 0x000000ff0000720c */ /* 0x000fe20003f25270 */
[----:B-1----:R-:W-:-:S12]  /*3930*/  @P2 BRA `(.L_x_4032) ;  /* 0x0000000000082947 */ /* 0x002fd80003800000 */
[----:B------:R-:W1:Y:S02]  /*3940*/  SYNCS.PHASECHK.TRANS64.TRYWAIT P2, [UR39+0x28c30], R13 ;  /* 0x028c300dff0075a7 */ /* 0x000e640008040167 */
[----:B-1----:R-:W-:Y:S05]  /*3950*/  @!P2 BRA `(.L_x_4033) ;  /* 0x000000c8006ca947 */ /* 0x002fea0003800000 */
.L_x_4032:
[----:B------:R-:W-:Y:S05]  /*3960*/  WARPSYNC.ALL ;  /* 0x0000000000007948 */ /* 0x000fea0003800000 */
[----:B------:R-:W-:Y:S01]  /*3970*/  UIADD3 UR4, UR39, 0x20400, URZ ;  /* 0x0002040027047890 */ /* 0x000fe2000fffe03f */
[----:B------:R-:W-:Y:S01]  /*3980*/  WARPGROUP.ARRIVE ;  /* 0x00000000000079c5 */ /* 0x000fe20000000000 */
[----:B------:R-:W-:-:S05]  /*3990*/  UIADD3 UR5, UR39, 0x22400, URZ ;  /* 0x0002240027057890 */ /* 0x000fca000fffe03f */
[----:B------:R-:W2:Y:S01]  /*39a0*/  S2R R2, SR_CTAID.X ;  /* 0x0000000000027919 */ /* 0x000ea20000002500 */
[----:B------:R-:W-:Y:S01]  /*39b0*/  USHF.R.U32.HI UR4, URZ, 0x4, UR4 ;  /* 0x000000043f047899 */ /* 0x000fe20008011604 */
[----:B-1----:R-:W-:Y:S01]  /*39c0*/  LEA.HI R0, R19, R16, RZ, 0x2 ;  /* 0x0000001013007211 */ /* 0x002fe200078f10ff */
[----:B------:R-:W-:Y:S01]  /*39d0*/  USHF.R.U32.HI UR5, URZ, 0x4, UR5 ;  /* 0x000000043f057899 */ /* 0x000fe20008011605 */
[----:B------:R-:W-:Y:S01]  /*39e0*/  MOV R14, UR39 ;  /* 0x00000027000e7c02 */ /* 0x000fe20008000f00 */
[----:B------:R-:W-:Y:S01]  /*39f0*/  ULOP3.LUT UR4, UR4, 0x3fff, URZ, 0xc0, !UPT ;  /* 0x00003fff04047892 */ /* 0x000fe2000f8ec03f */
[----:B------:R-:W-:Y:S01]  /*3a00*/  LOP3.LUT R5, R0, 0xfffffffc, RZ, 0xc0, !PT ;  /* 0xfffffffc00057812 */ /* 0x000fe200078ec0ff */
[----:B------:R-:W-:Y:S02]  /*3a10*/  ULOP3.LUT UR5, UR5, 0x3fff, URZ, 0xc0, !UPT ;  /* 0x00003fff05057892 */ /* 0x000fe4000f8ec03f */
[----:B------:R-:W-:Y:S01]  /*3a20*/  ULOP3.LUT UR4, UR4, 0x10000, URZ, 0xfc, !UPT ;  /* 0x0001000004047892 */ /* 0x000fe2000f8efc3f */
[----:B------:R-:W-:Y:S01]  /*3a30*/  IADD3 R5, R16, -R5, RZ ;  /* 0x8000000510057210 */ /* 0x000fe20007ffe0ff */
[----:B------:R-:W-:Y:S01]  /*3a40*/  ULOP3.LUT UR24, UR5, 0x10000, URZ, 0xfc, !UPT ;  /* 0x0001000005187892 */ /* 0x000fe2000f8efc3f */
[----:B------:R-:W-:Y:S01]  /*3a50*/  UMOV UR9, 0x40000040 ;  /* 0x4000004000097882 */ /* 0x000fe20000000000 */
[----:B------:R-:W-:Y:S01]  /*3a60*/  UMOV UR11, 0x40000040 ;  /* 0x40000040000b7882 */ /* 0x000fe20000000000 */
[----:B------:R-:W-:Y:S01]  /*3a70*/  UIADD3 UR12, UR4, 0x2, URZ ;  /* 0x00000002040c7890 */ /* 0x000fe2000fffe03f */
[----:B------:R-:W-:Y:S01]  /*3a80*/  LEA.HI R0, R5, R5, RZ, 0x1 ;  /* 0x0000000505007211 */ /* 0x000fe200078f08ff */
[----:B------:R-:W-:-:S02]  /*3a90*/  UMOV UR8, UR4 ;  /* 0x0000000400087c82 */ /* 0x000fc40008000000 */
[----:B------:R-:W-:Y:S01]  /*3aa0*/  UMOV UR10, UR24 ;  /* 0x00000018000a7c82 */ /* 0x000fe20008000000 */
[----:B------:R-:W-:Y:S01]  /*3ab0*/  UIADD3 UR14, UR24, 0x2, URZ ;  /* 0x00000002180e7890 */ /* 0x000fe2000fffe03f */
        /* <DEDUP_REMOVED lines=11> */
[----:B--2---:R-:W-:Y:S01]  /*3b70*/  IMAD R5, R2, 0x40, R3 ;  /* 0x0000004002057824 */ /* 0x004fe200078e0203 */
[----:B------:R-:W-:Y:S01]  /*3b80*/  UMOV UR21, 0x40000040 ;  /* 0x4000004000157882 */ /* 0x000fe20000000000 */
[----:B------:R-:W-:Y:S01]  /*3b90*/  UMOV UR23, 0x40000040 ;  /* 0x4000004000177882 */ /* 0x000fe20000000000 */
[----:B------:R-:W-:Y:S01]  /*3ba0*/  ULDC UR4, c[0x0][0x448] ;  /* 0x0001120000047ab9 */ /* 0x000fe20000000800 */
[----:B------:R-:W-:Y:S01]  /*3bb0*/  IMAD R12, R0, 0x8, R5 ;  /* 0x00000008000c7824 */ /* 0x000fe200078e0205 */
[----:B------:R-:W-:Y:S01]  /*3bc0*/  UISETP.NE.AND UP0, UPT, UR4, 0x1, UPT ;  /* 0x000000010400788c */ /* 0x000fe2000bf05270 */
[----:B------:R-:W-:-:S02]  /*3bd0*/  ULDC UR10, c[0x0][0x2f0] ;  /* 0x0000bc00000a7ab9 */ /* 0x000fc40000000800 */
[----:B------:R-:W-:Y:S01]  /*3be0*/  IMAD.MOV.U32 R0, RZ, RZ, R12 ;  /* 0x000000ffff007224 */ /* 0x000fe200078e000c */
[----:B------:R-:W-:Y:S01]  /*3bf0*/  ULDC UR6, c[0x0][0x288] ;  /* 0x0000a20000067ab9 */ /* 0x000fe20000000800 */
[----:B------:R-:W-:Y:S01]  /*3c00*/  ULDC UR7, c[0x0][0x988] ;  /* 0x0002620000077ab9 */ /* 0x000fe20000000800 */
[----:B------:R-:W-:Y:S02]  /*3c10*/  PLOP3.LUT P2, PT, PT, PT, UP0, 0x80, 0x0 ;  /* 0x000000000000781c */ /* 0x000fe40003f4f008 */
[----:B------:R-:W-:-:S03]  /*3c20*/  MOV R8, UR6 ;  /* 0x0000000600087c02 */ /* 0x000fc60008000f00 */
[----:B------:R-:W-:-:S08]  /*3c30*/  @UP0 ULDC UR4, c[0x0][0x44c] ;  /* 0x0001130000040ab9 */ /* 0x000fd00000000800 */
[----:B------:R-:W-:Y:S01]  /*3c40*/  @P2 IMAD.HI.U32 R2, R12, UR4, RZ ;  /* 0x000000040c022c27 */ /* 0x000fe2000f8e00ff */
[----:B------:R-:W-:-:S04]  /*3c50*/  @UP0 ULDC UR4, c[0x0][0x450] ;  /* 0x0001140000040ab9 */ /* 0x000fc80000000800 */
[----:B------:R-:W-:Y:S01]  /*3c60*/  @P2 SHF.R.U32.HI R0, RZ, UR4, R2 ;  /* 0x00000004ff002c19 */ /* 0x000fe20008011602 */
[----:B------:R-:W-:Y:S02]  /*3c70*/  UMOV UR4, 0xffffffc0 ;  /* 0xffffffc000047882 */ /* 0x000fe40000000000 */
[----:B------:R-:W-:Y:S02]  /*3c80*/  UIMAD UR4, UR41, UR4, 0x40 ;  /* 0x00000040290474a4 */ /* 0x000fe4000f8e0204 */
[----:B------:R-:W1:Y:S02]  /*3c90*/  SHFL.IDX PT, R6, R0, 0x1, 0x1c1f ;  /* 0x003c1f0000067f89 */ /* 0x000e6400000e0000 */
[----:B------:R-:W-:Y:S02]  /*3ca0*/  UIADD3 UR5, UR4, 0x1, URZ ;  /* 0x0000000104057890 */ /* 0x000fe4000fffe03f */
[----:B------:R-:W-:Y:S01]  /*3cb0*/  UIMAD UR4, UR37, UR10, UR4 ;  /* 0x0000000a250472a4 */ /* 0x000fe2000f8e0204 */
[----:B------:R-:W2:Y:S01]  /*3cc0*/  SHFL.IDX PT, R0, R0, RZ, 0x1c1f ;  /* 0x001c1fff00007589 */ /* 0x000ea200000e0000 */
[----:B------:R-:W-:-:S04]  /*3cd0*/  UIMAD UR5, UR37, UR10, UR5 ;  /* 0x0000000a250572a4 */ /* 0x000fc8000f8e0205 */
[----:B------:R-:W-:Y:S02]  /*3ce0*/  IADD3 R2, -R11, UR4, RZ ;  /* 0x000000040b027c10 */ /* 0x000fe4000fffe1ff */
[----:B------:R-:W-:-:S04]  /*3cf0*/  IADD3 R5, -R8, UR5, -R11 ;  /* 0x0000000508057c10 */ /* 0x000fc8000fffe90b */
[----:B-1----:R-:W-:-:S04]  /*3d00*/  VIADDMNMX R6, R6, R5, R2, PT ;  /* 0x0000000506067246 */ /* 0x002fc80003800102 */
[C---:B------:R-:W-:Y:S01]  /*3d10*/  ISETP.GT.AND P3, PT, R6.reuse, RZ, PT ;  /* 0x000000ff0600720c */ /* 0x040fe20003f64270 */
[----:B------:R-:W-:Y:S02]  /*3d20*/  WARPGROUP.DEPBAR.LE gsb0, 0x0 ;  /* 0x00008000000079c5 */ /* 0x000fe40000010000 */
[----:B------:R-:W-:Y:S01]  /*3d30*/  WARPGROUP.ARRIVE ;  /* 0x00000000000079c5 */ /* 0x000fe20000000000 */
[C---:B------:R-:W-:Y:S02]  /*3d40*/  ISETP.GT.AND P4, PT, R6.reuse, 0x1, PT ;  /* 0x000000010600780c */ /* 0x040fe40003f84270 */
[----:B------:R-:W-:Y:S02]  /*3d50*/  ISETP.GT.AND P5, PT, R6, 0x8, PT ;  /* 0x000000080600780c */ /* 0x000fe40003fa4270 */
[----:B--2---:R-:W-:Y:S01]  /*3d60*/  VIADDMNMX R5, R0, R5, R2, PT ;  /* 0x0000000500057246 */ /* 0x004fe20003800102 */
[----:B------:R-:W-:Y:S03]  /*3d70*/  HGMMA.64x64x16.F32 R24, gdesc[UR12], R24, gsb0 ;  /* 0x00e000000c1879f0 */ /* 0x000fe60008000818 */
[----:B------:R-:W-:-:S02]  /*3d80*/  WARPGROUP.DEPBAR.LE gsb0, 0x0 ;  /* 0x00008000000079c5 */ /* 0x000fc40000010000 */
        /* <DEDUP_REMOVED lines=8> */
[----:B------:R-:W-:Y:S02]  /*3e10*/  ISETP.GT.AND P3, PT, R6, 0x9, PT ;  /* 0x000000090600780c */ /* 0x000fe40003f64270 */
[----:B------:R-:W-:-:S02]  /*3e20*/  FSEL R30, R30, -INF , P5 ;  /* 0xff8000001e1e7808 */ /* 0x000fc40002800000 */
[----:B------:R-:W-:Y:S02]  /*3e30*/  FMNMX.FTZ R7, R26, R27, !PT ;  /* 0x0000001b1a077209 */ /* 0x000fe40007810000 */
[----:B------:R-:W-:Y:S02]  /*3e40*/  ISETP.GT.AND P4, PT, R6, 0x10, PT ;  /* 0x000000100600780c */ /* 0x000fe40003f84270 */
[----:B------:R-:W-:Y:S02]  /*3e50*/  FSEL R31, R31, -INF , P3 ;  /* 0xff8000001f1f7808 */ /* 0x000fe40001800000 */
[----:B------:R-:W-:Y:S02]  /*3e60*/  FMNMX.FTZ R8, R30, R7, !PT ;  /* 0x000000071e087209 */ /* 0x000fe40007810000 */
        /* <DEDUP_REMOVED lines=33> */
[----:B------:R-:W-:Y:S02]  /*4080*/  FSEL R55, R55, -INF , P3 ;  /* 0xff80000037377808 */ /* 0x000fe40001800000 */
[----:B------:R-:W-:Y:S02]  /*4090*/  FMNMX.FTZ R6, R54, R7, !PT ;  /* 0x0000000736067209 */ /* 0x000fe40007810000 */
[----:B------:R-:W-:Y:S02]  /*40a0*/  ISETP.GT.AND P3, PT, R5, RZ, PT ;  /* 0x000000ff0500720c */ /* 0x000fe40003f64270 */
[----:B------:R-:W-:Y:S02]  /*40b0*/  FMNMX.FTZ R6, R55, R6, !PT ;  /* 0x0000000637067209 */ /* 0x000fe40007810000 */
[----:B------:R-:W-:-:S02]  /*40c0*/  ISETP.GT.AND P4, PT, R5, 0x1, PT ;  /* 0x000000010500780c */ /* 0x000fc40003f84270 */
[----:B------:R-:W-:Y:S01]  /*40d0*/  ISETP.GT.AND P5, PT, R5, 0x8, PT ;  /* 0x000000080500780c */ /* 0x000fe20003fa4270 */
[----:B------:R-:W1:Y:S01]  /*40e0*/  SHFL.BFLY PT, R7, R6, 0x2, 0x1f ;  /* 0x0c401f0006077f89 */ /* 0x000e6200000e0000 */
[----:B------:R-:W-:Y:S02]  /*40f0*/  FSEL R24, R24, -INF , P3 ;  /* 0xff80000018187808 */ /* 0x000fe40001800000 */
[----:B------:R-:W-:Y:S02]  /*4100*/  FSEL R25, R25, -INF , P4 ;  /* 0xff80000019197808 */ /* 0x000fe40002000000 */
[C---:B------:R-:W-:Y:S02]  /*4110*/  ISETP.GT.AND P3, PT, R5.reuse, 0x9, PT ;  /* 0x000000090500780c */ /* 0x040fe40003f64270 */
[----:B------:R-:W-:Y:S02]  /*4120*/  FSEL R28, R28, -INF , P5 ;  /* 0xff8000001c1c7808 */ /* 0x000fe40002800000 */
[----:B------:R-:W-:-:S02]  /*4130*/  ISETP.GT.AND P4, PT, R5, 0x10, PT ;  /* 0x000000100500780c */ /* 0x000fc40003f84270 */
[----:B------:R-:W-:Y:S02]  /*4140*/  FSEL R29, R29, -INF , P3 ;  /* 0xff8000001d1d7808 */ /* 0x000fe40001800000 */
[C---:B------:R-:W-:Y:S02]  /*4150*/  ISETP.GT.AND P3, PT, R5.reuse, 0x11, PT ;  /* 0x000000110500780c */ /* 0x040fe40003f64270 */
[----:B------:R-:W-:Y:S02]  /*4160*/  FSEL R32, R32, -INF , P4 ;  /* 0xff80000020207808 */ /* 0x000fe40002000000 */
[----:B------:R-:W-:Y:S02]  /*4170*/  ISETP.GT.AND P4, PT, R5, 0x18, PT ;  /* 0x000000180500780c */ /* 0x000fe40003f84270 */
[----:B------:R-:W-:Y:S02]  /*4180*/  FSEL R33, R33, -INF , P3 ;  /* 0xff80000021217808 */ /* 0x000fe40001800000 */
[----:B------:R-:W-:-:S02]  /*4190*/  ISETP.GT.AND P3, PT, R5, 0x19, PT ;  /* 0x000000190500780c */ /* 0x000fc40003f64270 */
[----:B------:R-:W-:Y:S02]  /*41a0*/  FSEL R36, R36, -INF , P4 ;  /* 0xff80000024247808 */ /* 0x000fe40002000000 */
[----:B-1----:R-:W-:Y:S02]  /*41b0*/  FMNMX.FTZ R2, R6, R7, !PT ;  /* 0x0000000706027209 */ /* 0x002fe40007810000 */
[----:B------:R-:W-:Y:S02]  /*41c0*/  FMNMX.FTZ R7, R24, R25, !PT ;  /* 0x0000001918077209 */ /* 0x000fe40007810000 */
[----:B------:R-:W-:Y:S01]  /*41d0*/  ISETP.GT.AND P4, PT, R5, 0x20, PT ;  /* 0x000000200500780c */ /* 0x000fe20003f84270 */
[----:B------:R-:W1:Y:S01]  /*41e0*/  SHFL.BFLY PT, R9, R2, 0x1, 0x1f ;  /* 0x0c201f0002097f89 */ /* 0x000e6200000e0000 */
[----:B------:R-:W-:Y:S02]  /*41f0*/  FMNMX.FTZ R0, R28, R7, !PT ;  /* 0x000000071c007209 */ /* 0x000fe40007810000 */
[----:B------:R-:W-:-:S02]  /*4200*/  FSEL R37, R37, -INF , P3 ;  /* 0xff80000025257808 */ /* 0x000fc40001800000 */
[----:B------:R-:W-:Y:S02]  /*4210*/  FMNMX.FTZ R7, R29, R0, !PT ;  /* 0x000000001d077209 */ /* 0x000fe40007810000 */
[----:B------:R-:W-:Y:S02]  /*4220*/  ISETP.GT.AND P5, PT, R5, 0x21, PT ;  /* 0x000000210500780c */ /* 0x000fe40003fa4270 */
[----:B------:R-:W-:Y:S02]  /*4230*/  FMNMX.FTZ R0, R32, R7, !PT ;  /* 0x0000000720007209 */ /* 0x000fe40007810000 */
[----:B------:R-:W-:Y:S02]  /*4240*/  FSEL R40, R40, -INF , P4 ;  /* 0xff80000028287808 */ /* 0x000fe40002000000 */
[----:B------:R-:W-:Y:S02]  /*4250*/  FMNMX.FTZ R7, R33, R0, !PT ;  /* 0x0000000021077209 */ /* 0x000fe40007810000 */
[----:B------:R-:W-:-:S02]  /*4260*/  ISETP.GT.AND P4, PT, R5, 0x28, PT ;  /* 0x000000280500780c */ /* 0x000fc40003f84270 */
[----:B------:R-:W-:Y:S02]  /*4270*/  FMNMX.FTZ R0, R36, R7, !PT ;  /* 0x0000000724007209 */ /* 0x000fe40007810000 */
[----:B------:R-:W-:Y:S02]  /*4280*/  FSEL R41, R41, -INF , P5 ;  /* 0xff80000029297808 */ /* 0x000fe40002800000 */
[----:B------:R-:W-:Y:S02]  /*4290*/  FMNMX.FTZ R7, R37, R0, !PT ;  /* 0x0000000025077209 */ /* 0x000fe40007810000 */
[----:B------:R-:W-:Y:S02]  /*42a0*/  ISETP.GT.AND P3, PT, R5, 0x29, PT ;  /* 0x000000290500780c */ /* 0x000fe40003f64270 */
[----:B------:R-:W-:Y:S02]  /*42b0*/  FMNMX.FTZ R0, R40, R7, !PT ;  /* 0x0000000728007209 */ /* 0x000fe40007810000 */
        /* <DEDUP_REMOVED lines=16> */
[----:B-1----:R-:W-:Y:S02]  /*43c0*/  FMNMX.FTZ R2, R2, R9, !PT ;  /* 0x0000000902027209 */ /* 0x002fe40007810000 */
[----:B------:R-:W-:Y:S02]  /*43d0*/  FMNMX.FTZ R0, R53, R0, !PT ;  /* 0x0000000035007209 */ /* 0x000fe40007810000 */
[C---:B------:R-:W-:Y:S01]  /*43e0*/  FSETP.NEU.FTZ.AND P5, PT, R2.reuse, -INF , PT ;  /* 0xff8000000200780b */ /* 0x040fe20003fbd000 */
[----:B------:R-:W-:-:S02]  /*43f0*/  FMUL.FTZ R6, R2, UR7 ;  /* 0x0000000702067c20 */ /* 0x000fc40008410000 */
[----:B------:R-:W1:Y:S03]  /*4400*/  SHFL.BFLY PT, R5, R0, 0x2, 0x1f ;  /* 0x0c401f0000057f89 */ /* 0x000e6600000e0000 */
[----:B------:R-:W-:-:S05]  /*4410*/  FSEL R6, R6, RZ, P5 ;  /* 0x000000ff06067208 */ /* 0x000fca0002800000 */
        /* <DEDUP_REMOVED lines=16> */
[----:B-1----:R-:W-:Y:S01]  /*4520*/  FMNMX.FTZ R5, R0, R5, !PT ;  /* 0x0000000500057209 */ /* 0x002fe20007810000 */
[----:B------:R-:W-:Y:S04]  /*4530*/  MUFU.EX2 R26, R26 ;  /* 0x0000001a001a7308 */ /* 0x000fe80000000800 */
[----:B------:R-:W1:Y:S04]  /*4540*/  SHFL.BFLY PT, R0, R5, 0x1, 0x1f ;  /* 0x0c201f0005007f89 */ /* 0x000e6800000e0000 */
[----:B------:R-:W-:Y:S08]  /*4550*/  MUFU.EX2 R17, R6 ;  /* 0x0000000600117308 */ /* 0x000ff00000000800 */
[----:B------:R-:W2:Y:S08]  /*4560*/  MUFU.EX2 R27, R27 ;  /* 0x0000001b001b7308 */ /* 0x000eb00000000800 */
[----:B------:R-:W3:Y:S01]  /*4570*/  MUFU.EX2 R30, R30 ;  /* 0x0000001e001e7308 */ /* 0x000ee20000000800 */
[----:B-1----:R-:W-:-:S04]  /*4580*/  FMNMX.FTZ R0, R5, R0, !PT ;  /* 0x0000000005007209 */ /* 0x002fc80007810000 */
[C---:B------:R-:W-:Y:S01]  /*4590*/  FSETP.NEU.FTZ.AND P3, PT, R0.reuse, -INF , PT ;  /* 0xff8000000000780b */ /* 0x040fe20003f7d000 */
[----:B------:R-:W-:Y:S02]  /*45a0*/  FMUL.FTZ R5, R0, UR7 ;  /* 0x0000000700057c20 */ /* 0x000fe40008410000 */
[----:B------:R-:W1:Y:S01]  /*45b0*/  MUFU.EX2 R31, R31 ;  /* 0x0000001f001f7308 */ /* 0x000e620000000800 */
[----:B--2---:R-:W-:Y:S02]  /*45c0*/  F2FP.F16.F32.PACK_AB R161, R27, R26 ;  /* 0x0000001a1ba1723e */ /* 0x004fe400000000ff */
[----:B------:R-:W-:Y:S02]  /*45d0*/  FSEL R9, R5, RZ, P3 ;  /* 0x000000ff05097208 */ /* 0x000fe40001800000 */
[----:B------:R-:W-:-:S03]  /*45e0*/  LEA.HI R5, R19, R16, RZ, 0x4 ;  /* 0x0000001013057211 */ /* 0x000fc600078f20ff */
[----:B------:R-:W2:Y:S01]  /*45f0*/  MUFU.EX2 R34, R34 ;  /* 0x0000002200227308 */ /* 0x000ea20000000800 */
        /* <DEDUP_REMOVED lines=8> */
[--C-:B------:R-:W-:Y:S01]  /*4680*/  FFMA.FTZ R33, R33, UR7, -R9.reuse ;  /* 0x0000000721217c23 */ /* 0x100fe20008010809 */
[--C-:B------:R-:W-:Y:S01]  /*4690*/  FFMA.FTZ R36, R36, UR7, -R9.reuse ;  /* 0x0000000724247c23 */ /* 0x100fe20008010809 */
[----:B------:R-:W-:Y:S01]  /*46a0*/  LEA.HI R16, R19, R16, RZ, 0x5 ;  /* 0x0000001013107211 */ /* 0x000fe200078f28ff */
[----:B------:R-:W-:Y:S01]  /*46b0*/  FFMA.FTZ R37, R37, UR7, -R9 ;  /* 0x0000000725257c23 */ /* 0x000fe20008010809 */
[----:B------:R-:W-:Y:S01]  /*46c0*/  SHF.R.S32.HI R6, RZ, 0x1f, R7 ;  /* 0x0000001fff067819 */ /* 0x000fe20000011407 */
[--C-:B------:R-:W-:Y:S01]  /*46d0*/  FFMA.FTZ R40, R40, UR7, -R9.reuse ;  /* 0x0000000728287c23 */ /* 0x100fe20008010809 */
[----:B------:R-:W-:Y:S01]  /*46e0*/  FFMA.FTZ R41, R41, UR7, -R9 ;  /* 0x0000000729297c23 */ /* 0x000fe20008010809 */
[----:B------:R-:W-:Y:S01]  /*46f0*/  MUFU.EX2 R25, R25 ;  /* 0x0000001900197308 */ /* 0x000fe20000000800 */
[----:B------:R-:W-:Y:S01]  /*4700*/  LEA.HI R6, R6, R7, RZ, 0x3 ;  /* 0x0000000706067211 */ /* 0x000fe200078f18ff */
[----:B------:R-:W-:-:S02]  /*4710*/  IMAD.SHL.U32 R16, R16, 0x20, RZ ;  /* 0x0000002010107824 */ /* 0x000fc400078e00ff */
[--C-:B------:R-:W-:Y:S01]  /*4720*/  FFMA.FTZ R44, R44, UR7, -R9.reuse ;  /* 0x000000072c2c7c23 */ /* 0x100fe20008010809 */
[--C-:B------:R-:W-:Y:S01]  /*4730*/  FFMA.FTZ R45, R45, UR7, -R9.reuse ;  /* 0x000000072d2d7c23 */ /* 0x100fe20008010809 */
[C---:B------:R-:W-:Y:S01]  /*4740*/  LOP3.LUT R8, R6.reuse, 0xfffffff8, RZ, 0xc0, !PT ;  /* 0xfffffff806087812 */ /* 0x040fe200078ec0ff */
[----:B------:R-:W-:Y:S01]  /*4750*/  IMAD.SHL.U32 R6, R6, 0x40, RZ ;  /* 0x0000004006067824 */ /* 0x000fe200078e00ff */
[----:B------:R-:W-:Y:S01]  /*4760*/  LOP3.LUT R15, R16, 0x7ffffc00, RZ, 0xc0, !PT ;  /* 0x7ffffc00100f7812 */ /* 0x000fe200078ec0ff */
[----:B------:R-:W4:Y:S01]  /*4770*/  MUFU.EX2 R35, R35 ;  /* 0x0000002300237308 */ /* 0x000f220000000800 */
[----:B------:R-:W-:Y:S01]  /*4780*/  FFMA.FTZ R48, R48, UR7, -R9 ;  /* 0x0000000730307c23 */ /* 0x000fe20008010809 */
[----:B------:R-:W-:Y:S01]  /*4790*/  IMAD.IADD R8, R7, 0x1, -R8 ;  /* 0x0000000107087824 */ /* 0x000fe200078e0a08 */
[----:B------:R-:W-:Y:S01]  /*47a0*/  SHF.R.S32.HI R7, RZ, 0x4, R5 ;  /* 0x00000004ff077819 */ /* 0x000fe20000011405 */
[--C-:B------:R-:W-:Y:S01]  /*47b0*/  FFMA.FTZ R49, R49, UR7, -R9.reuse ;  /* 0x0000000731317c23 */ /* 0x100fe20008010809 */
[----:B------:R-:W-:Y:S01]  /*47c0*/  FFMA.FTZ R52, R52, UR7, -R9 ;  /* 0x0000000734347c23 */ /* 0x000fe20008010809 */
[C---:B------:R-:W-:Y:S01]  /*47d0*/  IMAD.SHL.U32 R5, R8.reuse, 0x40, RZ ;  /* 0x0000004008057824 */ /* 0x040fe200078e00ff */
[----:B------:R-:W-:Y:S01]  /*47e0*/  LOP3.LUT P3, RZ, R8, 0x4, RZ, 0xc0, !PT ;  /* 0x0000000408ff7812 */ /* 0x000fe2000786c0ff */
[----:B------:R-:W-:Y:S01]  /*47f0*/  IMAD.SHL.U32 R10, R7, 0x8, RZ ;  /* 0x00000008070a7824 */ /* 0x000fe200078e00ff */
[----:B------:R-:W-:Y:S01]  /*4800*/  MUFU.EX2 R28, R28 ;  /* 0x0000001c001c7308 */ /* 0x000fe20000000800 */
[----:B------:R-:W-:Y:S01]  /*4810*/  FADD.FTZ R7, R26, R27 ;  /* 0x0000001b1a077221 */ /* 0x000fe20000010000 */
[----:B------:R-:W-:Y:S01]  /*4820*/  LOP3.LUT R5, R5, 0x1c0, RZ, 0xc0, !PT ;  /* 0x000001c005057812 */ /* 0x000fe200078ec0ff */
[----:B------:R-:W-:Y:S01]  /*4830*/  IMAD.MOV.U32 R16, RZ, RZ, -0x40 ;  /* 0xffffffc0ff107424 */ /* 0x000fe200078e00ff */
[----:B------:R-:W-:Y:S01]  /*4840*/  LOP3.LUT P4, RZ, R8, 0x2, RZ, 0xc0, !PT ;  /* 0x0000000208ff7812 */ /* 0x000fe2000788c0ff */
[----:B---3--:R-:W-:Y:S01]  /*4850*/  FADD.FTZ R8, R30, R7 ;  /* 0x000000071e087221 */ /* 0x008fe20000010000 */
[----:B------:R-:W-:Y:S01]  /*4860*/  LOP3.LUT R10, R5, 0x8, R10, 0xf8, !PT ;  /* 0x00000008050a7812 */ /* 0x000fe200078ef80a */
[----:B------:R-:W-:Y:S01]  /*4870*/  FFMA.FTZ R9, R53, UR7, -R9 ;  /* 0x0000000735097c23 */ /* 0x000fe20008010809 */
[----:B------:R-:W-:Y:S01]  /*4880*/  SHF.R.U32.HI R5, RZ, 0x3, R5 ;  /* 0x00000003ff057819 */ /* 0x000fe20000011605 */
[----:B------:R-:W3:Y:S01]  /*4890*/  MUFU.EX2 R29, R29 ;  /* 0x0000001d001d7308 */ /* 0x000ee20000000800 */
[----:B-1----:R-:W-:Y:S01]  /*48a0*/  FADD.FTZ R7, R31, R8 ;  /* 0x000000081f077221 */ /* 0x002fe20000010000 */
[----:B------:R-:W-:-:S02]  /*48b0*/  LOP3.LUT R8, R6, 0x7ffffe00, RZ, 0xc0, !PT ;  /* 0x7ffffe0006087812 */ /* 0x000fc400078ec0ff */
[----:B------:R-:W-:Y:S01]  /*48c0*/  LOP3.LUT R10, R10, R5, RZ, 0x3c, !PT ;  /* 0x000000050a0a7212 */ /* 0x000fe200078e3cff */
[----:B------:R-:W-:Y:S02]  /*48d0*/  @!P1 VIADD R5, R14, 0x28c40 ;  /* 0x00028c400e059836 */ /* 0x000fe40000000000 */
[----:B--2---:R-:W-:Y:S01]  /*48e0*/  FADD.FTZ R6, R34, R7 ;  /* 0x0000000722067221 */ /* 0x004fe20000010000 */
[----:B------:R-:W-:Y:S01]  /*48f0*/  F2FP.F16.F32.PACK_AB R163, R31, R30 ;  /* 0x0000001e1fa3723e */ /* 0x000fe200000000ff */
[----:B------:R-:W-:Y:S01]  /*4900*/  MUFU.EX2 R32, R32 ;  /* 0x0000002000207308 */ /* 0x000fe20000000800 */
[----:B------:R-:W-:Y:S01]  /*4910*/  IADD3 R10, R10, R8, R15 ;  /* 0x000000080a0a7210 */ /* 0x000fe20007ffe00f */
[----:B----4-:R-:W-:Y:S01]  /*4920*/  FADD.FTZ R7, R35, R6 ;  /* 0x0000000623077221 */ /* 0x010fe20000010000 */
[----:B------:R-:W-:Y:S02]  /*4930*/  @!P1 PRMT R5, RZ, 0x654, R5 ;  /* 0x00000654ff059816 */ /* 0x000fe40000000005 */
[----:B------:R-:W-:-:S02]  /*4940*/  F2FP.F16.F32.PACK_AB R160, R25, R24 ;  /* 0x0000001819a0723e */ /* 0x000fc400000000ff */
[----:B------:R1:W-:Y:S01]  /*4950*/  @!P1 SYNCS.ARRIVE.TRANS64.RED.A1T0 RZ, [R5+URZ], RZ ;  /* 0x000000ff05ff99a7 */ /* 0x0003e2000810043f */
[----:B------:R-:W2:Y:S01]  /*4960*/  MUFU.EX2 R38, R38 ;  /* 0x0000002600267308 */ /* 0x000ea20000000800 */
[----:B---3--:R-:W-:Y:S02]  /*4970*/  F2FP.F16.F32.PACK_AB R162, R29, R28 ;  /* 0x0000001c1da2723e */ /* 0x008fe400000000ff */
[----:B------:R-:W-:Y:S01]  /*4980*/  F2FP.F16.F32.PACK_AB R157, R35, R34 ;  /* 0x00000022239d723e */ /* 0x000fe200000000ff */
[----:B-1----:R-:W-:-:S04]  /*4990*/  FADD.FTZ R5, R24, R25 ;  /* 0x0000001918057221 */ /* 0x002fc80000010000 */
[----:B------:R-:W1:Y:S01]  /*49a0*/  MUFU.EX2 R33, R33 ;  /* 0x0000002100217308 */ /* 0x000e620000000800 */
[----:B------:R-:W-:-:S04]  /*49b0*/  FADD.FTZ R6, R28, R5 ;  /* 0x000000051c067221 */ /* 0x000fc80000010000 */
[----:B------:R-:W-:-:S03]  /*49c0*/  FADD.FTZ R5, R29, R6 ;  /* 0x000000061d057221 */ /* 0x000fc60000010000 */
[----:B------:R-:W3:Y:S01]  /*49d0*/  MUFU.EX2 R39, R39 ;  /* 0x0000002700277308 */ /* 0x000ee20000000800 */
[----:B--2---:R-:W-:Y:S01]  /*49e0*/  FADD.FTZ R8, R38, R7 ;  /* 0x0000000726087221 */ /* 0x004fe20000010000 */
[----:B------:R-:W-:-:S06]  /*49f0*/  FADD.FTZ R6, R32, R5 ;  /* 0x0000000520067221 */ /* 0x000fcc0000010000 */
[----:B------:R-:W2:Y:S01]  /*4a00*/  MUFU.EX2 R36, R36 ;  /* 0x0000002400247308 */ /* 0x000ea20000000800 */
[C---:B-1----:R-:W-:Y:S01]  /*4a10*/  FADD.FTZ R5, R33.reuse, R6 ;  /* 0x0000000621057221 */ /* 0x042fe20000010000 */
[----:B------:R-:W-:-:S06]  /*4a20*/  F2FP.F16.F32.PACK_AB R156, R33, R32 ;  /* 0x00000020219c723e */ /* 0x000fcc00000000ff */
[----:B------:R-:W1:Y:S01]  /*4a30*/  MUFU.EX2 R42, R42 ;  /* 0x0000002a002a7308 */ /* 0x000e620000000800 */
[C---:B---3--:R-:W-:Y:S01]  /*4a40*/  FADD.FTZ R7, R39.reuse, R8 ;  /* 0x0000000827077221 */ /* 0x048fe20000010000 */
[----:B------:R-:W-:-:S06]  /*4a50*/  F2FP.F16.F32.PACK_AB R159, R39, R38 ;  /* 0x00000026279f723e */ /* 0x000fcc00000000ff */
[----:B------:R-:W3:Y:S01]  /*4a60*/  MUFU.EX2 R37, R37 ;  /* 0x0000002500257308 */ /* 0x000ee20000000800 */
[----:B--2---:R-:W-:-:S07]  /*4a70*/  FADD.FTZ R6, R36, R5 ;  /* 0x0000000524067221 */ /* 0x004fce0000010000 */
[----:B------:R-:W2:Y:S01]  /*4a80*/  MUFU.EX2 R43, R43 ;  /* 0x0000002b002b7308 */ /* 0x000ea20000000800 */
[----:B-1----:R-:W-:-:S07]  /*4a90*/  FADD.FTZ R8, R42, R7 ;  /* 0x000000072a087221 */ /* 0x002fce0000010000 */
[----:B------:R-:W1:Y:S01]  /*4aa0*/  MUFU.EX2 R40, R40 ;  /* 0x0000002800287308 */ /* 0x000e620000000800 */
[C---:B---3--:R-:W-:Y:S01]  /*4ab0*/  FADD.FTZ R5, R37.reuse, R6 ;  /* 0x0000000625057221 */ /* 0x048fe20000010000 */
[----:B------:R-:W-:-:S06]  /*4ac0*/  F2FP.F16.F32.PACK_AB R158, R37, R36 ;  /* 0x00000024259e723e */ /* 0x000fcc00000000ff */
[----:B------:R-:W3:Y:S01]  /*4ad0*/  MUFU.EX2 R41, R41 ;  /* 0x0000002900297308 */ /* 0x000ee20000000800 */
[C---:B--2---:R-:W-:Y:S01]  /*4ae0*/  FADD.FTZ R21, R43.reuse, R8 ;  /* 0x000000082b157221 */ /* 0x044fe20000010000 */
[----:B------:R-:W-:Y:S01]  /*4af0*/  LEA R8, R10, UR39, 0x1 ;  /* 0x000000270a087c11 */ /* 0x000fe2000f8e08ff */
[----:B------:R-:W-:Y:S01]  /*4b00*/  BAR.SYNC.DEFER_BLOCKING 0xf, 0x100 ;  /* 0x03c4000000007b1d */ /* 0x000fe20000010000 */
[----:B------:R-:W-:Y:S02]  /*4b10*/  F2FP.F16.F32.PACK_AB R153, R43, R42 ;  /* 0x0000002a2b99723e */ /* 0x000fe400000000ff */
[C---:B------:R-:W-:Y:S01]  /*4b20*/  IADD3 R10, R8.reuse, 0x26800, RZ ;  /* 0x00026800080a7810 */ /* 0x040fe20007ffe0ff */
[----:B------:R-:W-:Y:S02]  /*4b30*/  VIADD R7, R8, 0x26820 ;  /* 0x0002682008077836 */ /* 0x000fe40000000000 */
[----:B------:R-:W2:Y:S01]  /*4b40*/  MUFU.EX2 R46, R46 ;  /* 0x0000002e002e7308 */ /* 0x000ea20000000800 */
[----:B-1----:R-:W-:Y:S01]  /*4b50*/  FADD.FTZ R6, R40, R5 ;  /* 0x0000000528067221 */ /* 0x002fe20000010000 */
[----:B------:R-:W-:Y:S01]  /*4b60*/  SEL R5, R16, 0x40, P3 ;  /* 0x0000004010057807 */ /* 0x000fe20001800000 */
[----:B------:R-:W-:-:S05]  /*4b70*/  @P4 VIADD R7, R10, 0xffffffe0 ;  /* 0xffffffe00a074836 */ /* 0x000fca0000000000 */
[----:B------:R-:W1:Y:S01]  /*4b80*/  MUFU.EX2 R44, R44 ;  /* 0x0000002c002c7308 */ /* 0x000e620000000800 */
[C---:B---3--:R-:W-:Y:S01]  /*4b90*/  FADD.FTZ R19, R41.reuse, R6 ;  /* 0x0000000629137221 */ /* 0x048fe20000010000 */
[----:B------:R-:W-:Y:S01]  /*4ba0*/  IMAD.IADD R6, R10, 0x1, R5 ;  /* 0x000000010a067824 */ /* 0x000fe200078e0205 */
[----:B------:R-:W-:Y:S01]  /*4bb0*/  F2FP.F16.F32.PACK_AB R152, R41, R40 ;  /* 0x000000282998723e */ /* 0x000fe200000000ff */
[----:B------:R-:W-:-:S04]  /*4bc0*/  IMAD.IADD R5, R5, 0x1, R7 ;  /* 0x0000000105057824 */ /* 0x000fc800078e0207 */
[----:B------:R-:W3:Y:S01]  /*4bd0*/  MUFU.EX2 R47, R47 ;  /* 0x0000002f002f7308 */ /* 0x000ee20000000800 */
[----:B--2---:R-:W-:Y:S01]  /*4be0*/  FADD.FTZ R16, R46, R21 ;  /* 0x000000152e107221 */ /* 0x004fe20000010000 */
[----:B------:R2:W-:Y:S04]  /*4bf0*/  STSM.16.M88.4 [R8+0x26800], R160 ;  /* 0x026800a008007844 */ /* 0x0005e80000000200 */
[----:B------:R2:W-:Y:S02]  /*4c00*/  STSM.16.M88.4 [R7], R156 ;  /* 0x0000009c07007844 */ /* 0x0005e40000000200 */
[----:B------:R-:W4:Y:S01]  /*4c10*/  MUFU.EX2 R45, R45 ;  /* 0x0000002d002d7308 */ /* 0x000f220000000800 */
[----:B-1----:R-:W-:-:S07]  /*4c20*/  FADD.FTZ R10, R44, R19 ;  /* 0x000000132c0a7221 */ /* 0x002fce0000010000 */
[----:B------:R-:W-:Y:S01]  /*4c30*/  MUFU.EX2 R50, R50 ;  /* 0x0000003200327308 */ /* 0x000fe20000000800 */
[C---:B---3--:R-:W-:Y:S01]  /*4c40*/  F2FP.F16.F32.PACK_AB R155, R47.reuse, R46 ;  /* 0x0000002e2f9b723e */ /* 0x048fe200000000ff */
[----:B------:R-:W-:-:S06]  /*4c50*/  FADD.FTZ R47, R47, R16 ;  /* 0x000000102f2f7221 */ /* 0x000fcc0000010000 */
[----:B------:R-:W1:Y:S01]  /*4c60*/  MUFU.EX2 R51, R51 ;  /* 0x0000003300337308 */ /* 0x000e620000000800 */
[C---:B----4-:R-:W-:Y:S01]  /*4c70*/  F2FP.F16.F32.PACK_AB R154, R45.reuse, R44 ;  /* 0x0000002c2d9a723e */ /* 0x050fe200000000ff */
[----:B------:R-:W-:-:S04]  /*4c80*/  FADD.FTZ R45, R45, R10 ;  /* 0x0000000a2d2d7221 */ /* 0x000fc80000010000 */
[----:B------:R2:W-:Y:S02]  /*4c90*/  STSM.16.M88.4 [R6], R152 ;  /* 0x0000009806007844 */ /* 0x0005e40000000200 */
[----:B------:R-:W-:Y:S08]  /*4ca0*/  MUFU.EX2 R48, R48 ;  /* 0x0000003000307308 */ /* 0x000ff00000000800 */
[----:B------:R-:W3:Y:S01]  /*4cb0*/  MUFU.EX2 R49, R49 ;  /* 0x0000003100317308 */ /* 0x000ee20000000800 */
[----:B-1----:R-:W-:Y:S01]  /*4cc0*/  F2FP.F16.F32.PACK_AB R165, R51, R50 ;  /* 0x0000003233a5723e */ /* 0x002fe200000000ff */
[----:B------:R-:W-:-:S04]  /*4cd0*/  FADD.FTZ R50, R50, R47 ;  /* 0x0000002f32327221 */ /* 0x000fc80000010000 */
[----:B------:R-:W-:Y:S02]  /*4ce0*/  FADD.FTZ R51, R51, R50 ;  /* 0x0000003233337221 */ /* 0x000fe40000010000 */
[----:B------:R-:W1:Y:S08]  /*4cf0*/  MUFU.EX2 R54, R54 ;  /* 0x0000003600367308 */ /* 0x000e700000000800 */
[----:B------:R-:W4:Y:S01]  /*4d00*/  MUFU.EX2 R52, R52 ;  /* 0x0000003400347308 */ /* 0x000f220000000800 */
[----:B---3--:R-:W-:Y:S01]  /*4d10*/  F2FP.F16.F32.PACK_AB R164, R49, R48 ;  /* 0x0000003031a4723e */ /* 0x008fe200000000ff */
[----:B------:R-:W-:-:S04]  /*4d20*/  FADD.FTZ R48, R48, R45 ;  /* 0x0000002d30307221 */ /* 0x000fc80000010000 */
[----:B------:R-:W-:Y:S02]  /*4d30*/  FADD.FTZ R49, R49, R48 ;  /* 0x0000003031317221 */ /* 0x000fe40000010000 */
[----:B------:R3:W5:Y:S01]  /*4d40*/  MUFU.EX2 R15, R9 ;  /* 0x00000009000f7308 */ /* 0x0007620000000800 */
[----:B-1----:R-:W-:Y:S01]  /*4d50*/  F2FP.F16.F32.PACK_AB R167, R17, R54 ;  /* 0x0000003611a7723e */ /* 0x002fe200000000ff */
[----:B------:R-:W-:Y:S01]  /*4d60*/  FADD.FTZ R54, R54, R51 ;  /* 0x0000003336367221 */ /* 0x000fe20000010000 */
[----:B----4-:R-:W-:-:S03]  /*4d70*/  FADD.FTZ R10, R52, R49 ;  /* 0x00000031340a7221 */ /* 0x010fc60000010000 */
[----:B---3--:R-:W-:Y:S01]  /*4d80*/  FADD.FTZ R9, R17, R54 ;  /* 0x0000003611097221 */ /* 0x008fe20000010000 */
[C---:B-----5:R-:W-:Y:S01]  /*4d90*/  F2FP.F16.F32.PACK_AB R166, R15.reuse, R52 ;  /* 0x000000340fa6723e */ /* 0x060fe200000000ff */
[----:B------:R-:W-:-:S04]  /*4da0*/  FADD.FTZ R10, R15, R10 ;  /* 0x0000000a0f0a7221 */ /* 0x000fc80000010000 */
[----:B------:R2:W-:Y:S01]  /*4db0*/  STSM.16.M88.4 [R5], R164 ;  /* 0x000000a405007844 */ /* 0x0005e20000000200 */
[----:B------:R-:W-:Y:S05]  /*4dc0*/  @!P0 BRA `(.L_x_4034) ;  /* 0x0000000000048947 */ /* 0x000fea0003800000 */
[----:B------:R-:W-:Y:S01]  /*4dd0*/  BPT.TRAP 0x1 ;  /* 0x000000040000795c */ /* 0x000fe20000300000 */
.L_x_4034:
[----:B------:R1:W3:Y:S01]  /*4de0*/  SYNCS.PHASECHK.TRANS64.TRYWAIT P3, [UR39+0x28c50], R13 ;  /* 0x028c500dff0075a7 */ /* 0x0002e20008060167 */
[----:B------:R-:W-:Y:S05]  /*4df0*/  @!P0 BRA `(.L_x_4035) ;  /* 0x0000000000048947 */ /* 0x000fea0003800000 */
[----:B------:R-:W-:Y:S01]  /*4e00*/  BPT.TRAP 0x1 ;  /* 0x000000040000795c */ /* 0x000fe20000300000 */
.L_x_4035:
[----:B---3--:R-:W-:Y:S05]  /*4e10*/  @P3 BRA `(.L_x_4036) ;  /* 0x0000000000083947 */ /* 0x008fea0003800000 */
[----:B------:R-:W3:Y:S02]  /*4e20*/  SYNCS.PHASECHK.TRANS64.TRYWAIT P3, [UR39+0x28c50], R13 ;  /* 0x028c500dff0075a7 */ /* 0x000ee40008060167 */
[----:B---3--:R-:W-:Y:S05]  /*4e30*/  @!P3 BRA `(.L_x_4037) ;  /* 0x000000b4004cb947 */ /* 0x008fea0003800000 */
.L_x_4036:
[----:B------:R-:W-:Y:S01]  /*4e40*/  WARPGROUP.ARRIVE ;  /* 0x00000000000079c5 */ /* 0x000fe20000000000 */
[----:B------:R-:W-:Y:S01]  /*4e50*/  UMOV UR14, UR38 ;  /* 0x00000026000e7c82 */ /* 0x000fe20008000000 */
[----:B------:R-:W-:Y:S01]  /*4e60*/  UMOV UR15, 0x40000040 ;  /* 0x40000040000f7882 */ /* 0x000fe20000000000 */
[----:B------:R-:W-:Y:S01]  /*4e70*/  UIADD3 UR4, UR38, 0x80, URZ ;  /* 0x0000008026047890 */ /* 0x000fe2000fffe03f */
[----:B---3--:R-:W-:Y:S01]  /*4e80*/  @!P1 IADD3 R14, R14, 0x28c60, RZ ;  /* 0x00028c600e0e9810 */ /* 0x008fe20007ffe0ff */
[----:B------:R-:W-:Y:S01]  /*4e90*/  UIMAD UR10, UR37, UR10, -UR6 ;  /* 0x0000000a250a72a4 */ /* 0x000fe2000f8e0a06 */
[----:B------:R-:W-:Y:S01]  /*4ea0*/  HGMMA.64x256x16.F32 R24, R160, gdesc[UR12].tnspB, RZ, !UPT, gsb0 ;  /* 0x43e0000ca0187df0 */ /* 0x000fe2000c0008ff */
[----:B------:R-:W-:Y:S01]  /*4eb0*/  UMOV UR15, 0x40000040 ;  /* 0x40000040000f7882 */ /* 0x000fe20000000000 */
[----:B------:R-:W-:Y:S01]  /*4ec0*/  UIADD3 UR41, UR41, -0x2, URZ ;  /* 0xfffffffe29297890 */ /* 0x000fe2000fffe03f */
[----:B------:R-:W-:Y:S01]  /*4ed0*/  @!P1 PRMT R14, RZ, 0x654, R14 ;  /* 0x00000654ff0e9816 */ /* 0x000fe2000000000e */
[----:B------:R-:W-:Y:S01]  /*4ee0*/  UMOV UR14, UR4 ;  /* 0x00000004000e7c82 */ /* 0x000fe20008000000 */
[----:B------:R-:W-:Y:S01]  /*4ef0*/  UIADD3 UR4, UR38, 0x100, URZ ;  /* 0x0000010026047890 */ /* 0x000fe2000fffe03f */
[----:B------:R-:W-:-:S02]  /*4f00*/  WARPGROUP.DEPBAR.LE gsb0, 0x0 ;  /* 0x00008000000079c5 */ /* 0x000fc40000010000 */
[----:B------:R-:W-:-:S15]  /*4f10*/  WARPGROUP.ARRIVE ;  /* 0x00000000000079c5 */ /* 0x000fde0000000000 */
[----:B------:R-:W-:-:S05]  /*4f20*/  NOP ;  /* 0x0000000000007918 */ /* 0x000fca0000000000 */
        /* <DEDUP_REMOVED lines=10> */
[----:B------:R-:W3:Y:S02]  /*4fd0*/  S2UR UR4, SR_CTAID.X ;  /* 0x00000000000479c3 */ /* 0x000ee40000002500 */
[----:B---3--:R-:W-:-:S03]  /*4fe0*/  USHF.L.U32 UR11, UR4, 0x6, URZ ;  /* 0x00000006040b7899 */ /* 0x008fc6000800063f */
[----:B------:R-:W-:Y:S02]  /*4ff0*/  @UP0 ULDC UR4, c[0x0][0x44c] ;  /* 0x0001130000040ab9 */ /* 0x000fe40000000800 */
[----:B------:R-:W-:Y:S02]  /*5000*/  UIMAD.WIDE.U32 UR4, UR11, UR4, URZ ;  /* 0x000000040b0472a5 */ /* 0x000fe4000f8e003f */
[----:B------:R-:W-:Y:S01]  /*5010*/  UMOV UR6, UR11 ;  /* 0x0000000b00067c82 */ /* 0x000fe20008000000 */
[----:B------:R-:W-:Y:S02]  /*5020*/  WARPGROUP.DEPBAR.LE gsb0, 0x0 ;  /* 0x00008000000079c5 */ /* 0x000fe40000010000 */
[----:B------:R-:W-:-:S13]  /*5030*/  WARPGROUP.ARRIVE ;  /* 0x00000000000079c5 */ /* 0x000fda0000000000 */
[----:B------:R-:W-:Y:S01]  /*5040*/  HGMMA.64x256x16.F32 R24, R164, gdesc[UR12].tnspB, R24, gsb0 ;  /* 0x43e0000ca4187df0 */ /* 0x000fe20008000818 */
[----:B------:R-:W-:Y:S02]  /*5050*/  @UP0 ULDC UR14, c[0x0][0x450] ;  /* 0x00011400000e0ab9 */ /* 0x000fe40000000800 */
[----:B------:R-:W-:-:S03]  /*5060*/  @UP0 USHF.R.U32.HI UR6, URZ, UR14, UR5 ;  /* 0x0000000e3f060299 */ /* 0x000fc60008011605 */
[----:B------:R-:W-:Y:S01]  /*5070*/  UMOV UR5, URZ ;  /* 0x0000003f00057c82 */ /* 0x000fe20008000000 */
[----:B------:R-:W-:-:S04]  /*5080*/  UIADD3 UR6, UR10, UR6, URZ ;  /* 0x000000060a067290 */ /* 0x000fc8000fffe03f */
[----:B------:R-:W-:-:S04]  /*5090*/  USHF.R.S32.HI UR4, URZ, 0x1f, UR6 ;  /* 0x0000001f3f047899 */ /* 0x000fc80008011406 */
[----:B------:R-:W-:-:S04]  /*50a0*/  ULEA.HI UR4, UR4, UR6, URZ, 0x6 ;  /* 0x0000000604047291 */ /* 0x000fc8000f8f303f */
[----:B------:R-:W-:-:S04]  /*50b0*/  USHF.R.S32.HI UR4, URZ, 0x6, UR4 ;  /* 0x000000063f047899 */ /* 0x000fc80008011404 */
[----:B------:R-:W-:-:S04]  /*50c0*/  UISETP.LT.AND UP1, UPT, UR40, UR4, UPT ;  /* 0x000000042800728c */ /* 0x000fc8000bf21270 */
[----:B------:R-:W-:-:S03]  /*50d0*/  USEL UR25, UR40, UR4, !UP1 ;  /* 0x0000000428197287 */ /* 0x000fc6000c800000 */
[----:B------:R-:W-:Y:S01]  /*50e0*/  UMOV UR4, URZ ;  /* 0x0000003f00047c82 */ /* 0x000fe20008000000 */
[----:B------:R-:W-:-:S06]  /*50f0*/  UISETP.GE.AND UP1, UPT, UR41, UR25, UPT ;  /* 0x000000192900728c */ /* 0x000fcc000bf26270 */
[----:B------:R-:W-:Y:S01]  /*5100*/  PLOP3.LUT P3, PT, PT, PT, UP1, 0x80, 0x0 ;  /* 0x000000000000781c */ /* 0x000fe20003f6f018 */
        /* <DEDUP_REMOVED lines=10> */
[----:B------:R-:W-:Y:S05]  /*51b0*/  @!P3 BRA `(.L_x_4038) ;  /* 0x0000001c0088b947 */ /* 0x000fea0003800000 */
[----:B---3--:R-:W-:Y:S01]  /*51c0*/  IMAD.MOV.U32 R14, RZ, RZ, R2 ;  /* 0x000000ffff0e7224 */ /* 0x008fe200078e0002 */
[----:B------:R-:W-:Y:S01]  /*51d0*/  UMOV UR5, URZ ;  /* 0x0000003f00057c82 */ /* 0x000fe20008000000 */
[----:B------:R-:W-:Y:S01]  /*51e0*/  IMAD.MOV.U32 R15, RZ, RZ, R0 ;  /* 0x000000ffff0f7224 */ /* 0x000fe200078e0000 */
[----:B------:R-:W-:Y:S01]  /*51f0*/  UMOV UR6, URZ ;  /* 0x0000003f00067c82 */ /* 0x000fe20008000000 */
[----:B------:R-:W-:Y:S01]  /*5200*/  ULDC UR29, c[0x0][0x288] ;  /* 0x0000a200001d7ab9 */ /* 0x000fe20000000800 */
[----:B------:R-:W-:Y:S01]  /*5210*/  ULDC UR28, c[0x0][0x2f0] ;  /* 0x0000bc00001c7ab9 */ /* 0x000fe20000000800 */
[----:B------:R-:W-:-:S05]  /*5220*/  ULDC UR26, c[0x0][0x988] ;  /* 0x00026200001a7ab9 */ /* 0x000fca0000000800 */
.L_x_4047:
[----:B------:R-:W-:-:S04]  /*5230*/  UIADD3 UR4, UR6, 0x1, URZ ;  /* 0x0000000106047890 */ /* 0x000fc8000fffe03f */
[----:B------:R-:W-:-:S04]  /*5240*/  UISETP.NE.AND UP1, UPT, UR4, 0x2, UPT ;  /* 0x000000020400788c */ /* 0x000fc8000bf25270 */
[----:B------:R-:W-:Y:S02]  /*5250*/  USEL UR7, URZ, 0x1, UP1 ;  /* 0x000000013f077887 */ /* 0x000fe40008800000 */
[----:B------:R-:W-:Y:S02]  /*5260*/  USEL UR4, UR4, URZ, UP1 ;  /* 0x0000003f04047287 */ /* 0x000fe40008800000 */
[----:B------:R-:W-:Y:S01]  /*5270*/  ULOP3.LUT UR5, UR5, UR7, URZ, 0x3c, !UPT ;  /* 0x0000000705057292 */ /* 0x000fe2000f8e3c3f */
[----:B----4-:R-:W-:Y:S11]  /*5280*/  @!P0 BRA `(.L_x_4039) ;  /* 0x0000000000048947 */ /* 0x010ff60003800000 */
[----:B------:R-:W-:Y:S01]  /*5290*/  BPT.TRAP 0x1 ;  /* 0x000000040000795c */ /* 0x000fe20000300000 */
.L_x_4039:
[----:B------:R-:W-:Y:S01]  /*52a0*/  ULEA UR27, UR4, UR39, 0x3 ;  /* 0x00000027041b7291 */ /* 0x000fe2000f8e183f */
[----:B01----:R-:W-:-:S05]  /*52b0*/  IMAD.U32 R13, RZ, RZ, UR5 ;  /* 0x00000005ff0d7e24 */ /* 0x003fca000f8e00ff */
[----:B------:R-:W-:-:S04]  /*52c0*/  SHF.L.U32 R13, R13, 0x1f, RZ ;  /* 0x0000001f0d0d7819 */ /* 0x000fc800000006ff */
[----:B------:R0:W1:Y:S01]  /*52d0*/  SYNCS.PHASECHK.TRANS64.TRYWAIT P3, [UR27+0x28c30], R13 ;  /* 0x028c300dff0075a7 */ /* 0x000062000806015b */
[----:B------:R-:W-:Y:S05]  /*52e0*/  @!P0 BRA `(.L_x_4040) ;  /* 0x0000000000048947 */ /* 0x000fea0003800000 */
[----:B------:R-:W-:Y:S01]  /*52f0*/  BPT.TRAP 0x1 ;  /* 0x000000040000795c */ /* 0x000fe20000300000 */
.L_x_4040:
[----:B-1----:R-:W-:Y:S05]  /*5300*/  @P3 BRA `(.L_x_4041) ;  /* 0x0000000000083947 */ /* 0x002fea0003800000 */
[----:B------:R-:W1:Y:S02]  /*5310*/  SYNCS.PHASECHK.TRANS64.TRYWAIT P3, [UR27+0x28c30], R13 ;  /* 0x028c300dff0075a7 */ /* 0x000e64000806015b */
[----:B-1----:R-:W-:Y:S05]  /*5320*/  @!P3 BRA `(.L_x_4042) ;  /* 0x000000b00024b947 */ /* 0x002fea0003800000 */
.L_x_4041:
[----:B------:R-:W-:Y:S01]  /*5330*/  ULEA UR10, UR4, UR24, 0x9 ;  /* 0x00000018040a7291 */ /* 0x000fe2000f8e483f */
[----:B--2---:R-:W-:Y:S01]  /*5340*/  WARPGROUP.ARRIVE ;  /* 0x00000000000079c5 */ /* 0x004fe20000000000 */
[----:B------:R-:W-:Y:S01]  /*5350*/  UMOV UR11, 0x40000040 ;  /* 0x40000040000b7882 */ /* 0x000fe20000000000 */
[----:B------:R-:W-:Y:S01]  /*5360*/  UMOV UR15, 0x40000040 ;  /* 0x40000040000f7882 */ /* 0x000fe20000000000 */
[----:B------:R-:W-:Y:S01]  /*5370*/  UIADD3 UR14, UR10, 0x2, URZ ;  /* 0x000000020a0e7890 */ /* 0x000fe2000fffe03f */
[----:B-1----:R-:W-:Y:S01]  /*5380*/  IMAD.MOV.U32 R0, RZ, RZ, R12 ;  /* 0x000000ffff007224 */ /* 0x002fe200078e000c */
[----:B------:R-:W-:Y:S01]  /*5390*/  UIADD3 UR18, UR10, 0x4, URZ ;  /* 0x000000040a127890 */ /* 0x000fe2000fffe03f */
[----:B------:R-:W-:Y:S01]  /*53a0*/  MOV R19, UR28 ;  /* 0x0000001c00137c02 */ /* 0x000fe20008000f00 */
[----:B------:R-:W-:Y:S01]  /*53b0*/  UMOV UR19, 0x40000040 ;  /* 0x4000004000137882 */ /* 0x000fe20000000000 */
[----:B------:R-:W-:Y:S01]  /*53c0*/  HGMMA.64x64x16.F32 R152, gdesc[UR8], RZ, !UPT, gsb0 ;  /* 0x00e00000089879f0 */ /* 0x000fe2000c0008ff */
[----:B------:R-:W-:Y:S01]  /*53d0*/  UIADD3 UR22, UR10, 0x6, URZ ;  /* 0x000000060a167890 */ /* 0x000fe2000fffe03f */
[----:B------:R-:W-:Y:S01]  /*53e0*/  UMOV UR23, 0x40000040 ;  /* 0x4000004000177882 */ /* 0x000fe20000000000 */
[----:B------:R-:W-:-:S02]  /*53f0*/  @UP0 ULDC UR7, c[0x0][0x44c] ;  /* 0x0001130000070ab9 */ /* 0x000fc40000000800 */
[----:B------:R-:W-:Y:S01]  /*5400*/  @P2 IMAD.HI.U32 R2, R12, UR7, RZ ;  /* 0x000000070c022c27 */ /* 0x000fe2000f8e00ff */
[----:B------:R-:W-:-:S04]  /*5410*/  @UP0 ULDC UR7, c[0x0][0x450] ;  /* 0x0001140000070ab9 */ /* 0x000fc80000000800 */
[----:B------:R-:W-:Y:S01]  /*5420*/  @P2 SHF.R.U32.HI R0, RZ, UR7, R2 ;  /* 0x00000007ff002c19 */ /* 0x000fe20008011602 */
[----:B------:R-:W-:Y:S02]  /*5430*/  UMOV UR7, 0xffffffc0 ;  /* 0xffffffc000077882 */ /* 0x000fe40000000000 */
[----:B------:R-:W-:Y:S02]  /*5440*/  UIMAD UR7, UR41, UR7, 0x1 ;  /* 0x00000001290774a4 */ /* 0x000fe4000f8e0207 */
[----:B------:R-:W1:Y:S04]  /*5450*/  SHFL.IDX PT, R17, R0, RZ, 0x1c1f ;  /* 0x001c1fff00117589 */ /* 0x000e6800000e0000 */
[----:B------:R-:W-:Y:S01]  /*5460*/  IADD3 R2, -R11, UR7, RZ ;  /* 0x000000070b027c10 */ /* 0x000fe2000fffe1ff */
[----:B------:R-:W-:-:S04]  /*5470*/  UMOV UR7, UR26 ;  /* 0x0000001a00077c82 */ /* 0x000fc80008000000 */
[----:B------:R-:W-:-:S05]  /*5480*/  IMAD R2, R19, UR37, R2 ;  /* 0x0000002513027c24 */ /* 0x000fca000f8e0202 */
[----:B-1----:R-:W-:-:S04]  /*5490*/  IADD3 R17, R17, -UR29, R2 ;  /* 0x8000001d11117c10 */ /* 0x002fc8000fffe002 */
[C---:B------:R-:W-:Y:S02]  /*54a0*/  ISETP.GT.AND P3, PT, R17.reuse, RZ, PT ;  /* 0x000000ff1100720c */ /* 0x040fe40003f64270 */
        /* <DEDUP_REMOVED lines=12> */
[----:B------:R-:W-:Y:S02]  /*5570*/  ISETP.GT.AND P3, PT, R17, 0x8, PT ;  /* 0x000000081100780c */ /* 0x000fe40003f64270 */
[----:B------:R-:W-:Y:S02]  /*5580*/  FSEL R153, R153, -INF , P4 ;  /* 0xff80000099997808 */ /* 0x000fe40002000000 */
[----:B------:R-:W-:-:S02]  /*5590*/  FMNMX.FTZ R16, R152, R15, !PT ;  /* 0x0000000f98107209 */ /* 0x000fc40007810000 */
[----:B------:R-:W-:Y:S02]  /*55a0*/  ISETP.GT.AND P4, PT, R17, 0x9, PT ;  /* 0x000000091100780c */ /* 0x000fe40003f84270 */
[----:B------:R-:W-:Y:S02]  /*55b0*/  FSEL R156, R156, -INF , P3 ;  /* 0xff8000009c9c7808 */ /* 0x000fe40001800000 */
[----:B------:R-:W-:Y:S02]  /*55c0*/  FMNMX.FTZ R19, R153, R16, !PT ;  /* 0x0000001099137209 */ /* 0x000fe40007810000 */
        /* <DEDUP_REMOVED lines=30> */
[----:B------:R-:W-:Y:S02]  /*57b0*/  FSEL R177, R177, -INF , P4 ;  /* 0xff800000b1b17808 */ /* 0x000fe40002000000 */
[----:B------:R-:W-:Y:S02]  /*57c0*/  FMNMX.FTZ R16, R176, R19, !PT ;  /* 0x00000013b0107209 */ /* 0x000fe40007810000 */
[----:B------:R-:W-:-:S02]  /*57d0*/  ISETP.GT.AND P3, PT, R17, 0x38, PT ;  /* 0x000000381100780c */ /* 0x000fc40003f64270 */
[----:B------:R-:W-:Y:S02]  /*57e0*/  ISETP.GT.AND P4, PT, R17, 0x39, PT ;  /* 0x000000391100780c */ /* 0x000fe40003f84270 */
[----:B------:R-:W-:Y:S02]  /*57f0*/  FMNMX.FTZ R17, R177, R16, !PT ;  /* 0x00000010b1117209 */ /* 0x000fe40007810000 */
[----:B------:R-:W-:Y:S02]  /*5800*/  FSEL R180, R180, -INF , P3 ;  /* 0xff800000b4b47808 */ /* 0x000fe40001800000 */
[----:B------:R-:W-:Y:S02]  /*5810*/  FSEL R181, R181, -INF , P4 ;  /* 0xff800000b5b57808 */ /* 0x000fe40002000000 */
[----:B------:R-:W-:Y:S02]  /*5820*/  FMNMX.FTZ R16, R180, R17, !PT ;  /* 0x00000011b4107209 */ /* 0x000fe40007810000 */
[----:B------:R-:W1:Y:S02]  /*5830*/  SHFL.IDX PT, R17, R0, 0x1, 0x1c1f ;  /* 0x003c1f0000117f89 */ /* 0x000e6400000e0000 */
[----:B------:R-:W-:-:S05]  /*5840*/  FMNMX.FTZ R16, R181, R16, !PT ;  /* 0x00000010b5107209 */ /* 0x000fca0007810000 */
[----:B------:R-:W2:Y:S01]  /*5850*/  SHFL.BFLY PT, R19, R16, 0x2, 0x1f ;  /* 0x0c401f0010137f89 */ /* 0x000ea200000e0000 */
[----:B-1----:R-:W-:-:S04]  /*5860*/  IADD3 R2, R17, -UR29, R2 ;  /* 0x8000001d11027c10 */ /* 0x002fc8000fffe002 */
[C---:B------:R-:W-:Y:S02]  /*5870*/  ISETP.GT.AND P3, PT, R2.reuse, RZ, PT ;  /* 0x000000ff0200720c */ /* 0x040fe40003f64270 */
[----:B------:R-:W-:Y:S02]  /*5880*/  ISETP.GT.AND P4, PT, R2, 0x1, PT ;  /* 0x000000010200780c */ /* 0x000fe40003f84270 */
[----:B------:R-:W-:Y:S02]  /*5890*/  FSEL R17, R154, -INF , P3 ;  /* 0xff8000009a117808 */ /* 0x000fe40001800000 */
[----:B------:R-:W-:Y:S02]  /*58a0*/  ISETP.GT.AND P3, PT, R2, 0x8, PT ;  /* 0x000000080200780c */ /* 0x000fe40003f64270 */
[----:B------:R-:W-:Y:S02]  /*58b0*/  FSEL R155, R155, -INF , P4 ;  /* 0xff8000009b9b7808 */ /* 0x000fe40002000000 */
[----:B------:R-:W-:-:S02]  /*58c0*/  FMNMX.FTZ R0, R17, R14, !PT ;  /* 0x0000000e11007209 */ /* 0x000fc40007810000 */
[----:B--2---:R-:W-:Y:S02]  /*58d0*/  FMNMX.FTZ R18, R16, R19, !PT ;  /* 0x0000001310127209 */ /* 0x004fe40007810000 */
[----:B------:R-:W-:Y:S02]  /*58e0*/  ISETP.GT.AND P4, PT, R2, 0x9, PT ;  /* 0x000000090200780c */ /* 0x000fe40003f84270 */
[----:B------:R-:W-:Y:S01]  /*58f0*/  FSEL R158, R158, -INF , P3 ;  /* 0xff8000009e9e7808 */ /* 0x000fe20001800000 */
[----:B------:R-:W1:Y:S01]  /*5900*/  SHFL.BFLY PT, R21, R18, 0x1, 0x1f ;  /* 0x0c201f0012157f89 */ /* 0x000e6200000e0000 */
        /* <DEDUP_REMOVED lines=28> */
[----:B-1----:R-:W-:Y:S02]  /*5ad0*/  FMNMX.FTZ R0, R18, R21, !PT ;  /* 0x0000001512007209 */ /* 0x002fe40007810000 */
[----:B------:R-:W-:Y:S02]  /*5ae0*/  ISETP.GT.AND P3, PT, R2, 0x31, PT ;  /* 0x000000310200780c */ /* 0x000fe40003f64270 */
[----:B------:R-:W-:Y:S01]  /*5af0*/  FSEL R178, R178, -INF , P5 ;  /* 0xff800000b2b27808 */ /* 0x000fe20002800000 */
[----:B------:R-:W-:Y:S01]  /*5b00*/  FMUL.FTZ R18, R0, UR7 ;  /* 0x0000000700127c20 */ /* 0x000fe20008410000 */
[----:B------:R-:W-:Y:S02]  /*5b10*/  FMNMX.FTZ R21, R175, R16, !PT ;  /* 0x00000010af157209 */ /* 0x000fe40007810000 */
[----:B------:R-:W-:-:S02]  /*5b20*/  ISETP.GT.AND P5, PT, R2, 0x38, PT ;  /* 0x000000380200780c */ /* 0x000fc40003fa4270 */
[----:B------:R-:W-:Y:S02]  /*5b30*/  FSEL R179, R179, -INF , P3 ;  /* 0xff800000b3b37808 */ /* 0x000fe40001800000 */
[----:B------:R-:W-:Y:S02]  /*5b40*/  FMNMX.FTZ R16, R178, R21, !PT ;  /* 0x00000015b2107209 */ /* 0x000fe40007810000 */
[----:B------:R-:W-:Y:S02]  /*5b50*/  ISETP.GT.AND P3, PT, R2, 0x39, PT ;  /* 0x000000390200780c */ /* 0x000fe40003f64270 */
[----:B------:R-:W-:Y:S02]  /*5b60*/  FSEL R182, R182, -INF , P5 ;  /* 0xff800000b6b67808 */ /* 0x000fe40002800000 */
[----:B------:R-:W-:Y:S02]  /*5b70*/  FMNMX.FTZ R21, R179, R16, !PT ;  /* 0x00000010b3157209 */ /* 0x000fe40007810000 */
[----:B------:R-:W-:-:S02]  /*5b80*/  FSETP.NEU.FTZ.AND P4, PT, R0, -INF , PT ;  /* 0xff8000000000780b */ /* 0x000fc40003f9d000 */
[----:B------:R-:W-:Y:S02]  /*5b90*/  FSEL R183, R183, -INF , P3 ;  /* 0xff800000b7b77808 */ /* 0x000fe40001800000 */
[----:B------:R-:W-:Y:S02]  /*5ba0*/  FMNMX.FTZ R2, R182, R21, !PT ;  /* 0x00000015b6027209 */ /* 0x000fe40007810000 */
[----:B------:R-:W-:Y:S02]  /*5bb0*/  FSEL R22, R18, RZ, P4 ;  /* 0x000000ff12167208 */ /* 0x000fe40002000000 */
[----:B------:R-:W-:-:S03]  /*5bc0*/  FMNMX.FTZ R2, R183, R2, !PT ;  /* 0x00000002b7027209 */ /* 0x000fc60007810000 */
[--C-:B------:R-:W-:Y:S01]  /*5bd0*/  FFMA.FTZ R19, R152, UR7, -R22.reuse ;  /* 0x0000000798137c23 */ /* 0x100fe20008010816 */
[--C-:B------:R-:W-:Y:S01]  /*5be0*/  FFMA.FTZ R152, R153, UR7, -R22.reuse ;  /* 0x0000000799987c23 */ /* 0x100fe20008010816 */
[--C-:B------:R-:W-:Y:S01]  /*5bf0*/  FFMA.FTZ R23, R161, UR7, -R22.reuse ;  /* 0x00000007a1177c23 */ /* 0x100fe20008010816 */
[----:B------:R-:W1:Y:S01]  /*5c00*/  SHFL.BFLY PT, R153, R2, 0x2, 0x1f ;  /* 0x0c401f0002997f89 */ /* 0x000e6200000e0000 */
        /* <DEDUP_REMOVED lines=13> */
[----:B------:R-:W-:Y:S01]  /*5ce0*/  FSEL R22, R0, RZ, P4 ;  /* 0x000000ff00167208 */ /* 0x000fe20002000000 */
[----:B------:R-:W-:Y:S01]  /*5cf0*/  MUFU.EX2 R19, R19 ;  /* 0x0000001300137308 */ /* 0x000fe20000000800 */
[----:B------:R-:W-:-:S02]  /*5d00*/  IMAD.U32 R168, RZ, RZ, UR27 ;  /* 0x0000001bffa87e24 */ /* 0x000fc4000f8e00ff */
[----:B------:R-:W-:Y:S02]  /*5d10*/  IMAD.U32 R180, RZ, RZ, UR6 ;  /* 0x00000006ffb47e24 */ /* 0x000fe4000f8e00ff */
[----:B------:R-:W-:-:S03]  /*5d20*/  FADD.FTZ R22, -R22, R15 ;  /* 0x0000000f16167221 */ /* 0x000fc60000010100 */
        /* <DEDUP_REMOVED lines=9> */
[----:B------:R-:W-:-:S03]  /*5dc0*/  FMUL.FTZ R153, R2, UR7 ;  /* 0x0000000702997c20 */ /* 0x000fc60008410000 */
[----:B------:R-:W-:Y:S02]  /*5dd0*/  FSEL R15, R2, RZ, P3 ;  /* 0x000000ff020f7208 */ /* 0x000fe40001800000 */
[----:B------:R-:W-:Y:S01]  /*5de0*/  FSEL R172, R153, RZ, P3 ;  /* 0x000000ff99ac7208 */ /* 0x000fe20001800000 */
[----:B------:R-:W-:Y:S01]  /*5df0*/  MUFU.EX2 R16, R16 ;  /* 0x0000001000107308 */ /* 0x000fe20000000800 */
[----:B------:R-:W-:Y:S01]  /*5e00*/  ISETP.NE.AND P3, PT, R4, RZ, PT ;  /* 0x000000ff0400720c */ /* 0x000fe20003f65270 */
[----:B------:R-:W-:Y:S02]  /*5e10*/  FADD.FTZ R15, -R15, R14 ;  /* 0x0000000e0f0f7221 */ /* 0x000fe40000010100 */
        /* <DEDUP_REMOVED lines=13> */
[----:B-1----:R-:W-:Y:S01]  /*5ef0*/  FMUL.FTZ R17, R22, UR7 ;  /* 0x0000000716117c20 */ /* 0x002fe20008410000 */
[----:B------:R-:W-:Y:S01]  /*5f00*/  FMUL.FTZ R22, R15, UR7 ;  /* 0x000000070f167c20 */ /* 0x000fe20008410000 */
[----:B------:R-:W-:-:S02]  /*5f10*/  @!P1 VIADD R15, R168, 0x28c40 ;  /* 0x00028c40a80f9836 */ /* 0x000fc40000000000 */
[--C-:B------:R-:W-:Y:S01]  /*5f20*/  FFMA.FTZ R175, R175, UR7, -R172.reuse ;  /* 0x00000007afaf7c23 */ /* 0x100fe200080108ac */
[--C-:B------:R-:W-:Y:S01]  /*5f30*/  FFMA.FTZ R178, R178, UR7, -R172.reuse ;  /* 0x00000007b2b27c23 */ /* 0x100fe200080108ac */
[--C-:B------:R-:W-:Y:S01]  /*5f40*/  FFMA.FTZ R179, R179, UR7, -R172.reuse ;  /* 0x00000007b3b37c23 */ /* 0x100fe200080108ac */
[--C-:B------:R-:W-:Y:S01]  /*5f50*/  FFMA.FTZ R182, R182, UR7, -R172.reuse ;  /* 0x00000007b6b67c23 */ /* 0x100fe200080108ac */
[----:B------:R-:W1:Y:S01]  /*5f60*/  MUFU.EX2 R14, R17 ;  /* 0x00000011000e7308 */ /* 0x000e620000000800 */
[----:B------:R-:W-:Y:S01]  /*5f70*/  @!P1 PRMT R15, RZ, 0x654, R15 ;  /* 0x00000654ff0f9816 */ /* 0x000fe2000000000f */
[----:B------:R-:W-:-:S03]  /*5f80*/  FFMA.FTZ R172, R183, UR7, -R172 ;  /* 0x00000007b7ac7c23 */ /* 0x000fc600080108ac */
[----:B------:R1:W-:Y:S03]  /*5f90*/  @!P1 SYNCS.ARRIVE.TRANS64.RED.A1T0 RZ, [R15+URZ], RZ ;  /* 0x000000ff0fff99a7 */ /* 0x0003e6000810043f */
[----:B------:R-:W2:Y:S08]  /*5fa0*/  MUFU.EX2 R22, R22 ;  /* 0x0000001600167308 */ /* 0x000eb00000000800 */
[----:B------:R-:W3:Y:S01]  /*5fb0*/  MUFU.EX2 R158, R158 ;  /* 0x0000009e009e7308 */ /* 0x000ee20000000800 */
[----:B-1----:R-:W-:Y:S01]  /*5fc0*/  FFMA.FTZ R15, R14, R10, R19 ;  /* 0x0000000a0e0f7223 */ /* 0x002fe20000010013 */
[-C--:B------:R-:W-:Y:S01]  /*5fd0*/  FMUL.FTZ R24, R24, R14.reuse ;  /* 0x0000000e18187220 */ /* 0x080fe20000410000 */
[-C--:B------:R-:W-:Y:S01]  /*5fe0*/  FMUL.FTZ R25, R25, R14.reuse ;  /* 0x0000000e19197220 */ /* 0x080fe20000410000 */
[-C--:B------:R-:W-:Y:S01]  /*5ff0*/  FMUL.FTZ R28, R28, R14.reuse ;  /* 0x0000000e1c1c7220 */ /* 0x080fe20000410000 */
[C---:B------:R-:W-:Y:S01]  /*6000*/  FADD.FTZ R15, R152.reuse, R15 ;  /* 0x0000000f980f7221 */ /* 0x040fe20000010000 */
[----:B------:R-:W-:Y:S01]  /*6010*/  F2FP.F16.F32.PACK_AB R152, R152, R19 ;  /* 0x000000139898723e */ /* 0x000fe200000000ff */
[----:B------:R-:W-:Y:S01]  /*6020*/  FMUL.FTZ R29, R29, R14 ;  /* 0x0000000e1d1d7220 */ /* 0x000fe20000410000 */
[----:B------:R-:W1:Y:S01]  /*6030*/  MUFU.EX2 R157, R157 ;  /* 0x0000009d009d7308 */ /* 0x000e620000000800 */
[----:B--2---:R-:W-:Y:S01]  /*6040*/  FFMA.FTZ R17, R22, R9, R153 ;  /* 0x0000000916117223 */ /* 0x004fe20000010099 */
[----:B------:R-:W-:-:S02]  /*6050*/  @!P3 IMAD R9, R180, 0x40, R3 ;  /* 0x00000040b409b824 */ /* 0x000fc400078e0203 */
[----:B------:R-:W-:Y:S01]  /*6060*/  FADD.FTZ R10, R154, R15 ;  /* 0x0000000f9a0a7221 */ /* 0x000fe20000010000 */
[C---:B------:R-:W-:Y:S01]  /*6070*/  F2FP.F16.F32.PACK_AB R153, R176.reuse, R153 ;  /* 0x00000099b099723e */ /* 0x040fe200000000ff */
[----:B------:R-:W-:Y:S01]  /*6080*/  FADD.FTZ R17, R176, R17 ;  /* 0x00000011b0117221 */ /* 0x000fe20000010000 */
[C---:B------:R-:W-:Y:S01]  /*6090*/  F2FP.F16.F32.PACK_AB R154, R21.reuse, R154 ;  /* 0x0000009a159a723e */ /* 0x040fe200000000ff */
[----:B------:R-:W-:Y:S01]  /*60a0*/  FADD.FTZ R15, R21, R10 ;  /* 0x0000000a150f7221 */ /* 0x000fe20000010000 */
[----:B------:R-:W2:Y:S01]  /*60b0*/  MUFU.EX2 R162, R162 ;  /* 0x000000a200a27308 */ /* 0x000ea20000000800 */
[----:B---3--:R-:W-:Y:S01]  /*60c0*/  FADD.FTZ R180, R158, R17 ;  /* 0x000000119eb47221 */ /* 0x008fe20000010000 */
[----:B------:R-:W-:Y:S01]  /*60d0*/  @!P3 LEA R9, R9, UR39, 0x2 ;  /* 0x000000270909bc11 */ /* 0x000fe2000f8e10ff */
[----:B------:R-:W-:Y:S01]  /*60e0*/  FADD.FTZ R10, R156, R15 ;  /* 0x0000000f9c0a7221 */ /* 0x000fe20000010000 */
[----:B------:R-:W-:Y:S01]  /*60f0*/  F2FP.F16.F32.PACK_AB R156, R23, R156 ;  /* 0x0000009c179c723e */ /* 0x000fe200000000ff */
[-C--:B------:R-:W-:Y:S01]  /*6100*/  FMUL.FTZ R32, R32, R14.reuse ;  /* 0x0000000e20207220 */ /* 0x080fe20000410000 */
[----:B------:R-:W-:Y:S01]  /*6110*/  FMUL.FTZ R33, R33, R14 ;  /* 0x0000000e21217220 */ /* 0x000fe20000410000 */
[----:B------:R-:W-:Y:S01]  /*6120*/  FADD.FTZ R15, R23, R10 ;  /* 0x0000000a170f7221 */ /* 0x000fe20000010000 */
[----:B------:R-:W3:Y:S01]  /*6130*/  MUFU.EX2 R163, R163 ;  /* 0x000000a300a37308 */ /* 0x000ee20000000800 */
[C---:B-1----:R-:W-:Y:S01]  /*6140*/  FADD.FTZ R17, R157.reuse, R180 ;  /* 0x000000b49d117221 */ /* 0x042fe20000010000 */
[----:B------:R-:W-:Y:S01]  /*6150*/  @!P3 STS [R9+0x28800], R14 ;  /* 0x0288000e0900b388 */ /* 0x000fe20000000800 */
[----:B------:R-:W-:Y:S01]  /*6160*/  FADD.FTZ R10, R16, R15 ;  /* 0x0000000f100a7221 */ /* 0x000fe20000010000 */
[----:B------:R-:W-:Y:S01]  /*6170*/  F2FP.F16.F32.PACK_AB R155, R157, R158 ;  /* 0x0000009e9d9b723e */ /* 0x000fe200000000ff */
[-C--:B------:R-:W-:Y:S01]  /*6180*/  FMUL.FTZ R36, R36, R14.reuse ;  /* 0x0000000e24247220 */ /* 0x080fe20000410000 */
[----:B------:R1:W-:Y:S01]  /*6190*/  @!P3 STS [R9+0x28820], R22 ;  /* 0x028820160900b388 */ /* 0x0003e20000000800 */
[-C--:B------:R-:W-:Y:S01]  /*61a0*/  FMUL.FTZ R37, R37, R14.reuse ;  /* 0x0000000e25257220 */ /* 0x080fe20000410000 */
[----:B------:R-:W4:Y:S01]  /*61b0*/  MUFU.EX2 R159, R159 ;  /* 0x0000009f009f7308 */ /* 0x000f220000000800 */
[----:B--2---:R-:W-:Y:S01]  /*61c0*/  FADD.FTZ R180, R162, R17 ;  /* 0x00000011a2b47221 */ /* 0x004fe20000010000 */
[----:B------:R-:W-:Y:S01]  /*61d0*/  BAR.SYNC.DEFER_BLOCKING 0xf, 0x100 ;  /* 0x03c4000000007b1d */ /* 0x000fe20000010000 */
        /* <DEDUP_REMOVED lines=24> */
[----:B------:R2:W-:Y:S01]  /*6360*/  STSM.16.M88.4 [R8+0x26800], R152 ;  /* 0x0268009808007844 */ /* 0x0005e20000000200 */
        /* <DEDUP_REMOVED lines=31> */
[-C--:B------:R-:W-:Y:S01]  /*6560*/  FMUL.FTZ R112, R112, R14.reuse ;  /* 0x0000000e70707220 */ /* 0x080fe20000410000 */
[-C--:B------:R-:W-:Y:S01]  /*6570*/  FMUL.FTZ R113, R113, R14.reuse ;  /* 0x0000000e71717220 */ /* 0x080fe20000410000 */
[-C--:B------:R-:W-:Y:S01]  /*6580*/  FMUL.FTZ R116, R116, R14.reuse ;  /* 0x0000000e74747220 */ /* 0x080fe20000410000 */
        /* <DEDUP_REMOVED lines=23> */
[----:B------:R-:W-:Y:S01]  /*6700*/  FMUL.FTZ R149, R149, R14 ;  /* 0x0000000e95957220 */ /* 0x000fe20000410000 */
        /* <DEDUP_REMOVED lines=10> */
[----:B------:R-:W3:Y:S01]  /*67b0*/  MUFU.EX2 R178, R178 ;  /* 0x000000b200b27308 */ /* 0x000ee20000000800 */
[----:B----4-:R-:W-:Y:S01]  /*67c0*/  FADD.FTZ R15, R175, R162 ;  /* 0x000000a2af0f7221 */ /* 0x010fe20000010000 */
[----:B------:R-:W-:Y:S01]  /*67d0*/  F2FP.F16.F32.PACK_AB R162, R169, R18 ;  /* 0x00000012a9a2723e */ /* 0x000fe200000000ff */
[----:B------:R-:W-:Y:S01]  /*67e0*/  FMUL.FTZ R42, R42, R22 ;  /* 0x000000162a2a7220 */ /* 0x000fe20000410000 */
[----:B------:R-:W-:Y:S01]  /*67f0*/  F2FP.F16.F32.PACK_AB R163, R175, R174 ;  /* 0x000000aeafa3723e */ /* 0x000fe200000000ff */
[-C--:B------:R-:W-:Y:S01]  /*6800*/  FMUL.FTZ R43, R43, R22.reuse ;  /* 0x000000162b2b7220 */ /* 0x080fe20000410000 */
[-C--:B------:R-:W-:Y:S01]  /*6810*/  FMUL.FTZ R46, R46, R22.reuse ;  /* 0x000000162e2e7220 */ /* 0x080fe20000410000 */
[-C--:B------:R-:W-:Y:S01]  /*6820*/  FMUL.FTZ R47, R47, R22.reuse ;  /* 0x000000162f2f7220 */ /* 0x080fe20000410000 */
[----:B------:R-:W4:Y:S01]  /*6830*/  MUFU.EX2 R173, R173 ;  /* 0x000000ad00ad7308 */ /* 0x000f220000000800 */
[----:B-1----:R-:W-:Y:S01]  /*6840*/  FADD.FTZ R10, R164, R9 ;  /* 0x00000009a40a7221 */ /* 0x002fe20000010000 */
[----:B------:R2:W-:Y:S01]  /*6850*/  STSM.16.M88.4 [R6], R160 ;  /* 0x000000a006007844 */ /* 0x0005e20000000200 */
        /* <DEDUP_REMOVED lines=45> */
[----:B------:R-:W-:Y:S01]  /*6b30*/  FMUL.FTZ R115, R115, R22 ;  /* 0x0000001673737220 */ /* 0x000fe20000410000 */
[C---:B-1----:R-:W-:Y:S01]  /*6b40*/  F2FP.F16.F32.PACK_AB R166, R177.reuse, R20 ;  /* 0x00000014b1a6723e */ /* 0x042fe200000000ff */
[----:B------:R-:W-:Y:S01]  /*6b50*/  FADD.FTZ R10, R177, R10 ;  /* 0x0000000ab10a7221 */ /* 0x000fe20000010000 */
[-C--:B------:R-:W-:Y:S01]  /*6b60*/  FMUL.FTZ R118, R118, R22.reuse ;  /* 0x0000001676767220 */ /* 0x080fe20000410000 */
[-C--:B------:R-:W-:Y:S01]  /*6b70*/  FMUL.FTZ R119, R119, R22.reuse ;  /* 0x0000001677777220 */ /* 0x080fe20000410000 */
[-C--:B------:R-:W-:Y:S01]  /*6b80*/  FMUL.FTZ R122, R122, R22.reuse ;  /* 0x000000167a7a7220 */ /* 0x080fe20000410000 */
[-C--:B------:R-:W-:Y:S01]  /*6b90*/  FMUL.FTZ R123, R123, R22.reuse ;  /* 0x000000167b7b7220 */ /* 0x080fe20000410000 */
[-C--:B------:R-:W-:Y:S01]  /*6ba0*/  FMUL.FTZ R126, R126, R22.reuse ;  /* 0x000000167e7e7220 */ /* 0x080fe20000410000 */
[-C--:B------:R-:W-:Y:S01]  /*6bb0*/  FMUL.FTZ R127, R127, R22.reuse ;  /* 0x000000167f7f7220 */ /* 0x080fe20000410000 */
        /* <DEDUP_REMOVED lines=17> */
.L_x_4043:
[----:B------:R1:W3:Y:S01]  /*6cd0*/  SYNCS.PHASECHK.TRANS64.TRYWAIT P3, [UR27+0x28c50], R13 ;  /* 0x028c500dff0075a7 */ /* 0x0002e2000806015b */
[----:B------:R-:W-:Y:S05]  /*6ce0*/  @!P0 BRA `(.L_x_4044) ;  /* 0x0000000000048947 */ /* 0x000fea0003800000 */
[----:B------:R-:W-:Y:S01]  /*6cf0*/  BPT.TRAP 0x1 ;  /* 0x000000040000795c */ /* 0x000fe20000300000 */
.L_x_4044:
[----:B---3--:R-:W-:Y:S05]  /*6d00*/  @P3 BRA `(.L_x_4045) ;  /* 0x0000000000083947 */ /* 0x008fea0003800000 */
[----:B------:R-:W3:Y:S02]  /*6d10*/  SYNCS.PHASECHK.TRANS64.TRYWAIT P3, [UR27+0x28c50], R13 ;  /* 0x028c500dff0075a7 */ /* 0x000ee4000806015b */
[----:B---3--:R-:W-:Y:S05]  /*6d20*/  @!P3 BRA `(.L_x_4046) ;  /* 0x0000009400bcb947 */ /* 0x008fea0003800000 */
.L_x_4045:
[----:B------:R-:W-:Y:S01]  /*6d30*/  ULEA UR6, UR4, UR38, 0xc ;  /* 0x0000002604067291 */ /* 0x000fe2000f8e603f */
[----:B------:R-:W-:Y:S01]  /*6d40*/  WARPGROUP.ARRIVE ;  /* 0x00000000000079c5 */ /* 0x000fe20000000000 */
[----:B------:R-:W-:Y:S01]  /*6d50*/  UMOV UR11, 0x40000040 ;  /* 0x40000040000b7882 */ /* 0x000fe20000000000 */
[----:B------:R-:W-:Y:S01]  /*6d60*/  UISETP.GT.AND UP1, UPT, UR41, UR25, UPT ;  /* 0x000000192900728c */ /* 0x000fe2000bf24270 */
[----:B---3--:R-:W-:Y:S01]  /*6d70*/  @!P1 IADD3 R168, R168, 0x28c60, RZ ;  /* 0x00028c60a8a89810 */ /* 0x008fe20007ffe0ff */
        /* <DEDUP_REMOVED lines=8> */
[----:B------:R-:W-:Y:S01]  /*6e00*/  IMAD.MOV.U32 R15, RZ, RZ, R0 ;  /* 0x000000ffff0f7224 */ /* 0x000fe200078e0000 */
[----:B------:R-:W-:-:S02]  /*6e10*/  WARPGROUP.DEPBAR.LE gsb0, 0x0 ;  /* 0x00008000000079c5 */ /* 0x000fc40000010000 */
[----:B------:R-:W-:-:S15]  /*6e20*/  WARPGROUP.ARRIVE ;  /* 0x00000000000079c5 */ /* 0x000fde0000000000 */
[----:B------:R-:W-:-:S06]  /*6e30*/  NOP ;  /* 0x0000000000007918 */ /* 0x000fcc0000000000 */
        /* <DEDUP_REMOVED lines=26> */
.L_x_4038:
[----:B------:R-:W-:-:S06]  /*6fe0*/  UISETP.GE.AND UP0, UPT, UR41, UR40, UPT ;  /* 0x000000282900728c */ /* 0x000fcc000bf06270 */
[----:B------:R-:W-:-:S13]  /*6ff0*/  PLOP3.LUT P2, PT, PT, PT, UP0, 0x80, 0x0 ;  /* 0x000000000000781c */ /* 0x000fda0003f4f008 */
[----:B------:R-:W-:Y:S05]  /*7000*/  @!P2 BRA `(.L_x_4048) ;  /* 0x000000180028a947 */ /* 0x000fea0003800000 */
[----:B01----:R-:W-:Y:S01]  /*7010*/  IMAD.MOV.U32 R13, RZ, RZ, R2 ;  /* 0x000000ffff0d7224 */ /* 0x003fe200078e0002 */
[----:B------:R-:W-:Y:S01]  /*7020*/  UMOV UR6, UR4 ;  /* 0x0000000400067c82 */ /* 0x000fe20008000000 */
[----:B------:R-:W-:Y:S01]  /*7030*/  IMAD.MOV.U32 R15, RZ, RZ, R0 ;  /* 0x000000ffff0f7224 */ /* 0x000fe200078e0000 */
[----:B------:R-:W-:-:S06]  /*7040*/  ULDC UR7, c[0x0][0x988] ;  /* 0x0002620000077ab9 */ /* 0x000fcc0000000800 */
.L_x_4057:
[----:B------:R-:W-:-:S04]  /*7050*/  UIADD3 UR4, UR6, 0x1, URZ ;  /* 0x0000000106047890 */ /* 0x000fc8000fffe03f */
[----:B------:R-:W-:-:S04]  /*7060*/  UISETP.NE.AND UP0, UPT, UR4, 0x2, UPT ;  /* 0x000000020400788c */ /* 0x000fc8000bf05270 */
[----:B------:R-:W-:Y:S02]  /*7070*/  USEL UR10, URZ, 0x1, UP0 ;  /* 0x000000013f0a7887 */ /* 0x000fe40008000000 */
[----:B------:R-:W-:Y:S02]  /*7080*/  USEL UR4, UR4, URZ, UP0 ;  /* 0x0000003f04047287 */ /* 0x000fe40008000000 */
[----:B------:R-:W-:Y:S01]  /*7090*/  ULOP3.LUT UR5, UR5, UR10, URZ, 0x3c, !UPT ;  /* 0x0000000a05057292 */ /* 0x000fe2000f8e3c3f */
[----:B0--3--:R-:W-:Y:S11]  /*70a0*/  @!P0 BRA `(.L_x_4049) ;  /* 0x0000000000048947 */ /* 0x009ff60003800000 */
[----:B------:R-:W-:Y:S01]  /*70b0*/  BPT.TRAP 0x1 ;  /* 0x000000040000795c */ /* 0x000fe20000300000 */
.L_x_4049:
[----:B------:R-:W-:Y:S01]  /*70c0*/  ULEA UR25, UR4, UR39, 0x3 ;  /* 0x0000002704197291 */ /* 0x000fe2000f8e183f */
[----:B------:R-:W-:-:S04]  /*70d0*/  MOV R11, UR5 ;  /* 0x00000005000b7c02 */ /* 0x000fc80008000f00 */
[----:B------:R-:W-:-:S04]  /*70e0*/  SHF.L.U32 R11, R11, 0x1f, RZ ;  /* 0x0000001f0b0b7819 */ /* 0x000fc800000006ff */
[----:B------:R0:W1:Y:S01]  /*70f0*/  SYNCS.PHASECHK.TRANS64.TRYWAIT P2, [UR25+0x28c30], R11 ;  /* 0x028c300bff0075a7 */ /* 0x0000620008040159 */
[----:B------:R-:W-:Y:S05]  /*7100*/  @!P0 BRA `(.L_x_4050) ;  /* 0x0000000000048947 */ /* 0x000fea0003800000 */
[----:B------:R-:W-:Y:S01]  /*7110*/  BPT.TRAP 0x1 ;  /* 0x000000040000795c */ /* 0x000fe20000300000 */
.L_x_4050:
[----:B-1----:R-:W-:Y:S05]  /*7120*/  @P2 BRA `(.L_x_4051) ;  /* 0x0000000000082947 */ /* 0x002fea0003800000 */
[----:B------:R-:W1:Y:S02]  /*7130*/  SYNCS.PHASECHK.TRANS64.TRYWAIT P2, [UR25+0x28c30], R11 ;  /* 0x028c300bff0075a7 */ /* 0x000e640008040159 */
[----:B-1----:R-:W-:Y:S05]  /*7140*/  @!P2 BRA `(.L_x_4052) ;  /* 0x0000009000c8a947 */ /* 0x002fea0003800000 */
.L_x_4051:
[----:B------:R-:W-:Y:S01]  /*7150*/  ULEA UR10, UR4, UR24, 0x9 ;  /* 0x00000018040a7291 */ /* 0x000fe2000f8e483f */
[----:B--2-4-:R-:W-:Y:S01]  /*7160*/  WARPGROUP.ARRIVE ;  /* 0x00000000000079c5 */ /* 0x014fe20000000000 */
        /* <DEDUP_REMOVED lines=36> */
[----:B------:R-:W3:Y:S02]  /*73b0*/  SHFL.BFLY PT, R17, R12, 0x2, 0x1f ;  /* 0x0c401f000c117f89 */ /* 0x000ee400000e0000 */
[----:B---3--:R-:W-:Y:S02]  /*73c0*/  FMNMX.FTZ R14, R12, R17, !PT ;  /* 0x000000110c0e7209 */ /* 0x008fe40007810000 */
        /* <DEDUP_REMOVED lines=15> */
[--C-:B------:R-:W-:Y:S01]  /*74c0*/  FFMA.FTZ R17, R153, UR7, -R22.reuse ;  /* 0x0000000799117c23 */ /* 0x100fe20008010816 */
[----:B------:R-:W-:Y:S01]  /*74d0*/  FMUL.FTZ R15, R15, UR7 ;  /* 0x000000070f0f7c20 */ /* 0x000fe20008410000 */
[--C-:B------:R-:W-:Y:S01]  /*74e0*/  FFMA.FTZ R152, R152, UR7, -R22.reuse ;  /* 0x0000000798987c23 */ /* 0x100fe20008010816 */
[----:B------:R-:W-:Y:S01]  /*74f0*/  FMNMX.FTZ R19, R175, R2, !PT ;  /* 0x00000002af137209 */ /* 0x000fe20007810000 */
[--C-:B------:R-:W-:Y:S01]  /*7500*/  FFMA.FTZ R12, R156, UR7, -R22.reuse ;  /* 0x000000079c0c7c23 */ /* 0x100fe20008010816 */
[--C-:B------:R-:W-:Y:S01]  /*7510*/  FFMA.FTZ R156, R160, UR7, -R22.reuse ;  /* 0x00000007a09c7c23 */ /* 0x100fe20008010816 */
[----:B------:R-:W-:Y:S01]  /*7520*/  MUFU.EX2 R17, R17 ;  /* 0x0000001100117308 */ /* 0x000fe20000000800 */
[----:B------:R-:W-:Y:S01]  /*7530*/  FMNMX.FTZ R2, R178, R19, !PT ;  /* 0x00000013b2027209 */ /* 0x000fe20007810000 */
[--C-:B------:R-:W-:Y:S01]  /*7540*/  FFMA.FTZ R21, R161, UR7, -R22.reuse ;  /* 0x00000007a1157c23 */ /* 0x100fe20008010816 */
[--C-:B------:R-:W-:Y:S01]  /*7550*/  FFMA.FTZ R14, R164, UR7, -R22.reuse ;  /* 0x00000007a40e7c23 */ /* 0x100fe20008010816 */
[--C-:B------:R-:W-:Y:S01]  /*7560*/  FFMA.FTZ R160, R168, UR7, -R22.reuse ;  /* 0x00000007a8a07c23 */ /* 0x100fe20008010816 */
[----:B------:R-:W-:Y:S01]  /*7570*/  FMNMX.FTZ R19, R179, R2, !PT ;  /* 0x00000002b3137209 */ /* 0x000fe20007810000 */
[--C-:B------:R-:W-:Y:S01]  /*7580*/  FFMA.FTZ R16, R172, UR7, -R22.reuse ;  /* 0x00000007ac107c23 */ /* 0x100fe20008010816 */
[--C-:B------:R-:W-:Y:S01]  /*7590*/  FFMA.FTZ R164, R176, UR7, -R22.reuse ;  /* 0x00000007b0a47c23 */ /* 0x100fe20008010816 */
[----:B------:R-:W1:Y:S01]  /*75a0*/  MUFU.EX2 R15, R15 ;  /* 0x0000000f000f7308 */ /* 0x000e620000000800 */
[----:B------:R-:W-:Y:S01]  /*75b0*/  FMNMX.FTZ R2, R182, R19, !PT ;  /* 0x00000013b6027209 */ /* 0x000fe20007810000 */
[--C-:B------:R-:W-:Y:S01]  /*75c0*/  FFMA.FTZ R19, R157, UR7, -R22.reuse ;  /* 0x000000079d137c23 */ /* 0x100fe20008010816 */
[--C-:B------:R-:W-:Y:S01]  /*75d0*/  FFMA.FTZ R157, R173, UR7, -R22.reuse ;  /* 0x00000007ad9d7c23 */ /* 0x100fe20008010816 */
[--C-:B------:R-:W-:Y:S01]  /*75e0*/  FFMA.FTZ R161, R177, UR7, -R22.reuse ;  /* 0x00000007b1a17c23 */ /* 0x100fe20008010816 */
[----:B------:R-:W-:Y:S01]  /*75f0*/  FMNMX.FTZ R2, R183, R2, !PT ;  /* 0x00000002b7027209 */ /* 0x000fe20007810000 */
[--C-:B------:R-:W-:Y:S01]  /*7600*/  FFMA.FTZ R20, R180, UR7, -R22.reuse ;  /* 0x00000007b4147c23 */ /* 0x100fe20008010816 */
[----:B------:R-:W-:Y:S01]  /*7610*/  FFMA.FTZ R181, R181, UR7, -R22 ;  /* 0x00000007b5b57c23 */ /* 0x000fe20008010816 */
[----:B------:R-:W2:Y:S01]  /*7620*/  MUFU.EX2 R152, R152 ;  /* 0x0000009800987308 */ /* 0x000ea20000000800 */
[----:B------:R-:W-:Y:S01]  /*7630*/  IMAD.U32 R180, RZ, RZ, UR25 ;  /* 0x00000019ffb47e24 */ /* 0x000fe2000f8e00ff */
[----:B------:R-:W3:Y:S06]  /*7640*/  SHFL.BFLY PT, R153, R2, 0x2, 0x1f ;  /* 0x0c401f0002997f89 */ /* 0x000eec00000e0000 */
        /* <DEDUP_REMOVED lines=8> */
[----:B------:R-:W-:Y:S01]  /*76d0*/  MUFU.EX2 R19, R19 ;  /* 0x0000001300137308 */ /* 0x000fe20000000800 */
[----:B--2---:R-:W-:Y:S01]  /*76e0*/  FFMA.FTZ R10, R15, R10, R152 ;  /* 0x0000000a0f0a7223 */ /* 0x004fe20000010098 */
        /* <DEDUP_REMOVED lines=9> */
[----:B------:R-:W-:Y:S01]  /*7780*/  FFMA.FTZ R153, R169, UR7, -R22 ;  /* 0x00000007a9997c23 */ /* 0x000fe20008010816 */
        /* <DEDUP_REMOVED lines=27> */
[----:B-1----:R-:W-:Y:S01]  /*7940*/  FMNMX.FTZ R2, R18, R165, !PT ;  /* 0x000000a512027209 */ /* 0x002fe20007810000 */
[----:B------:R-:W-:Y:S01]  /*7950*/  MUFU.EX2 R160, R160 ;  /* 0x000000a000a07308 */ /* 0x000fe20000000800 */
[-C--:B------:R-:W-:Y:S01]  /*7960*/  FMUL.FTZ R97, R97, R15.reuse ;  /* 0x0000000f61617220 */ /* 0x080fe20000410000 */
[-C--:B------:R-:W-:Y:S01]  /*7970*/  FMUL.FTZ R100, R100, R15.reuse ;  /* 0x0000000f64647220 */ /* 0x080fe20000410000 */
[-C--:B------:R-:W-:Y:S01]  /*7980*/  FMUL.FTZ R101, R101, R15.reuse ;  /* 0x0000000f65657220 */ /* 0x080fe20000410000 */
[C---:B------:R-:W-:Y:S01]  /*7990*/  FADD.FTZ R18, -R2.reuse, R13 ;  /* 0x0000000d02127221 */ /* 0x040fe20000010100 */
[----:B------:R-:W-:Y:S01]  /*79a0*/  FMUL.FTZ R169, R2, UR7 ;  /* 0x0000000702a97c20 */ /* 0x000fe20008410000 */
[-C--:B------:R-:W-:Y:S01]  /*79b0*/  FMUL.FTZ R104, R104, R15.reuse ;  /* 0x0000000f68687220 */ /* 0x080fe20000410000 */
[----:B------:R-:W-:Y:S01]  /*79c0*/  FMUL.FTZ R105, R105, R15 ;  /* 0x0000000f69697220 */ /* 0x000fe20000410000 */
[----:B------:R-:W-:Y:S01]  /*79d0*/  FMUL.FTZ R18, R18, UR7 ;  /* 0x0000000712127c20 */ /* 0x000fe20008410000 */
[--C-:B------:R-:W-:Y:S01]  /*79e0*/  FFMA.FTZ R165, R154, UR7, -R169.reuse ;  /* 0x000000079aa57c23 */ /* 0x100fe200080108a9 */
[--C-:B------:R-:W-:Y:S01]  /*79f0*/  FFMA.FTZ R22, R155, UR7, -R169.reuse ;  /* 0x000000079b167c23 */ /* 0x100fe200080108a9 */
[--C-:B------:R-:W-:Y:S01]  /*7a00*/  FFMA.FTZ R155, R158, UR7, -R169.reuse ;  /* 0x000000079e9b7c23 */ /* 0x100fe200080108a9 */
[--C-:B------:R-:W-:Y:S01]  /*7a10*/  FFMA.FTZ R167, R167, UR7, -R169.reuse ;  /* 0x00000007a7a77c23 */ /* 0x100fe200080108a9 */
[----:B------:R-:W-:Y:S01]  /*7a20*/  FFMA.FTZ R168, R159, UR7, -R169 ;  /* 0x000000079fa87c23 */ /* 0x000fe200080108a9 */
[----:B------:R-:W-:Y:S01]  /*7a30*/  MUFU.EX2 R18, R18 ;  /* 0x0000001200127308 */ /* 0x000fe20000000800 */
[----:B------:R-:W-:-:S02]  /*7a40*/  @!P1 VIADD R154, R180, 0x28c40 ;  /* 0x00028c40b49a9836 */ /* 0x000fc40000000000 */
[--C-:B------:R-:W-:Y:S01]  /*7a50*/  FFMA.FTZ R159, R162, UR7, -R169.reuse ;  /* 0x00000007a29f7c23 */ /* 0x100fe200080108a9 */
[--C-:B------:R-:W-:Y:S01]  /*7a60*/  FFMA.FTZ R172, R163, UR7, -R169.reuse ;  /* 0x00000007a3ac7c23 */ /* 0x100fe200080108a9 */
[--C-:B------:R-:W-:Y:S01]  /*7a70*/  FFMA.FTZ R163, R166, UR7, -R169.reuse ;  /* 0x00000007a6a37c23 */ /* 0x100fe200080108a9 */
[--C-:B------:R-:W-:Y:S01]  /*7a80*/  FFMA.FTZ R170, R170, UR7, -R169.reuse ;  /* 0x00000007aaaa7c23 */ /* 0x100fe200080108a9 */
[----:B------:R-:W-:Y:S01]  /*7a90*/  @!P1 PRMT R154, RZ, 0x654, R154 ;  /* 0x00000654ff9a9816 */ /* 0x000fe2000000009a */
[--C-:B------:R-:W-:Y:S01]  /*7aa0*/  FFMA.FTZ R171, R171, UR7, -R169.reuse ;  /* 0x00000007abab7c23 */ /* 0x100fe200080108a9 */
[----:B------:R-:W1:Y:S01]  /*7ab0*/  MUFU.EX2 R165, R165 ;  /* 0x000000a500a57308 */ /* 0x000e620000000800 */
[----:B------:R-:W-:Y:S01]  /*7ac0*/  IMAD.U32 R158, RZ, RZ, UR6 ;  /* 0x00000006ff9e7e24 */ /* 0x000fe2000f8e00ff */
[----:B------:R2:W-:Y:S01]  /*7ad0*/  @!P1 SYNCS.ARRIVE.TRANS64.RED.A1T0 RZ, [R154+URZ], RZ ;  /* 0x000000ff9aff99a7 */ /* 0x0005e2000810043f */
[--C-:B------:R-:W-:Y:S01]  /*7ae0*/  FFMA.FTZ R174, R174, UR7, -R169.reuse ;  /* 0x00000007aeae7c23 */ /* 0x100fe200080108a9 */
[----:B------:R-:W-:Y:S01]  /*7af0*/  FFMA.FTZ R175, R175, UR7, -R169 ;  /* 0x00000007afaf7c23 */ /* 0x000fe200080108a9 */
[----:B------:R-:W-:-:S02]  /*7b00*/  @!P2 IMAD R158, R158, 0x40, R3 ;  /* 0x000000409e9ea824 */ /* 0x000fc400078e0203 */
[--C-:B------:R-:W-:Y:S01]  /*7b10*/  FFMA.FTZ R178, R178, UR7, -R169.reuse ;  /* 0x00000007b2b27c23 */ /* 0x100fe200080108a9 */
[----:B------:R-:W-:Y:S01]  /*7b20*/  FFMA.FTZ R179, R179, UR7, -R169 ;  /* 0x00000007b3b37c23 */ /* 0x000fe200080108a9 */
[----:B------:R-:W3:Y:S01]  /*7b30*/  MUFU.EX2 R22, R22 ;  /* 0x0000001600167308 */ /* 0x000ee20000000800 */
[-C--:B------:R-:W-:Y:S01]  /*7b40*/  FMUL.FTZ R108, R108, R15.reuse ;  /* 0x0000000f6c6c7220 */ /* 0x080fe20000410000 */
[----:B------:R-:W-:Y:S01]  /*7b50*/  @!P2 LEA R158, R158, UR39, 0x2 ;  /* 0x000000279e9eac11 */ /* 0x000fe2000f8e10ff */
[-C--:B------:R-:W-:Y:S01]  /*7b60*/  FMUL.FTZ R109, R109, R15.reuse ;  /* 0x0000000f6d6d7220 */ /* 0x080fe20000410000 */
[-C--:B------:R-:W-:Y:S01]  /*7b70*/  FMUL.FTZ R112, R112, R15.reuse ;  /* 0x0000000f70707220 */ /* 0x080fe20000410000 */
[-C--:B------:R-:W-:Y:S01]  /*7b80*/  FMUL.FTZ R113, R113, R15.reuse ;  /* 0x0000000f71717220 */ /* 0x080fe20000410000 */
[----:B------:R-:W-:Y:S01]  /*7b90*/  FMUL.FTZ R116, R116, R15 ;  /* 0x0000000f74747220 */ /* 0x000fe20000410000 */
[----:B------:R-:W-:Y:S01]  /*7ba0*/  @!P2 STS [R158+0x28800], R15 ;  /* 0x0288000f9e00a388 */ /* 0x000fe20000000800 */
[----:B------:R4:W-:Y:S01]  /*7bb0*/  MUFU.EX2 R176, R167 ;  /* 0x000000a700b07308 */ /* 0x0009e20000000800 */
[----:B-1----:R-:W-:Y:S01]  /*7bc0*/  FFMA.FTZ R9, R18, R9, R165 ;  /* 0x0000000912097223 */ /* 0x002fe200000100a5 */
        /* <DEDUP_REMOVED lines=11> */
[----:B------:R-:W-:Y:S01]  /*7c80*/  FADD.FTZ R10, R12, R167 ;  /* 0x000000a70c0a7221 */ /* 0x000fe20000010000 */
[-C--:B------:R-:W-:Y:S01]  /*7c90*/  FMUL.FTZ R136, R136, R15.reuse ;  /* 0x0000000f88887220 */ /* 0x080fe20000410000 */
[-C--:B------:R-:W-:Y:S01]  /*7ca0*/  FMUL.FTZ R137, R137, R15.reuse ;  /* 0x0000000f89897220 */ /* 0x080fe20000410000 */
[----:B------:R-:W4:Y:S01]  /*7cb0*/  MUFU.EX2 R168, R168 ;  /* 0x000000a800a87308 */ /* 0x000f220000000800 */
[----:B------:R-:W-:Y:S01]  /*7cc0*/  FADD.FTZ R167, R19, R10 ;  /* 0x0000000a13a77221 */ /* 0x000fe20000010000 */
[----:B---3--:R-:W-:Y:S01]  /*7cd0*/  FADD.FTZ R10, R22, R9 ;  /* 0x00000009160a7221 */ /* 0x008fe20000010000 */
[-C--:B------:R-:W-:Y:S01]  /*7ce0*/  FMUL.FTZ R140, R140, R15.reuse ;  /* 0x0000000f8c8c7220 */ /* 0x080fe20000410000 */
[-C--:B------:R-:W-:Y:S01]  /*7cf0*/  FMUL.FTZ R141, R141, R15.reuse ;  /* 0x0000000f8d8d7220 */ /* 0x080fe20000410000 */
[----:B--2---:R-:W-:Y:S01]  /*7d00*/  FADD.FTZ R154, R156, R167 ;  /* 0x000000a79c9a7221 */ /* 0x004fe20000010000 */
[-C--:B------:R-:W-:Y:S01]  /*7d10*/  FMUL.FTZ R144, R144, R15.reuse ;  /* 0x0000000f90907220 */ /* 0x080fe20000410000 */
[-C--:B------:R-:W-:Y:S01]  /*7d20*/  FMUL.FTZ R145, R145, R15.reuse ;  /* 0x0000000f91917220 */ /* 0x080fe20000410000 */
[----:B------:R-:W2:Y:S01]  /*7d30*/  MUFU.EX2 R159, R159 ;  /* 0x0000009f009f7308 */ /* 0x000ea20000000800 */
[----:B------:R-:W-:Y:S01]  /*7d40*/  FADD.FTZ R167, R21, R154 ;  /* 0x0000009a15a77221 */ /* 0x000fe20000010000 */
[----:B-1----:R-:W-:Y:S01]  /*7d50*/  FADD.FTZ R9, R155, R10 ;  /* 0x0000000a9b097221 */ /* 0x002fe20000010000 */
[-C--:B------:R-:W-:Y:S01]  /*7d60*/  FMUL.FTZ R148, R148, R15.reuse ;  /* 0x0000000f94947220 */ /* 0x080fe20000410000 */
[----:B------:R-:W-:Y:S01]  /*7d70*/  FMUL.FTZ R149, R149, R15 ;  /* 0x0000000f95957220 */ /* 0x000fe20000410000 */
[----:B------:R-:W-:Y:S01]  /*7d80*/  FADD.FTZ R154, R14, R167 ;  /* 0x000000a70e9a7221 */ /* 0x000fe20000010000 */
[----:B------:R1:W-:Y:S01]  /*7d90*/  @!P2 STS [R158+0x28820], R18 ;  /* 0x028820129e00a388 */ /* 0x0003e20000000800 */
[----:B------:R-:W-:Y:S01]  /*7da0*/  FFMA.FTZ R182, R182, UR7, -R169 ;  /* 0x00000007b6b67c23 */ /* 0x000fe200080108a9 */
[----:B------:R-:W3:Y:S01]  /*7db0*/  MUFU.EX2 R172, R172 ;  /* 0x000000ac00ac7308 */ /* 0x000ee20000000800 */
[----:B----4-:R-:W-:Y:S01]  /*7dc0*/  FADD.FTZ R10, R168, R9 ;  /* 0x00000009a80a7221 */ /* 0x010fe20000010000 */
[----:B------:R-:W-:Y:S01]  /*7dd0*/  FADD.FTZ R167, R23, R154 ;  /* 0x0000009a17a77221 */ /* 0x000fe20000010000 */
[----:B------:R-:W-:Y:S01]  /*7de0*/  FFMA.FTZ R183, R183, UR7, -R169 ;  /* 0x00000007b7b77c23 */ /* 0x000fe200080108a9 */
[----:B------:R-:W-:Y:S01]  /*7df0*/  F2FP.F16.F32.PACK_AB R152, R17, R152 ;  /* 0x000000981198723e */ /* 0x000fe200000000ff */
[----:B------:R-:W-:Y:S01]  /*7e00*/  FMUL.FTZ R26, R26, R18 ;  /* 0x000000121a1a7220 */ /* 0x000fe20000410000 */
[----:B------:R-:W-:Y:S01]  /*7e10*/  FADD.FTZ R154, R160, R167 ;  /* 0x000000a7a09a7221 */ /* 0x000fe20000010000 */
[----:B------:R-:W-:Y:S01]  /*7e20*/  F2FP.F16.F32.PACK_AB R155, R168, R155 ;  /* 0x0000009ba89b723e */ /* 0x000fe200000000ff */
[----:B------:R-:W4:Y:S01]  /*7e30*/  MUFU.EX2 R153, R153 ;  /* 0x0000009900997308 */ /* 0x000f220000000800 */
[----:B--2---:R-:W-:Y:S01]  /*7e40*/  FADD.FTZ R9, R159, R10 ;  /* 0x0000000a9f097221 */ /* 0x004fe20000010000 */
[----:B-1----:R-:W-:Y:S01]  /*7e50*/  F2FP.F16.F32.PACK_AB R158, R23, R14 ;  /* 0x0000000e179e723e */ /* 0x002fe200000000ff */
[----:B------:R-:W-:Y:S01]  /*7e60*/  FMUL.FTZ R27, R27, R18 ;  /* 0x000000121b1b7220 */ /* 0x000fe20000410000 */
[----:B------:R-:W-:Y:S01]  /*7e70*/  F2FP.F16.F32.PACK_AB R156, R21, R156 ;  /* 0x0000009c159c723e */ /* 0x000fe200000000ff */
        /* <DEDUP_REMOVED lines=11> */
[----:B------:R-:W2:Y:S01]  /*7f30*/  MUFU.EX2 R16, R16 ;  /* 0x0000001000107308 */ /* 0x000ea20000000800 */
[C---:B----4-:R-:W-:Y:S01]  /*7f40*/  FADD.FTZ R167, R153.reuse, R154 ;  /* 0x0000009a99a77221 */ /* 0x050fe20000010000 */
[----:B------:R-:W-:Y:S01]  /*7f50*/  F2FP.F16.F32.PACK_AB R160, R153, R160 ;  /* 0x000000a099a0723e */ /* 0x000fe200000000ff */
[-C--:B------:R-:W-:Y:S01]  /*7f60*/  FMUL.FTZ R47, R47, R18.reuse ;  /* 0x000000122f2f7220 */ /* 0x080fe20000410000 */
[----:B------:R-:W-:Y:S01]  /*7f70*/  F2FP.F16.F32.PACK_AB R153, R22, R165 ;  /* 0x000000a51699723e */ /* 0x000fe200000000ff */
        /* <DEDUP_REMOVED lines=20> */
[----:B---3--:R-:W-:Y:S01]  /*80c0*/  FADD.FTZ R15, R157, R154 ;  /* 0x0000009a9d0f7221 */ /* 0x008fe20000010000 */
[----:B------:R-:W-:Y:S01]  /*80d0*/  F2FP.F16.F32.PACK_AB R154, R19, R12 ;  /* 0x0000000c139a723e */ /* 0x000fe200000000ff */
[----:B------:R-:W-:Y:S01]  /*80e0*/  BAR.SYNC.DEFER_BLOCKING 0xf, 0x100 ;  /* 0x03c4000000007b1d */ /* 0x000fe20000010000 */
[----:B------:R-:W-:Y:S01]  /*80f0*/  F2FP.F16.F32.PACK_AB R162, R157, R16 ;  /* 0x000000109da2723e */ /* 0x000fe200000000ff */
[-C--:B------:R-:W-:Y:S01]  /*8100*/  FMUL.FTZ R78, R78, R18.reuse ;  /* 0x000000124e4e7220 */ /* 0x080fe20000410000 */
[----:B------:R-:W-:Y:S01]  /*8110*/  F2FP.F16.F32.PACK_AB R157, R172, R159 ;  /* 0x0000009fac9d723e */ /* 0x000fe200000000ff */
[-C--:B------:R-:W-:Y:S01]  /*8120*/  FMUL.FTZ R79, R79, R18.reuse ;  /* 0x000000124f4f7220 */ /* 0x080fe20000410000 */
[----:B------:R-:W-:Y:S01]  /*8130*/  F2FP.F16.F32.PACK_AB R159, R176, R163 ;  /* 0x000000a3b09f723e */ /* 0x000fe200000000ff */
[----:B------:R-:W3:Y:S01]  /*8140*/  MUFU.EX2 R171, R171 ;  /* 0x000000ab00ab7308 */ /* 0x000ee20000000800 */
        /* <DEDUP_REMOVED lines=21> */
[----:B------:R3:W-:Y:S01]  /*82a0*/  STSM.16.M88.4 [R7], R156 ;  /* 0x0000009c07007844 */ /* 0x0007e20000000200 */
[----:B------:R-:W-:Y:S01]  /*82b0*/  FMUL.FTZ R111, R111, R18 ;  /* 0x000000126f6f7220 */ /* 0x000fe20000410000 */
[----:B------:R-:W4:Y:S01]  /*82c0*/  MUFU.EX2 R175, R175 ;  /* 0x000000af00af7308 */ /* 0x000f220000000800 */
[C---:B-1----:R-:W-:Y:S01]  /*82d0*/  FADD.FTZ R15, R161.reuse, R12 ;  /* 0x0000000ca10f7221 */ /* 0x042fe20000010000 */
[----:B------:R-:W-:Y:S01]  /*82e0*/  F2FP.F16.F32.PACK_AB R164, R161, R164 ;  /* 0x000000a4a1a4723e */ /* 0x000fe200000000ff */
[----:B------:R-:W-:Y:S01]  /*82f0*/  FMUL.FTZ R114, R114, R18 ;  /* 0x0000001272727220 */ /* 0x000fe20000410000 */
[----:B------:R-:W-:Y:S01]  /*8300*/  F2FP.F16.F32.PACK_AB R161, R171, R170 ;  /* 0x000000aaaba1723e */ /* 0x000fe200000000ff */
        /* <DEDUP_REMOVED lines=29> */
[----:B------:R-:W-:-:S06]  /*84e0*/  F2FP.F16.F32.PACK_AB R165, R179, R178 ;  /* 0x000000b2b3a5723e */ /* 0x000fcc00000000ff */
[----:B------:R-:W2:Y:S01]  /*84f0*/  MUFU.EX2 R13, R181 ;  /* 0x000000b5000d7308 */ /* 0x000ea20000000800 */
[----:B----4-:R-:W-:-:S07]  /*8500*/  FADD.FTZ R9, R167, R14 ;  /* 0x0000000ea7097221 */ /* 0x010fce0000010000 */
[----:B------:R-:W4:Y:S01]  /*8510*/  MUFU.EX2 R12, R183 ;  /* 0x000000b7000c7308 */ /* 0x000f220000000800 */
[----:B-1----:R-:W-:Y:S01]  /*8520*/  FADD.FTZ R10, R20, R15 ;  /* 0x0000000f140a7221 */ /* 0x002fe20000010000 */
[----:B--2---:R-:W-:-:S03]  /*8530*/  F2FP.F16.F32.PACK_AB R166, R13, R20 ;  /* 0x000000140da6723e */ /* 0x004fc600000000ff */
[----:B------:R-:W-:Y:S01]  /*8540*/  FADD.FTZ R10, R13, R10 ;  /* 0x0000000a0d0a7221 */ /* 0x000fe20000010000 */
[C---:B----4-:R-:W-:Y:S01]  /*8550*/  F2FP.F16.F32.PACK_AB R167, R12.reuse, R167 ;  /* 0x000000a70ca7723e */ /* 0x050fe200000000ff */
[----:B------:R-:W-:-:S04]  /*8560*/  FADD.FTZ R9, R12, R9 ;  /* 0x000000090c097221 */ /* 0x000fc80000010000 */
[----:B------:R3:W-:Y:S01]  /*8570*/  STSM.16.M88.4 [R5], R164 ;  /* 0x000000a405007844 */ /* 0x0007e20000000200 */
[----:B------:R-:W-:Y:S05]  /*8580*/  @!P0 BRA `(.L_x_4053) ;  /* 0x0000000000048947 */ /* 0x000fea0003800000 */
[----:B------:R-:W-:Y:S01]  /*8590*/  BPT.TRAP 0x1 ;  /* 0x000000040000795c */ /* 0x000fe20000300000 */
.L_x_4053:
[----:B------:R1:W2:Y:S01]  /*85a0*/  SYNCS.PHASECHK.TRANS64.TRYWAIT P2, [UR25+0x28c50], R11 ;  /* 0x028c500bff0075a7 */ /* 0x0002a20008040159 */
[----:B------:R-:W-:Y:S05]  /*85b0*/  @!P0 BRA `(.L_x_4054) ;  /* 0x0000000000048947 */ /* 0x000fea0003800000 */
[----:B------:R-:W-:Y:S01]  /*85c0*/  BPT.TRAP 0x1 ;  /* 0x000000040000795c */ /* 0x000fe20000300000 */
.L_x_4054:
[----:B--2---:R-:W-:Y:S05]  /*85d0*/  @P2 BRA `(.L_x_4055) ;  /* 0x0000000000082947 */ /* 0x004fea0003800000 */
[----:B------:R-:W2:Y:S02]  /*85e0*/  SYNCS.PHASECHK.TRANS64.TRYWAIT P2, [UR25+0x28c50], R11 ;  /* 0x028c500bff0075a7 */ /* 0x000ea40008040159 */
[----:B--2---:R-:W-:Y:S05]  /*85f0*/  @!P2 BRA `(.L_x_4056) ;  /* 0x0000007c00b4a947 */ /* 0x004fea0003800000 */
.L_x_4055:
[----:B------:R-:W-:Y:S01]  /*8600*/  ULEA UR6, UR4, UR38, 0xc ;  /* 0x0000002604067291 */ /* 0x000fe2000f8e603f */
[----:B------:R-:W-:Y:S01]  /*8610*/  WARPGROUP.ARRIVE ;  /* 0x00000000000079c5 */ /* 0x000fe20000000000 */
[----:B------:R-:W-:Y:S01]  /*8620*/  UMOV UR11, 0x40000040 ;  /* 0x40000040000b7882 */ /* 0x000fe20000000000 */
[----:B------:R-:W-:Y:S01]  /*8630*/  UISETP.GT.AND UP0, UPT, UR41, UR40, UPT ;  /* 0x000000282900728c */ /* 0x000fe2000bf04270 */
[----:B012---:R-:W-:Y:S01]  /*8640*/  @!P1 IADD3 R11, R180, 0x28c60, RZ ;  /* 0x00028c60b40b9810 */ /* 0x007fe20007ffe0ff */
        /* <DEDUP_REMOVED lines=38> */
.L_x_4048:
[----:B--23--:R-:W2:Y:S01]  /*88b0*/  SHFL.BFLY PT, R5, R10, 0x2, 0x1f ;  /* 0x0c401f000a057f89 */ /* 0x00cea200000e0000 */
[----:B------:R-:W-:Y:S08]  /*88c0*/  BAR.ARV 0x8, 0x100 ;  /* 0x0204000000007b1d */ /* 0x000ff00000002000 */
[----:B------:R-:W-:Y:S01]  /*88d0*/  BAR.SYNC.DEFER_BLOCKING 0xf, 0x100 ;  /* 0x03c4000000007b1d */ /* 0x000fe20000010000 */
[----:B------:R-:W-:Y:S01]  /*88e0*/  ISETP.NE.AND P0, PT, R4, RZ, PT ;  /* 0x000000ff0400720c */ /* 0x000fe20003f05270 */
[----:B------:R-:W-:-:S04]  /*88f0*/  IMAD.MOV.U32 R4, RZ, RZ, RZ ;  /* 0x000000ffff047224 */ /* 0x000fc800078e00ff */
[----:B------:R-:W3:Y:S01]  /*8900*/  SHFL.BFLY PT, R8, R9, 0x2, 0x1f ;  /* 0x0c401f0009087f89 */ /* 0x000ee200000e0000 */
[----:B--2---:R-:W-:Y:S01]  /*8910*/  FADD.FTZ R5, R5, R10 ;  /* 0x0000000a05057221 */ /* 0x004fe20000010000 */
[----:B------:R-:W-:-:S04]  /*8920*/  MOV R10, UR4 ;  /* 0x00000004000a7c02 */ /* 0x000fc80008000f00 */
[----:B------:R-:W0:Y:S01]  /*8930*/  SHFL.BFLY PT, R6, R5, 0x1, 0x1f ;  /* 0x0c201f0005067f89 */ /* 0x000e2200000e0000 */
[----:B------:R-:W-:Y:S02]  /*8940*/  IMAD R3, R10, 0x40, R3 ;  /* 0x000000400a037824 */ /* 0x000fe400078e0203 */
[----:B------:R-:W-:-:S03]  /*8950*/  IMAD.U32 R10, RZ, RZ, UR7 ;  /* 0x00000007ff0a7e24 */ /* 0x000fc6000f8e00ff */
[----:B------:R-:W-:Y:S01]  /*8960*/  @!P0 LEA R3, R3, UR39, 0x2 ;  /* 0x0000002703038c11 */ /* 0x000fe2000f8e10ff */
[----:B---3--:R-:W-:-:S05]  /*8970*/  FADD.FTZ R8, R8, R9 ;  /* 0x0000000908087221 */ /* 0x008fca0000010000 */
[----:B------:R-:W2:Y:S01]  /*8980*/  SHFL.BFLY PT, R7, R8, 0x1, 0x1f ;  /* 0x0c201f0008077f89 */ /* 0x000ea200000e0000 */
[----:B0-----:R-:W-:Y:S01]  /*8990*/  FADD.FTZ R11, R5, R6 ;  /* 0x00000006050b7221 */ /* 0x001fe20000010000 */
[----:B------:R-:W-:Y:S01]  /*89a0*/  IMAD.MOV.U32 R6, RZ, RZ, RZ ;  /* 0x000000ffff067224 */ /* 0x000fe200078e00ff */
[----:B------:R-:W-:-:S03]  /*89b0*/  MOV R5, 0xff800000 ;  /* 0xff80000000057802 */ /* 0x000fc60000000f00 */
[----:B------:R-:W-:-:S13]  /*89c0*/  FSETP.NE.FTZ.AND P1, PT, R11, RZ, PT ;  /* 0x000000ff0b00720b */ /* 0x000fda0003f35000 */
[----:B------:R-:W0:Y:S01]  /*89d0*/  @P1 MUFU.RCP R6, R11 ;  /* 0x0000000b00061308 */ /* 0x000e220000001000 */
[----:B--2---:R-:W-:-:S05]  /*89e0*/  FADD.FTZ R12, R8, R7 ;  /* 0x00000007080c7221 */ /* 0x004fca0000010000 */
[----:B------:R-:W-:Y:S02]  /*89f0*/  FSETP.NE.FTZ.AND P2, PT, R12, RZ, PT ;  /* 0x000000ff0c00720b */ /* 0x000fe40003f55000 */
[----:B------:R-:W2:Y:S01]  /*8a00*/  @P1 MUFU.LG2 R7, R11 ;  /* 0x0000000b00071308 */ /* 0x000ea20000000c00 */
[----:B0-----:R-:W-:Y:S01]  /*8a10*/  @!P0 STS [R3+0x28800], R6 ;  /* 0x0288000603008388 */ /* 0x001fe20000000800 */
[-C--:B------:R-:W-:Y:S01]  /*8a20*/  FMUL.FTZ R24, R24, R6.reuse ;  /* 0x0000000618187220 */ /* 0x080fe20000410000 */
[----:B------:R-:W-:-:S08]  /*8a30*/  FMUL.FTZ R25, R25, R6 ;  /* 0x0000000619197220 */ /* 0x000fd00000410000 */
[----:B------:R-:W0:Y:S01]  /*8a40*/  @P2 MUFU.RCP R4, R12 ;  /* 0x0000000c00042308 */ /* 0x000e220000001000 */
[----:B------:R-:W-:Y:S01]  /*8a50*/  @P2 FMUL.FTZ R10, R10, 0.69314718246459960938 ;  /* 0x3f3172180a0a2820 */ /* 0x000fe20000410000 */
[-C--:B------:R-:W-:Y:S01]  /*8a60*/  FMUL.FTZ R28, R28, R6.reuse ;  /* 0x000000061c1c7220 */ /* 0x080fe20000410000 */
[-C--:B------:R-:W-:Y:S01]  /*8a70*/  FMUL.FTZ R29, R29, R6.reuse ;  /* 0x000000061d1d7220 */ /* 0x080fe20000410000 */
[-C--:B------:R-:W-:Y:S01]  /*8a80*/  FMUL.FTZ R32, R32, R6.reuse ;  /* 0x0000000620207220 */ /* 0x080fe20000410000 */
[----:B--2---:R-:W-:Y:S01]  /*8a90*/  @P1 FMUL.FTZ R8, R7, 0.69314718246459960938 ;  /* 0x3f31721807081820 */ /* 0x004fe20000410000 */
        /* <DEDUP_REMOVED lines=19> */
[----:B--2---:R-:W-:Y:S01]  /*8bd0*/  @P2 FMUL.FTZ R9, R9, 0.69314718246459960938 ;  /* 0x3f31721809092820 */ /* 0x004fe20000410000 */
        /* <DEDUP_REMOVED lines=113> */
.L_x_4018:
[----:B------:R-:W-:Y:S05]  /*92f0*/  @P0 BRA `(.L_x_4058) ;  /* 0x0000002000f80947 */ /* 0x000fea0003800000 */
[----:B------:R-:W0:Y:S01]  /*9300*/  S2R R0, SR_TID.X ;  /* 0x0000000000007919 */ /* 0x000e220000002100 */
[----:B------:R-:W2:Y:S01]  /*9310*/  S2UR UR5, SR_CgaCtaId ;  /* 0x00000000000579c3 */ /* 0x000ea20000008800 */
[----:B------:R-:W-:Y:S01]  /*9320*/  UMOV UR4, 0x400 ;  /* 0x0000040000047882 */ /* 0x000fe20000000000 */
[----:B------:R-:W-:-:S06]  /*9330*/  IMAD R2, RZ, RZ, -UR36 ;  /* 0x80000024ff027e24 */ /* 0x000fcc000f8e02ff */
[----:B------:R-:W-:Y:S08]  /*9340*/  BAR.SYNC.DEFER_BLOCKING 0x1, 0x100 ;  /* 0x0044000000007b1d */ /* 0x000ff00000010000 */
[----:B------:R-:W3:Y:S08]  /*9350*/  S2UR UR6, SR_CTAID.Y ;  /* 0x00000000000679c3 */ /* 0x000ef00000002600 */
[----:B------:R-:W3:Y:S01]  /*9360*/  LDC R3, c[0x0][0xc50] ;  /* 0x00031400ff037b82 */ /* 0x000ee20000000800 */
[----:B--2---:R-:W-:-:S07]  /*9370*/  ULEA UR4, UR5, UR4, 0x18 ;  /* 0x0000000405047291 */ /* 0x004fce000f8ec03f */
[----:B------:R-:W2:Y:S01]  /*9380*/  LDC R7, c[0x0][0xbe8] ;  /* 0x0002fa00ff077b82 */ /* 0x000ea20000000800 */
[----:B------:R-:W-:Y:S01]  /*9390*/  UIADD3 UR4, UR4, 0x28c20, URZ ;  /* 0x00028c2004047890 */ /* 0x000fe2000fffe03f */
[----:B0-----:R-:W-:-:S03]  /*93a0*/  VIADD R18, R0, 0xffffff80 ;  /* 0xffffff8000127836 */ /* 0x001fc60000000000 */
[----:B------:R-:W-:Y:S02]  /*93b0*/  UPRMT UR4, URZ, 0x654, UR4 ;  /* 0x000006543f047896 */ /* 0x000fe40008000004 */
[----:B------:R-:W-:-:S04]  /*93c0*/  SHF.R.S32.HI R21, RZ, 0x1f, R18 ;  /* 0x0000001fff157819 */ /* 0x000fc80000011412 */
[----:B------:R-:W-:Y:S01]  /*93d0*/  LEA.HI R4, R21, R18, RZ, 0x7 ;  /* 0x0000001215047211 */ /* 0x000fe200078f38ff */
[----:B---3--:R-:W-:Y:S01]  /*93e0*/  IMAD R2, R3, R2, UR6 ;  /* 0x0000000603027e24 */ /* 0x008fe2000f8e0202 */
[----:B------:R-:W-:Y:S01]  /*93f0*/  USHF.R.S32.HI UR6, URZ, 0x1f, UR36 ;  /* 0x0000001f3f067899 */ /* 0x000fe20008011424 */
[----:B------:R-:W-:Y:S01]  /*9400*/  SYNCS.ARRIVE.TRANS64.RED.A1T0 RZ, [UR4], RZ ;  /* 0x000000ffffff79a7 */ /* 0x000fe20008100404 */
[----:B------:R-:W-:Y:S02]  /*9410*/  SHF.R.S32.HI R0, RZ, 0x7, R4 ;  /* 0x00000007ff007819 */ /* 0x000fe40000011404 */
[----:B------:R-:W-:Y:S02]  /*9420*/  LOP3.LUT R9, R4, 0xffffff80, RZ, 0xc0, !PT ;  /* 0xffffff8004097812 */ /* 0x000fe400078ec0ff */
[----:B------:R-:W-:Y:S01]  /*9430*/  SHF.R.S32.HI R3, RZ, 0x1f, R2 ;  /* 0x0000001fff037819 */ /* 0x000fe20000011402 */
[----:B------:R-:W0:Y:S01]  /*9440*/  SHFL.IDX PT, R10, R0, RZ, 0x1f ;  /* 0x00001fff000a7589 */ /* 0x000e2200000e0000 */
[----:B--2---:R-:W-:Y:S01]  /*9450*/  ISETP.NE.AND P1, PT, R7, 0x1, PT ;  /* 0x000000010700780c */ /* 0x004fe20003f25270 */
[----:B------:R-:W-:-:S05]  /*9460*/  IMAD.IADD R8, R18, 0x1, -R9 ;  /* 0x0000000112087824 */ /* 0x000fca00078e0a09 */
[----:B------:R-:W-:-:S04]  /*9470*/  SHF.R.S32.HI R155, RZ, 0x1f, R8 ;  /* 0x0000001fff9b7819 */ /* 0x000fc80000011408 */
[----:B------:R-:W-:-:S04]  /*9480*/  LEA.HI R9, R155, R8, RZ, 0x2 ;  /* 0x000000089b097211 */ /* 0x000fc800078f10ff */
[----:B------:R-:W-:Y:S02]  /*9490*/  SHF.R.S32.HI R154, RZ, 0x2, R9 ;  /* 0x00000002ff9a7819 */ /* 0x000fe40000011409 */
[----:B0-----:R-:W-:-:S13]  /*94a0*/  ISETP.NE.AND P0, PT, R10, RZ, PT ;  /* 0x000000ff0a00720c */ /* 0x001fda0003f05270 */
[----:B------:R-:W-:Y:S05]  /*94b0*/  @P0 BRA `(.L_x_4059) ;  /* 0x0000000400440947 */ /* 0x000fea0003800000 */
[----:B------:R-:W0:Y:S01]  /*94c0*/  LDC R19, c[0x0][0xbe8] ;  /* 0x0002fa00ff137b82 */ /* 0x000e220000000800 */
[----:B------:R-:W-:Y:S01]  /*94d0*/  LOP3.LUT R11, R4, 0xffffff80, RZ, 0xc0, !PT ;  /* 0xffffff80040b7812 */ /* 0x000fe200078ec0ff */
[----:B------:R-:W2:Y:S01]  /*94e0*/  S2R R23, SR_CTAID.X ;  /* 0x0000000000177919 */ /* 0x000ea20000002500 */
[----:B------:R-:W-:Y:S01]  /*94f0*/  LEA.HI R10, R21, R18, RZ, 0x2 ;  /* 0x00000012150a7211 */ /* 0x000fe200078f10ff */
[----:B------:R-:W-:Y:S02]  /*9500*/  ULDC.64 UR4, c[0x0][0xbd0] ;  /* 0x0002f40000047ab9 */ /* 0x000fe40000000a00 */
[----:B------:R-:W-:Y:S01]  /*9510*/  IMAD.IADD R20, R18, 0x1, -R11 ;  /* 0x0000000112147824 */ /* 0x000fe200078e0a0b */
[----:B------:R-:W-:Y:S01]  /*9520*/  LOP3.LUT R17, R10, 0xfffffffc, RZ, 0xc0, !PT ;  /* 0xfffffffc0a117812 */ /* 0x000fe200078ec0ff */
[----:B------:R-:W3:Y:S01]  /*9530*/  S2UR UR7, SR_CTAID.Z ;  /* 0x00000000000779c3 */ /* 0x000ee20000002700 */
[----:B------:R-:W-:Y:S02]  /*9540*/  UIMAD.WIDE.U32 UR8, UR36, UR4, URZ ;  /* 0x00000004240872a5 */ /* 0x000fe4000f8e003f */
[----:B------:R-:W-:Y:S01]  /*9550*/  SHF.R.S32.HI R11, RZ, 0x1f, R20 ;  /* 0x0000001fff0b7819 */ /* 0x000fe20000011414 */
[----:B------:R-:W-:Y:S01]  /*9560*/  UIMAD UR4, UR6, UR4, URZ ;  /* 0x00000004060472a4 */ /* 0x000fe2000f8e023f */
[----:B------:R-:W-:-:S02]  /*9570*/  IADD3 R10, R18, -R17, RZ ;  /* 0x80000011120a7210 */ /* 0x000fc40007ffe0ff */
[C---:B------:R-:W-:Y:S01]  /*9580*/  LEA.HI R22, R11.reuse, R20, RZ, 0x2 ;  /* 0x000000140b167211 */ /* 0x040fe200078f10ff */
[----:B------:R-:W5:Y:S01]  /*9590*/  LDC.64 R14, c[0x0][0xbd8] ;  /* 0x0002f600ff0e7b82 */ /* 0x000f620000000a00 */
[----:B------:R-:W-:Y:S01]  /*95a0*/  LEA.HI R12, R10, R10, RZ, 0x1 ;  /* 0x0000000a0a0c7211 */ /* 0x000fe200078f08ff */
[----:B------:R-:W-:Y:S01]  /*95b0*/  UIMAD UR4, UR36, UR5, UR4 ;  /* 0x00000005240472a4 */ /* 0x000fe2000f8e0204 */
[--C-:B------:R-:W-:Y:S02]  /*95c0*/  SHF.R.S32.HI R4, RZ, 0x2, R22.reuse ;  /* 0x00000002ff047819 */ /* 0x100fe40000011416 */
[----:B-1----:R-:W-:Y:S01]  /*95d0*/  SHF.R.S32.HI R13, RZ, 0x1f, R22 ;  /* 0x0000001fff0d7819 */ /* 0x002fe20000011416 */
[----:B------:R-:W-:Y:S01]  /*95e0*/  UIADD3 UR4, UR9, UR4, URZ ;  /* 0x0000000409047290 */ /* 0x000fe2000fffe03f */
[----:B------:R-:W-:Y:S02]  /*95f0*/  LEA.HI R11, R11, R20, RZ, 0x5 ;  /* 0x000000140b0b7211 */ /* 0x000fe400078f28ff */
[----:B0-----:R-:W-:-:S02]  /*9600*/  ISETP.NE.AND P0, PT, R19, 0x1, PT ;  /* 0x000000011300780c */ /* 0x001fc40003f05270 */
[----:B------:R-:W-:Y:S02]  /*9610*/  LEA.HI R13, R13, R4, RZ, 0x3 ;  /* 0x000000040d0d7211 */ /* 0x000fe400078f18ff */
[----:B------:R-:W-:Y:S02]  /*9620*/  LOP3.LUT R153, R12, 0x1ffffffe, RZ, 0xc0, !PT ;  /* 0x1ffffffe0c997812 */ /* 0x000fe400078ec0ff */
[----:B------:R-:W-:Y:S01]  /*9630*/  LOP3.LUT R13, R13, 0xfffffff8, RZ, 0xc0, !PT ;  /* 0xfffffff80d0d7812 */ /* 0x000fe200078ec0ff */
[----:B---3--:R-:W-:Y:S01]  /*9640*/  USHF.R.S32.HI UR5, URZ, 0x1f, UR7 ;  /* 0x0000001f3f057899 */ /* 0x008fe20008011407 */
[----:B------:R-:W-:Y:S01]  /*9650*/  SHF.R.S32.HI R11, RZ, 0x5, R11 ;  /* 0x00000005ff0b7819 */ /* 0x000fe2000001140b */
[----:B------:R-:W-:Y:S02]  /*9660*/  IMAD.IADD R153, R10, 0x1, -R153 ;  /* 0x000000010a997824 */ /* 0x000fe400078e0a99 */
[----:B------:R-:W-:Y:S02]  /*9670*/  IMAD.IADD R4, R4, 0x1, -R13 ;  /* 0x0000000104047824 */ /* 0x000fe400078e0a0d */
[----:B------:R-:W0:Y:S01]  /*9680*/  @P0 LDC R13, c[0x0][0xbec] ;  /* 0x0002fb00ff0d0b82 */ /* 0x000e220000000800 */
[----:B------:R-:W-:-:S02]  /*9690*/  IMAD.U32 R10, RZ, RZ, UR8 ;  /* 0x00000008ff0a7e24 */ /* 0x000fc4000f8e00ff */
[----:B------:R-:W-:Y:S01]  /*96a0*/  IMAD R152, R11, 0x10, R4 ;  /* 0x000000100b987824 */ /* 0x000fe200078e0204 */
[----:B------:R-:W-:Y:S01]  /*96b0*/  MOV R11, UR9 ;  /* 0x00000009000b7c02 */ /* 0x000fe20008000f00 */
[----:B-----5:R-:W-:Y:S02]  /*96c0*/  IMAD R12, R14, UR5, RZ ;  /* 0x000000050e0c7c24 */ /* 0x020fe4000f8e02ff */
[----:B------:R-:W-:Y:S01]  /*96d0*/  IMAD R4, R153, 0x8, R152 ;  /* 0x0000000899047824 */ /* 0x000fe200078e0298 */
[----:B------:R-:W1:Y:S01]  /*96e0*/  @P0 LDC R17, c[0x0][0xbf0] ;  /* 0x0002fc00ff110b82 */ /* 0x000e620000000800 */
[----:B------:R-:W-:Y:S01]  /*96f0*/  IMAD.U32 R11, RZ, RZ, UR4 ;  /* 0x00000004ff0b7e24 */ /* 0x000fe2000f8e00ff */
[----:B------:R-:W-:Y:S01]  /*9700*/  ULDC.64 UR4, c[0x0][0xbe0] ;  /* 0x0002f80000047ab9 */ /* 0x000fe20000000a00 */
[C---:B--2---:R-:W-:Y:S01]  /*9710*/  IMAD R4, R23.reuse, 0x40, R4 ;  /* 0x0000004017047824 */ /* 0x044fe200078e0204 */
[----:B------:R-:W-:Y:S01]  /*9720*/  LEA R23, R23, R152, 0x6 ;  /* 0x0000009817177211 */ /* 0x000fe200078e30ff */
[----:B------:R-:W-:-:S02]  /*9730*/  IMAD R15, R15, UR7, R12 ;  /* 0x000000070f0f7c24 */ /* 0x000fc4000f8e020c */
[----:B------:R-:W-:-:S05]  /*9740*/  IMAD.WIDE.U32 R10, R14, UR7, R10 ;  /* 0x000000070e0a7c25 */ /* 0x000fca000f8e000a */
[----:B------:R-:W-:Y:S01]  /*9750*/  IADD3 R11, R11, R15, RZ ;  /* 0x0000000f0b0b7210 */ /* 0x000fe20007ffe0ff */
[----:B0-----:R-:W-:-:S04]  /*9760*/  @P0 IMAD.HI.U32 R12, R4, R13, RZ ;  /* 0x0000000d040c0227 */ /* 0x001fc800078e00ff */
[----:B------:R-:W-:Y:S02]  /*9770*/  IMAD.MOV.U32 R13, RZ, RZ, R4 ;  /* 0x000000ffff0d7224 */ /* 0x000fe400078e0004 */
[----:B------:R-:W-:Y:S01]  /*9780*/  IMAD.WIDE.U32 R10, R2, UR4, R10 ;  /* 0x00000004020a7c25 */ /* 0x000fe2000f8e000a */
[----:B-1----:R-:W-:-:S03]  /*9790*/  @P0 SHF.R.U32.HI R13, RZ, R17, R12 ;  /* 0x00000011ff0d0219 */ /* 0x002fc6000001160c */
[----:B------:R-:W-:Y:S01]  /*97a0*/  IMAD R17, R3, UR4, RZ ;  /* 0x0000000403117c24 */ /* 0x000fe2000f8e02ff */
[----:B------:R-:W-:Y:S01]  /*97b0*/  IADD3 R10, P0, R13, R10, RZ ;  /* 0x0000000a0d0a7210 */ /* 0x000fe20007f1e0ff */
[----:B------:R-:W-:Y:S02]  /*97c0*/  IMAD.MOV R15, RZ, RZ, -R13 ;  /* 0x000000ffff0f7224 */ /* 0x000fe400078e0a0d */
[----:B------:R-:W-:Y:S01]  /*97d0*/  IMAD R12, R2, UR5, R17 ;  /* 0x00000005020c7c24 */ /* 0x000fe2000f8e0211 */
[----:B------:R-:W-:Y:S01]  /*97e0*/  SHF.R.S32.HI R17, RZ, 0x1f, R13 ;  /* 0x0000001fff117819 */ /* 0x000fe2000001140d */
[----:B------:R-:W-:Y:S01]  /*97f0*/  IMAD R15, R19, R15, R4 ;  /* 0x0000000f130f7224 */ /* 0x000fe200078e0204 */
[----:B------:R-:W-:Y:S01]  /*9800*/  ULDC.64 UR4, c[0x0][0xbc8] ;  /* 0x0002f20000047ab9 */ /* 0x000fe20000000a00 */
[----:B------:R-:W-:Y:S02]  /*9810*/  LOP3.LUT R13, R22, 0x7ffffffc, RZ, 0xc0, !PT ;  /* 0x7ffffffc160d7812 */ /* 0x000fe400078ec0ff */
[----:B------:R-:W-:-:S02]  /*9820*/  IADD3.X R11, R17, R11, R12, P0, !PT ;  /* 0x0000000b110b7210 */ /* 0x000fc400007fe40c */
[----:B------:R-:W-:Y:S01]  /*9830*/  SHF.R.S32.HI R4, RZ, 0x1f, R15 ;  /* 0x0000001fff047819 */ /* 0x000fe2000001140f */
[----:B------:R-:W-:Y:S02]  /*9840*/  IMAD.IADD R20, R20, 0x1, -R13 ;  /* 0x0000000114147824 */ /* 0x000fe400078e0a0d */
[----:B------:R-:W-:-:S04]  /*9850*/  IMAD.WIDE.U32 R10, R15, UR4, R10 ;  /* 0x000000040f0a7c25 */ /* 0x000fc8000f8e000a */
[----:B------:R-:W-:-:S04]  /*9860*/  IMAD R4, R4, UR4, RZ ;  /* 0x0000000404047c24 */ /* 0x000fc8000f8e02ff */
        /* <DEDUP_REMOVED lines=9> */
[----:B------:R-:W-:Y:S02]  /*9900*/  SHFL.IDX PT, R12, R16, 0x1, 0x1c1f ;  /* 0x003c1f00100c7f89 */ /* 0x000fe400000e0000 */
[----:B------:R-:W-:-:S02]  /*9910*/  IMAD.IADD R14, R0, 0x1, -R15 ;  /* 0x00000001000e7824 */ /* 0x000fc400078e0a0f */
[----:B------:R-:W-:Y:S01]  /*9920*/  SHFL.IDX PT, R10, R16, RZ, 0x1c1f ;  /* 0x001c1fff100a7589 */ /* 0x000fe200000e0000 */
[----:B------:R-:W-:Y:S02]  /*9930*/  IMAD.SHL.U32 R15, R20, 0x2, RZ ;  /* 0x00000002140f7824 */ /* 0x000fe400078e00ff */
        /* <DEDUP_REMOVED lines=9> */
.L_x_4059:
[----:B------:R-:W2:Y:S01]  /*99d0*/  S2R R14, SR_CTAID.X ;  /* 0x00000000000e7919 */ /* 0x000ea20000002500 */
[----:B------:R-:W-:Y:S01]  /*99e0*/  LEA.HI R21, R21, R18, RZ, 0x2 ;  /* 0x0000001215157211 */ /* 0x000fe200078f10ff */
[----:B------:R-:W3:Y:S01]  /*99f0*/  S2UR UR7, SR_CTAID.Z ;  /* 0x00000000000779c3 */ /* 0x000ee20000002700 */
[----:B0-----:R-:W-:Y:S01]  /*9a00*/  SHF.R.S32.HI R5, RZ, 0x1f, R9 ;  /* 0x0000001fff057819 */ /* 0x001fe20000011409 */
[----:B------:R-:W-:Y:S01]  /*9a10*/  ULDC.64 UR8, c[0x0][0xb38] ;  /* 0x0002ce0000087ab9 */ /* 0x000fe20000000a00 */
[----:B------:R-:W-:Y:S01]  /*9a20*/  LOP3.LUT R21, R21, 0xfffffffc, RZ, 0xc0, !PT ;  /* 0xfffffffc15157812 */ /* 0x000fe200078ec0ff */
[----:B------:R-:W-:Y:S01]  /*9a30*/  UIMAD UR6, UR6, UR8, URZ ;  /* 0x00000008060672a4 */ /* 0x000fe2000f8e023f */
[----:B------:R-:W-:Y:S01]  /*9a40*/  LEA.HI R5, R5, R154, RZ, 0x3 ;  /* 0x0000009a05057211 */ /* 0x000fe200078f18ff */
[----:B------:R-:W-:Y:S01]  /*9a50*/  UIMAD.WIDE.U32 UR4, UR36, UR8, URZ ;  /* 0x00000008240472a5 */ /* 0x000fe2000f8e003f */
[----:B------:R-:W-:Y:S01]  /*9a60*/  LEA.HI R155, R155, R8, RZ, 0x5 ;  /* 0x000000089b9b7211 */ /* 0x000fe200078f28ff */
[----:B-1----:R-:W0:Y:S01]  /*9a70*/  LDC.64 R12, c[0x0][0xb40] ;  /* 0x0002d000ff0c7b82 */ /* 0x002e220000000a00 */
[----:B------:R-:W-:Y:S01]  /*9a80*/  IMAD.IADD R21, R18, 0x1, -R21 ;  /* 0x0000000112157824 */ /* 0x000fe200078e0a15 */
[----:B------:R-:W-:Y:S01]  /*9a90*/  LOP3.LUT R5, R5, 0xfffffff8, RZ, 0xc0, !PT ;  /* 0xfffffff805057812 */ /* 0x000fe200078ec0ff */
[----:B------:R-:W-:Y:S01]  /*9aa0*/  UIMAD UR6, UR36, UR9, UR6 ;  /* 0x00000009240672a4 */ /* 0x000fe2000f8e0206 */
[----:B------:R-:W-:Y:S01]  /*9ab0*/  SHF.R.S32.HI R155, RZ, 0x5, R155 ;  /* 0x00000005ff9b7819 */ /* 0x000fe2000001149b */
[----:B------:R-:W-:Y:S01]  /*9ac0*/  BSSY B0, `(.L_x_4060) ;  /* 0x00000fa000007945 */ /* 0x000fe20003800000 */
[----:B------:R-:W-:Y:S01]  /*9ad0*/  LEA.HI R4, R21, R21, RZ, 0x1 ;  /* 0x0000001515047211 */ /* 0x000fe200078f08ff */
[----:B------:R-:W-:Y:S01]  /*9ae0*/  UIADD3 UR6, UR5, UR6, URZ ;  /* 0x0000000605067290 */ /* 0x000fe2000fffe03f */
[----:B------:R-:W1:Y:S01]  /*9af0*/  @P1 LDC R10, c[0x0][0xbec] ;  /* 0x0002fb00ff0a1b82 */ /* 0x000e620000000800 */
[----:B------:R-:W-:-:S02]  /*9b00*/  IADD3 R154, R154, -R5, RZ ;  /* 0x800000059a9a7210 */ /* 0x000fc40007ffe0ff */
[----:B------:R-:W-:Y:S02]  /*9b10*/  LOP3.LUT R4, R4, 0x1ffffffe, RZ, 0xc0, !PT ;  /* 0x1ffffffe04047812 */ /* 0x000fe400078ec0ff */
[----:B------:R-:W-:Y:S01]  /*9b20*/  MOV R5, UR5 ;  /* 0x0000000500057c02 */ /* 0x000fe20008000f00 */
[----:B------:R-:W-:Y:S01]  /*9b30*/  IMAD R155, R155, 0x10, R154 ;  /* 0x000000109b9b7824 */ /* 0x000fe200078e029a */
[----:B------:R-:W-:Y:S01]  /*9b40*/  LOP3.LUT R9, R9, 0x7ffffffc, RZ, 0xc0, !PT ;  /* 0x7ffffffc09097812 */ /* 0x000fe200078ec0ff */
[----:B------:R-:W5:Y:S01]  /*9b50*/  @P1 LDC R17, c[0x0][0xbf0] ;  /* 0x0002fc00ff111b82 */ /* 0x000f620000000800 */
[----:B------:R-:W-:Y:S01]  /*9b60*/  IMAD.IADD R4, R21, 0x1, -R4 ;  /* 0x0000000115047824 */ /* 0x000fe200078e0a04 */
[----:B---3--:R-:W-:Y:S01]  /*9b70*/  USHF.R.S32.HI UR8, URZ, 0x1f, UR7 ;  /* 0x0000001f3f087899 */ /* 0x008fe20008011407 */
[----:B------:R-:W-:Y:S02]  /*9b80*/  IMAD.U32 R5, RZ, RZ, UR6 ;  /* 0x00000006ff057e24 */ /* 0x000fe4000f8e00ff */
[----:B------:R-:W-:-:S02]  /*9b90*/  IMAD R11, R4, 0x8, R155 ;  /* 0x00000008040b7824 */ /* 0x000fc400078e029b */
[----:B------:R-:W-:Y:S01]  /*9ba0*/  IMAD.U32 R4, RZ, RZ, UR4 ;  /* 0x00000004ff047e24 */ /* 0x000fe2000f8e00ff */
[----:B------:R-:W-:Y:S01]  /*9bb0*/  ULDC.64 UR4, c[0x0][0xb48] ;  /* 0x0002d20000047ab9 */ /* 0x000fe20000000a00 */
[----:B--2---:R-:W-:Y:S02]  /*9bc0*/  IMAD R15, R14, 0x40, R11 ;  /* 0x000000400e0f7824 */ /* 0x004fe400078e020b */
[C---:B0-----:R-:W-:Y:S02]  /*9bd0*/  IMAD R6, R12.reuse, UR8, RZ ;  /* 0x000000080c067c24 */ /* 0x041fe4000f8e02ff */
[----:B------:R-:W-:-:S04]  /*9be0*/  IMAD.WIDE.U32 R4, R12, UR7, R4 ;  /* 0x000000070c047c25 */ /* 0x000fc8000f8e0004 */
[----:B-1----:R-:W-:-:S04]  /*9bf0*/  @P1 IMAD.HI.U32 R10, R15, R10, RZ ;  /* 0x0000000a0f0a1227 */ /* 0x002fc800078e00ff */
[----:B------:R-:W-:Y:S02]  /*9c00*/  IMAD R13, R13, UR7, R6 ;  /* 0x000000070d0d7c24 */ /* 0x000fe4000f8e0206 */
[----:B------:R-:W-:Y:S01]  /*9c10*/  IMAD.MOV.U32 R11, RZ, RZ, R15 ;  /* 0x000000ffff0b7224 */ /* 0x000fe200078e000f */
[----:B-----5:R-:W-:Y:S01]  /*9c20*/  @P1 SHF.R.U32.HI R11, RZ, R17, R10 ;  /* 0x00000011ff0b1219 */ /* 0x020fe2000001160a */
[----:B------:R-:W-:Y:S02]  /*9c30*/  IMAD R3, R3, UR4, RZ ;  /* 0x0000000403037c24 */ /* 0x000fe4000f8e02ff */
[----:B------:R-:W-:Y:S01]  /*9c40*/  IMAD.IADD R5, R5, 0x1, R13 ;  /* 0x0000000105057824 */ /* 0x000fe200078e020d */
[----:B------:R-:W-:Y:S01]  /*9c50*/  IADD3 R10, -R11, RZ, RZ ;  /* 0x000000ff0b0a7210 */ /* 0x000fe20007ffe1ff */
[C---:B------:R-:W-:Y:S01]  /*9c60*/  IMAD R13, R2.reuse, UR5, R3 ;  /* 0x00000005020d7c24 */ /* 0x040fe2000f8e0203 */
[----:B------:R-:W-:Y:S01]  /*9c70*/  SHF.R.S32.HI R6, RZ, 0x1f, R11 ;  /* 0x0000001fff067819 */ /* 0x000fe2000001140b */
[----:B------:R-:W-:Y:S01]  /*9c80*/  IMAD.WIDE.U32 R2, R2, UR4, R4 ;  /* 0x0000000402027c25 */ /* 0x000fe2000f8e0004 */
[----:B------:R-:W-:-:S03]  /*9c90*/  ULDC.64 UR4, c[0x0][0xb30] ;  /* 0x0002cc0000047ab9 */ /* 0x000fc60000000a00 */
[----:B------:R-:W-:Y:S02]  /*9ca0*/  IMAD R5, R7, R10, R15 ;  /* 0x0000000a07057224 */ /* 0x000fe400078e020f */
[----:B------:R-:W-:Y:S02]  /*9cb0*/  IMAD R6, R6, UR4, RZ ;  /* 0x0000000406067c24 */ /* 0x000fe4000f8e02ff */
[----:B------:R-:W-:Y:S01]  /*9cc0*/  IMAD.IADD R3, R3, 0x1, R13 ;  /* 0x0000000103037824 */ /* 0x000fe200078e020d */
[----:B------:R-:W-:Y:S01]  /*9cd0*/  SHF.R.S32.HI R4, RZ, 0x1f, R5 ;  /* 0x0000001fff047819 */ /* 0x000fe20000011405 */
[C---:B------:R-:W-:Y:S01]  /*9ce0*/  IMAD R13, R11.reuse, UR5, R6 ;  /* 0x000000050b0d7c24 */ /* 0x040fe2000f8e0206 */
[----:B------:R-:W-:Y:S01]  /*9cf0*/  LEA.HI R6, R0, R0, RZ, 0x1 ;  /* 0x0000000000067211 */ /* 0x000fe200078f08ff */
[----:B------:R-:W-:Y:S01]  /*9d00*/  IMAD.WIDE.U32 R2, R11, UR4, R2 ;  /* 0x000000040b027c25 */ /* 0x000fe2000f8e0002 */
        /* <DEDUP_REMOVED lines=8> */
[----:B------:R-:W-:Y:S01]  /*9d90*/  ULDC UR4, c[0x0][0xa88] ;  /* 0x0002a20000047ab9 */ /* 0x000fe20000000800 */
[----:B------:R-:W-:Y:S01]  /*9da0*/  LOP3.LUT R11, R6, 0xfffffe, RZ, 0xc0, !PT ;  /* 0x00fffffe060b7812 */ /* 0x000fe200078ec0ff */
[----:B------:R-:W-:Y:S02]  /*9db0*/  IMAD R6, R7, UR4, RZ ;  /* 0x0000000407067c24 */ /* 0x000fe4000f8e02ff */
[----:B------:R-:W-:Y:S01]  /*9dc0*/  IMAD R7, R14, 0x40, R155 ;  /* 0x000000400e077824 */ /* 0x000fe200078e029b */
[----:B------:R-:W-:-:S02]  /*9dd0*/  LEA.HI.X R5, R2, UR5, R5, 0x2, P0 ;  /* 0x0000000502057c11 */ /* 0x000fc400080f1405 */
[----:B------:R-:W-:Y:S01]  /*9de0*/  IADD3 R11, -R11, R0, RZ ;  /* 0x000000000b0b7210 */ /* 0x000fe20007ffe1ff */
[----:B------:R-:W-:Y:S01]  /*9df0*/  IMAD.IADD R0, R8, 0x1, -R9 ;  /* 0x0000000108007824 */ /* 0x000fe200078e0a09 */
[----:B------:R-:W-:Y:S01]  /*9e00*/  ISETP.GE.AND P0, PT, R7, R6, PT ;  /* 0x000000060700720c */ /* 0x000fe20003f06270 */
[----:B------:R0:W1:Y:S02]  /*9e10*/  SHFL.IDX PT, R2, R4, RZ, 0x1c1f ;  /* 0x001c1fff04027589 */ /* 0x00006400000e0000 */
[----:B------:R-:W-:Y:S02]  /*9e20*/  IMAD R0, R11, 0x80, R0 ;  /* 0x000000800b007824 */ /* 0x000fe400078e0200 */
[----:B------:R0:W2:Y:S02]  /*9e30*/  SHFL.IDX PT, R3, R5, RZ, 0x1c1f ;  /* 0x001c1fff05037589 */ /* 0x0000a400000e0000 */
        /* <DEDUP_REMOVED lines=41> */
[----:B------:R-:W-:Y:S02]  /*a0d0*/  ISETP.GE.AND P5, PT, R21, UR4, PT ;  /* 0x0000000415007c0c */ /* 0x000fe4000bfa6270 */
[----:B------:R-:W-:Y:S02]  /*a0e0*/  @!P1 LEA.HI R17, R17, R17, RZ, 0x1 ;  /* 0x0000001111119211 */ /* 0x000fe400078f08ff */
[----:B0-----:R-:W-:Y:S02]  /*a0f0*/  @!P0 LOP3.LUT R9, R16, 0xfffffffe, RZ, 0xc0, !PT ;  /* 0xfffffffe10098812 */ /* 0x001fe400078ec0ff */
        /* <DEDUP_REMOVED lines=16> */
[----:B------:R-:W-:Y:S02]  /*a200*/  @!P6 LOP3.LUT R17, R22, 0xfffffffe, RZ, 0xc0, !PT ;  /* 0xfffffffe1611e812 */ /* 0x000fe400078ec0ff */
[----:B------:R-:W-:Y:S01]  /*a210*/  IADD3 R24, R0, 0x60, RZ ;  /* 0x0000006000187810 */ /* 0x000fe20007ffe0ff */
[--C-:B0-----:R-:W-:Y:S01]  /*a220*/  @!P2 IMAD.WIDE R8, R13, 0x4, R2.reuse ;  /* 0x000000040d08a825 */ /* 0x101fe200078e0202 */
[----:B------:R-:W-:Y:S02]  /*a230*/  ISETP.GE.AND P1, PT, R23, UR4, PT ;  /* 0x0000000417007c0c */ /* 0x000fe4000bf26270 */
[----:B------:R-:W-:Y:S01]  /*a240*/  ISETP.GE.AND P0, PT, R24, UR4, PT ;  /* 0x0000000418007c0c */ /* 0x000fe2000bf06270 */
[--C-:B-1----:R-:W-:Y:S01]  /*a250*/  @!P3 IMAD.WIDE R10, R19, 0x4, R2.reuse ;  /* 0x00000004130ab825 */ /* 0x102fe200078e0202 */
[----:B------:R0:W-:Y:S01]  /*a260*/  @!P2 ST.E.64 desc[UR44][R8.64], R48 ;  /* 0x000000300800a985 */ /* 0x0001e2000c101b2c */
[----:B------:R-:W-:Y:S02]  /*a270*/  IADD3 R22, R0, 0x88, RZ ;  /* 0x0000008800167810 */ /* 0x000fe40007ffe0ff */
        /* <DEDUP_REMOVED lines=9> */
[C---:B------:R-:W-:Y:S01]  /*a310*/  VIADD R19, R0.reuse, 0x70 ;  /* 0x0000007000137836 */ /* 0x040fe20000000000 */
[----:B------:R5:W-:Y:S01]  /*a320*/  @!P6 ST.E.64 desc[UR44][R16.64], R64 ;  /* 0x000000401000e985 */ /* 0x000be2000c101b2c */
[----:B------:R-:W-:Y:S01]  /*a330*/  VIADD R21, R0, 0x80 ;  /* 0x0000008000157836 */ /* 0x000fe20000000000 */
[----:B------:R-:W-:-:S02]  /*a340*/  @!P1 LEA.HI R23, R23, R23, RZ, 0x1 ;  /* 0x0000001717179211 */ /* 0x000fc400078f08ff */
[----:B------:R-:W-:Y:S02]  /*a350*/  ISETP.GE.AND P6, PT, R19, UR4, PT ;  /* 0x0000000413007c0c */ /* 0x000fe4000bfc6270 */
[----:B------:R-:W-:Y:S02]  /*a360*/  ISETP.GE.AND P4, PT, R21, UR4, PT ;  /* 0x0000000415007c0c */ /* 0x000fe4000bf86270 */
[----:B------:R-:W-:Y:S02]  /*a370*/  @!P0 LEA.HI R24, R24, R24, RZ, 0x1 ;  /* 0x0000001818188211 */ /* 0x000fe400078f08ff */
[----:B0-----:R-:W-:Y:S01]  /*a380*/  @!P1 LOP3.LUT R9, R23, 0xfffffffe, RZ, 0xc0, !PT ;  /* 0xfffffffe17099812 */ /* 0x001fe200078ec0ff */
[----:B------:R-:W-:Y:S01]  /*a390*/  VIADD R23, R0, 0x90 ;  /* 0x0000009000177836 */ /* 0x000fe20000000000 */
[----:B-1----:R-:W-:Y:S01]  /*a3a0*/  @!P0 LOP3.LUT R11, R24, 0xfffffffe, RZ, 0xc0, !PT ;  /* 0xfffffffe180b8812 */ /* 0x002fe200078ec0ff */
[----:B------:R-:W-:Y:S01]  /*a3b0*/  VIADD R24, R0, 0x98 ;  /* 0x0000009800187836 */ /* 0x000fe20000000000 */
        /* <DEDUP_REMOVED lines=12> */
[----:B---3--:R-:W-:-:S02]  /*a480*/  @!P5 LOP3.LUT R15, R20, 0xfffffffe, RZ, 0xc0, !PT ;  /* 0xfffffffe140fd812 */ /* 0x008fc400078ec0ff */
[----:B------:R-:W-:Y:S02]  /*a490*/  @!P4 LOP3.LUT R21, R21, 0xfffffffe, RZ, 0xc0, !PT ;  /* 0xfffffffe1515c812 */ /* 0x000fe400078ec0ff */
[----:B-----5:R-:W-:Y:S01]  /*a4a0*/  @!P3 LOP3.LUT R17, R22, 0xfffffffe, RZ, 0xc0, !PT ;  /* 0xfffffffe1611b812 */ /* 0x020fe200078ec0ff */
[----:B------:R-:W-:Y:S01]  /*a4b0*/  VIADD R22, R0, 0xc0 ;  /* 0x000000c000167836 */ /* 0x000fe20000000000 */
[----:B------:R-:W-:Y:S01]  /*a4c0*/  ISETP.GE.AND P0, PT, R23, UR4, PT ;  /* 0x0000000417007c0c */ /* 0x000fe2000bf06270 */
[--C-:B0-----:R-:W-:Y:S01]  /*a4d0*/  @!P2 IMAD.WIDE R8, R13, 0x4, R2.reuse ;  /* 0x000000040d08a825 */ /* 0x101fe200078e0202 */
[----:B------:R-:W-:Y:S02]  /*a4e0*/  ISETP.GE.AND P1, PT, R24, UR4, PT ;  /* 0x0000000418007c0c */ /* 0x000fe4000bf26270 */
[----:B------:R-:W-:Y:S01]  /*a4f0*/  IADD3 R20, R0, 0xb0, RZ ;  /* 0x000000b000147810 */ /* 0x000fe20007ffe0ff */
[----:B-1----:R-:W-:Y:S01]  /*a500*/  @!P6 IMAD.WIDE R10, R19, 0x4, R2 ;  /* 0x00000004130ae825 */ /* 0x002fe200078e0202 */
[----:B------:R0:W-:Y:S01]  /*a510*/  @!P2 ST.E.64 desc[UR44][R8.64], R76 ;  /* 0x0000004c0800a985 */ /* 0x0001e2000c101b2c */
[----:B------:R-:W-:-:S02]  /*a520*/  ISETP.GE.AND P2, PT, R18, UR4, PT ;  /* 0x0000000412007c0c */ /* 0x000fc4000bf46270 */
[--C-:B------:R-:W-:Y:S01]  /*a530*/  @!P5 IMAD.WIDE R12, R15, 0x4, R2.reuse ;  /* 0x000000040f0cd825 */ /* 0x100fe200078e0202 */
        /* <DEDUP_REMOVED lines=8> */
[C---:B------:R-:W-:Y:S01]  /*a5c0*/  VIADD R19, R0.reuse, 0xa8 ;  /* 0x000000a800137836 */ /* 0x040fe20000000000 */
[----:B------:R5:W-:Y:S01]  /*a5d0*/  @!P3 ST.E.64 desc[UR44][R16.64], R92 ;  /* 0x0000005c1000b985 */ /* 0x000be2000c101b2c */
[----:B------:R-:W-:Y:S01]  /*a5e0*/  VIADD R21, R0, 0xb8 ;  /* 0x000000b800157836 */ /* 0x000fe20000000000 */
[----:B------:R-:W-:Y:S02]  /*a5f0*/  @!P1 LEA.HI R24, R24, R24, RZ, 0x1 ;  /* 0x0000001818189211 */ /* 0x000fe400078f08ff */
[----:B------:R-:W-:Y:S02]  /*a600*/  ISETP.GE.AND P3, PT, R19, UR4, PT ;  /* 0x0000000413007c0c */ /* 0x000fe4000bf66270 */
[----:B------:R-:W-:Y:S02]  /*a610*/  ISETP.GE.AND P5, PT, R21, UR4, PT ;  /* 0x0000000415007c0c */ /* 0x000fe4000bfa6270 */
[----:B0-----:R-:W-:Y:S02]  /*a620*/  @!P0 LOP3.LUT R9, R23, 0xfffffffe, RZ, 0xc0, !PT ;  /* 0xfffffffe17098812 */ /* 0x001fe400078ec0ff */
[----:B------:R-:W-:-:S02]  /*a630*/  @!P2 LEA.HI R18, R18, R18, RZ, 0x1 ;  /* 0x000000121212a211 */ /* 0x000fc400078f08ff */
        /* <DEDUP_REMOVED lines=15> */
[----:B------:R-:W-:-:S02]  /*a730*/  @!P5 LOP3.LUT R21, R21, 0xfffffffe, RZ, 0xc0, !PT ;  /* 0xfffffffe1515d812 */ /* 0x000fc400078ec0ff */
[----:B-----5:R-:W-:Y:S02]  /*a740*/  @!P6 LOP3.LUT R17, R22, 0xfffffffe, RZ, 0xc0, !PT ;  /* 0xfffffffe1611e812 */ /* 0x020fe400078ec0ff */
[----:B------:R-:W-:Y:S01]  /*a750*/  IADD3 R20, R0, 0xd8, RZ ;  /* 0x000000d800147810 */ /* 0x000fe20007ffe0ff */
[--C-:B0-----:R-:W-:Y:S01]  /*a760*/  @!P3 IMAD.WIDE R8, R19, 0x4, R2.reuse ;  /* 0x000000041308b825 */ /* 0x101fe200078e0202 */
[----:B------:R-:W-:Y:S02]  /*a770*/  ISETP.GE.AND P0, PT, R18, UR4, PT ;  /* 0x0000000412007c0c */ /* 0x000fe4000bf06270 */
[----:B------:R-:W-:Y:S01]  /*a780*/  ISETP.GE.AND P2, PT, R20, UR4, PT ;  /* 0x0000000414007c0c */ /* 0x000fe2000bf46270 */
        /* <DEDUP_REMOVED lines=45> */
.L_x_4061:
[----:B------:R-:W-:Y:S05]  /*aa60*/  BSYNC B0 ;  /* 0x0000000000007941 */ /* 0x000fea0003800000 */
.L_x_4060:
[----:B------:R-:W-:Y:S01]  /*aa70*/  IADD3 R7, R7, 0x8, RZ ;  /* 0x0000000807077810 */ /* 0x000fe20007ffe0ff */
[----:B0-2---:R0:W2:Y:S03]  /*aa80*/  SHFL.IDX PT, R3, R5, 0x1, 0x1c1f ;  /* 0x003c1f0005037f89 */ /* 0x0050a600000e0000 */
        /* <DEDUP_REMOVED lines=18> */
[C---:B------:R-:W-:Y:S01]  /*abb0*/  IADD3 R18, R0.reuse, 0x50, RZ ;  /* 0x0000005000127810 */ /* 0x040fe20007ffe0ff */
[C---:B------:R-:W-:Y:S01]  /*abc0*/  VIADD R19, R0.reuse, 0x58 ;  /* 0x0000005800137836 */ /* 0x040fe20000000000 */
[C---:B------:R-:W-:Y:S01]  /*abd0*/  @!P0 LEA.HI R4, R0.reuse, R0, RZ, 0x1 ;  /* 0x0000000000048211 */ /* 0x040fe200078f08ff */
[----:B------:R-:W-:Y:S01]  /*abe0*/  VIADD R20, R0, 0x80 ;  /* 0x0000008000147836 */ /* 0x000fe20000000000 */
[----:B------:R-:W-:-:S02]  /*abf0*/  @!P1 LEA.HI R6, R5, R5, RZ, 0x1 ;  /* 0x0000000505069211 */ /* 0x000fc400078f08ff */
[----:B------:R-:W-:Y:S02]  /*ac00*/  @!P2 LEA.HI R8, R7, R7, RZ, 0x1 ;  /* 0x000000070708a211 */ /* 0x000fe400078f08ff */
[----:B------:R-:W-:Y:S02]  /*ac10*/  @!P0 LOP3.LUT R5, R4, 0xfffffffe, RZ, 0xc0, !PT ;  /* 0xfffffffe04058812 */ /* 0x000fe400078ec0ff */
[----:B------:R-:W-:Y:S02]  /*ac20*/  @!P1 LOP3.LUT R7, R6, 0xfffffffe, RZ, 0xc0, !PT ;  /* 0xfffffffe06079812 */ /* 0x000fe400078ec0ff */
[----:B------:R-:W-:Y:S01]  /*ac30*/  @!P2 LOP3.LUT R9, R8, 0xfffffffe, RZ, 0xc0, !PT ;  /* 0xfffffffe0809a812 */ /* 0x000fe200078ec0ff */
[--C-:B-12---:R-:W-:Y:S01]  /*ac40*/  @!P0 IMAD.WIDE R4, R5, 0x4, R2.reuse ;  /* 0x0000000405048825 */ /* 0x106fe200078e0202 */
[----:B------:R-:W-:Y:S02]  /*ac50*/  ISETP.GE.AND P3, PT, R15, UR4, PT ;  /* 0x000000040f007c0c */ /* 0x000fe4000bf66270 */
[----:B------:R-:W-:Y:S01]  /*ac60*/  ISETP.GE.AND P4, PT, R16, UR4, PT ;  /* 0x0000000410007c0c */ /* 0x000fe2000bf86270 */
        /* <DEDUP_REMOVED lines=8> */
[----:B------:R-:W-:Y:S02]  /*acf0*/  ISETP.GE.AND P2, PT, R14, UR4, PT ;  /* 0x000000040e007c0c */ /* 0x000fe4000bf46270 */
[----:B------:R-:W-:Y:S02]  /*ad00*/  @!P6 LEA.HI R11, R11, R11, RZ, 0x1 ;  /* 0x0000000b0b0be211 */ /* 0x000fe400078f08ff */
[----:B------:R-:W-:-:S02]  /*ad10*/  @!P3 LEA.HI R15, R15, R15, RZ, 0x1 ;  /* 0x0000000f0f0fb211 */ /* 0x000fc400078f08ff */
[----:B0-----:R-:W-:Y:S02]  /*ad20*/  @!P5 LOP3.LUT R5, R10, 0xfffffffe, RZ, 0xc0, !PT ;  /* 0xfffffffe0a05d812 */ /* 0x001fe400078ec0ff */
[----:B------:R-:W-:Y:S02]  /*ad30*/  @!P0 LEA.HI R12, R12, R12, RZ, 0x1 ;  /* 0x0000000c0c0c8211 */ /* 0x000fe400078f08ff */
[----:B-1----:R-:W-:Y:S01]  /*ad40*/  @!P6 LOP3.LUT R7, R11, 0xfffffffe, RZ, 0xc0, !PT ;  /* 0xfffffffe0b07e812 */ /* 0x002fe200078ec0ff */
[--C-:B------:R-:W-:Y:S01]  /*ad50*/  @!P5 IMAD.WIDE R4, R5, 0x4, R2.reuse ;  /* 0x000000040504d825 */ /* 0x100fe200078e0202 */
[----:B------:R-:W-:Y:S02]  /*ad60*/  @!P1 LEA.HI R13, R13, R13, RZ, 0x1 ;  /* 0x0000000d0d0d9211 */ /* 0x000fe400078f08ff */
[----:B------:R-:W-:Y:S01]  /*ad70*/  @!P2 LEA.HI R14, R14, R14, RZ, 0x1 ;  /* 0x0000000e0e0ea211 */ /* 0x000fe200078f08ff */
[----:B------:R-:W-:Y:S01]  /*ad80*/  @!P6 IMAD.WIDE R6, R7, 0x4, R2 ;  /* 0x000000040706e825 */ /* 0x000fe200078e0202 */
[----:B------:R-:W-:Y:S01]  /*ad90*/  @!P4 LEA.HI R16, R16, R16, RZ, 0x1 ;  /* 0x000000101010c211 */ /* 0x000fe200078f08ff */
[----:B------:R0:W-:Y:S01]  /*ada0*/  @!P5 ST.E.64 desc[UR44][R4.64], R38 ;  /* 0x000000260400d985 */ /* 0x0001e2000c101b2c */
[----:B--2---:R-:W-:-:S02]  /*adb0*/  @!P0 LOP3.LUT R9, R12, 0xfffffffe, RZ, 0xc0, !PT ;  /* 0xfffffffe0c098812 */ /* 0x004fc400078ec0ff */
[----:B------:R-:W-:Y:S01]  /*adc0*/  @!P1 LOP3.LUT R13, R13, 0xfffffffe, RZ, 0xc0, !PT ;  /* 0xfffffffe0d0d9812 */ /* 0x000fe200078ec0ff */
[----:B------:R1:W-:Y:S01]  /*add0*/  @!P6 ST.E.64 desc[UR44][R6.64], R42 ;  /* 0x0000002a0600e985 */ /* 0x0003e2000c101b2c */
[----:B------:R-:W-:Y:S01]  /*ade0*/  @!P2 LOP3.LUT R11, R14, 0xfffffffe, RZ, 0xc0, !PT ;  /* 0xfffffffe0e0ba812 */ /* 0x000fe200078ec0ff */
[----:B------:R-:W-:Y:S01]  /*adf0*/  VIADD R14, R0, 0x60 ;  /* 0x00000060000e7836 */ /* 0x000fe20000000000 */
[----:B------:R-:W-:Y:S02]  /*ae00*/  @!P3 LOP3.LUT R15, R15, 0xfffffffe, RZ, 0xc0, !PT ;  /* 0xfffffffe0f0fb812 */ /* 0x000fe400078ec0ff */
        /* <DEDUP_REMOVED lines=16> */
[C---:B------:R-:W-:Y:S02]  /*af10*/  IADD3 R17, R0.reuse, 0x78, RZ ;  /* 0x0000007800117810 */ /* 0x040fe40007ffe0ff */
[----:B------:R-:W-:Y:S01]  /*af20*/  VIADD R15, R0, 0x68 ;  /* 0x00000068000f7836 */ /* 0x000fe20000000000 */
[----:B------:R5:W-:Y:S01]  /*af30*/  @!P4 ST.E.64 desc[UR44][R12.64], R62 ;  /* 0x0000003e0c00c985 */ /* 0x000be2000c101b2c */
        /* <DEDUP_REMOVED lines=30> */
[----:B------:R-:W-:Y:S02]  /*b120*/  IADD3 R15, R0, 0xa0, RZ ;  /* 0x000000a0000f7810 */ /* 0x000fe40007ffe0ff */
        /* <DEDUP_REMOVED lines=33> */
[----:B-----5:R-:W-:Y:S02]  /*b340*/  @!P1 LOP3.LUT R13, R20, 0xfffffffe, RZ, 0xc0, !PT ;  /* 0xfffffffe140d9812 */ /* 0x020fe400078ec0ff */
[----:B------:R-:W-:Y:S01]  /*b350*/  IADD3 R19, R0, 0xc8, RZ ;  /* 0x000000c800137810 */ /* 0x000fe20007ffe0ff */
[----:B0-----:R-:W-:Y:S01]  /*b360*/  @!P0 IMAD.WIDE R4, R9, 0x4, R2 ;  /* 0x0000000409048825 */ /* 0x001fe200078e0202 */
[----:B------:R-:W-:-:S02]  /*b370*/  ISETP.GE.AND P5, PT, R18, UR4, PT ;  /* 0x0000000412007c0c */ /* 0x000fc4000bfa6270 */
[----:B------:R-:W-:Y:S01]  /*b380*/  ISETP.GE.AND P6, PT, R19, UR4, PT ;  /* 0x0000000413007c0c */ /* 0x000fe2000bfc6270 */
        /* <DEDUP_REMOVED lines=12> */
[C---:B------:R-:W-:Y:S01]  /*b450*/  VIADD R15, R0.reuse, 0xd8 ;  /* 0x000000d8000f7836 */ /* 0x040fe20000000000 */
[----:B------:R5:W-:Y:S01]  /*b460*/  @!P1 ST.E.64 desc[UR44][R12.64], R118 ;  /* 0x000000760c009985 */ /* 0x000be2000c101b2c */
[----:B------:R-:W-:Y:S01]  /*b470*/  VIADD R17, R0, 0xe8 ;  /* 0x000000e800117836 */ /* 0x000fe20000000000 */
[----:B------:R-:W-:Y:S01]  /*b480*/  @!P5 LEA.HI R18, R18, R18, RZ, 0x1 ;  /* 0x000000121212d211 */ /* 0x000fe200078f08ff */
[----:B------:R-:W-:Y:S01]  /*b490*/  VIADD R0, R0, 0xf8 ;  /* 0x000000f800007836 */ /* 0x000fe20000000000 */
[----:B------:R-:W-:Y:S02]  /*b4a0*/  ISETP.GE.AND P1, PT, R15, UR4, PT ;  /* 0x000000040f007c0c */ /* 0x000fe4000bf26270 */
[----:B------:R-:W-:-:S02]  /*b4b0*/  ISETP.GE.AND P3, PT, R17, UR4, PT ;  /* 0x0000000411007c0c */ /* 0x000fc4000bf66270 */
[----:B------:R-:W-:Y:S02]  /*b4c0*/  @!P6 LEA.HI R19, R19, R19, RZ, 0x1 ;  /* 0x000000131313e211 */ /* 0x000fe400078f08ff */
        /* <DEDUP_REMOVED lines=15> */
[----:B-----5:R-:W-:Y:S01]  /*b5c0*/  @!P4 LOP3.LUT R13, R20, 0xfffffffe, RZ, 0xc0, !PT ;  /* 0xfffffffe140dc812 */ /* 0x020fe200078ec0ff */
        /* <DEDUP_REMOVED lines=17> */
.L_x_4058:
[----:B------:R-:W0:Y:S02]  /*b6e0*/  S2R R0, SR_TID.X ;  /* 0x0000000000007919 */ /* 0x000e240000002100 */
[----:B0-----:R-:W-:-:S05]  /*b6f0*/  VIADD R2, R0, 0xffffff80 ;  /* 0xffffff8000027836 */ /* 0x001fca0000000000 */
[----:B------:R-:W-:-:S13]  /*b700*/  ISETP.GT.AND P0, PT, R2, 0x3f, PT ;  /* 0x0000003f0200780c */ /* 0x000fda0003f04270 */
[----:B------:R-:W-:Y:S05]  /*b710*/  @P0 BRA `(.L_x_4015) ;  /* 0x0000004800ac0947 */ /* 0x000fea0003800000 */
[----:B------:R-:W0:Y:S01]  /*b720*/  S2R R3, SR_CTAID.X ;  /* 0x0000000000037919 */ /* 0x000e220000002500 */
[----:B------:R-:W2:Y:S01]  /*b730*/  LDC R6, c[0x0][0xbe8] ;  /* 0x0002fa00ff067b82 */ /* 0x000ea20000000800 */
[----:B------:R-:W-:Y:S01]  /*b740*/  ULDC UR4, c[0x0][0xa88] ;  /* 0x0002a20000047ab9 */ /* 0x000fe20000000800 */
[----:B0-----:R-:W-:Y:S02]  /*b750*/  IMAD R0, R3, 0x40, R0 ;  /* 0x0000004003007824 */ /* 0x001fe400078e0200 */
[----:B--2---:R-:W-:Y:S02]  /*b760*/  IMAD R3, R6, UR4, RZ ;  /* 0x0000000406037c24 */ /* 0x004fe4000f8e02ff */
[----:B------:R-:W-:-:S05]  /*b770*/  VIADD R0, R0, 0xffffff80 ;  /* 0xffffff8000007836 */ /* 0x000fca0000000000 */
[----:B------:R-:W-:-:S13]  /*b780*/  ISETP.GE.AND P0, PT, R0, R3, PT ;  /* 0x000000030000720c */ /* 0x000fda0003f06270 */
[----:B------:R-:W-:Y:S05]  /*b790*/  @P0 BRA `(.L_x_4015) ;  /* 0x00000048008c0947 */ /* 0x000fea0003800000 */
[----:B------:R-:W-:Y:S01]  /*b7a0*/  ISETP.NE.AND P0, PT, R6, 0x1, PT ;  /* 0x000000010600780c */ /* 0x000fe20003f05270 */
[----:B------:R-:W0:Y:S01]  /*b7b0*/  S2UR UR7, SR_CTAID.Z ;  /* 0x00000000000779c3 */ /* 0x000e220000002700 */
[----:B------:R-:W-:Y:S01]  /*b7c0*/  USHF.R.S32.HI UR6, URZ, 0x1f, UR36 ;  /* 0x0000001f3f067899 */ /* 0x000fe20008011424 */
[----:B------:R-:W-:Y:S01]  /*b7d0*/  MOV R5, R0 ;  /* 0x0000000000057202 */ /* 0x000fe20000000f00 */
[----:B------:R-:W-:Y:S02]  /*b7e0*/  ULDC.64 UR8, c[0x0][0xbd0] ;  /* 0x0002f40000087ab9 */ /* 0x000fe40000000a00 */
[----:B------:R-:W-:Y:S02]  /*b7f0*/  UIMAD UR6, UR6, UR8, URZ ;  /* 0x00000008060672a4 */ /* 0x000fe4000f8e023f */
[----:B------:R-:W-:Y:S01]  /*b800*/  UIMAD.WIDE.U32 UR4, UR36, UR8, URZ ;  /* 0x00000008240472a5 */ /* 0x000fe2000f8e003f */
[----:B------:R-:W2:Y:S01]  /*b810*/  LDC.64 R10, c[0x0][0xbd8] ;  /* 0x0002f600ff0a7b82 */ /* 0x000ea20000000a00 */
[----:B------:R-:W-:-:S04]  /*b820*/  UIMAD UR6, UR36, UR9, UR6 ;  /* 0x00000009240672a4 */ /* 0x000fc8000f8e0206 */
[----:B------:R-:W-:Y:S02]  /*b830*/  UIADD3 UR6, UR5, UR6, URZ ;  /* 0x0000000605067290 */ /* 0x000fe4000fffe03f */
[----:B------:R-:W-:Y:S01]  /*b840*/  IMAD.U32 R3, RZ, RZ, UR5 ;  /* 0x00000005ff037e24 */ /* 0x000fe2000f8e00ff */
[----:B------:R-:W3:Y:S01]  /*b850*/  @P0 LDC R7, c[0x0][0xbec] ;  /* 0x0002fb00ff070b82 */ /* 0x000ee20000000800 */
[----:B------:R-:W-:Y:S01]  /*b860*/  IMAD.U32 R2, RZ, RZ, UR4 ;  /* 0x00000004ff027e24 */ /* 0x000fe2000f8e00ff */
[----:B------:R-:W-:Y:S01]  /*b870*/  ULDC.64 UR4, c[0x0][0xbe0] ;  /* 0x0002f80000047ab9 */ /* 0x000fe20000000a00 */
[----:B------:R-:W-:-:S05]  /*b880*/  IMAD.U32 R3, RZ, RZ, UR6 ;  /* 0x00000006ff037e24 */ /* 0x000fca000f8e00ff */
[----:B------:R-:W5:Y:S01]  /*b890*/  @P0 LDC R9, c[0x0][0xbf0] ;  /* 0x0002fc00ff090b82 */ /* 0x000f620000000800 */
[----:B0-----:R-:W-:-:S07]  /*b8a0*/  USHF.R.S32.HI UR8, URZ, 0x1f, UR7 ;  /* 0x0000001f3f087899 */ /* 0x001fce0008011407 */
[----:B------:R-:W0:Y:S01]  /*b8b0*/  S2UR UR10, SR_CTAID.Y ;  /* 0x00000000000a79c3 */ /* 0x000e220000002600 */
[C---:B--2---:R-:W-:Y:S02]  /*b8c0*/  IMAD R12, R10.reuse, UR8, RZ ;  /* 0x000000080a0c7c24 */ /* 0x044fe4000f8e02ff */
[----:B------:R-:W-:-:S04]  /*b8d0*/  IMAD.WIDE.U32 R2, R10, UR7, R2 ;  /* 0x000000070a027c25 */ /* 0x000fc8000f8e0002 */
[----:B------:R-:W-:Y:S01]  /*b8e0*/  IMAD R11, R11, UR7, R12 ;  /* 0x000000070b0b7c24 */ /* 0x000fe2000f8e020c */
[----:B------:R-:W0:Y:S01]  /*b8f0*/  LDC R8, c[0x0][0xc50] ;  /* 0x00031400ff087b82 */ /* 0x000e220000000800 */
[----:B---3--:R-:W-:-:S04]  /*b900*/  @P0 IMAD.HI.U32 R4, R0, R7, RZ ;  /* 0x0000000700040227 */ /* 0x008fc800078e00ff */
[----:B------:R-:W-:Y:S02]  /*b910*/  IMAD R7, RZ, RZ, -UR36 ;  /* 0x80000024ff077e24 */ /* 0x000fe4000f8e02ff */
[----:B------:R-:W-:Y:S01]  /*b920*/  IMAD.IADD R3, R11, 0x1, R3 ;  /* 0x000000010b037824 */ /* 0x000fe200078e0203 */
[----:B-----5:R-:W-:Y:S01]  /*b930*/  @P0 SHF.R.U32.HI R5, RZ, R9, R4 ;  /* 0x00000009ff050219 */ /* 0x020fe20000011604 */
[----:B0-----:R-:W-:-:S03]  /*b940*/  IMAD R9, R8, R7, UR10 ;  /* 0x0000000a08097e24 */ /* 0x001fc6000f8e0207 */
[----:B------:R-:W-:Y:S01]  /*b950*/  IADD3 R7, -R5, RZ, RZ ;  /* 0x000000ff05077210 */ /* 0x000fe20007ffe1ff */
        /* <DEDUP_REMOVED lines=20> */
.L_x_4013:
        /* <DEDUP_REMOVED lines=18> */
.L_x_4062:
[----:B------:R-:W-:Y:S01]  /*bbc0*/  ULDC UR40, c[0x0][0xc50] ;  /* 0x0003140000287ab9 */ /* 0x000fe20000000800 */
[----:B------:R-:W-:Y:S01]  /*bbd0*/  UMOV UR36, UR6 ;  /* 0x0000000600247c82 */ /* 0x000fe20008000000 */
[----:B------:R-:W-:-:S11]  /*bbe0*/  UISETP.NE.AND UP0, UPT, UR40, 0x1, UPT ;  /* 0x000000012800788c */ /* 0x000fd6000bf05270 */
[----:B------:R-:W-:Y:S01]  /*bbf0*/  @UP0 ULDC UR4, c[0x0][0xc54] ;  /* 0x0003150000040ab9 */ /* 0x000fe20000000800 */
[----:B------:R-:W-:Y:S01]  /*bc00*/  @UP0 ULDC UR7, c[0x0][0xc58] ;  /* 0x0003160000070ab9 */ /* 0x000fe20000000800 */
[----:B------:R-:W-:-:S04]  /*bc10*/  UIMAD.WIDE.U32 UR4, UR6, UR4, URZ ;  /* 0x00000004060472a5 */ /* 0x000fc8000f8e003f */
[----:B------:R-:W-:-:S12]  /*bc20*/  @UP0 USHF.R.U32.HI UR36, URZ, UR7, UR5 ;  /* 0x000000073f240299 */ /* 0x000fd80008011605 */
.L_x_4063:
[----:B------:R-:W-:Y:S01]  /*bc30*/  ISETP.GE.AND P0, PT, R17, RZ, PT ;  /* 0x000000ff1100720c */ /* 0x000fe20003f06270 */
[----:B------:R-:W-:Y:S01]  /*bc40*/  UIADD3 UR4, -UR36, URZ, URZ ;  /* 0x0000003f24047290 */ /* 0x000fe2000fffe13f */
[----:B------:R-:W-:Y:S01]  /*bc50*/  IMAD.MOV.U32 R0, RZ, RZ, 0x1 ;  /* 0x00000001ff007424 */ /* 0x000fe200078e00ff */
[----:B------:R-:W-:Y:S01]  /*bc60*/  MOV R6, RZ ;  /* 0x000000ff00067202 */ /* 0x000fe20000000f00 */
[----:B------:R-:W-:Y:S01]  /*bc70*/  IMAD.MOV.U32 R9, RZ, RZ, 0x1 ;  /* 0x00000001ff097424 */ /* 0x000fe200078e00ff */
[----:B------:R-:W-:-:S08]  /*bc80*/  UIMAD UR40, UR40, UR4, UR6 ;  /* 0x00000004282872a4 */ /* 0x000fd0000f8e0206 */
[----:B------:R-:W-:Y:S05]  /*bc90*/  @!P0 BRA `(.L_x_4064) ;  /* 0x00000040008c8947 */ /* 0x000fea0003800000 */
[----:B------:R-:W0:Y:S01]  /*bca0*/  S2UR UR6, SR_CTAID.X ;  /* 0x00000000000679c3 */ /* 0x000e220000002500 */
[----:B------:R-:W-:Y:S01]  /*bcb0*/  ULDC UR7, c[0x0][0x448] ;  /* 0x0001120000077ab9 */ /* 0x000fe20000000800 */
[----:B------:R-:W-:Y:S01]  /*bcc0*/  ULDC.64 UR4, c[0x0][0x418] ;  /* 0x0001060000047ab9 */ /* 0x000fe20000000a00 */
[----:B------:R-:W-:Y:S02]  /*bcd0*/  UISETP.NE.AND UP1, UPT, UR7, 0x1, UPT ;  /* 0x000000010700788c */ /* 0x000fe4000bf25270 */
[----:B------:R-:W-:Y:S01]  /*bce0*/  UISETP.NE.U32.AND UP0, UPT, UR4, URZ, UPT ;  /* 0x0000003f0400728c */ /* 0x000fe2000bf05070 */
[----:B------:R-:W-:Y:S02]  /*bcf0*/  ULDC UR7, c[0x0][0x424] ;  /* 0x0001090000077ab9 */ /* 0x000fe40000000800 */
[----:B------:R-:W-:Y:S01]  /*bd00*/  ULDC UR4, c[0x0][0x288] ;  /* 0x0000a20000047ab9 */ /* 0x000fe20000000800 */
[----:B------:R-:W-:Y:S02]  /*bd10*/  UISETP.NE.AND.EX UP0, UPT, UR5, URZ, UPT, UP0 ;  /* 0x0000003f0500728c */ /* 0x000fe4000bf05300 */
[----:B------:R-:W-:-:S02]  /*bd20*/  UIADD3 UR9, -UR4, 0x40, URZ ;  /* 0x0000004004097890 */ /* 0x000fc4000fffe13f */
[----:B------:R-:W-:Y:S01]  /*bd30*/  USEL UR7, UR7, 0x1, UP0 ;  /* 0x0000000107077887 */ /* 0x000fe20008000000 */
[----:B------:R-:W-:Y:S01]  /*bd40*/  @UP1 ULDC UR4, c[0x0][0x44c] ;  /* 0x0001130000041ab9 */ /* 0x000fe20000000800 */
[----:B------:R-:W-:Y:S01]  /*bd50*/  ULDC UR8, c[0x0][0x2f0] ;  /* 0x0000bc0000087ab9 */ /* 0x000fe20000000800 */
[----:B------:R-:W-:Y:S01]  /*bd60*/  @UP1 ULDC UR10, c[0x0][0x450] ;  /* 0x00011400000a1ab9 */ /* 0x000fe20000000800 */
[----:B------:R-:W-:Y:S02]  /*bd70*/  UIMAD UR9, UR7, UR8, UR9 ;  /* 0x00000008070972a4 */ /* 0x000fe4000f8e0209 */
[----:B------:R-:W-:Y:S01]  /*bd80*/  UIMAD UR7, UR7, UR8, 0x3f ;  /* 0x0000003f070774a4 */ /* 0x000fe2000f8e0208 */
[----:B------:R-:W-:Y:S01]  /*bd90*/  UMOV UR43, URZ ;  /* 0x0000003f002b7c82 */ /* 0x000fe20008000000 */
[----:B0-----:R-:W-:-:S04]  /*bda0*/  ULEA UR6, UR6, 0x3f, 0x6 ;  /* 0x0000003f06067891 */ /* 0x001fc8000f8e303f */
[----:B------:R-:W-:-:S04]  /*bdb0*/  UIMAD.WIDE.U32 UR4, UR6, UR4, URZ ;  /* 0x00000004060472a5 */ /* 0x000fc8000f8e003f */
[----:B------:R-:W-:Y:S02]  /*bdc0*/  @UP1 USHF.R.U32.HI UR6, URZ, UR10, UR5 ;  /* 0x0000000a3f061299 */ /* 0x000fe40008011605 */
[----:B------:R-:W-:Y:S02]  /*bdd0*/  USHF.R.S32.HI UR5, URZ, 0x1f, UR7 ;  /* 0x0000001f3f057899 */ /* 0x000fe40008011407 */
[----:B------:R-:W-:Y:S02]  /*bde0*/  UIADD3 UR6, UR9, UR6, URZ ;  /* 0x0000000609067290 */ /* 0x000fe4000fffe03f */
[----:B------:R-:W-:Y:S02]  /*bdf0*/  ULEA.HI UR5, UR5, UR7, URZ, 0x6 ;  /* 0x0000000705057291 */ /* 0x000fe4000f8f303f */
[----:B------:R-:W-:Y:S02]  /*be00*/  USHF.R.S32.HI UR4, URZ, 0x1f, UR6 ;  /* 0x0000001f3f047899 */ /* 0x000fe40008011406 */
[----:B------:R-:W-:-:S02]  /*be10*/  USHF.R.S32.HI UR5, URZ, 0x6, UR5 ;  /* 0x000000063f057899 */ /* 0x000fc40008011405 */
[----:B------:R-:W-:Y:S02]  /*be20*/  ULEA.HI UR4, UR4, UR6, URZ, 0x6 ;  /* 0x0000000604047291 */ /* 0x000fe4000f8f303f */
[----:B------:R-:W-:Y:S02]  /*be30*/  USHF.R.U32.HI UR10, URZ, 0x10, UR40 ;  /* 0x000000103f0a7899 */ /* 0x000fe40008011628 */
[----:B------:R-:W-:Y:S02]  /*be40*/  USHF.R.S32.HI UR4, URZ, 0x6, UR4 ;  /* 0x000000063f047899 */ /* 0x000fe40008011404 */
[----:B------:R-:W-:Y:S02]  /*be50*/  ULOP3.LUT UR40, UR40, 0xffff, URZ, 0xc0, !UPT ;  /* 0x0000ffff28287892 */ /* 0x000fe4000f8ec03f */
[----:B------:R-:W-:-:S04]  /*be60*/  UISETP.LT.AND UP0, UPT, UR5, UR4, UPT ;  /* 0x000000040500728c */ /* 0x000fc8000bf01270 */
[----:B------:R-:W-:Y:S02]  /*be70*/  USEL UR41, UR5, UR4, UP0 ;  /* 0x0000000405297287 */ /* 0x000fe40008000000 */
[----:B------:R-:W-:Y:S02]  /*be80*/  UISETP.NE.AND UP0, UPT, UR10, URZ, UPT ;  /* 0x0000003f0a00728c */ /* 0x000fe4000bf05270 */
[----:B------:R-:W-:-:S06]  /*be90*/  UISETP.GE.AND UP1, UPT, UR41, 0x1, UPT ;  /* 0x000000012900788c */ /* 0x000fcc000bf26270 */
[----:B------:R-:W-:-:S03]  /*bea0*/  PLOP3.LUT P0, PT, PT, PT, UP1, 0x80, 0x0 ;  /* 0x000000000000781c */ /* 0x000fc60003f0f018 */
[----:B------:R-:W-:-:S10]  /*beb0*/  @!UP0 ULDC UR10, c[0x0][0x9f0] ;  /* 0x00027c00000a8ab9 */ /* 0x000fd40000000800 */
[----:B------:R-:W-:Y:S05]  /*bec0*/  @!P0 BRA `(.L_x_4065) ;  /* 0x0000000000848947 */ /* 0x000fea0003800000 */
[----:B------:R-:W-:Y:S01]  /*bed0*/  IMAD.U32 R4, RZ, RZ, UR10 ;  /* 0x0000000aff047e24 */ /* 0x000fe2000f8e00ff */
[----:B------:R-:W-:Y:S01]  /*bee0*/  UIADD3 UR6, UR10, -0x1, UR41 ;  /* 0xffffffff0a067890 */ /* 0x000fe2000fffe029 */
[----:B------:R-:W-:-:S03]  /*bef0*/  UMOV UR4, URZ ;  /* 0x0000003f00047c82 */ /* 0x000fc60008000000 */
[-C--:B------:R-:W-:Y:S02]  /*bf00*/  IABS R2, R4.reuse ;  /* 0x0000000400027213 */ /* 0x080fe40000000000 */
[----:B------:R-:W-:Y:S01]  /*bf10*/  IABS R5, R4 ;  /* 0x0000000400057213 */ /* 0x000fe20000000000 */
[----:B------:R-:W-:Y:S01]  /*bf20*/  IMAD.U32 R4, RZ, RZ, UR6 ;  /* 0x00000006ff047e24 */ /* 0x000fe2000f8e00ff */
[----:B------:R-:W-:Y:S01]  /*bf30*/  R2UR UR11, R2 ;  /* 0x00000000020b72ca */ /* 0x000fe200000e0000 */
[----:B------:R-:W-:Y:S01]  /*bf40*/  ULOP3.LUT UR6, UR6, UR10, URZ, 0x3c, !UPT ;  /* 0x0000000a06067292 */ /* 0x000fe2000f8e3c3f */
[----:B------:R-:W-:-:S11]  /*bf50*/  IADD3 R5, RZ, -R5, RZ ;  /* 0x80000005ff057210 */ /* 0x000fd60007ffe0ff */
        /* <DEDUP_REMOVED lines=24> */
.L_x_4065:
[----:B------:R-:W-:Y:S01]  /*c0e0*/  UIMAD UR39, UR40, UR43, URZ ;  /* 0x0000002b282772a4 */ /* 0x000fe2000f8e023f */
[----:B------:R-:W-:Y:S01]  /*c0f0*/  IMAD.U32 R2, RZ, RZ, UR41 ;  /* 0x00000029ff027e24 */ /* 0x000fe2000f8e00ff */
[----:B------:R-:W-:Y:S01]  /*c100*/  MOV R9, 0x1 ;  /* 0x0000000100097802 */ /* 0x000fe20000000f00 */
[----:B------:R-:W-:-:S03]  /*c110*/  IMAD.MOV.U32 R6, RZ, RZ, RZ ;  /* 0x000000ffff067224 */ /* 0x000fc600078e00ff */
        /* <DEDUP_REMOVED lines=28> */
.L_x_4066:
        /* <DEDUP_REMOVED lines=9> */
[----:B------:R-:W-:Y:S01]  /*c370*/  MOV R4, UR6 ;  /* 0x0000000600047c02 */ /* 0x000fe20008000f00 */
[----:B------:R-:W-:Y:S01]  /*c380*/  IMAD.U32 R5, RZ, RZ, UR7 ;  /* 0x00000007ff057e24 */ /* 0x000fe2000f8e00ff */
[----:B------:R-:W-:Y:S01]  /*c390*/  MOV R11, UR5 ;  /* 0x00000005000b7c02 */ /* 0x000fe20008000f00 */
        /* <DEDUP_REMOVED lines=8> */
.L_x_4068:
[----:B------:R0:W1:Y:S01]  /*c420*/  LDC.64 R2, c[0x4][R16] ;  /* 0x0100000010027b82 */ /* 0x0000620000000a00 */
[----:B------:R-:W-:Y:S01]  /*c430*/  ULDC.64 UR6, c[0x4][0x90] ;  /* 0x0100240000067ab9 */ /* 0x000fe20000000a00 */
[----:B------:R-:W-:Y:S01]  /*c440*/  ULDC.64 UR8, c[0x4][0x98] ;  /* 0x0100260000087ab9 */ /* 0x000fe20000000a00 */
[----:B------:R-:W-:Y:S01]  /*c450*/  ULDC.64 UR4, c[0x4][0x18] ;  /* 0x0100060000047ab9 */ /* 0x000fe20000000a00 */
[----:B------:R-:W-:Y:S01]  /*c460*/  IMAD.U32 R4, RZ, RZ, UR6 ;  /* 0x00000006ff047e24 */ /* 0x000fe2000f8e00ff */
[----:B------:R-:W-:Y:S01]  /*c470*/  MOV R5, UR7 ;  /* 0x0000000700057c02 */ /* 0x000fe20008000f00 */
[----:B------:R-:W-:Y:S01]  /*c480*/  IMAD.U32 R6, RZ, RZ, UR8 ;  /* 0x00000008ff067e24 */ /* 0x000fe2000f8e00ff */
[----:B------:R-:W-:Y:S01]  /*c490*/  MOV R8, 0x70 ;  /* 0x0000007000087802 */ /* 0x000fe20000000f00 */
[----:B------:R-:W-:Y:S02]  /*c4a0*/  IMAD.U32 R7, RZ, RZ, UR9 ;  /* 0x00000009ff077e24 */ /* 0x000fe4000f8e00ff */
[----:B------:R-:W-:-:S02]  /*c4b0*/  IMAD.U32 R10, RZ, RZ, UR4 ;  /* 0x00000004ff0a7e24 */ /* 0x000fc4000f8e00ff */
[----:B------:R-:W-:Y:S02]  /*c4c0*/  IMAD.U32 R11, RZ, RZ, UR5 ;  /* 0x00000005ff0b7e24 */ /* 0x000fe4000f8e00ff */
[----:B------:R-:W-:Y:S02]  /*c4d0*/  IMAD.MOV.U32 R12, RZ, RZ, 0x1 ;  /* 0x00000001ff0c7424 */ /* 0x000fe400078e00ff */
[----:B0-----:R-:W-:-:S07]  /*c4e0*/  IMAD.MOV.U32 R13, RZ, RZ, RZ ;  /* 0x000000ffff0d7224 */ /* 0x001fce00078e00ff */
[----:B------:R-:W-:-:S07]  /*c4f0*/  LEPC R20, `(.L_x_4067) ;  /* 0x000000001014794e */ /* 0x000fce0000000000 */
[----:B-1----:R-:W-:Y:S05]  /*c500*/  CALL.ABS.NOINC R2 ;  /* 0x0000000002007343 */ /* 0x002fea0003c00000 */
.L_x_4067:
        /* <DEDUP_REMOVED lines=17> */
.L_x_4165:
        /* <DEDUP_REMOVED lines=8> */
.L_x_4168:
[----:B------:R-:W-:Y:S05]  /*c6a0*/  @!P6 BRA `(.L_x_4070) ;  /* 0x0000000000d4e947 */ /* 0x000fea0003800000 */
[----:B------:R-:W-:Y:S01]  /*c6b0*/  IMAD.MOV.U32 R16, RZ, RZ, R17 ;  /* 0x000000ffff107224 */ /* 0x000fe200078e0011 */
[----:B------:R-:W-:Y:S06]  /*c6c0*/  @!P1 BRA `(.L_x_4072) ;  /* 0x0000000000509947 */ /* 0x000fec0003800000 */
[----:B------:R-:W-:Y:S01]  /*c6d0*/  MOV R8, R0 ;  /* 0x0000000000087202 */ /* 0x000fe20000000f00 */
        /* <DEDUP_REMOVED lines=19> */
.L_x_4072:
[----:B------:R-:W-:Y:S01]  /*c810*/  MOV R0, 0x1 ;  /* 0x0000000100007802 */ /* 0x000fe20000000f00 */
[----:B0-----:R-:W0:Y:S03]  /*c820*/  S2R R8, SR_TID.X ;  /* 0x0000000000087919 */ /* 0x001e260000002100 */
[----:B------:R-:W-:-:S04]  /*c830*/  SHF.L.U32 R0, R0, 0x1f, RZ ;  /* 0x0000001f00007819 */ /* 0x000fc800000006ff */
[----:B------:R-:W1:Y:S01]  /*c840*/  SYNCS.PHASECHK.TRANS64.TRYWAIT P0, [UR38+0x28c40], R0 ;  /* 0x028c4000ff0075a7 */ /* 0x000e620008000166 */
[----:B0-----:R-:W-:-:S04]  /*c850*/  LOP3.LUT R2, R8, 0x7f, RZ, 0xc0, !PT ;  /* 0x0000007f08027812 */ /* 0x001fc800078ec0ff */
[----:B------:R-:W-:Y:S01]  /*c860*/  ISETP.NE.AND P1, PT, R2, RZ, PT ;  /* 0x000000ff0200720c */ /* 0x000fe20003f25270 */
[----:B-1----:R-:W-:-:S12]  /*c870*/  @!P0 BRA `(.L_x_4073) ;  /* 0x0000003c00688947 */ /* 0x002fd80003800000 */
.L_x_4169:
[----:B------:R-:W-:Y:S05]  /*c880*/  @P1 BRA `(.L_x_4074) ;  /* 0x0000000000181947 */ /* 0x000fea0003800000 */
[----:B------:R-:W1:Y:S01]  /*c890*/  S2R R2, SR_TID.X ;  /* 0x0000000000027919 */ /* 0x000e620000002100 */
[----:B0-----:R-:W-:-:S04]  /*c8a0*/  IMAD.MOV.U32 R0, RZ, RZ, 0x2000 ;  /* 0x00002000ff007424 */ /* 0x001fc800078e00ff */
[----:B------:R2:W-:Y:S01]  /*c8b0*/  SYNCS.ARRIVE.TRANS64 RZ, [UR38+0x28c30], R0 ;  /* 0x028c3000ffff79a7 */ /* 0x0005e20008000026 */
[----:B-1----:R-:W-:-:S13]  /*c8c0*/  LOP3.LUT P0, RZ, R2, 0x1f, RZ, 0xc0, !PT ;  /* 0x0000001f02ff7812 */ /* 0x002fda000780c0ff */
[----:B--2---:R-:W-:Y:S05]  /*c8d0*/  @!P0 BRA `(.L_x_4074) ;  /* 0x0000000000048947 */ /* 0x004fea0003800000 */
[----:B------:R-:W-:Y:S01]  /*c8e0*/  BPT.TRAP 0x1 ;  /* 0x000000040000795c */ /* 0x000fe20000300000 */
.L_x_4074:
        /* <DEDUP_REMOVED lines=17> */
.L_x_4070:
        /* <DEDUP_REMOVED lines=13> */
[----:B------:R-:W-:Y:S01]  /*cad0*/  IMAD.U32 R5, RZ, RZ, UR5 ;  /* 0x00000005ff057e24 */ /* 0x000fe2000f8e00ff */
[----:B------:R-:W-:Y:S01]  /*cae0*/  MOV R13, RZ ;  /* 0x000000ff000d7202 */ /* 0x000fe20000000f00 */
[----:B------:R-:W-:Y:S02]  /*caf0*/  IMAD.U32 R6, RZ, RZ, UR6 ;  /* 0x00000006ff067e24 */ /* 0x000fe4000f8e00ff */
[----:B------:R-:W-:-:S02]  /*cb00*/  IMAD.U32 R10, RZ, RZ, UR8 ;  /* 0x00000008ff0a7e24 */ /* 0x000fc4000f8e00ff */
[----:B------:R-:W-:Y:S02]  /*cb10*/  IMAD.U32 R11, RZ, RZ, UR9 ;  /* 0x00000009ff0b7e24 */ /* 0x000fe4000f8e00ff */
[----:B------:R-:W-:Y:S02]  /*cb20*/  IMAD.MOV.U32 R8, RZ, RZ, 0x70 ;  /* 0x00000070ff087424 */ /* 0x000fe400078e00ff */
[----:B------:R-:W-:-:S07]  /*cb30*/  IMAD.MOV.U32 R12, RZ, RZ, 0x1 ;  /* 0x00000001ff0c7424 */ /* 0x000fce00078e00ff */
[----:B------:R-:W-:-:S07]  /*cb40*/  LEPC R20, `(.L_x_4075) ;  /* 0x000000001014794e */ /* 0x000fce0000000000 */
[----:B0-----:R-:W-:Y:S05]  /*cb50*/  CALL.ABS.NOINC R2 ;  /* 0x0000000002007343 */ /* 0x001fea0003c00000 */
.L_x_4075:
[----:B------:R-:W0:Y:S01]  /*cb60*/  LDC R4, c[0x0][0x448] ;  /* 0x00011200ff047b82 */ /* 0x000e220000000800 */
[----:B------:R-:W1:Y:S01]  /*cb70*/  S2R R13, SR_TID.X ;  /* 0x00000000000d7919 */ /* 0x000e620000002100 */
[----:B------:R-:W-:Y:S01]  /*cb80*/  USHF.R.S32.HI UR6, URZ, 0x1f, UR36 ;  /* 0x0000001f3f067899 */ /* 0x000fe20008011424 */
[----:B------:R-:W-:Y:S01]  /*cb90*/  ULDC.64 UR8, c[0x0][0x2d8] ;  /* 0x0000b60000087ab9 */ /* 0x000fe20000000a00 */
[----:B------:R-:W2:Y:S02]  /*cba0*/  S2R R14, SR_CTAID.Z ;  /* 0x00000000000e7919 */ /* 0x000ea40000002700 */
[----:B------:R-:W-:Y:S02]  /*cbb0*/  UIMAD UR6, UR6, UR8, URZ ;  /* 0x00000008060672a4 */ /* 0x000fe4000f8e023f */
[----:B------:R-:W3:Y:S01]  /*cbc0*/  LDC.64 R2, c[0x0][0x2e0] ;  /* 0x0000b800ff027b82 */ /* 0x000ee20000000a00 */
[----:B------:R-:W4:Y:S01]  /*cbd0*/  S2R R10, SR_CTAID.X ;  /* 0x00000000000a7919 */ /* 0x000f220000002500 */
[----:B------:R-:W-:-:S02]  /*cbe0*/  UIMAD.WIDE.U32 UR4, UR36, UR8, URZ ;  /* 0x00000008240472a5 */ /* 0x000fc4000f8e003f */
[----:B------:R-:W-:-:S04]  /*cbf0*/  UIMAD UR6, UR36, UR9, UR6 ;  /* 0x00000009240672a4 */ /* 0x000fc8000f8e0206 */
[----:B------:R-:W-:Y:S01]  /*cc00*/  UIADD3 UR5, UR5, UR6, URZ ;  /* 0x0000000605057290 */ /* 0x000fe2000fffe03f */
[----:B0-----:R-:W-:Y:S02]  /*cc10*/  ISETP.NE.AND P0, PT, R4, 0x1, PT ;  /* 0x000000010400780c */ /* 0x001fe40003f05270 */
[C---:B-1----:R-:W-:Y:S01]  /*cc20*/  LOP3.LUT R12, R13.reuse, 0x7f, RZ, 0xc0, !PT ;  /* 0x0000007f0d0c7812 */ /* 0x042fe200078ec0ff */
[----:B------:R-:W-:-:S10]  /*cc30*/  IMAD.SHL.U32 R0, R13, 0x10, RZ ;  /* 0x000000100d007824 */ /* 0x000fd400078e00ff */
[----:B------:R-:W0:Y:S01]  /*cc40*/  @P0 LDC R5, c[0x0][0x44c] ;  /* 0x00011300ff050b82 */ /* 0x000e220000000800 */
[----:B------:R-:W-:Y:S02]  /*cc50*/  SHF.R.U32.HI R7, RZ, 0x3, R12 ;  /* 0x00000003ff077819 */ /* 0x000fe4000001160c */
[----:B--2---:R-:W-:Y:S02]  /*cc60*/  SHF.R.S32.HI R11, RZ, 0x1f, R14 ;  /* 0x0000001fff0b7819 */ /* 0x004fe4000001140e */
[----:B------:R-:W-:-:S03]  /*cc70*/  LOP3.LUT R9, R7, 0x70, R0, 0xf8, !PT ;  /* 0x0000007007097812 */ /* 0x000fc600078ef800 */
[----:B------:R-:W1:Y:S01]  /*cc80*/  @P0 LDC R6, c[0x0][0x450] ;  /* 0x00011400ff060b82 */ /* 0x000e620000000800 */
[----:B---3--:R-:W-:Y:S02]  /*cc90*/  IMAD R8, R11, R2, RZ ;  /* 0x000000020b087224 */ /* 0x008fe400078e02ff */
[----:B----4-:R-:W-:Y:S02]  /*cca0*/  IMAD R0, R10, 0x40, R9 ;  /* 0x000000400a007824 */ /* 0x010fe400078e0209 */
[----:B------:R-:W-:Y:S02]  /*ccb0*/  IMAD R9, R14, R3, R8 ;  /* 0x000000030e097224 */ /* 0x000fe400078e0208 */
[----:B0-----:R-:W-:-:S04]  /*ccc0*/  @P0 IMAD.HI.U32 R3, R0, R5, RZ ;  /* 0x0000000500030227 */ /* 0x001fc800078e00ff */
[----:B------:R-:W-:Y:S01]  /*ccd0*/  IMAD.MOV.U32 R5, RZ, RZ, R0 ;  /* 0x000000ffff057224 */ /* 0x000fe200078e0000 */
[----:B-1----:R-:W-:Y:S01]  /*cce0*/  @P0 SHF.R.U32.HI R5, RZ, R6, R3 ;  /* 0x00000006ff050219 */ /* 0x002fe20000011603 */
[----:B------:R-:W-:Y:S01]  /*ccf0*/  IMAD.WIDE.U32 R2, R14, R2, UR4 ;  /* 0x000000040e027e25 */ /* 0x000fe2000f8e0002 */
[----:B------:R-:W-:Y:S02]  /*cd00*/  ULDC.64 UR4, c[0x0][0x2d0] ;  /* 0x0000b40000047ab9 */ /* 0x000fe40000000a00 */
[----:B------:R-:W-:Y:S01]  /*cd10*/  SHF.R.S32.HI R6, RZ, 0x1f, R5 ;  /* 0x0000001fff067819 */ /* 0x000fe20000011405 */
[----:B------:R-:W-:Y:S01]  /*cd20*/  IMAD.IADD R3, R3, 0x1, R9 ;  /* 0x0000000103037824 */ /* 0x000fe200078e0209 */
[----:B------:R-:W-:-:S03]  /*cd30*/  IADD3 R9, -R5, RZ, RZ ;  /* 0x000000ff05097210 */ /* 0x000fc60007ffe1ff */
[----:B------:R-:W-:Y:S02]  /*cd40*/  IMAD R6, R6, UR4, RZ ;  /* 0x0000000406067c24 */ /* 0x000fe4000f8e02ff */
[----:B------:R-:W-:Y:S02]  /*cd50*/  IMAD R0, R4, R9, R0 ;  /* 0x0000000904007224 */ /* 0x000fe400078e0200 */
[C---:B------:R-:W-:Y:S02]  /*cd60*/  IMAD R9, R5.reuse, UR5, R6 ;  /* 0x0000000505097c24 */ /* 0x040fe4000f8e0206 */
[----:B------:R-:W-:Y:S01]  /*cd70*/  IMAD.WIDE.U32 R2, R5, UR4, R2 ;  /* 0x0000000405027c25 */ /* 0x000fe2000f8e0002 */
[----:B------:R-:W-:Y:S01]  /*cd80*/  SHF.R.S32.HI R5, RZ, 0x1f, R0 ;  /* 0x0000001fff057819 */ /* 0x000fe20000011400 */
[----:B------:R-:W-:Y:S02]  /*cd90*/  ULDC.64 UR4, c[0x0][0x2c8] ;  /* 0x0000b20000047ab9 */ /* 0x000fe40000000a00 */
[----:B------:R-:W-:-:S02]  /*cda0*/  IMAD.IADD R3, R3, 0x1, R9 ;  /* 0x0000000103037824 */ /* 0x000fc400078e0209 */
[----:B------:R-:W-:Y:S02]  /*cdb0*/  IMAD R5, R5, UR4, RZ ;  /* 0x0000000405057c24 */ /* 0x000fe4000f8e02ff */
[----:B------:R-:W-:-:S04]  /*cdc0*/  IMAD.WIDE.U32 R2, R0, UR4, R2 ;  /* 0x0000000400027c25 */ /* 0x000fc8000f8e0002 */
[----:B------:R-:W-:Y:S01]  /*cdd0*/  IMAD R5, R0, UR5, R5 ;  /* 0x0000000500057c24 */ /* 0x000fe2000f8e0205 */
[----:B------:R-:W-:Y:S02]  /*cde0*/  ULDC.64 UR4, c[0x0][0x280] ;  /* 0x0000a00000047ab9 */ /* 0x000fe40000000a00 */
[----:B------:R-:W-:Y:S01]  /*cdf0*/  LEA R0, P0, R2, UR4, 0x1 ;  /* 0x0000000402007c11 */ /* 0x000fe2000f8008ff */
[----:B------:R-:W-:Y:S01]  /*ce00*/  IMAD.IADD R3, R3, 0x1, R5 ;  /* 0x0000000103037824 */ /* 0x000fe200078e0205 */
[----:B------:R-:W-:Y:S01]  /*ce10*/  ULDC UR4, c[0x0][0x2b8] ;  /* 0x0000ae0000047ab9 */ /* 0x000fe20000000800 */
        /* <DEDUP_REMOVED lines=12> */
[----:B------:R-:W-:Y:S01]  /*cee0*/  LEA R7, R10, R7, 0x6 ;  /* 0x000000070a077211 */ /* 0x000fe200078e30ff */
[----:B------:R-:W-:Y:S01]  /*cef0*/  IMAD R4, R4, UR4, RZ ;  /* 0x0000000404047c24 */ /* 0x000fe2000f8e02ff */
[----:B------:R-:W1:Y:S03]  /*cf00*/  SHFL.IDX PT, R2, R6, RZ, 0x181f ;  /* 0x00181fff06027589 */ /* 0x000e6600000e0000 */
[C---:B------:R-:W-:Y:S01]  /*cf10*/  VIADD R11, R7.reuse, 0x10 ;  /* 0x00000010070b7836 */ /* 0x040fe20000000000 */
        /* <DEDUP_REMOVED lines=25> */
.L_x_4178:
[----:B------:R-:W-:-:S05]  /*d0b0*/  VIADD R7, R7, 0x30 ;  /* 0x0000003007077836 */ /* 0x000fca0000000000 */
[----:B------:R-:W-:Y:S01]  /*d0c0*/  ISETP.GE.AND P1, PT, R7, R4, PT ;  /* 0x000000040700720c */ /* 0x000fe20003f26270 */
[----:B------:R-:W-:-:S05]  /*d0d0*/  IMAD.MOV.U32 R4, RZ, RZ, 0x1 ;  /* 0x00000001ff047424 */ /* 0x000fca00078e00ff */
[----:B------:R-:W-:-:S07]  /*d0e0*/  SHF.L.U32 R4, R4, 0x1f, RZ ;  /* 0x0000001f04047819 */ /* 0x000fce00000006ff */
[----:B01----:R-:W-:Y:S02]  /*d0f0*/  @!P1 LEA R2, P2, R8, R14, 0x1 ;  /* 0x0000000e08029211 */ /* 0x003fe400078408ff */
[----:B------:R-:W-:Y:S02]  /*d100*/  @!P1 LEA R5, R5, UR38, 0x1 ;  /* 0x0000002605059c11 */ /* 0x000fe4000f8e08ff */
[----:B------:R-:W-:-:S05]  /*d110*/  @!P1 IADD3.X R3, RZ, R6, RZ, P2, !PT ;  /* 0x00000006ff039210 */ /* 0x000fca00017fe4ff */
        /* <DEDUP_REMOVED lines=11> */
.L_x_4179:
        /* <DEDUP_REMOVED lines=9> */
.L_x_4180:
        /* <DEDUP_REMOVED lines=8> */
.L_x_4082:
[----:B------:R-:W-:Y:S05]  /*d2e0*/  BSYNC B1 ;  /* 0x0000000000017941 */ /* 0x000fea0003800000 */
.L_x_4081:
        /* <DEDUP_REMOVED lines=11> */
.L_x_4083:
        /* <DEDUP_REMOVED lines=13> */
.L_x_4084:
        /* <DEDUP_REMOVED lines=13> */
.L_x_4085:
        /* <DEDUP_REMOVED lines=13> */
.L_x_4086:
        /* <DEDUP_REMOVED lines=13> */
.L_x_4087:
        /* <DEDUP_REMOVED lines=13> */
.L_x_4088:
        /* <DEDUP_REMOVED lines=13> */
.L_x_4089:
        /* <DEDUP_REMOVED lines=13> */
.L_x_4090:
        /* <DEDUP_REMOVED lines=8> */
.L_x_4079:
[----:B------:R-:W-:Y:S05]  /*d9d0*/  BSYNC B0 ;  /* 0x0000000000007941 */ /* 0x000fea0003800000 */
.L_x_4078:
[----:B0-----:R-:W2:Y:S01]  /*d9e0*/  LDL.LU R3, [R1+0x8] ;  /* 0x0000080001037983 */ /* 0x001ea20000300800 */
[----:B------:R-:W-:Y:S02]  /*d9f0*/  IMAD.MOV.U32 R9, RZ, RZ, RZ ;  /* 0x000000ffff097224 */ /* 0x000fe400078e00ff */
[----:B------:R-:W-:Y:S01]  /*da00*/  IMAD.MOV.U32 R6, RZ, RZ, 0x1 ;  /* 0x00000001ff067424 */ /* 0x000fe200078e00ff */
[----:B--2---:R-:W-:-:S04]  /*da10*/  IADD3 R7, R3, -0x2, RZ ;  /* 0xfffffffe03077810 */ /* 0x004fc80007ffe0ff */
[----:B------:R-:W-:-:S13]  /*da20*/  ISETP.GE.AND P0, PT, R7, UR39, PT ;  /* 0x0000002707007c0c */ /* 0x000fda000bf06270 */
[----:B------:R-:W-:Y:S05]  /*da30*/  @!P0 BRA `(.L_x_4064) ;  /* 0x0000002400248947 */ /* 0x000fea0003800000 */
[----:B------:R-:W-:Y:S01]  /*da40*/  UIADD3 UR4, UR40, 0x1, URZ ;  /* 0x0000000128047890 */ /* 0x000fe2000fffe03f */
[----:B------:R-:W-:Y:S01]  /*da50*/  LOP3.LUT R0, RZ, UR39, RZ, 0x33, !PT ;  /* 0x00000027ff007c12 */ /* 0x000fe2000f8e33ff */
[----:B------:R-:W0:Y:S01]  /*da60*/  S2R R4, SR_TID.X ;  /* 0x0000000000047919 */ /* 0x000e220000002100 */
[----:B------:R-:W-:Y:S01]  /*da70*/  MOV R6, 0x1 ;  /* 0x0000000100067802 */ /* 0x000fe20000000f00 */
        /* <DEDUP_REMOVED lines=20> */
.L_x_4132:
[----:B------:R-:W-:Y:S01]  /*dbc0*/  ISETP.NE.AND P0, PT, R19, RZ, PT ;  /* 0x000000ff1300720c */ /* 0x000fe20003f05270 */
[----:B------:R-:W-:Y:S01]  /*dbd0*/  VIADD R8, R8, 0xfffffffe ;  /* 0xfffffffe08087836 */ /* 0x000fe20000000000 */
[----:B------:R-:W-:Y:S04]  /*dbe0*/  BSSY B1, `(.L_x_4092) ;  /* 0x00000b6000017945 */ /* 0x000fe80003800000 */
[----:B------:R-:W-:-:S07]  /*dbf0*/  ISETP.NE.AND P1, PT, R8, RZ, PT ;  /* 0x000000ff0800720c */ /* 0x000fce0003f25270 */
[----:B0-----:R-:W-:Y:S06]  /*dc00*/  @!P0 BRA `(.L_x_4093) ;  /* 0x0000000800cc8947 */ /* 0x001fec0003800000 */
[----:B------:R-:W2:Y:S01]  /*dc10*/  LDL R2, [R1] ;  /* 0x0000000001027983 */ /* 0x000ea20000100800 */
[----:B------:R-:W-:Y:S02]  /*dc20*/  MOV R13, R7 ;  /* 0x00000007000d7202 */ /* 0x000fe40000000f00 */
        /* <DEDUP_REMOVED lines=21> */
.L_x_4094:
[----:B------:R-:W1:Y:S01]  /*dd80*/  S2R R2, SR_TID.X ;  /* 0x0000000000027919 */ /* 0x000e620000002100 */
[----:B------:R-:W-:Y:S01]  /*dd90*/  BSSY B2, `(.L_x_4095) ;  /* 0x0000006000027945 */ /* 0x000fe20003800000 */
[----:B-1----:R-:W-:Y:S02]  /*dda0*/  LOP3.LUT R3, R2, 0x7f, RZ, 0xc0, !PT ;  /* 0x0000007f02037812 */ /* 0x002fe400078ec0ff */
[----:B------:R-:W-:Y:S02]  /*ddb0*/  SHF.L.U32 R2, R0, 0x1f, RZ ;  /* 0x0000001f00027819 */ /* 0x000fe400000006ff */
[----:B------:R-:W-:Y:S02]  /*ddc0*/  ISETP.NE.AND P2, PT, R3, RZ, PT ;  /* 0x000000ff0300720c */ /* 0x000fe40003f45270 */
[----:B------:R-:W1:Y:S02]  /*ddd0*/  SYNCS.PHASECHK.TRANS64.TRYWAIT P0, [UR38+0x28c48], R2 ;  /* 0x028c4802ff0075a7 */ /* 0x000e640008000166 */
[----:B-1----:R-:W-:Y:S09]  /*dde0*/  @!P0 BRA `(.L_x_4096) ;  /* 0x0000002c00808947 */ /* 0x002ff20003800000 */
.L_x_4181:
[----:B------:R-:W-:Y:S05]  /*ddf0*/  BSYNC B2 ;  /* 0x0000000000027941 */ /* 0x000fea0003800000 */
.L_x_4095:
[----:B------:R-:W-:Y:S04]  /*de00*/  BSSY B2, `(.L_x_4097) ;  /* 0x0000007000027945 */ /* 0x000fe80003800000 */
[----:B------:R-:W-:Y:S05]  /*de10*/  @P2 BRA `(.L_x_4098) ;  /* 0x0000000000142947 */ /* 0x000fea0003800000 */
[----:B------:R-:W-:Y:S02]  /*de20*/  ISETP.NE.AND P0, PT, R10, RZ, PT ;  /* 0x000000ff0a00720c */ /* 0x000fe40003f05270 */
[----:B-1----:R-:W-:-:S04]  /*de30*/  MOV R3, 0x2000 ;  /* 0x0000200000037802 */ /* 0x002fc80000000f00 */
[----:B------:R2:W-:Y:S07]  /*de40*/  SYNCS.ARRIVE.TRANS64 RZ, [UR38+0x28c38], R3 ;  /* 0x028c3803ffff79a7 */ /* 0x0005ee0008000026 */
[----:B------:R-:W-:Y:S05]  /*de50*/  @!P0 BRA `(.L_x_4098) ;  /* 0x0000000000048947 */ /* 0x000fea0003800000 */
[----:B------:R-:W-:Y:S01]  /*de60*/  BPT.TRAP 0x1 ;  /* 0x000000040000795c */ /* 0x000fe20000300000 */
.L_x_4098:
[----:B------:R-:W-:Y:S05]  /*de70*/  BSYNC B2 ;  /* 0x0000000000027941 */ /* 0x000fea0003800000 */
.L_x_4097:
        /* <DEDUP_REMOVED lines=11> */
.L_x_4099:
        /* <DEDUP_REMOVED lines=10> */
.L_x_4182:
[----:B------:R-:W-:Y:S05]  /*dfd0*/  BSYNC B2 ;  /* 0x0000000000027941 */ /* 0x000fea0003800000 */
.L_x_4100:
[----:B------:R-:W-:Y:S01]  /*dfe0*/  BSSY B2, `(.L_x_4102) ;  /* 0x0000009000027945 */ /* 0x000fe20003800000 */
[----:B01----:R-:W-:Y:S02]  /*dff0*/  IMAD.MOV.U32 R2, RZ, RZ, 0x0 ;  /* 0x00000000ff027424 */ /* 0x003fe400078e00ff */
[----:B--2---:R-:W-:Y:S01]  /*e000*/  IMAD.MOV.U32 R3, RZ, RZ, 0x14f00000 ;  /* 0x14f00000ff037424 */ /* 0x004fe200078e00ff */
[----:B------:R-:W-:Y:S06]  /*e010*/  @P2 BRA `(.L_x_4103) ;  /* 0x0000000000142947 */ /* 0x000fec0003800000 */
[----:B------:R-:W-:Y:S02]  /*e020*/  ISETP.NE.AND P0, PT, R10, RZ, PT ;  /* 0x000000ff0a00720c */ /* 0x000fe40003f05270 */
[----:B------:R-:W-:-:S04]  /*e030*/  MOV R12, 0x10000 ;  /* 0x00010000000c7802 */ /* 0x000fc80000000f00 */
[----:B------:R0:W-:Y:S07]  /*e040*/  SYNCS.ARRIVE.TRANS64 RZ, [UR38+0x28c58], R12 ;  /* 0x028c580cffff79a7 */ /* 0x0001ee0008000026 */
[----:B------:R-:W-:Y:S05]  /*e050*/  @!P0 BRA `(.L_x_4103) ;  /* 0x0000000000048947 */ /* 0x000fea0003800000 */
[----:B------:R-:W-:Y:S01]  /*e060*/  BPT.TRAP 0x1 ;  /* 0x000000040000795c */ /* 0x000fe20000300000 */
.L_x_4103:
[----:B------:R-:W-:Y:S05]  /*e070*/  BSYNC B2 ;  /* 0x0000000000027941 */ /* 0x000fea0003800000 */
.L_x_4102:
        /* <DEDUP_REMOVED lines=9> */
.L_x_4104:
        /* <DEDUP_REMOVED lines=13> */
.L_x_4105:
        /* <DEDUP_REMOVED lines=13> */
.L_x_4106:
        /* <DEDUP_REMOVED lines=13> */
.L_x_4107:
        /* <DEDUP_REMOVED lines=13> */
.L_x_4108:
        /* <DEDUP_REMOVED lines=13> */
.L_x_4109:
        /* <DEDUP_REMOVED lines=13> */
.L_x_4110:
        /* <DEDUP_REMOVED lines=13> */
.L_x_4111:
        /* <DEDUP_REMOVED lines=8> */
.L_x_4093:
[----:B------:R-:W-:Y:S05]  /*e740*/  BSYNC B1 ;  /* 0x0000000000017941 */ /* 0x000fea0003800000 */
.L_x_4092:
        /* <DEDUP_REMOVED lines=27> */
.L_x_4114:
[----:B------:R-:W1:Y:S01]  /*e900*/  S2R R2, SR_TID.X ;  /* 0x0000000000027919 */ /* 0x000e620000002100 */
[----:B------:R-:W-:Y:S01]  /*e910*/  BSSY B2, `(.L_x_4115) ;  /* 0x0000006000027945 */ /* 0x000fe20003800000 */
[----:B-1----:R-:W-:Y:S02]  /*e920*/  LOP3.LUT R3, R2, 0x7f, RZ, 0xc0, !PT ;  /* 0x0000007f02037812 */ /* 0x002fe400078ec0ff */
[----:B------:R-:W-:Y:S02]  /*e930*/  SHF.L.U32 R2, R0, 0x1f, RZ ;  /* 0x0000001f00027819 */ /* 0x000fe400000006ff */
[----:B------:R-:W-:Y:S02]  /*e940*/  ISETP.NE.AND P2, PT, R3, RZ, PT ;  /* 0x000000ff0300720c */ /* 0x000fe40003f45270 */
[----:B------:R-:W1:Y:S02]  /*e950*/  SYNCS.PHASECHK.TRANS64.TRYWAIT P0, [UR38+0x28c40], R2 ;  /* 0x028c4002ff0075a7 */ /* 0x000e640008000166 */
[----:B-1----:R-:W-:Y:S09]  /*e960*/  @!P0 BRA `(.L_x_4116) ;  /* 0x0000002000d08947 */ /* 0x002ff20003800000 */
.L_x_4183:
[----:B------:R-:W-:Y:S05]  /*e970*/  BSYNC B2 ;  /* 0x0000000000027941 */ /* 0x000fea0003800000 */
.L_x_4115:
[----:B------:R-:W-:Y:S04]  /*e980*/  BSSY B2, `(.L_x_4117) ;  /* 0x0000007000027945 */ /* 0x000fe80003800000 */
[----:B------:R-:W-:Y:S05]  /*e990*/  @P2 BRA `(.L_x_4118) ;  /* 0x0000000000142947 */ /* 0x000fea0003800000 */
[----:B------:R-:W-:Y:S01]  /*e9a0*/  ISETP.NE.AND P0, PT, R10, RZ, PT ;  /* 0x000000ff0a00720c */ /* 0x000fe20003f05270 */
[----:B-1----:R-:W-:-:S04]  /*e9b0*/  IMAD.MOV.U32 R3, RZ, RZ, 0x2000 ;  /* 0x00002000ff037424 */ /* 0x002fc800078e00ff */
[----:B------:R2:W-:Y:S08]  /*e9c0*/  SYNCS.ARRIVE.TRANS64 RZ, [UR38+0x28c30], R3 ;  /* 0x028c3003ffff79a7 */ /* 0x0005f00008000026 */
[----:B--2---:R-:W-:Y:S05]  /*e9d0*/  @!P0 BRA `(.L_x_4118) ;  /* 0x0000000000048947 */ /* 0x004fea0003800000 */
[----:B------:R-:W-:Y:S01]  /*e9e0*/  BPT.TRAP 0x1 ;  /* 0x000000040000795c */ /* 0x000fe20000300000 */
.L_x_4118:
[----:B------:R-:W-:Y:S05]  /*e9f0*/  BSYNC B2 ;  /* 0x0000000000027941 */ /* 0x000fea0003800000 */
.L_x_4117:
        /* <DEDUP_REMOVED lines=11> */
.L_x_4119:
        /* <DEDUP_REMOVED lines=11> */
.L_x_4184:
[----:B------:R-:W-:Y:S05]  /*eb60*/  BSYNC B2 ;  /* 0x0000000000027941 */ /* 0x000fea0003800000 */
.L_x_4120:
        /* <DEDUP_REMOVED lines=9> */
.L_x_4123:
[----:B------:R-:W-:Y:S05]  /*ec00*/  BSYNC B2 ;  /* 0x0000000000027941 */ /* 0x000fea0003800000 */
.L_x_4122:
        /* <DEDUP_REMOVED lines=9> */
.L_x_4124:
        /* <DEDUP_REMOVED lines=13> */
.L_x_4125:
        /* <DEDUP_REMOVED lines=13> */
.L_x_4126:
        /* <DEDUP_REMOVED lines=13> */
.L_x_4127:
        /* <DEDUP_REMOVED lines=13> */
.L_x_4128:
        /* <DEDUP_REMOVED lines=13> */
.L_x_4129:
        /* <DEDUP_REMOVED lines=13> */
.L_x_4130:
        /* <DEDUP_REMOVED lines=13> */
.L_x_4131:
        /* <DEDUP_REMOVED lines=8> */
.L_x_4113:
[----:B------:R-:W-:Y:S05]  /*f2d0*/  BSYNC B1 ;  /* 0x0000000000017941 */ /* 0x000fea0003800000 */
.L_x_4112:
[----:B------:R-:W-:Y:S01]  /*f2e0*/  VIADD R7, R7, 0xfffffffe ;  /* 0xfffffffe07077836 */ /* 0x000fe20000000000 */
[----:B------:R-:W-:Y:S06]  /*f2f0*/  @P1 BRA `(.L_x_4132) ;  /* 0xffffffe800301947 */ /* 0x000fec000383ffff */
[----:B------:R-:W-:Y:S05]  /*f300*/  BSYNC B0 ;  /* 0x0000000000007941 */ /* 0x000fea0003800000 */
.L_x_4091:
        /* <DEDUP_REMOVED lines=17> */
[----:B------:R-:W-:Y:S02]  /*f420*/  SHF.R.S32.HI R3, RZ, 0x1f, R5 ;  /* 0x0000001fff037819 */ /* 0x000fe40000011405 */
        /* <DEDUP_REMOVED lines=9> */
.L_x_4135:
[----:B------:R-:W2:Y:S01]  /*f4c0*/  S2R R2, SR_TID.X ;  /* 0x0000000000027919 */ /* 0x000ea20000002100 */
[----:B------:R-:W-:Y:S01]  /*f4d0*/  BSSY B1, `(.L_x_4136) ;  /* 0x0000006000017945 */ /* 0x000fe20003800000 */
[----:B--2---:R-:W-:Y:S02]  /*f4e0*/  LOP3.LUT R3, R2, 0x7f, RZ, 0xc0, !PT ;  /* 0x0000007f02037812 */ /* 0x004fe400078ec0ff */
[----:B------:R-:W-:Y:S02]  /*f4f0*/  SHF.L.U32 R2, R0, 0x1f, RZ ;  /* 0x0000001f00027819 */ /* 0x000fe400000006ff */
[----:B------:R-:W-:Y:S02]  /*f500*/  ISETP.NE.AND P1, PT, R3, RZ, PT ;  /* 0x000000ff0300720c */ /* 0x000fe40003f25270 */
[----:B------:R-:W2:Y:S02]  /*f510*/  SYNCS.PHASECHK.TRANS64.TRYWAIT P0, [UR38+0x28c48], R2 ;  /* 0x028c4802ff0075a7 */ /* 0x000ea40008000166 */
[----:B--2---:R-:W-:Y:S09]  /*f520*/  @!P0 BRA `(.L_x_4137) ;  /* 0x0000001800108947 */ /* 0x004ff20003800000 */
.L_x_4185:
[----:B------:R-:W-:Y:S05]  /*f530*/  BSYNC B1 ;  /* 0x0000000000017941 */ /* 0x000fea0003800000 */
.L_x_4136:
[----:B------:R-:W-:Y:S04]  /*f540*/  BSSY B1, `(.L_x_4138) ;  /* 0x0000007000017945 */ /* 0x000fe80003800000 */
[----:B------:R-:W-:Y:S05]  /*f550*/  @P1 BRA `(.L_x_4139) ;  /* 0x0000000000141947 */ /* 0x000fea0003800000 */
[----:B------:R-:W-:Y:S01]  /*f560*/  ISETP.NE.AND P0, PT, R10, RZ, PT ;  /* 0x000000ff0a00720c */ /* 0x000fe20003f05270 */
[----:B--2---:R-:W-:-:S04]  /*f570*/  IMAD.MOV.U32 R3, RZ, RZ, 0x2000 ;  /* 0x00002000ff037424 */ /* 0x004fc800078e00ff */
[----:B------:R3:W-:Y:S08]  /*f580*/  SYNCS.ARRIVE.TRANS64 RZ, [UR38+0x28c38], R3 ;  /* 0x028c3803ffff79a7 */ /* 0x0007f00008000026 */
[----:B---3--:R-:W-:Y:S05]  /*f590*/  @!P0 BRA `(.L_x_4139) ;  /* 0x0000000000048947 */ /* 0x008fea0003800000 */
[----:B------:R-:W-:Y:S01]  /*f5a0*/  BPT.TRAP 0x1 ;  /* 0x000000040000795c */ /* 0x000fe20000300000 */
.L_x_4139:
[----:B------:R-:W-:Y:S05]  /*f5b0*/  BSYNC B1 ;  /* 0x0000000000017941 */ /* 0x000fea0003800000 */
.L_x_4138:
[----:B------:R-:W-:Y:S01]  /*f5c0*/  MOV R4, RZ ;  /* 0x000000ff00047202 */ /* 0x000fe20000000f00 */
[----:B------:R-:W-:Y:S01]  /*f5d0*/  ULDC.64 UR4, c[0x0][0x198] ;  /* 0x0000660000047ab9 */ /* 0x000fe20000000a00 */
[----:B------:R-:W-:Y:S01]  /*f5e0*/  PLOP3.LUT P0, PT, PT, PT, PT, 0x80, 0x0 ;  /* 0x000000000000781c */ /* 0x000fe20003f0f070 */
[----:B------:R-:W-:Y:S01]  /*f5f0*/  UIADD3 UR4, UP0, UR4, 0x370, URZ ;  /* 0x0000037004047890 */ /* 0x000fe2000ff1e03f */
[----:B------:R-:W-:Y:S01]  /*f600*/  R2UR UR10, R4 ;  /* 0x00000000040a72ca */ /* 0x000fe200000e0000 */
[----:B------:R-:W-:Y:S01]  /*f610*/  IMAD.SHL.U32 R7, R7, 0x40, RZ ;  /* 0x0000004007077824 */ /* 0x000fe200078e00ff */
[----:B------:R-:W-:Y:S02]  /*f620*/  UIADD3 UR8, UR38, 0x24400, URZ ;  /* 0x0002440026087890 */ /* 0x000fe4000fffe03f */
[----:B------:R-:W-:Y:S02]  /*f630*/  UIADD3 UR9, UR38, 0x28c38, URZ ;  /* 0x00028c3826097890 */ /* 0x000fe4000fffe03f */
[----:B------:R-:W-:Y:S01]  /*f640*/  UIADD3.X UR5, URZ, UR5, URZ, UP0, !UPT ;  /* 0x000000053f057290 */ /* 0x000fe200087fe43f */
[----:B------:R-:W-:Y:S01]  /*f650*/  UMOV UR6, 0x0 ;  /* 0x0000000000067882 */ /* 0x000fe20000000000 */
[----:B------:R-:W-:-:S10]  /*f660*/  UMOV UR7, 0x14f00000 ;  /* 0x14f0000000077882 */ /* 0x000fd40000000000 */
.L_x_4140:
        /* <DEDUP_REMOVED lines=11> */
.L_x_4186:
[----:B------:R-:W-:Y:S05]  /*f720*/  BSYNC B1 ;  /* 0x0000000000017941 */ /* 0x000fea0003800000 */
.L_x_4141:
[----:B------:R-:W-:Y:S01]  /*f730*/  BSSY B1, `(.L_x_4143) ;  /* 0x0000009000017945 */ /* 0x000fe20003800000 */
[----:B--2---:R-:W-:Y:S02]  /*f740*/  IMAD.MOV.U32 R2, RZ, RZ, 0x0 ;  /* 0x00000000ff027424 */ /* 0x004fe400078e00ff */
[----:B------:R-:W-:Y:S01]  /*f750*/  IMAD.MOV.U32 R3, RZ, RZ, 0x14f00000 ;  /* 0x14f00000ff037424 */ /* 0x000fe200078e00ff */
[----:B------:R-:W-:Y:S06]  /*f760*/  @P1 BRA `(.L_x_4144) ;  /* 0x0000000000141947 */ /* 0x000fec0003800000 */
[----:B------:R-:W-:Y:S02]  /*f770*/  ISETP.NE.AND P0, PT, R10, RZ, PT ;  /* 0x000000ff0a00720c */ /* 0x000fe40003f05270 */
[----:B------:R-:W-:-:S04]  /*f780*/  MOV R5, 0x10000 ;  /* 0x0001000000057802 */ /* 0x000fc80000000f00 */
[----:B------:R2:W-:Y:S07]  /*f790*/  SYNCS.ARRIVE.TRANS64 RZ, [UR38+0x28c58], R5 ;  /* 0x028c5805ffff79a7 */ /* 0x0005ee0008000026 */
[----:B------:R-:W-:Y:S05]  /*f7a0*/  @!P0 BRA `(.L_x_4144) ;  /* 0x0000000000048947 */ /* 0x000fea0003800000 */
[----:B------:R-:W-:Y:S01]  /*f7b0*/  BPT.TRAP 0x1 ;  /* 0x000000040000795c */ /* 0x000fe20000300000 */
.L_x_4144:
[----:B------:R-:W-:Y:S05]  /*f7c0*/  BSYNC B1 ;  /* 0x0000000000017941 */ /* 0x000fea0003800000 */
.L_x_4143:
        /* <DEDUP_REMOVED lines=9> */
.L_x_4145:
        /* <DEDUP_REMOVED lines=8> */
[----:B------:R-:W-:Y:S01]  /*f8e0*/  R2UR UR6, R2 ;  /* 0x00000000020672ca */ /* 0x000fe200000e0000 */
[----:B------:R-:W-:Y:S01]  /*f8f0*/  UIADD3 UR8, UR38, 0x12400, URZ ;  /* 0x0001240026087890 */ /* 0x000fe2000fffe03f */
[----:B------:R-:W-:Y:S01]  /*f900*/  R2UR UR7, R3 ;  /* 0x00000000030772ca */ /* 0x000fe200000e0000 */
[----:B------:R-:W-:Y:S01]  /*f910*/  UMOV UR10, 0x40 ;  /* 0x00000040000a7882 */ /* 0x000fe20000000000 */
[----:B------:R-:W-:-:S13]  /*f920*/  PLOP3.LUT P0, PT, PT, PT, PT, 0x80, 0x0 ;  /* 0x000000000000781c */ /* 0x000fda0003f0f070 */
.L_x_4146:
        /* <DEDUP_REMOVED lines=13> */
.L_x_4147:
        /* <DEDUP_REMOVED lines=13> */
.L_x_4148:
        /* <DEDUP_REMOVED lines=13> */
.L_x_4149:
        /* <DEDUP_REMOVED lines=13> */
.L_x_4150:
        /* <DEDUP_REMOVED lines=13> */
.L_x_4151:
        /* <DEDUP_REMOVED lines=13> */
.L_x_4152:
        /* <DEDUP_REMOVED lines=8> */
.L_x_4134:
[----:B------:R-:W-:Y:S05]  /*fe90*/  BSYNC B0 ;  /* 0x0000000000007941 */ /* 0x000fea0003800000 */
.L_x_4133:
[----:B------:R-:W-:Y:S01]  /*fea0*/  LOP3.LUT R0, R0, 0x1, RZ, 0x3c, !PT ;  /* 0x0000000100007812 */ /* 0x000fe200078e3cff */
[----:B------:R-:W-:Y:S02]  /*feb0*/  IMAD.MOV.U32 R6, RZ, RZ, RZ ;  /* 0x000000ffff067224 */ /* 0x000fe400078e00ff */
[----:B------:R-:W-:-:S07]  /*fec0*/  IMAD.MOV.U32 R9, RZ, RZ, RZ ;  /* 0x000000ffff097224 */ /* 0x000fce00078e00ff */
.L_x_4064:
[----:B------:R-:W3:Y:S01]  /*fed0*/  S2R R3, SR_CgaCtaId ;  /* 0x0000000000037919 */ /* 0x000ee20000008800 */
[----:B------:R-:W-:Y:S02]  /*fee0*/  MOV R2, 0x400 ;  /* 0x0000040000027802 */ /* 0x000fe40000000f00 */
[----:B------:R-:W-:Y:S02]  /*fef0*/  SHF.L.U32 R9, R9, 0x1f, RZ ;  /* 0x0000001f09097819 */ /* 0x000fe400000006ff */
[----:B---3--:R-:W-:-:S04]  /*ff00*/  LEA R2, R3, R2, 0x18 ;  /* 0x0000000203027211 */ /* 0x008fc800078ec0ff */
[----:B------:R-:W3:Y:S02]  /*ff10*/  SYNCS.PHASECHK.TRANS64.TRYWAIT P0, [R2+URZ+0x28c20], R9 ;  /* 0x028c2009020075a7 */ /* 0x000ee4000800017f */
[----:B---3--:R-:W-:Y:S05]  /*ff20*/  @!P0 BRA `(.L_x_4153) ;  /* 0x0000000c00c08947 */ /* 0x008fea0003800000 */
.L_x_4187:
[----:B------:R-:W-:-:S03]  /*ff30*/  UMOV UR4, 0xffffffff ;  /* 0xffffffff00047882 */ /* 0x000fc60000000000 */
[----:B------:R-:W-:Y:S05]  /*ff40*/  BRA.DIV UR4, `(.L_x_4154) ;  /* 0x0000000e04cc7947 */ /* 0x000fea000b800000 */
[----:B------:R-:W4:Y:S02]  /*ff50*/  S2R R3, SR_TID.X ;  /* 0x0000000000037919 */ /* 0x000f240000002100 */
[----:B----4-:R-:W-:-:S04]  /*ff60*/  SHF.R.U32.HI R3, RZ, 0x5, R3 ;  /* 0x00000005ff037819 */ /* 0x010fc80000011603 */
[----:B------:R-:W-:-:S05]  /*ff70*/  LOP3.LUT R3, R3, 0x3, RZ, 0xc0, !PT ;  /* 0x0000000303037812 */ /* 0x000fca00078ec0ff */
[----:B------:R4:W0:Y:S02]  /*ff80*/  SHFL.IDX PT, R14, R3, RZ, 0x1f ;  /* 0x00001fff030e7589 */ /* 0x00082400000e0000 */
.L_x_4190:
[----:B0-----:R-:W-:-:S13]  /*ff90*/  ISETP.NE.AND P0, PT, R14, RZ, PT ;  /* 0x000000ff0e00720c */ /* 0x001fda0003f05270 */
[----:B------:R-:W-:Y:S05]  /*ffa0*/  @P0 BRA `(.L_x_4015) ;  /* 0x0000000000880947 */ /* 0x000fea0003800000 */
[----:B------:R-:W-:-:S03]  /*ffb0*/  UMOV UR4, 0xffffffff ;  /* 0xffffffff00047882 */ /* 0x000fc60000000000 */
[----:B------:R-:W-:Y:S05]  /*ffc0*/  BRA.DIV UR4, `(.L_x_4155) ;  /* 0x0000000e04e07947 */ /* 0x000fea000b800000 */
[----:B------:R-:W-:-:S13]  /*ffd0*/  ELECT P6, URZ, PT ;  /* 0x00000000003f782f */ /* 0x000fda00038c0000 */
.L_x_4193:
[----:B------:R-:W-:Y:S05]  /*ffe0*/  @!P6 BRA `(.L_x_4015) ;  /* 0x000000000078e947 */ /* 0x000fea0003800000 */
[----:B------:R-:W-:-:S06]  /*fff0*/  ULOP3.LUT UR4, UR42, 0x2, URZ, 0xfc, !UPT ;  /* 0x000000022a047892 */ /* 0x000fcc000f8efc3f */
[----:B----4-:R-:W-:-:S05]  /*10000*/  IMAD.U32 R3, RZ, RZ, UR4 ;  /* 0x00000004ff037e24 */ /* 0x010fca000f8e00ff */
[----:B------:R-:W-:-:S13]  /*10010*/  ISETP.NE.AND P2, PT, R3, 0x3, PT ;  /* 0x000000030300780c */ /* 0x000fda0003f45270 */
[----:B------:R-:W-:Y:S05]  /*10020*/  @!P2 BRA `(.L_x_4156) ;  /* 0x000000000004a947 */ /* 0x000fea0003800000 */
[----:B------:R-:W-:Y:S01]  /*10030*/  BPT.TRAP 0x1 ;  /* 0x000000040000795c */ /* 0x000fe20000300000 */
.L_x_4156:
[----:B------:R-:W-:Y:S01]  /*10040*/  IADD3 R8, R2, 0x28c40, RZ ;  /* 0x00028c4002087810 */ /* 0x000fe20007ffe0ff */
[----:B------:R-:W-:Y:S01]  /*10050*/  VIADD R3, R6, 0x1 ;  /* 0x0000000106037836 */ /* 0x000fe20000000000 */
[----:B------:R-:W-:-:S03]  /*10060*/  SHF.L.U32 R4, R0, 0x1f, RZ ;  /* 0x0000001f00047819 */ /* 0x000fc600000006ff */
[----:B------:R-:W-:Y:S01]  /*10070*/  IMAD R7, R6, 0x8, R8 ;  /* 0x0000000806077824 */ /* 0x000fe200078e0208 */
[----:B------:R-:W-:-:S03]  /*10080*/  ISETP.NE.AND P1, PT, R3, 0x2, PT ;  /* 0x000000020300780c */ /* 0x000fc60003f25270 */
[----:B------:R-:W0:Y:S01]  /*10090*/  SYNCS.PHASECHK.TRANS64.TRYWAIT P0, [R7+URZ], R4 ;  /* 0x00000004070075a7 */ /* 0x000e22000800017f */
[----:B--2---:R-:W-:Y:S02]  /*100a0*/  SEL R5, RZ, 0x1, P1 ;  /* 0x00000001ff057807 */ /* 0x004fe40000800000 */
[----:B------:R-:W-:Y:S02]  /*100b0*/  SEL R3, R3, RZ, P1 ;  /* 0x000000ff03037207 */ /* 0x000fe40000800000 */
[----:B------:R-:W-:-:S03]  /*100c0*/  LOP3.LUT R0, R0, R5, RZ, 0x3c, !PT ;  /* 0x0000000500007212 */ /* 0x000fc600078e3cff */
[----:B------:R-:W-:Y:S01]  /*100d0*/  IMAD R5, R3, 0x8, R8 ;  /* 0x0000000803057824 */ /* 0x000fe200078e0208 */
[----:B------:R-:W-:Y:S01]  /*100e0*/  SHF.L.U32 R0, R0, 0x1f, RZ ;  /* 0x0000001f00007819 */ /* 0x000fe200000006ff */
[----:B0-----:R-:W-:Y:S06]  /*100f0*/  @!P0 BRA `(.L_x_4157) ;  /* 0x0000000c00b48947 */ /* 0x001fec0003800000 */
.L_x_4194:
[----:B------:R-:W2:Y:S02]  /*10100*/  SYNCS.PHASECHK.TRANS64.TRYWAIT P0, [R5+URZ], R0 ;  /* 0x00000000050075a7 */ /* 0x000ea4000800017f */
[----:B--2---:R-:W-:Y:S05]  /*10110*/  @!P0 BRA `(.L_x_4158) ;  /* 0x0000000c00c08947 */ /* 0x004fea0003800000 */
.L_x_4195:
[----:B------:R-:W-:Y:S05]  /*10120*/  @!P2 BRA `(.L_x_4159) ;  /* 0x000000000004a947 */ /* 0x000fea0003800000 */
[----:B------:R-:W-:Y:S01]  /*10130*/  BPT.TRAP 0x1 ;  /* 0x000000040000795c */ /* 0x000fe20000300000 */
.L_x_4159:
[----:B---3--:R-:W-:-:S05]  /*10140*/  IADD3 R2, R2, 0x28c60, RZ ;  /* 0x00028c6002027810 */ /* 0x008fca0007ffe0ff */
[----:B--2---:R-:W-:-:S04]  /*10150*/  IMAD R5, R6, 0x8, R2 ;  /* 0x0000000806057824 */ /* 0x004fc800078e0202 */
[----:B------:R-:W2:Y:S02]  /*10160*/  SYNCS.PHASECHK.TRANS64.TRYWAIT P0, [R5+URZ], R4 ;  /* 0x00000004050075a7 */ /* 0x000ea4000800017f */
[----:B--2---:R-:W-:Y:S05]  /*10170*/  @!P0 BRA `(.L_x_4160) ;  /* 0x0000000c00bc8947 */ /* 0x004fea0003800000 */
.L_x_4196:
[----:B------:R-:W-:-:S07]  /*10180*/  IMAD R3, R3, 0x8, R2 ;  /* 0x0000000803037824 */ /* 0x000fce00078e0202 */
.L_x_4161:
[----:B---3--:R3:W4:Y:S02]  /*10190*/  SYNCS.PHASECHK.TRANS64.TRYWAIT P0, [R3+URZ], R0 ;  /* 0x00000000030075a7 */ /* 0x008724000800017f */
[----:B----4-:R-:W-:Y:S05]  /*101a0*/  @!P0 NANOSLEEP.SYNCS 0x989680 ;  /* 0x009896800000895d */ /* 0x010fea0003900000 */
[----:B------:R-:W4:Y:S02]  /*101b0*/  @!P0 SYNCS.PHASECHK.TRANS64 P0, [R3+URZ], R0 ;  /* 0x00000000030085a7 */ /* 0x000f24000800007f */
[----:B----4-:R-:W-:Y:S05]  /*101c0*/  @!P0 BRA `(.L_x_4161) ;  /* 0xfffffffc00f08947 */ /* 0x010fea000383ffff */
.L_x_4015:
[----:B------:R-:W-:Y:S05]  /*101d0*/  BSYNC B6 ;  /* 0x0000000000067941 */ /* 0x000fea0003800000 */
.L_x_4012:
[----:B------:R-:W-:Y:S05]  /*101e0*/  EXIT ;  /* 0x000000000000794d */ /* 0x000fea0003800000 */
.L_x_4020:
[----:B0-----:R-:W-:-:S04]  /*101f0*/  IMAD.U32 R5, RZ, RZ, UR5 ;  /* 0x00000005ff057e24 */ /* 0x001fc8000f8e00ff */
[----:B------:R0:W1:Y:S03]  /*10200*/  SYNCS.PHASECHK.TRANS64.TRYWAIT P1, [R5+URZ+0x28c50], R2 ;  /* 0x028c5002050075a7 */ /* 0x000066000802017f */
[----:B-1----:R-:W-:Y:S05]  /*10210*/  @!P1 NANOSLEEP.SYNCS 0x989680 ;  /* 0x009896800000995d */ /* 0x002fea0003900000 */
[----:B------:R-:W1:Y:S02]  /*10220*/  @!P1 SYNCS.PHASECHK.TRANS64 P1, [R5+URZ+0x28c50], R2 ;  /* 0x028c5002050095a7 */ /* 0x000e64000802007f */
[----:B-1----:R-:W-:Y:S05]  /*10230*/  @!P1 BRA `(.L_x_4020) ;  /* 0xfffffffc00ec9947 */ /* 0x002fea000383ffff */
[----:B------:R-:W-:Y:S05]  /*10240*/  BRA `(.L_x_4162) ;  /* 0xffffff1000d47947 */ /* 0x000fea000383ffff */
.L_x_4025:
[----:B-1----:R-:W-:-:S04]  /*10250*/  MOV R5, UR7 ;  /* 0x0000000700057c02 */ /* 0x002fc80008000f00 */
[----:B------:R1:W2:Y:S03]  /*10260*/  SYNCS.PHASECHK.TRANS64.TRYWAIT P1, [R5+URZ+0x28c50], R2 ;  /* 0x028c5002050075a7 */ /* 0x0002a6000802017f */
[----:B--2---:R-:W-:Y:S05]  /*10270*/  @!P1 NANOSLEEP.SYNCS 0x989680 ;  /* 0x009896800000995d */ /* 0x004fea0003900000 */
[----:B------:R-:W2:Y:S02]  /*10280*/  @!P1 SYNCS.PHASECHK.TRANS64 P1, [R5+URZ+0x28c50], R2 ;  /* 0x028c5002050095a7 */ /* 0x000ea4000802007f */
[----:B--2---:R-:W-:Y:S05]  /*10290*/  @!P1 BRA `(.L_x_4025) ;  /* 0xfffffffc00ec9947 */ /* 0x004fea000383ffff */
[----:B------:R-:W-:Y:S05]  /*102a0*/  BRA `(.L_x_4024) ;  /* 0xffffff1c00dc7947 */ /* 0x000fea000383ffff */
.L_x_4029:
[----:B0-----:R-:W-:-:S04]  /*102b0*/  IMAD.U32 R6, RZ, RZ, UR39 ;  /* 0x00000027ff067e24 */ /* 0x001fc8000f8e00ff */
[----:B------:R0:W1:Y:S03]  /*102c0*/  SYNCS.PHASECHK.TRANS64.TRYWAIT P0, [R6+URZ+0x28c00], R13 ;  /* 0x028c000d060075a7 */ /* 0x000066000800017f */
[----:B-1----:R-:W-:Y:S05]  /*102d0*/  @!P0 NANOSLEEP.SYNCS 0x989680 ;  /* 0x009896800000895d */ /* 0x002fea0003900000 */
[----:B------:R-:W1:Y:S02]  /*102e0*/  @!P0 SYNCS.PHASECHK.TRANS64 P0, [R6+URZ+0x28c00], R13 ;  /* 0x028c000d060085a7 */ /* 0x000e64000800007f */
[----:B-1----:R-:W-:Y:S05]  /*102f0*/  @!P0 BRA `(.L_x_4029) ;  /* 0xfffffffc00ec8947 */ /* 0x002fea000383ffff */
[----:B------:R-:W-:Y:S05]  /*10300*/  BRA `(.L_x_4163) ;  /* 0xffffff3400307947 */ /* 0x000fea000383ffff */
.L_x_4033:
[----:B-1----:R-:W-:-:S04]  /*10310*/  IMAD.U32 R0, RZ, RZ, UR39 ;  /* 0x00000027ff007e24 */ /* 0x002fc8000f8e00ff */
[----:B------:R1:W2:Y:S03]  /*10320*/  SYNCS.PHASECHK.TRANS64.TRYWAIT P2, [R0+URZ+0x28c30], R13 ;  /* 0x028c300d000075a7 */ /* 0x0002a6000804017f */
[----:B--2---:R-:W-:Y:S05]  /*10330*/  @!P2 NANOSLEEP.SYNCS 0x989680 ;  /* 0x009896800000a95d */ /* 0x004fea0003900000 */
[----:B------:R-:W2:Y:S02]  /*10340*/  @!P2 SYNCS.PHASECHK.TRANS64 P2, [R0+URZ+0x28c30], R13 ;  /* 0x028c300d0000a5a7 */ /* 0x000ea4000804007f */
[----:B--2---:R-:W-:Y:S05]  /*10350*/  @!P2 BRA `(.L_x_4033) ;  /* 0xfffffffc00eca947 */ /* 0x004fea000383ffff */
[----:B------:R-:W-:Y:S05]  /*10360*/  BRA `(.L_x_4032) ;  /* 0xffffff34007c7947 */ /* 0x000fea000383ffff */
.L_x_4037:
[----:B---3--:R3:W4:Y:S02]  /*10370*/  SYNCS.PHASECHK.TRANS64.TRYWAIT P3, [R14+URZ+0x28c50], R13 ;  /* 0x028c500d0e0075a7 */ /* 0x008724000806017f */
[----:B----4-:R-:W-:Y:S05]  /*10380*/  @!P3 NANOSLEEP.SYNCS 0x989680 ;  /* 0x009896800000b95d */ /* 0x010fea0003900000 */
[----:B------:R-:W4:Y:S02]  /*10390*/  @!P3 SYNCS.PHASECHK.TRANS64 P3, [R14+URZ+0x28c50], R13 ;  /* 0x028c500d0e00b5a7 */ /* 0x000f24000806007f */
[----:B----4-:R-:W-:Y:S05]  /*103a0*/  @!P3 BRA `(.L_x_4037) ;  /* 0xfffffffc00f0b947 */ /* 0x010fea000383ffff */
[----:B------:R-:W-:Y:S05]  /*103b0*/  BRA `(.L_x_4036) ;  /* 0xffffff4800a07947 */ /* 0x000fea000383ffff */
.L_x_4042:
[----:B-1----:R-:W-:-:S04]  /*103c0*/  IMAD.U32 R0, RZ, RZ, UR27 ;  /* 0x0000001bff007e24 */ /* 0x002fc8000f8e00ff */
[----:B------:R1:W3:Y:S03]  /*103d0*/  SYNCS.PHASECHK.TRANS64.TRYWAIT P3, [R0+URZ+0x28c30], R13 ;  /* 0x028c300d000075a7 */ /* 0x0002e6000806017f */
[----:B---3--:R-:W-:Y:S05]  /*103e0*/  @!P3 NANOSLEEP.SYNCS 0x989680 ;  /* 0x009896800000b95d */ /* 0x008fea0003900000 */
[----:B------:R-:W3:Y:S02]  /*103f0*/  @!P3 SYNCS.PHASECHK.TRANS64 P3, [R0+URZ+0x28c30], R13 ;  /* 0x028c300d0000b5a7 */ /* 0x000ee4000806007f */
[----:B---3--:R-:W-:Y:S05]  /*10400*/  @!P3 BRA `(.L_x_4042) ;  /* 0xfffffffc00ecb947 */ /* 0x008fea000383ffff */
[----:B------:R-:W-:Y:S05]  /*10410*/  BRA `(.L_x_4041) ;  /* 0xffffff4c00c47947 */ /* 0x000fea000383ffff */
.L_x_4046:
[----:B---3--:R3:W4:Y:S02]  /*10420*/  SYNCS.PHASECHK.TRANS64.TRYWAIT P3, [R168+URZ+0x28c50], R13 ;  /* 0x028c500da80075a7 */ /* 0x008724000806017f */
[----:B----4-:R-:W-:Y:S05]  /*10430*/  @!P3 NANOSLEEP.SYNCS 0x989680 ;  /* 0x009896800000b95d */ /* 0x010fea0003900000 */
[----:B------:R-:W4:Y:S02]  /*10440*/  @!P3 SYNCS.PHASECHK.TRANS64 P3, [R168+URZ+0x28c50], R13 ;  /* 0x028c500da800b5a7 */ /* 0x000f24000806007f */
[----:B----4-:R-:W-:Y:S05]  /*10450*/  @!P3 BRA `(.L_x_4046) ;  /* 0xfffffffc00f0b947 */ /* 0x010fea000383ffff */
[----:B------:R-:W-:Y:S05]  /*10460*/  BRA `(.L_x_4045) ;  /* 0xffffff6800307947 */ /* 0x000fea000383ffff */
.L_x_4052:
[----:B-1----:R-:W-:-:S04]  /*10470*/  MOV R0, UR25 ;  /* 0x0000001900007c02 */ /* 0x002fc80008000f00 */
[----:B------:R1:W0:Y:S03]  /*10480*/  SYNCS.PHASECHK.TRANS64.TRYWAIT P2, [R0+URZ+0x28c30], R11 ;  /* 0x028c300b000075a7 */ /* 0x000226000804017f */
[----:B0-----:R-:W-:Y:S05]  /*10490*/  @!P2 NANOSLEEP.SYNCS 0x989680 ;  /* 0x009896800000a95d */ /* 0x001fea0003900000 */
[----:B------:R-:W0:Y:S02]  /*104a0*/  @!P2 SYNCS.PHASECHK.TRANS64 P2, [R0+URZ+0x28c30], R11 ;  /* 0x028c300b0000a5a7 */ /* 0x000e24000804007f */
[----:B0-----:R-:W-:Y:S05]  /*104b0*/  @!P2 BRA `(.L_x_4052) ;  /* 0xfffffffc00eca947 */ /* 0x001fea000383ffff */
[----:B------:R-:W-:Y:S05]  /*104c0*/  BRA `(.L_x_4051) ;  /* 0xffffff6c00207947 */ /* 0x000fea000383ffff */
.L_x_4056:
[----:B--2---:R2:W4:Y:S02]  /*104d0*/  SYNCS.PHASECHK.TRANS64.TRYWAIT P2, [R180+URZ+0x28c50], R11 ;  /* 0x028c500bb40075a7 */ /* 0x004524000804017f */
[----:B----4-:R-:W-:Y:S05]  /*104e0*/  @!P2 NANOSLEEP.SYNCS 0x989680 ;  /* 0x009896800000a95d */ /* 0x010fea0003900000 */
[----:B------:R-:W4:Y:S02]  /*104f0*/  @!P2 SYNCS.PHASECHK.TRANS64 P2, [R180+URZ+0x28c50], R11 ;  /* 0x028c500bb400a5a7 */ /* 0x000f24000804007f */
[----:B----4-:R-:W-:Y:S05]  /*10500*/  @!P2 BRA `(.L_x_4056) ;  /* 0xfffffffc00f0a947 */ /* 0x010fea000383ffff */
[----:B------:R-:W-:Y:S05]  /*10510*/  BRA `(.L_x_4055) ;  /* 0xffffff8000387947 */ /* 0x000fea000383ffff */
.L_x_4069:
[----:B------:R-:W-:Y:S01]  /*10520*/  IMAD.MOV.U32 R13, RZ, RZ, R19 ;  /* 0x000000ffff0d7224 */ /* 0x000fe200078e0013 */
[----:B------:R-:W-:Y:S01]  /*10530*/  MOV R15, 0xffffffff ;  /* 0xffffffff000f7802 */ /* 0x000fe20000000f00 */
[----:B------:R-:W-:Y:S02]  /*10540*/  IMAD.MOV.U32 R12, RZ, RZ, RZ ;  /* 0x000000ffff0c7224 */ /* 0x000fe400078e00ff */
[----:B------:R-:W-:-:S07]  /*10550*/  IMAD.MOV.U32 R11, RZ, RZ, 0x1f ;  /* 0x0000001fff0b7424 */ /* 0x000fce00078e00ff */
[----:B------:R-:W-:Y:S05]  /*10560*/  WARPSYNC.COLLECTIVE R15, `(.L_x_4164) ;  /* 0x000000000f087348 */ /* 0x000fea0003c00000 */
[----:B------:R0:W1:Y:S02]  /*10570*/  SHFL.IDX P6, R14, R13, R12, R11 ;  /* 0x0000000c0d0e7389 */ /* 0x00006400000c000b */
[----:B01----:R-:W-:Y:S01]  /*10580*/  ENDCOLLECTIVE ;  /* 0x000000000000791b */ /* 0x003fe20003800000 */
.L_x_4164:
[----:B------:R-:W-:Y:S05]  /*10590*/  BRA `(.L_x_4165) ;  /* 0xffffffc000207947 */ /* 0x000fea000383ffff */
.L_x_4071:
[----:B------:R-:W-:Y:S01]  /*105a0*/  BSSY B0, `(.L_x_4166) ;  /* 0x0000006000007945 */ /* 0x000fe20003800000 */
[----:B------:R-:W-:-:S07]  /*105b0*/  IMAD.MOV.U32 R15, RZ, RZ, -0x1 ;  /* 0xffffffffff0f7424 */ /* 0x000fce00078e00ff */
[----:B------:R-:W-:Y:S05]  /*105c0*/  WARPSYNC.COLLECTIVE R15, `(.L_x_4167) ;  /* 0x000000000f0c7348 */ /* 0x000fea0003c00000 */
[----:B------:R-:W-:Y:S02]  /*105d0*/  ELECT P6, UR62, PT ;  /* 0x00000000003e782f */ /* 0x000fe400038c0000 */
[----:B------:R-:W-:Y:S01]  /*105e0*/  MOV R14, UR62 ;  /* 0x0000003e000e7c02 */ /* 0x000fe20008000f00 */
[----:B------:R-:W-:Y:S10]  /*105f0*/  ENDCOLLECTIVE ;  /* 0x000000000000791b */ /* 0x000ff40003800000 */
.L_x_4167:
[----:B------:R-:W-:Y:S05]  /*10600*/  BSYNC B0 ;  /* 0x0000000000007941 */ /* 0x000fea0003800000 */
.L_x_4166:
[----:B------:R-:W-:Y:S05]  /*10610*/  BRA `(.L_x_4168) ;  /* 0xffffffc000207947 */ /* 0x000fea000383ffff */
.L_x_4073:
[----:B0-----:R-:W-:-:S04]  /*10620*/  IMAD.U32 R3, RZ, RZ, UR38 ;  /* 0x00000026ff037e24 */ /* 0x001fc8000f8e00ff */
[----:B------:R0:W1:Y:S03]  /*10630*/  SYNCS.PHASECHK.TRANS64.TRYWAIT P0, [R3+URZ+0x28c40], R0 ;  /* 0x028c4000030075a7 */ /* 0x000066000800017f */
[----:B-1----:R-:W-:Y:S05]  /*10640*/  @!P0 NANOSLEEP.SYNCS 0x989680 ;  /* 0x009896800000895d */ /* 0x002fea0003900000 */
[----:B------:R-:W1:Y:S02]  /*10650*/  @!P0 SYNCS.PHASECHK.TRANS64 P0, [R3+URZ+0x28c40], R0 ;  /* 0x028c4000030085a7 */ /* 0x000e64000800007f */
[----:B-1----:R-:W-:Y:S05]  /*10660*/  @!P0 BRA `(.L_x_4073) ;  /* 0xfffffffc00ec8947 */ /* 0x002fea000383ffff */
[----:B------:R-:W-:Y:S05]  /*10670*/  BRA `(.L_x_4169) ;  /* 0xffffffc000807947 */ /* 0x000fea000383ffff */
.L_x_4076:
[----:B------:R-:W-:Y:S01]  /*10680*/  MOV R13, R6 ;  /* 0x00000006000d7202 */ /* 0x000fe20000000f00 */
[----:B------:R-:W-:Y:S02]  /*10690*/  IMAD.MOV.U32 R12, RZ, RZ, RZ ;  /* 0x000000ffff0c7224 */ /* 0x000fe400078e00ff */
[----:B------:R-:W-:Y:S02]  /*106a0*/  IMAD.MOV.U32 R11, RZ, RZ, 0x181f ;  /* 0x0000181fff0b7424 */ /* 0x000fe400078e00ff */
[----:B------:R-:W-:Y:S02]  /*106b0*/  IMAD.MOV.U32 R15, RZ, RZ, -0x1 ;  /* 0xffffffffff0f7424 */ /* 0x000fe400078e00ff */
[----:B------:R-:W-:-:S07]  /*106c0*/  IMAD R7, R10, 0x40, R7 ;  /* 0x000000400a077824 */ /* 0x000fce00078e0207 */
[----:B------:R-:W-:Y:S05]  /*106d0*/  WARPSYNC.COLLECTIVE R15, `(.L_x_4170) ;  /* 0x000000000f087348 */ /* 0x000fea0003c00000 */
[----:B------:R0:W1:Y:S02]  /*106e0*/  SHFL.IDX P6, R14, R13, R12, R11 ;  /* 0x0000000c0d0e7389 */ /* 0x00006400000c000b */
[----:B01----:R-:W-:Y:S01]  /*106f0*/  ENDCOLLECTIVE ;  /* 0x000000000000791b */ /* 0x003fe20003800000 */
.L_x_4170:
[----:B------:R-:W-:Y:S01]  /*10700*/  IADD3 R21, R7, 0x10, RZ ;  /* 0x0000001007157810 */ /* 0x000fe20007ffe0ff */
[----:B------:R-:W-:Y:S01]  /*10710*/  IMAD.MOV.U32 R13, RZ, RZ, R0 ;  /* 0x000000ffff0d7224 */ /* 0x000fe200078e0000 */
[----:B------:R-:W-:-:S07]  /*10720*/  MOV R2, R14 ;  /* 0x0000000e00027202 */ /* 0x000fce0000000f00 */
[----:B------:R-:W-:Y:S05]  /*10730*/  WARPSYNC.COLLECTIVE R15, `(.L_x_4171) ;  /* 0x000000000f087348 */ /* 0x000fea0003c00000 */
[----:B------:R0:W1:Y:S02]  /*10740*/  SHFL.IDX P6, R14, R13, R12, R11 ;  /* 0x0000000c0d0e7389 */ /* 0x00006400000c000b */
[----:B01----:R-:W-:Y:S01]  /*10750*/  ENDCOLLECTIVE ;  /* 0x000000000000791b */ /* 0x003fe20003800000 */
.L_x_4171:
[----:B------:R-:W-:Y:S02]  /*10760*/  ULDC UR4, c[0x0][0x288] ;  /* 0x0000a20000047ab9 */ /* 0x000fe40000000800 */
[----:B------:R-:W-:-:S05]  /*10770*/  IMAD R4, R4, UR4, RZ ;  /* 0x0000000404047c24 */ /* 0x000fca000f8e02ff */
[----:B------:R-:W-:Y:S01]  /*10780*/  ISETP.GE.AND P1, PT, R7, R4, PT ;  /* 0x000000040700720c */ /* 0x000fe20003f26270 */
[----:B------:R-:W-:Y:S02]  /*10790*/  IMAD.MOV.U32 R13, RZ, RZ, R6 ;  /* 0x000000ffff0d7224 */ /* 0x000fe400078e0006 */
[----:B------:R-:W-:-:S10]  /*107a0*/  IMAD.MOV.U32 R12, RZ, RZ, 0x1 ;  /* 0x00000001ff0c7424 */ /* 0x000fd400078e00ff */
[----:B------:R-:W-:Y:S02]  /*107b0*/  @!P1 LEA R9, R5, UR38, 0x1 ;  /* 0x0000002605099c11 */ /* 0x000fe4000f8e08ff */
[----:B------:R-:W-:-:S05]  /*107c0*/  @!P1 LEA R14, P2, R8, R14, 0x1 ;  /* 0x0000000e080e9211 */ /* 0x000fca00078408ff */
[----:B------:R-:W-:Y:S02]  /*107d0*/  @!P1 IMAD.X R3, RZ, RZ, R2, P2 ;  /* 0x000000ffff039224 */ /* 0x000fe400010e0602 */
[----:B------:R-:W-:-:S07]  /*107e0*/  @!P1 IMAD.MOV.U32 R2, RZ, RZ, R14 ;  /* 0x000000ffff029224 */ /* 0x000fce00078e000e */
[----:B------:R-:W-:Y:S05]  /*107f0*/  WARPSYNC.COLLECTIVE R15, `(.L_x_4172) ;  /* 0x000000000f087348 */ /* 0x000fea0003c00000 */
[----:B------:R0:W1:Y:S02]  /*10800*/  SHFL.IDX P6, R14, R13, R12, R11 ;  /* 0x0000000c0d0e7389 */ /* 0x00006400000c000b */
[----:B01----:R-:W-:Y:S01]  /*10810*/  ENDCOLLECTIVE ;  /* 0x000000000000791b */ /* 0x003fe20003800000 */
.L_x_4172:
[----:B------:R-:W-:Y:S01]  /*10820*/  @!PT LDS RZ, [RZ] ;  /* 0x00000000fffff984 */ /* 0x000fe20000000800 */
[----:B------:R-:W-:Y:S01]  /*10830*/  @!PT LDS RZ, [RZ] ;  /* 0x00000000fffff984 */ /* 0x000fe20000000800 */
[----:B------:R-:W-:Y:S01]  /*10840*/  @!PT LDS RZ, [RZ] ;  /* 0x00000000fffff984 */ /* 0x000fe20000000800 */
[----:B------:R0:W-:Y:S01]  /*10850*/  @!P1 LDGSTS.E.BYPASS.LTC128B.128 [R9+0x20400], desc[UR44][R2.64], !P0 ;  /* 0x2040000002099fae */ /* 0x0001e2000c101d6c */
[----:B------:R-:W-:Y:S02]  /*10860*/  ISETP.GE.AND P1, PT, R21, R4, PT ;  /* 0x000000041500720c */ /* 0x000fe40003f26270 */
[----:B------:R-:W-:Y:S01]  /*10870*/  MOV R13, R0 ;  /* 0x00000000000d7202 */ /* 0x000fe20000000f00 */
[----:B0-----:R-:W-:-:S10]  /*10880*/  VIADD R9, R7, 0x20 ;  /* 0x0000002007097836 */ /* 0x001fd40000000000 */
[----:B------:R-:W-:Y:S01]  /*10890*/  @!P1 LEA R21, R5, UR38, 0x1 ;  /* 0x0000002605159c11 */ /* 0x000fe2000f8e08ff */
[----:B------:R-:W-:-:S07]  /*108a0*/  IMAD.MOV.U32 R2, RZ, RZ, R14 ;  /* 0x000000ffff027224 */ /* 0x000fce00078e000e */
[----:B------:R-:W-:Y:S05]  /*108b0*/  WARPSYNC.COLLECTIVE R15, `(.L_x_4173) ;  /* 0x000000000f087348 */ /* 0x000fea0003c00000 */
[----:B------:R0:W1:Y:S02]  /*108c0*/  SHFL.IDX P6, R14, R13, R12, R11 ;  /* 0x0000000c0d0e7389 */ /* 0x00006400000c000b */
[----:B01----:R-:W-:Y:S01]  /*108d0*/  ENDCOLLECTIVE ;  /* 0x000000000000791b */ /* 0x003fe20003800000 */
.L_x_4173:
        /* <DEDUP_REMOVED lines=8> */
.L_x_4174:
        /* <DEDUP_REMOVED lines=11> */
.L_x_4175:
[----:B------:R-:W-:Y:S02]  /*10a10*/  IMAD.MOV.U32 R13, RZ, RZ, R6 ;  /* 0x000000ffff0d7224 */ /* 0x000fe400078e0006 */
[----:B------:R-:W-:Y:S01]  /*10a20*/  IMAD.MOV.U32 R12, RZ, RZ, 0x3 ;  /* 0x00000003ff0c7424 */ /* 0x000fe200078e00ff */
[----:B------:R-:W-:-:S04]  /*10a30*/  @!P1 LEA R14, P2, R8, R14, 0x1 ;  /* 0x0000000e080e9211 */ /* 0x000fc800078408ff */
[----:B------:R-:W-:Y:S01]  /*10a40*/  @!P1 IADD3.X R3, RZ, R2, RZ, P2, !PT ;  /* 0x00000002ff039210 */ /* 0x000fe200017fe4ff */
[----:B------:R-:W-:-:S08]  /*10a50*/  @!P1 IMAD.MOV.U32 R2, RZ, RZ, R14 ;  /* 0x000000ffff029224 */ /* 0x000fd000078e000e */
[----:B------:R-:W-:Y:S05]  /*10a60*/  WARPSYNC.COLLECTIVE R15, `(.L_x_4176) ;  /* 0x000000000f087348 */ /* 0x000fea0003c00000 */
[----:B------:R0:W1:Y:S02]  /*10a70*/  SHFL.IDX P6, R14, R13, R12, R11 ;  /* 0x0000000c0d0e7389 */ /* 0x00006400000c000b */
[----:B01----:R-:W-:Y:S01]  /*10a80*/  ENDCOLLECTIVE ;  /* 0x000000000000791b */ /* 0x003fe20003800000 */
.L_x_4176:
        /* <DEDUP_REMOVED lines=9> */
.L_x_4177:
[----:B------:R-:W-:Y:S05]  /*10b20*/  BRA `(.L_x_4178) ;  /* 0xffffffc400607947 */ /* 0x000fea000383ffff */
.L_x_4077:
[----:B0-----:R-:W-:-:S04]  /*10b30*/  IMAD.U32 R3, RZ, RZ, UR38 ;  /* 0x00000026ff037e24 */ /* 0x001fc8000f8e00ff */
[----:B------:R0:W1:Y:S03]  /*10b40*/  SYNCS.PHASECHK.TRANS64.TRYWAIT P0, [R3+URZ+0x28c20], R4 ;  /* 0x028c2004030075a7 */ /* 0x000066000800017f */
[----:B-1----:R-:W-:Y:S05]  /*10b50*/  @!P0 NANOSLEEP.SYNCS 0x989680 ;  /* 0x009896800000895d */ /* 0x002fea0003900000 */
[----:B------:R-:W1:Y:S02]  /*10b60*/  @!P0 SYNCS.PHASECHK.TRANS64 P0, [R3+URZ+0x28c20], R4 ;  /* 0x028c2004030085a7 */ /* 0x000e64000800007f */
[----:B-1----:R-:W-:Y:S05]  /*10b70*/  @!P0 BRA `(.L_x_4077) ;  /* 0xfffffffc00ec8947 */ /* 0x002fea000383ffff */
[----:B------:R-:W-:Y:S05]  /*10b80*/  BRA `(.L_x_4179) ;  /* 0xffffffc400907947 */ /* 0x000fea000383ffff */
.L_x_4080:
[----:B0-----:R-:W-:-:S04]  /*10b90*/  IMAD.U32 R3, RZ, RZ, UR38 ;  /* 0x00000026ff037e24 */ /* 0x001fc8000f8e00ff */
[----:B------:R0:W1:Y:S03]  /*10ba0*/  SYNCS.PHASECHK.TRANS64.TRYWAIT P0, [R3+URZ+0x28c60], R4 ;  /* 0x028c6004030075a7 */ /* 0x000066000800017f */
[----:B-1----:R-:W-:Y:S05]  /*10bb0*/  @!P0 NANOSLEEP.SYNCS 0x989680 ;  /* 0x009896800000895d */ /* 0x002fea0003900000 */
[----:B------:R-:W1:Y:S02]  /*10bc0*/  @!P0 SYNCS.PHASECHK.TRANS64 P0, [R3+URZ+0x28c60], R4 ;  /* 0x028c6004030085a7 */ /* 0x000e64000800007f */
[----:B-1----:R-:W-:Y:S05]  /*10bd0*/  @!P0 BRA `(.L_x_4080) ;  /* 0xfffffffc00ec8947 */ /* 0x002fea000383ffff */
[----:B------:R-:W-:Y:S05]  /*10be0*/  BRA `(.L_x_4180) ;  /* 0xffffffc4009c7947 */ /* 0x000fea000383ffff */
.L_x_4096:
[----:B-1----:R-:W-:-:S04]  /*10bf0*/  MOV R3, UR38 ;  /* 0x0000002600037c02 */ /* 0x002fc80008000f00 */
[----:B------:R1:W2:Y:S03]  /*10c00*/  SYNCS.PHASECHK.TRANS64.TRYWAIT P0, [R3+URZ+0x28c48], R2 ;  /* 0x028c4802030075a7 */ /* 0x0002a6000800017f */
[----:B--2---:R-:W-:Y:S05]  /*10c10*/  @!P0 NANOSLEEP.SYNCS 0x989680 ;  /* 0x009896800000895d */ /* 0x004fea0003900000 */
[----:B------:R-:W2:Y:S02]  /*10c20*/  @!P0 SYNCS.PHASECHK.TRANS64 P0, [R3+URZ+0x28c48], R2 ;  /* 0x028c4802030085a7 */ /* 0x000ea4000800007f */
[----:B--2---:R-:W-:Y:S05]  /*10c30*/  @!P0 BRA `(.L_x_4096) ;  /* 0xfffffffc00ec8947 */ /* 0x004fea000383ffff */
[----:B------:R-:W-:Y:S05]  /*10c40*/  BRA `(.L_x_4181) ;  /* 0xffffffd000687947 */ /* 0x000fea000383ffff */
.L_x_4101:
[----:B012---:R-:W-:-:S04]  /*10c50*/  IMAD.U32 R3, RZ, RZ, UR38 ;  /* 0x00000026ff037e24 */ /* 0x007fc8000f8e00ff */
[----:B------:R0:W1:Y:S03]  /*10c60*/  SYNCS.PHASECHK.TRANS64.TRYWAIT P0, [R3+URZ+0x28c68], R2 ;  /* 0x028c6802030075a7 */ /* 0x000066000800017f */
[----:B-1----:R-:W-:Y:S05]  /*10c70*/  @!P0 NANOSLEEP.SYNCS 0x989680 ;  /* 0x009896800000895d */ /* 0x002fea0003900000 */
[----:B------:R-:W1:Y:S02]  /*10c80*/  @!P0 SYNCS.PHASECHK.TRANS64 P0, [R3+URZ+0x28c68], R2 ;  /* 0x028c6802030085a7 */ /* 0x000e64000800007f */
[----:B-1----:R-:W-:Y:S05]  /*10c90*/  @!P0 BRA `(.L_x_4101) ;  /* 0xfffffffc00ec8947 */ /* 0x002fea000383ffff */
[----:B------:R-:W-:Y:S05]  /*10ca0*/  BRA `(.L_x_4182) ;  /* 0xffffffd000c87947 */ /* 0x000fea000383ffff */
.L_x_4116:
[----:B-1----:R-:W-:-:S04]  /*10cb0*/  IMAD.U32 R3, RZ, RZ, UR38 ;  /* 0x00000026ff037e24 */ /* 0x002fc8000f8e00ff */
[----:B------:R1:W2:Y:S03]  /*10cc0*/  SYNCS.PHASECHK.TRANS64.TRYWAIT P0, [R3+URZ+0x28c40], R2 ;  /* 0x028c4002030075a7 */ /* 0x0002a6000800017f */
[----:B--2---:R-:W-:Y:S05]  /*10cd0*/  @!P0 NANOSLEEP.SYNCS 0x989680 ;  /* 0x009896800000895d */ /* 0x004fea0003900000 */
[----:B------:R-:W2:Y:S02]  /*10ce0*/  @!P0 SYNCS.PHASECHK.TRANS64 P0, [R3+URZ+0x28c40], R2 ;  /* 0x028c4002030085a7 */ /* 0x000ea4000800007f */
[----:B--2---:R-:W-:Y:S05]  /*10cf0*/  @!P0 BRA `(.L_x_4116) ;  /* 0xfffffffc00ec8947 */ /* 0x004fea000383ffff */
[----:B------:R-:W-:Y:S05]  /*10d00*/  BRA `(.L_x_4183) ;  /* 0xffffffdc00187947 */ /* 0x000fea000383ffff */
.L_x_4121:
[----:B01----:R-:W-:-:S04]  /*10d10*/  IMAD.U32 R3, RZ, RZ, UR38 ;  /* 0x00000026ff037e24 */ /* 0x003fc8000f8e00ff */
[----:B------:R0:W1:Y:S03]  /*10d20*/  SYNCS.PHASECHK.TRANS64.TRYWAIT P0, [R3+URZ+0x28c60], R2 ;  /* 0x028c6002030075a7 */ /* 0x000066000800017f */
[----:B-1----:R-:W-:Y:S05]  /*10d30*/  @!P0 NANOSLEEP.SYNCS 0x989680 ;  /* 0x009896800000895d */ /* 0x002fea0003900000 */
[----:B------:R-:W1:Y:S02]  /*10d40*/  @!P0 SYNCS.PHASECHK.TRANS64 P0, [R3+URZ+0x28c60], R2 ;  /* 0x028c6002030085a7 */ /* 0x000e64000800007f */
[----:B-1----:R-:W-:Y:S05]  /*10d50*/  @!P0 BRA `(.L_x_4121) ;  /* 0xfffffffc00ec8947 */ /* 0x002fea000383ffff */
[----:B------:R-:W-:Y:S05]  /*10d60*/  BRA `(.L_x_4184) ;  /* 0xffffffdc007c7947 */ /* 0x000fea000383ffff */
.L_x_4137:
[----:B--2---:R-:W-:-:S04]  /*10d70*/  MOV R3, UR38 ;  /* 0x0000002600037c02 */ /* 0x004fc80008000f00 */
[----:B------:R2:W3:Y:S03]  /*10d80*/  SYNCS.PHASECHK.TRANS64.TRYWAIT P0, [R3+URZ+0x28c48], R2 ;  /* 0x028c4802030075a7 */ /* 0x0004e6000800017f */
[----:B---3--:R-:W-:Y:S05]  /*10d90*/  @!P0 NANOSLEEP.SYNCS 0x989680 ;  /* 0x009896800000895d */ /* 0x008fea0003900000 */
[----:B------:R-:W3:Y:S02]  /*10da0*/  @!P0 SYNCS.PHASECHK.TRANS64 P0, [R3+URZ+0x28c48], R2 ;  /* 0x028c4802030085a7 */ /* 0x000ee4000800007f */
[----:B---3--:R-:W-:Y:S05]  /*10db0*/  @!P0 BRA `(.L_x_4137) ;  /* 0xfffffffc00ec8947 */ /* 0x008fea000383ffff */
[----:B------:R-:W-:Y:S05]  /*10dc0*/  BRA `(.L_x_4185) ;  /* 0xffffffe400d87947 */ /* 0x000fea000383ffff */
.L_x_4142:
[----:B--2---:R-:W-:-:S04]  /*10dd0*/  IMAD.U32 R3, RZ, RZ, UR38 ;  /* 0x00000026ff037e24 */ /* 0x004fc8000f8e00ff */
[----:B------:R2:W3:Y:S03]  /*10de0*/  SYNCS.PHASECHK.TRANS64.TRYWAIT P0, [R3+URZ+0x28c68], R2 ;  /* 0x028c6802030075a7 */ /* 0x0004e6000800017f */
[----:B---3--:R-:W-:Y:S05]  /*10df0*/  @!P0 NANOSLEEP.SYNCS 0x989680 ;  /* 0x009896800000895d */ /* 0x008fea0003900000 */
[----:B------:R-:W3:Y:S02]  /*10e00*/  @!P0 SYNCS.PHASECHK.TRANS64 P0, [R3+URZ+0x28c68], R2 ;  /* 0x028c6802030085a7 */ /* 0x000ee4000800007f */
[----:B---3--:R-:W-:Y:S05]  /*10e10*/  @!P0 BRA `(.L_x_4142) ;  /* 0xfffffffc00ec8947 */ /* 0x008fea000383ffff */
[----:B------:R-:W-:Y:S05]  /*10e20*/  BRA `(.L_x_4186) ;  /* 0xffffffe8003c7947 */ /* 0x000fea000383ffff */
.L_x_4153:
[----:B---3--:R3:W4:Y:S02]  /*10e30*/  SYNCS.PHASECHK.TRANS64.TRYWAIT P0, [R2+URZ+0x28c20], R9 ;  /* 0x028c2009020075a7 */ /* 0x008724000800017f */
[----:B----4-:R-:W-:Y:S05]  /*10e40*/  @!P0 NANOSLEEP.SYNCS 0x989680 ;  /* 0x009896800000895d */ /* 0x010fea0003900000 */
[----:B------:R-:W4:Y:S02]  /*10e50*/  @!P0 SYNCS.PHASECHK.TRANS64 P0, [R2+URZ+0x28c20], R9 ;  /* 0x028c2009020085a7 */ /* 0x000f24000800007f */
[----:B----4-:R-:W-:Y:S05]  /*10e60*/  @!P0 BRA `(.L_x_4153) ;  /* 0xfffffffc00f08947 */ /* 0x010fea000383ffff */
[----:B------:R-:W-:Y:S05]  /*10e70*/  BRA `(.L_x_4187) ;  /* 0xfffffff0002c7947 */ /* 0x000fea000383ffff */
.L_x_4154:
[----:B------:R-:W4:Y:S01]  /*10e80*/  S2R R3, SR_TID.X ;  /* 0x0000000000037919 */ /* 0x000f220000002100 */
[----:B------:R-:W-:Y:S01]  /*10e90*/  BSSY B0, `(.L_x_4188) ;  /* 0x000000a000007945 */ /* 0x000fe20003800000 */
[----:B0-----:R-:W-:Y:S01]  /*10ea0*/  IMAD.MOV.U32 R12, RZ, RZ, RZ ;  /* 0x000000ffff0c7224 */ /* 0x001fe200078e00ff */
[----:B------:R-:W-:Y:S01]  /*10eb0*/  MOV R11, 0x1f ;  /* 0x0000001f000b7802 */ /* 0x000fe20000000f00 */
[----:B------:R-:W-:Y:S01]  /*10ec0*/  IMAD.MOV.U32 R15, RZ, RZ, -0x1 ;  /* 0xffffffffff0f7424 */ /* 0x000fe200078e00ff */
[----:B----4-:R-:W-:-:S04]  /*10ed0*/  SHF.R.U32.HI R3, RZ, 0x5, R3 ;  /* 0x00000005ff037819 */ /* 0x010fc80000011603 */
[----:B------:R-:W-:-:S05]  /*10ee0*/  LOP3.LUT R3, R3, 0x3, RZ, 0xc0, !PT ;  /* 0x0000000303037812 */ /* 0x000fca00078ec0ff */
[----:B------:R-:W-:-:S07]  /*10ef0*/  IMAD.MOV.U32 R13, RZ, RZ, R3 ;  /* 0x000000ffff0d7224 */ /* 0x000fce00078e0003 */
[----:B-123--:R-:W-:Y:S05]  /*10f00*/  WARPSYNC.COLLECTIVE R15, `(.L_x_4189) ;  /* 0x000000000f087348 */ /* 0x00efea0003c00000 */
[----:B------:R0:W4:Y:S02]  /*10f10*/  SHFL.IDX P6, R14, R13, R12, R11 ;  /* 0x0000000c0d0e7389 */ /* 0x00012400000c000b */
[----:B01234-:R-:W-:Y:S01]  /*10f20*/  ENDCOLLECTIVE ;  /* 0x000000000000791b */ /* 0x01ffe20003800000 */
.L_x_4189:
[----:B------:R-:W-:Y:S05]  /*10f30*/  BSYNC B0 ;  /* 0x0000000000007941 */ /* 0x000fea0003800000 */
.L_x_4188:
[----:B------:R-:W-:Y:S05]  /*10f40*/  BRA `(.L_x_4190) ;  /* 0xfffffff000107947 */ /* 0x000fea000383ffff */
.L_x_4155:
[----:B------:R-:W-:Y:S01]  /*10f50*/  BSSY B0, `(.L_x_4191) ;  /* 0x0000006000007945 */ /* 0x000fe20003800000 */
[----:B------:R-:W-:-:S07]  /*10f60*/  IMAD.MOV.U32 R15, RZ, RZ, -0x1 ;  /* 0xffffffffff0f7424 */ /* 0x000fce00078e00ff */
[----:B-1234-:R-:W-:Y:S05]  /*10f70*/  WARPSYNC.COLLECTIVE R15, `(.L_x_4192) ;  /* 0x000000000f0c7348 */ /* 0x01efea0003c00000 */
[----:B------:R-:W-:Y:S02]  /*10f80*/  ELECT P6, UR62, PT ;  /* 0x00000000003e782f */ /* 0x000fe400038c0000 */
[----:B------:R-:W-:Y:S01]  /*10f90*/  MOV R14, UR62 ;  /* 0x0000003e000e7c02 */ /* 0x000fe20008000f00 */
[----:B-1234-:R-:W-:Y:S10]  /*10fa0*/  ENDCOLLECTIVE ;  /* 0x000000000000791b */ /* 0x01eff40003800000 */
.L_x_4192:
[----:B------:R-:W-:Y:S05]  /*10fb0*/  BSYNC B0 ;  /* 0x0000000000007941 */ /* 0x000fea0003800000 */
.L_x_4191:
[----:B------:R-:W-:Y:S05]  /*10fc0*/  BRA `(.L_x_4193) ;  /* 0xfffffff000047947 */ /* 0x000fea000383ffff */
.L_x_4157:
[----:B0-----:R0:W2:Y:S02]  /*10fd0*/  SYNCS.PHASECHK.TRANS64.TRYWAIT P0, [R7+URZ], R4 ;  /* 0x00000004070075a7 */ /* 0x0010a4000800017f */
[----:B--2---:R-:W-:Y:S05]  /*10fe0*/  @!P0 NANOSLEEP.SYNCS 0x989680 ;  /* 0x009896800000895d */ /* 0x004fea0003900000 */
[----:B------:R-:W2:Y:S02]  /*10ff0*/  @!P0 SYNCS.PHASECHK.TRANS64 P0, [R7+URZ], R4 ;  /* 0x00000004070085a7 */ /* 0x000ea4000800007f */
[----:B--2---:R-:W-:Y:S05]  /*11000*/  @!P0 BRA `(.L_x_4157) ;  /* 0xfffffffc00f08947 */ /* 0x004fea000383ffff */
[----:B------:R-:W-:Y:S05]  /*11010*/  BRA `(.L_x_4194) ;  /* 0xfffffff000387947 */ /* 0x000fea000383ffff */
.L_x_4158:
[----:B--2---:R2:W4:Y:S02]  /*11020*/  SYNCS.PHASECHK.TRANS64.TRYWAIT P0, [R5+URZ], R0 ;  /* 0x00000000050075a7 */ /* 0x004524000800017f */
[----:B----4-:R-:W-:Y:S05]  /*11030*/  @!P0 NANOSLEEP.SYNCS 0x989680 ;  /* 0x009896800000895d */ /* 0x010fea0003900000 */
[----:B------:R-:W4:Y:S02]  /*11040*/  @!P0 SYNCS.PHASECHK.TRANS64 P0, [R5+URZ], R0 ;  /* 0x00000000050085a7 */ /* 0x000f24000800007f */
[----:B----4-:R-:W-:Y:S05]  /*11050*/  @!P0 BRA `(.L_x_4158) ;  /* 0xfffffffc00f08947 */ /* 0x010fea000383ffff */
[----:B------:R-:W-:Y:S05]  /*11060*/  BRA `(.L_x_4195) ;  /* 0xfffffff0002c7947 */ /* 0x000fea000383ffff */
.L_x_4160:
[----:B--2---:R2:W3:Y:S02]  /*11070*/  SYNCS.PHASECHK.TRANS64.TRYWAIT P0, [R5+URZ], R4 ;  /* 0x00000004050075a7 */ /* 0x0044e4000800017f */
[----:B---3--:R-:W-:Y:S05]  /*11080*/  @!P0 NANOSLEEP.SYNCS 0x989680 ;  /* 0x009896800000895d */ /* 0x008fea0003900000 */
[----:B------:R-:W3:Y:S02]  /*11090*/  @!P0 SYNCS.PHASECHK.TRANS64 P0, [R5+URZ], R4 ;  /* 0x00000004050085a7 */ /* 0x000ee4000800007f */
[----:B---3--:R-:W-:Y:S05]  /*110a0*/  @!P0 BRA `(.L_x_4160) ;  /* 0xfffffffc00f08947 */ /* 0x008fea000383ffff */
[----:B------:R-:W-:Y:S05]  /*110b0*/  BRA `(.L_x_4196) ;  /* 0xfffffff000307947 */ /* 0x000fea000383ffff */
.L_x_4197:
        /* <DEDUP_REMOVED lines=12> */
.L_x_5878:


//--------------------- .text._ZN7cutlass13device_kernelIN5flash11enable_sm90INS1_16FlashAttnFwdSm90INS1_25CollectiveMainloopFwdSm90ILi2EN4cute5tupleIJNS5_1CILi1EEES8_S8_EEENS6_IJNS7_ILi64EEESA_SA_EEELi512ENS_6half_tEfNS_4arch4Sm90ELb1ELb0ELb0ELb0ELb0ELb0ELb1ELb0ELb0ELb1ELb1ELb0EEENS1_21CollectiveEpilogueFwdINS6_IJSA_NS7_ILi512EEESA_EEES9_SC_SE_Li256ELb0ELb1ELb1ELb0EEENS1_19SingleTileSchedulerILb0ELb1ELb1ELi64EEEEEEEEEvNT_6ParamsE --------------------------
	.section	.text._ZN7cutlass13device_kernelIN5flash11enable_sm90INS1_16FlashAttnFwdSm90INS1_25CollectiveMainloopFwdSm90ILi2EN4cute5tupleIJNS5_1CILi1EEES8_S8_EEENS6_IJNS7_ILi64EEESA_SA_EEELi512ENS_6half_tEfNS_4arch4Sm90ELb1ELb0ELb0ELb0ELb0ELb0ELb1ELb0ELb0ELb1ELb1ELb0EEENS1_21CollectiveEpilogueFwdINS6_IJSA_NS7_ILi512EEESA_EEES9_SC_SE_Li256ELb0ELb1ELb1ELb0EEENS1_19SingleTileSchedulerILb0ELb1ELb1ELi64EEEEEEEEEvNT_6ParamsE,"ax",@progbits
	.align	128
.text._ZN7cutlass13device_kernelIN5flash11enable_sm90INS1_16FlashAttnFwdSm90INS1_25CollectiveMainloopFwdSm90ILi2EN4cute5tupleIJNS5_1CILi1EEES8_S8_EEENS6_IJNS7_ILi64EEESA_SA_EEELi512ENS_6half_tEfNS_4arch4Sm90ELb1ELb0ELb0ELb0ELb0ELb0ELb1ELb0ELb0ELb1ELb1ELb0EEENS1_21CollectiveEpilogueFwdINS6_IJSA_NS7_ILi512EEESA_EEES9_SC_SE_Li256ELb0ELb1ELb1ELb0EEENS1_19SingleTileSchedulerILb0ELb1ELb1ELi64EEEEEEEEEvNT_6ParamsE:
        .type           _ZN7cutlass13device_kernelIN5flash11enable_sm90INS1_16FlashAttnFwdSm90INS1_25CollectiveMainloopFwdSm90ILi2EN4cute5tupleIJNS5_1CILi1EEES8_S8_EEENS6_IJNS7_ILi64EEESA_SA_EEELi512ENS_6half_tEfNS_4arch4Sm90ELb1ELb0ELb0ELb0ELb0ELb0ELb1ELb0ELb0ELb1ELb1ELb0EEENS1_21CollectiveEpilogueFwdINS6_IJSA_NS7_ILi512EEESA_EEES9_SC_SE_Li256ELb0ELb1ELb1ELb0EEENS1_19SingleTileSchedulerILb0ELb1ELb1ELi64EEEEEEEEEvNT_6ParamsE,@function
        .size           _ZN7cutlass13device_kernelIN5flash11enable_sm90INS1_16FlashAttnFwdSm90INS1_25CollectiveMainloopFwdSm90ILi2EN4cute5tupleIJNS5_1CILi1EEES8_S8_EEENS6_IJNS7_ILi64EEESA_SA_EEELi512ENS_6half_tEfNS_4arch4Sm90ELb1ELb0ELb0ELb0ELb0ELb0ELb1ELb0ELb0ELb1ELb1ELb0EEENS1_21CollectiveEpilogueFwdINS6_IJSA_NS7_ILi512EEESA_EEES9_SC_SE_Li256ELb0ELb1ELb1ELb0EEENS1_19SingleTileSchedulerILb0ELb1ELb1ELi64EEEEEEEEEvNT_6ParamsE,(.L_x_5879 - _ZN7cutlass13device_kernelIN5flash11enable_sm90INS1_16FlashAttnFwdSm90INS1_25CollectiveMainloopFwdSm90ILi2EN4cute5tupleIJNS5_1CILi1EEES8_S8_EEENS6_IJNS7_ILi64EEESA_SA_EEELi512ENS_6half_tEfNS_4arch4Sm90ELb1ELb0ELb0ELb0ELb0ELb0ELb1ELb0ELb0ELb1ELb1ELb0EEENS1_21CollectiveEpilogueFwdINS6_IJSA_NS7_ILi512EEESA_EEES9_SC_SE_Li256ELb0ELb1ELb1ELb0EEENS1_19SingleTileSchedulerILb0ELb1ELb1ELi64EEEEEEEEEvNT_6ParamsE)
        .other          _ZN7cutlass13device_kernelIN5flash11enable_sm90INS1_16FlashAttnFwdSm90INS1_25CollectiveMainloopFwdSm90ILi2EN4cute5tupleIJNS5_1CILi1EEES8_S8_EEENS6_IJNS7_ILi64EEESA_SA_EEELi512ENS_6half_tEfNS_4arch4Sm90ELb1ELb0ELb0ELb0ELb0ELb0ELb1ELb0ELb0ELb1ELb1ELb0EEENS1_21CollectiveEpilogueFwdINS6_IJSA_NS7_ILi512EEESA_EEES9_SC_SE_Li256ELb0ELb1ELb1ELb0EEENS1_19SingleTileSchedulerILb0ELb1ELb1ELi64EEEEEEEEEvNT_6ParamsE,@"STO_CUDA_ENTRY STV_DEFAULT"
_ZN7cutlass13device_kernelIN5flash11enable_sm90INS1_16FlashAttnFwdSm90INS1_25CollectiveMainloopFwdSm90ILi2EN4cute5tupleIJNS5_1CILi1EEES8_S8_EEENS6_IJNS7_ILi64EEESA_SA_EEELi512ENS_6half_tEfNS_4arch4Sm90ELb1ELb0ELb0ELb0ELb0ELb0ELb1ELb0ELb0ELb1ELb1ELb0EEENS1_21CollectiveEpilogueFwdINS6_IJSA_NS7_ILi512EEESA_EEES9_SC_SE_Li256ELb0ELb1ELb1ELb0EEENS1_19SingleTileSchedulerILb0ELb1ELb1ELi64EEEEEEEEEvNT_6ParamsE:
        /* <DEDUP_REMOVED lines=18> */
.L_x_4199:
[----:B------:R-:W-:Y:S05]  /*0120*/  BSYNC B0 ;  /* 0x0000000000007941 */ /* 0x000fea0003800000 */
.L_x_4198:
        /* <DEDUP_REMOVED lines=39> */
.L_x_4200:
        /* <DEDUP_REMOVED lines=22> */
.L_x_4201:
        /* <DEDUP_REMOVED lines=18> */
.L_x_4202:
        /* <DEDUP_REMOVED lines=22> */
.L_x_4203:
        /* <DEDUP_REMOVED lines=22> */
.L_x_4204:
        /* <DEDUP_REMOVED lines=9> */
.L_x_4207:
        /* <DEDUP_REMOVED lines=25> */
[----:B------:R-:W1:Y:S01]  /*0b00*/  LDC.64 R4, c[0x0][0x418] ;  /* 0x00010600ff047b82 */ /* 0x000e620000000a00 */
[----:B------:R-:W-:Y:S01]  /*0b10*/  UISETP.NE.AND UP0, UPT, UR10, 0x1, UPT ;  /* 0x000000010a00788c */ /* 0x000fe2000bf05270 */
[----:B------:R-:W-:-:S06]  /*0b20*/  VIADD R23, R11, 0xffffff80 ;  /* 0xffffff800b177836 */ /* 0x000fcc0000000000 */
[----:B------:R-:W2:Y:S08]  /*0b30*/  LDC R193, c[0x0][0x424] ;  /* 0x00010900ffc17b82 */ /* 0x000eb00000000800 */
[----:B0-----:R-:W0:Y:S08]  /*0b40*/  LDC R2, c[0x0][0x2f0] ;  /* 0x0000bc00ff027b82 */ /* 0x001e300000000800 */
[----:B------:R-:W3:Y:S01]  /*0b50*/  S2UR UR60, SR_CTAID.X ;  /* 0x00000000003c79c3 */ /* 0x000ee20000002500 */
[----:B-1----:R-:W-:-:S04]  /*0b60*/  ISETP.NE.U32.AND P0, PT, R4, RZ, PT ;  /* 0x000000ff0400720c */ /* 0x002fc80003f05070 */
[----:B------:R-:W-:-:S04]  /*0b70*/  ISETP.NE.AND.EX P0, PT, R5, RZ, PT, P0 ;  /* 0x000000ff0500720c */ /* 0x000fc80003f05300 */
[----:B--2---:R-:W-:Y:S02]  /*0b80*/  SEL R193, R193, 0x1, P0 ;  /* 0x00000001c1c17807 */ /* 0x004fe40000000000 */
[----:B------:R-:W-:-:S03]  /*0b90*/  PLOP3.LUT P0, PT, PT, PT, UP0, 0x80, 0x0 ;  /* 0x000000000000781c */ /* 0x000fc60003f0f008 */
[----:B0-----:R-:W-:-:S05]  /*0ba0*/  IMAD R0, R193, R2, 0x3f ;  /* 0x0000003fc1007424 */ /* 0x001fca00078e0202 */
[----:B------:R-:W-:Y:S01]  /*0bb0*/  SHF.R.S32.HI R3, RZ, 0x1f, R0 ;  /* 0x0000001fff037819 */ /* 0x000fe20000011400 */
[----:B---3--:R-:W-:-:S03]  /*0bc0*/  USHF.L.U32 UR60, UR60, 0x6, URZ ;  /* 0x000000063c3c7899 */ /* 0x008fc6000800063f */
[----:B------:R-:W-:-:S04]  /*0bd0*/  LEA.HI R3, R3, R0, RZ, 0x6 ;  /* 0x0000000003037211 */ /* 0x000fc800078f30ff */
[----:B------:R-:W-:Y:S01]  /*0be0*/  SHF.R.S32.HI R3, RZ, 0x6, R3 ;  /* 0x00000006ff037819 */ /* 0x000fe20000011403 */
[----:B------:R-:W-:Y:S06]  /*0bf0*/  @!P0 BRA `(.L_x_4209) ;  /* 0x0000001c00f48947 */ /* 0x000fec0003800000 */
[----:B------:R-:W0:Y:S01]  /*0c00*/  LDC R0, c[0x0][0x288] ;  /* 0x0000a200ff007b82 */ /* 0x000e220000000800 */
[----:B------:R-:W-:Y:S01]  /*0c10*/  ULDC UR5, c[0x0][0x448] ;  /* 0x0001120000057ab9 */ /* 0x000fe20000000800 */
[----:B------:R-:W-:Y:S01]  /*0c20*/  UIADD3 UR60, UR60, 0x3f, URZ ;  /* 0x0000003f3c3c7890 */ /* 0x000fe2000fffe03f */
[----:B------:R-:W-:Y:S01]  /*0c30*/  R2UR UR8, R3 ;  /* 0x00000000030872ca */ /* 0x000fe200000e0000 */
[----:B------:R-:W-:Y:S01]  /*0c40*/  UISETP.NE.AND UP0, UPT, UR5, 0x1, UPT ;  /* 0x000000010500788c */ /* 0x000fe2000bf05270 */
[----:B------:R-:W-:Y:S01]  /*0c50*/  PLOP3.LUT P0, PT, PT, PT, PT, 0x80, 0x0 ;  /* 0x000000000000781c */ /* 0x000fe20003f0f070 */
[----:B------:R-:W-:Y:S01]  /*0c60*/  USHF.R.U32.HI UR9, URZ, 0x10, UR4 ;  /* 0x000000103f097899 */ /* 0x000fe20008011604 */
[----:B------:R-:W-:Y:S01]  /*0c70*/  IMAD.MOV.U32 R4, RZ, RZ, RZ ;  /* 0x000000ffff047224 */ /* 0x000fe200078e00ff */
[----:B------:R-:W-:Y:S01]  /*0c80*/  ULOP3.LUT UR6, UR4, 0xffff, URZ, 0xc0, !UPT ;  /* 0x0000ffff04067892 */ /* 0x000fe2000f8ec03f */
[----:B------:R-:W-:Y:S02]  /*0c90*/  CS2R R150, SRZ ;  /* 0x0000000000967805 */ /* 0x000fe4000001ff00 */
[----:B------:R-:W-:-:S02]  /*0ca0*/  CS2R R148, SRZ ;  /* 0x0000000000947805 */ /* 0x000fc4000001ff00 */
[----:B------:R-:W-:Y:S02]  /*0cb0*/  CS2R R146, SRZ ;  /* 0x0000000000927805 */ /* 0x000fe4000001ff00 */
[----:B------:R-:W-:Y:S02]  /*0cc0*/  CS2R R144, SRZ ;  /* 0x0000000000907805 */ /* 0x000fe4000001ff00 */
[----:B------:R-:W-:Y:S02]  /*0cd0*/  CS2R R142, SRZ ;  /* 0x00000000008e7805 */ /* 0x000fe4000001ff00 */
        /* <DEDUP_REMOVED lines=10> */
[----:B0-----:R-:W-:Y:S02]  /*0d80*/  IADD3 R0, -R0, 0x40, RZ ;  /* 0x0000004000007810 */ /* 0x001fe40007ffe1ff */
[----:B------:R-:W-:-:S02]  /*0d90*/  CS2R R128, SRZ ;  /* 0x0000000000807805 */ /* 0x000fc4000001ff00 */
[----:B------:R-:W-:Y:S02]  /*0da0*/  CS2R R126, SRZ ;  /* 0x00000000007e7805 */ /* 0x000fe4000001ff00 */
[----:B------:R-:W-:Y:S02]  /*0db0*/  CS2R R124, SRZ ;  /* 0x00000000007c7805 */ /* 0x000fe4000001ff00 */
[----:B------:R-:W-:Y:S01]  /*0dc0*/  CS2R R122, SRZ ;  /* 0x00000000007a7805 */ /* 0x000fe2000001ff00 */
[----:B------:R-:W-:Y:S01]  /*0dd0*/  IMAD R0, R193, R2, R0 ;  /* 0x00000002c1007224 */ /* 0x000fe200078e0200 */
[----:B------:R-:W-:Y:S02]  /*0de0*/  CS2R R2, SRZ ;  /* 0x0000000000027805 */ /* 0x000fe4000001ff00 */
        /* <DEDUP_REMOVED lines=16> */
[----:B------:R-:W-:Y:S01]  /*0ef0*/  UIADD3 UR60, UR7, UR60, URZ ;  /* 0x0000003c073c7290 */ /* 0x000fe2000fffe03f */
[----:B------:R-:W-:Y:S02]  /*0f00*/  CS2R R90, SRZ ;  /* 0x00000000005a7805 */ /* 0x000fe4000001ff00 */
[----:B------:R-:W-:Y:S02]  /*0f10*/  CS2R R88, SRZ ;  /* 0x0000000000587805 */ /* 0x000fe4000001ff00 */
[----:B------:R-:W-:Y:S01]  /*0f20*/  CS2R R86, SRZ ;  /* 0x0000000000567805 */ /* 0x000fe2000001ff00 */
[----:B------:R-:W-:Y:S01]  /*0f30*/  USHF.R.S32.HI UR4, URZ, 0x1f, UR60 ;  /* 0x0000001f3f047899 */ /* 0x000fe2000801143c */
[----:B------:R-:W-:-:S02]  /*0f40*/  CS2R R84, SRZ ;  /* 0x0000000000547805 */ /* 0x000fc4000001ff00 */
[----:B------:R-:W-:Y:S02]  /*0f50*/  CS2R R82, SRZ ;  /* 0x0000000000527805 */ /* 0x000fe4000001ff00 */
[----:B------:R-:W-:Y:S01]  /*0f60*/  CS2R R80, SRZ ;  /* 0x0000000000507805 */ /* 0x000fe2000001ff00 */
[----:B------:R-:W-:Y:S01]  /*0f70*/  ULEA.HI UR4, UR4, UR60, URZ, 0x6 ;  /* 0x0000003c04047291 */ /* 0x000fe2000f8f303f */
[----:B------:R-:W-:Y:S02]  /*0f80*/  CS2R R78, SRZ ;  /* 0x00000000004e7805 */ /* 0x000fe4000001ff00 */
[----:B------:R-:W-:Y:S02]  /*0f90*/  CS2R R76, SRZ ;  /* 0x00000000004c7805 */ /* 0x000fe4000001ff00 */
[----:B------:R-:W-:Y:S01]  /*0fa0*/  CS2R R74, SRZ ;  /* 0x00000000004a7805 */ /* 0x000fe2000001ff00 */
[----:B------:R-:W-:Y:S01]  /*0fb0*/  USHF.R.S32.HI UR4, URZ, 0x6, UR4 ;  /* 0x000000063f047899 */ /* 0x000fe20008011404 */
[----:B------:R-:W-:-:S02]  /*0fc0*/  CS2R R72, SRZ ;  /* 0x0000000000487805 */ /* 0x000fc4000001ff00 */
[----:B------:R-:W-:Y:S02]  /*0fd0*/  CS2R R70, SRZ ;  /* 0x0000000000467805 */ /* 0x000fe4000001ff00 */
[----:B------:R-:W-:Y:S01]  /*0fe0*/  CS2R R68, SRZ ;  /* 0x0000000000447805 */ /* 0x000fe2000001ff00 */
[----:B------:R-:W-:Y:S01]  /*0ff0*/  UISETP.LT.AND UP0, UPT, UR8, UR4, UPT ;  /* 0x000000040800728c */ /* 0x000fe2000bf01270 */
[----:B------:R-:W-:Y:S02]  /*1000*/  CS2R R66, SRZ ;  /* 0x0000000000427805 */ /* 0x000fe4000001ff00 */
[----:B------:R-:W-:Y:S02]  /*1010*/  CS2R R64, SRZ ;  /* 0x0000000000407805 */ /* 0x000fe4000001ff00 */
[----:B------:R-:W-:Y:S01]  /*1020*/  CS2R R62, SRZ ;  /* 0x00000000003e7805 */ /* 0x000fe2000001ff00 */
[----:B------:R-:W-:Y:S01]  /*1030*/  USEL UR5, UR8, UR4, UP0 ;  /* 0x0000000408057287 */ /* 0x000fe20008000000 */
[----:B------:R-:W-:Y:S01]  /*1040*/  CS2R R60, SRZ ;  /* 0x00000000003c7805 */ /* 0x000fe2000001ff00 */
[----:B------:R-:W-:Y:S01]  /*1050*/  UISETP.NE.AND UP0, UPT, UR9, URZ, UPT ;  /* 0x0000003f0900728c */ /* 0x000fe2000bf05270 */
[----:B------:R-:W-:Y:S01]  /*1060*/  CS2R R58, SRZ ;  /* 0x00000000003a7805 */ /* 0x000fe2000001ff00 */
[----:B------:R-:W-:Y:S01]  /*1070*/  UISETP.GE.AND UP1, UPT, UR5, 0x1, UPT ;  /* 0x000000010500788c */ /* 0x000fe2000bf26270 */
[----:B------:R-:W-:-:S02]  /*1080*/  CS2R R56, SRZ ;  /* 0x0000000000387805 */ /* 0x000fc4000001ff00 */
[----:B------:R-:W-:Y:S02]  /*1090*/  CS2R R54, SRZ ;  /* 0x0000000000367805 */ /* 0x000fe4000001ff00 */
[----:B------:R-:W-:Y:S02]  /*10a0*/  CS2R R52, SRZ ;  /* 0x0000000000347805 */ /* 0x000fe4000001ff00 */
[----:B------:R-:W-:Y:S02]  /*10b0*/  CS2R R50, SRZ ;  /* 0x0000000000327805 */ /* 0x000fe4000001ff00 */
[----:B------:R-:W-:Y:S02]  /*10c0*/  CS2R R48, SRZ ;  /* 0x0000000000307805 */ /* 0x000fe4000001ff00 */
[----:B------:R-:W-:Y:S02]  /*10d0*/  PLOP3.LUT P1, PT, PT, PT, UP1, 0x80, 0x0 ;  /* 0x000000000000781c */ /* 0x000fe40003f2f018 */
[----:B------:R-:W-:-:S02]  /*10e0*/  CS2R R46, SRZ ;  /* 0x00000000002e7805 */ /* 0x000fc4000001ff00 */
[----:B------:R-:W-:Y:S01]  /*10f0*/  CS2R R44, SRZ ;  /* 0x00000000002c7805 */ /* 0x000fe2000001ff00 */
[----:B------:R-:W-:Y:S01]  /*1100*/  @!UP0 ULDC UR9, c[0x0][0xae8] ;  /* 0x0002ba0000098ab9 */ /* 0x000fe20000000800 */
[----:B------:R-:W-:Y:S02]  /*1110*/  CS2R R42, SRZ ;  /* 0x00000000002a7805 */ /* 0x000fe4000001ff00 */
[----:B------:R-:W-:Y:S02]  /*1120*/  CS2R R40, SRZ ;  /* 0x0000000000287805 */ /* 0x000fe4000001ff00 */
[----:B------:R-:W-:Y:S01]  /*1130*/  CS2R R38, SRZ ;  /* 0x0000000000267805 */ /* 0x000fe2000001ff00 */
[----:B------:R-:W-:Y:S02]  /*1140*/  IMAD.MOV.U32 R37, RZ, RZ, RZ ;  /* 0x000000ffff257224 */ /* 0x000fe400078e00ff */
[----:B------:R-:W-:Y:S05]  /*1150*/  @!P1 BRA `(.L_x_4210) ;  /* 0x0000000000749947 */ /* 0x000fea0003800000 */
[----:B------:R-:W-:Y:S01]  /*1160*/  IMAD.U32 R5, RZ, RZ, UR9 ;  /* 0x00000009ff057e24 */ /* 0x000fe2000f8e00ff */
[----:B------:R-:W-:-:S04]  /*1170*/  UIADD3 UR4, UR9, -0x1, UR5 ;  /* 0xffffffff09047890 */ /* 0x000fc8000fffe005 */
[-C--:B------:R-:W-:Y:S02]  /*1180*/  IABS R3, R5.reuse ;  /* 0x0000000500037213 */ /* 0x080fe40000000000 */
[----:B------:R-:W-:Y:S01]  /*1190*/  IABS R9, R5 ;  /* 0x0000000500097213 */ /* 0x000fe20000000000 */
[----:B------:R-:W-:Y:S01]  /*11a0*/  IMAD.U32 R8, RZ, RZ, UR4 ;  /* 0x00000004ff087e24 */ /* 0x000fe2000f8e00ff */
[----:B------:R-:W0:Y:S01]  /*11b0*/  I2F.RP R0, R3 ;  /* 0x0000000300007306 */ /* 0x000e220000209400 */
[----:B------:R-:W-:Y:S02]  /*11c0*/  ULOP3.LUT UR4, UR4, UR9, URZ, 0x3c, !UPT ;  /* 0x0000000904047292 */ /* 0x000fe4000f8e3c3f */
[----:B------:R-:W-:-:S04]  /*11d0*/  IMAD.MOV R9, RZ, RZ, -R9 ;  /* 0x000000ffff097224 */ /* 0x000fc800078e0a09 */
[----:B------:R-:W-:Y:S01]  /*11e0*/  ISETP.LE.AND P3, PT, RZ, UR4, PT ;  /* 0x00000004ff007c0c */ /* 0x000fe2000bf63270 */
        /* <DEDUP_REMOVED lines=20> */
.L_x_4210:
        /* <DEDUP_REMOVED lines=31> */
[----:B------:R-:W-:-:S04]  /*1520*/  WARPGROUP.ARRIVE ;  /* 0x00000000000079c5 */ /* 0x000fc80000000000 */
[----:B------:R-:W-:Y:S02]  /*1530*/  SHF.R.S32.HI R5, RZ, 0x1f, R2 ;  /* 0x0000001fff057819 */ /* 0x000fe40000011402 */
[----:B-1----:R-:W-:Y:S02]  /*1540*/  R2UR UR4, R4 ;  /* 0x00000000040472ca */ /* 0x002fe400000e0000 */
[CC--:B------:R-:W-:Y:S02]  /*1550*/  LEA.HI R4, R5.reuse, R2.reuse, RZ, 0x2 ;  /* 0x0000000205047211 */ /* 0x0c0fe400078f10ff */
[----:B------:R-:W-:Y:S02]  /*1560*/  LEA.HI R2, R5, R2, RZ, 0x5 ;  /* 0x0000000205027211 */ /* 0x000fe400078f28ff */
[----:B------:R-:W-:Y:S02]  /*1570*/  SHF.R.S32.HI R7, RZ, 0x1f, R4 ;  /* 0x0000001fff077819 */ /* 0x000fe40000011404 */
[----:B------:R-:W-:-:S05]  /*1580*/  SHF.R.S32.HI R2, RZ, 0x5, R2 ;  /* 0x00000005ff027819 */ /* 0x000fca0000011402 */
        /* <DEDUP_REMOVED lines=48> */
.L_x_4213:
        /* <DEDUP_REMOVED lines=170> */
.L_x_4212:
        /* <DEDUP_REMOVED lines=138> */
.L_x_4209:
[----:B------:R-:W0:Y:S01]  /*2bd0*/  LDC R0, c[0x0][0x448] ;  /* 0x00011200ff007b82 */ /* 0x000e220000000800 */
[----:B------:R-:W-:Y:S02]  /*2be0*/  UIADD3 UR5, UR60, 0x3f, URZ ;  /* 0x0000003f3c057890 */ /* 0x000fe4000fffe03f */
[----:B------:R-:W-:Y:S02]  /*2bf0*/  USHF.R.U32.HI UR10, URZ, 0x10, UR4 ;  /* 0x000000103f0a7899 */ /* 0x000fe40008011604 */
[----:B------:R-:W-:Y:S02]  /*2c00*/  ULOP3.LUT UR8, UR4, 0xffff, URZ, 0xc0, !UPT ;  /* 0x0000ffff04087892 */ /* 0x000fe4000f8ec03f */
[----:B------:R-:W-:Y:S01]  /*2c10*/  UISETP.NE.AND UP0, UPT, UR10, URZ, UPT ;  /* 0x0000003f0a00728c */ /* 0x000fe2000bf05270 */
[----:B------:R-:W1:Y:S01]  /*2c20*/  LDC R4, c[0x0][0x288] ;  /* 0x0000a200ff047b82 */ /* 0x000e620000000800 */
[----:B------:R-:W-:-:S09]  /*2c30*/  UMOV UR4, URZ ;  /* 0x0000003f00047c82 */ /* 0x000fd20008000000 */
[----:B------:R-:W-:Y:S01]  /*2c40*/  @!UP0 ULDC UR10, c[0x0][0xae8] ;  /* 0x0002ba00000a8ab9 */ /* 0x000fe20000000800 */
[----:B0-----:R-:W-:Y:S02]  /*2c50*/  ISETP.NE.AND P0, PT, R0, 0x1, PT ;  /* 0x000000010000780c */ /* 0x001fe40003f05270 */
[----:B-1----:R-:W-:-:S11]  /*2c60*/  IADD3 R6, -R4, 0x40, RZ ;  /* 0x0000004004067810 */ /* 0x002fd60007ffe1ff */
[----:B------:R-:W0:Y:S01]  /*2c70*/  @P0 LDC R0, c[0x0][0x44c] ;  /* 0x00011300ff000b82 */ /* 0x000e220000000800 */
[----:B------:R-:W-:-:S07]  /*2c80*/  IMAD R7, R193, R2, R6 ;  /* 0x00000002c1077224 */ /* 0x000fce00078e0206 */
[----:B------:R-:W1:Y:S01]  /*2c90*/  @P0 LDC R5, c[0x0][0x450] ;  /* 0x00011400ff050b82 */ /* 0x000e620000000800 */
[----:B0-----:R-:W-:-:S04]  /*2ca0*/  @P0 IMAD.HI.U32 R4, R0, UR5, RZ ;  /* 0x0000000500040c27 */ /* 0x001fc8000f8e00ff */
[----:B------:R-:W-:Y:S01]  /*2cb0*/  IMAD.U32 R0, RZ, RZ, UR5 ;  /* 0x00000005ff007e24 */ /* 0x000fe2000f8e00ff */
[----:B-1----:R-:W-:-:S05]  /*2cc0*/  @P0 SHF.R.U32.HI R0, RZ, R5, R4 ;  /* 0x00000005ff000219 */ /* 0x002fca0000011604 */
[----:B------:R-:W-:-:S05]  /*2cd0*/  IMAD.IADD R0, R7, 0x1, R0 ;  /* 0x0000000107007824 */ /* 0x000fca00078e0200 */
[----:B------:R-:W-:-:S04]  /*2ce0*/  SHF.R.S32.HI R5, RZ, 0x1f, R0 ;  /* 0x0000001fff057819 */ /* 0x000fc80000011400 */
[----:B------:R-:W-:-:S04]  /*2cf0*/  LEA.HI R5, R5, R0, RZ, 0x6 ;  /* 0x0000000005057211 */ /* 0x000fc800078f30ff */
[----:B------:R-:W-:-:S04]  /*2d00*/  SHF.R.S32.HI R0, RZ, 0x6, R5 ;  /* 0x00000006ff007819 */ /* 0x000fc80000011405 */
[----:B------:R-:W-:-:S04]  /*2d10*/  VIMNMX R22, R3, R0, PT ;  /* 0x0000000003167248 */ /* 0x000fc80003fe0100 */
[----:B------:R-:W-:-:S13]  /*2d20*/  ISETP.GE.AND P0, PT, R22, 0x1, PT ;  /* 0x000000011600780c */ /* 0x000fda0003f06270 */
[----:B------:R-:W-:Y:S05]  /*2d30*/  @!P0 BRA `(.L_x_4214) ;  /* 0x0000000000808947 */ /* 0x000fea0003800000 */
[----:B------:R-:W-:Y:S01]  /*2d40*/  IMAD.U32 R5, RZ, RZ, UR10 ;  /* 0x0000000aff057e24 */ /* 0x000fe2000f8e00ff */
[----:B------:R-:W-:-:S04]  /*2d50*/  UMOV UR4, URZ ;  /* 0x0000003f00047c82 */ /* 0x000fc80008000000 */
[----:B------:R-:W-:-:S04]  /*2d60*/  IABS R0, R5 ;  /* 0x0000000500007213 */ /* 0x000fc80000000000 */
[----:B------:R-:W-:Y:S02]  /*2d70*/  R2UR UR9, R0 ;  /* 0x00000000000972ca */ /* 0x000fe400000e0000 */
[----:B------:R-:W-:Y:S02]  /*2d80*/  IADD3 R0, R5, -0x1, R22 ;  /* 0xffffffff05007810 */ /* 0x000fe40007ffe016 */
[----:B------:R-:W-:Y:S02]  /*2d90*/  IABS R5, R5 ;  /* 0x0000000500057213 */ /* 0x000fe40000000000 */
[----:B------:R-:W-:-:S04]  /*2da0*/  IABS R4, R0 ;  /* 0x0000000000047213 */ /* 0x000fc80000000000 */
[----:B------:R-:W-:-:S03]  /*2db0*/  R2UR UR7, R4 ;  /* 0x00000000040772ca */ /* 0x000fc600000e0000 */
        /* <DEDUP_REMOVED lines=11> */
[----:B------:R-:W-:Y:S01]  /*2e70*/  UIMAD UR4, UR5, UR6, UR7 ;  /* 0x00000006050472a4 */ /* 0x000fe2000f8e0207 */
[----:B------:R-:W-:-:S03]  /*2e80*/  R2UR UR6, R0 ;  /* 0x00000000000672ca */ /* 0x000fc600000e0000 */
[----:B------:R-:W-:-:S11]  /*2e90*/  UISETP.GT.U32.AND UP1, UPT, UR9, UR4, UPT ;  /* 0x000000040900728c */ /* 0x000fd6000bf24070 */
[----:B------:R-:W-:Y:S02]  /*2ea0*/  @!UP1 UIADD3 UR4, UR4, -UR9, URZ ;  /* 0x8000000904049290 */ /* 0x000fe4000fffe03f */
[----:B------:R-:W-:Y:S02]  /*2eb0*/  @!UP1 UIADD3 UR5, UR5, 0x1, URZ ;  /* 0x0000000105059890 */ /* 0x000fe4000fffe03f */
[----:B------:R-:W-:Y:S02]  /*2ec0*/  UISETP.GE.U32.AND UP0, UPT, UR4, UR9, UPT ;  /* 0x000000090400728c */ /* 0x000fe4000bf06070 */
[----:B------:R-:W-:-:S04]  /*2ed0*/  ULOP3.LUT UR4, UR6, UR10, URZ, 0x3c, !UPT ;  /* 0x0000000a06047292 */ /* 0x000fc8000f8e3c3f */
[----:B------:R-:W-:-:S05]  /*2ee0*/  UISETP.GE.AND UP1, UPT, UR4, URZ, UPT ;  /* 0x0000003f0400728c */ /* 0x000fca000bf26270 */
[----:B------:R-:W-:Y:S02]  /*2ef0*/  @UP0 UIADD3 UR5, UR5, 0x1, URZ ;  /* 0x0000000105050890 */ /* 0x000fe4000fffe03f */
[----:B------:R-:W-:-:S05]  /*2f00*/  UISETP.NE.AND UP0, UPT, UR10, URZ, UPT ;  /* 0x0000003f0a00728c */ /* 0x000fca000bf05270 */
[----:B------:R-:W-:Y:S02]  /*2f10*/  UMOV UR4, UR5 ;  /* 0x0000000500047c82 */ /* 0x000fe40008000000 */
[----:B------:R-:W-:-:S04]  /*2f20*/  @!UP1 UIADD3 UR4, -UR4, URZ, URZ ;  /* 0x0000003f04049290 */ /* 0x000fc8000fffe13f */
[----:B------:R-:W-:-:S12]  /*2f30*/  @!UP0 ULOP3.LUT UR4, URZ, UR10, URZ, 0x33, !UPT ;  /* 0x0000000a3f048292 */ /* 0x000fd8000f8e333f */
.L_x_4214:
[----:B------:R-:W-:Y:S02]  /*2f40*/  UIMAD UR5, UR8, UR4, URZ ;  /* 0x00000004080572a4 */ /* 0x000fe4000f8e023f */
        /* <DEDUP_REMOVED lines=106> */
.L_x_4215:
        /* <DEDUP_REMOVED lines=11> */
.L_x_4354:
[----:B------:R-:W2:Y:S01]  /*36a0*/  LDL R0, [R1+0x30] ;  /* 0x0000300001007983 */ /* 0x000ea20000100800 */
[----:B------:R-:W-:Y:S02]  /*36b0*/  LEA.HI R7, R7, R6, RZ, 0x3 ;  /* 0x0000000607077211 */ /* 0x000fe400078f18ff */
[----:B------:R-:W-:Y:S02]  /*36c0*/  LEA.HI R4, R4, R5, RZ, 0x5 ;  /* 0x0000000504047211 */ /* 0x000fe400078f28ff */
[----:B------:R-:W-:Y:S02]  /*36d0*/  LOP3.LUT R7, R7, 0xfffffff8, RZ, 0xc0, !PT ;  /* 0xfffffff807077812 */ /* 0x000fe400078ec0ff */
[----:B------:R-:W-:-:S03]  /*36e0*/  SHF.R.S32.HI R4, RZ, 0x5, R4 ;  /* 0x00000005ff047819 */ /* 0x000fc60000011404 */
[----:B------:R-:W-:-:S04]  /*36f0*/  IMAD.IADD R7, R6, 0x1, -R7 ;  /* 0x0000000106077824 */ /* 0x000fc800078e0a07 */
[----:B------:R-:W-:Y:S01]  /*3700*/  IMAD R190, R4, 0x10, R7 ;  /* 0x0000001004be7824 */ /* 0x000fe200078e0207 */
[----:B--2---:R-:W-:Y:S02]  /*3710*/  R2UR UR4, R0 ;  /* 0x00000000000472ca */ /* 0x004fe400000e0000 */
[----:B------:R-:W-:Y:S01]  /*3720*/  LOP3.LUT R0, R3, 0x7ffffffc, RZ, 0xc0, !PT ;  /* 0x7ffffffc03007812 */ /* 0x000fe200078ec0ff */
[----:B------:R-:W-:-:S04]  /*3730*/  IMAD.IADD R3, R17, 0x1, -R2 ;  /* 0x0000000111037824 */ /* 0x000fc800078e0a02 */
[----:B------:R-:W-:-:S04]  /*3740*/  IMAD.IADD R0, R5, 0x1, -R0 ;  /* 0x0000000105007824 */ /* 0x000fc800078e0a00 */
[----:B------:R-:W-:Y:S02]  /*3750*/  IMAD.SHL.U32 R194, R0, 0x2, RZ ;  /* 0x0000000200c27824 */ /* 0x000fe400078e00ff */
[----:B------:R-:W-:Y:S02]  /*3760*/  ULOP3.LUT UR4, UR4, 0x1, URZ, 0xfc, !UPT ;  /* 0x0000000104047892 */ /* 0x000fe4000f8efc3f */
[----:B------:R-:W-:-:S04]  /*3770*/  IMAD R192, R3, 0x100, R194 ;  /* 0x0000010003c07824 */ /* 0x000fc800078e02c2 */
[----:B------:R-:W-:-:S05]  /*3780*/  IMAD.U32 R2, RZ, RZ, UR4 ;  /* 0x00000004ff027e24 */ /* 0x000fca000f8e00ff */
[----:B------:R-:W-:-:S13]  /*3790*/  ISETP.NE.AND P0, PT, R2, 0x3, PT ;  /* 0x000000030200780c */ /* 0x000fda0003f05270 */
[----:B------:R-:W-:Y:S05]  /*37a0*/  @!P0 BRA `(.L_x_4217) ;  /* 0x0000000000048947 */ /* 0x000fea0003800000 */
[----:B------:R-:W-:Y:S01]  /*37b0*/  BPT.TRAP 0x1 ;  /* 0x000000040000795c */ /* 0x000fe20000300000 */
.L_x_4217:
[----:B------:R1:W2:Y:S01]  /*37c0*/  SYNCS.PHASECHK.TRANS64.TRYWAIT P1, [R196+URZ+0x38830], R9 ;  /* 0x03883009c40075a7 */ /* 0x0002a2000802017f */
[----:B------:R-:W-:Y:S05]  /*37d0*/  @!P0 BRA `(.L_x_4218) ;  /* 0x0000000000048947 */ /* 0x000fea0003800000 */
[----:B------:R-:W-:Y:S01]  /*37e0*/  BPT.TRAP 0x1 ;  /* 0x000000040000795c */ /* 0x000fe20000300000 */
.L_x_4218:
[----:B--2---:R-:W-:Y:S05]  /*37f0*/  @P1 BRA `(.L_x_4219) ;  /* 0x0000000000081947 */ /* 0x004fea0003800000 */
[----:B------:R-:W2:Y:S02]  /*3800*/  SYNCS.PHASECHK.TRANS64.TRYWAIT P1, [R196+URZ+0x38830], R9 ;  /* 0x03883009c40075a7 */ /* 0x000ea4000802017f */
[----:B--2---:R-:W-:Y:S05]  /*3810*/  @!P1 BRA `(.L_x_4220) ;  /* 0x0000011800289947 */ /* 0x004fea0003800000 */
.L_x_4219:
        /* <DEDUP_REMOVED lines=65> */
.L_x_4355:
[----:B------:R-:W-:Y:S05]  /*3c30*/  @!P0 BRA `(.L_x_4222) ;  /* 0x0000000000048947 */ /* 0x000fea0003800000 */
[----:B------:R-:W-:Y:S01]  /*3c40*/  BPT.TRAP 0x1 ;  /* 0x000000040000795c */ /* 0x000fe20000300000 */
.L_x_4222:
[----:B------:R4:W0:Y:S01]  /*3c50*/  SYNCS.PHASECHK.TRANS64.TRYWAIT P1, [R196+URZ+0x38850], R9 ;  /* 0x03885009c40075a7 */ /* 0x000822000802017f */
[----:B------:R-:W-:Y:S05]  /*3c60*/  @!P0 BRA `(.L_x_4223) ;  /* 0x0000000000048947 */ /* 0x000fea0003800000 */
[----:B------:R-:W-:Y:S01]  /*3c70*/  BPT.TRAP 0x1 ;  /* 0x000000040000795c */ /* 0x000fe20000300000 */
.L_x_4223:
        /* <DEDUP_REMOVED lines=11> */
.L_x_4224:
[----:B------:R-:W-:Y:S01]  /*3d30*/  R2UR UR4, R0 ;  /* 0x00000000000472ca */ /* 0x000fe200000e0000 */
[----:B------:R-:W-:Y:S01]  /*3d40*/  WARPGROUP.ARRIVE ;  /* 0x00000000000079c5 */ /* 0x000fe20000000000 */
[----:B------:R-:W-:Y:S01]  /*3d50*/  R2UR UR6, R16 ;  /* 0x00000000100672ca */ /* 0x000fe200000e0000 */
[----:B------:R-:W-:Y:S01]  /*3d60*/  UMOV UR9, 0x40000040 ;  /* 0x4000004000097882 */ /* 0x000fe20000000000 */
[----:B------:R-:W-:Y:S01]  /*3d70*/  UMOV UR7, 0x40000040 ;  /* 0x4000004000077882 */ /* 0x000fe20000000000 */
[----:B------:R-:W-:Y:S01]  /*3d80*/  UMOV UR5, UR9 ;  /* 0x0000000900057c82 */ /* 0x000fe20008000000 */
[----:B------:R-:W-:Y:S01]  /*3d90*/  VIADD R10, R0, 0x2 ;  /* 0x00000002000a7836 */ /* 0x000fe20000000000 */
[----:B------:R-:W-:Y:S01]  /*3da0*/  UMOV UR11, 0x40000040 ;  /* 0x40000040000b7882 */ /* 0x000fe20000000000 */
[----:B------:R-:W-:Y:S01]  /*3db0*/  VIADD R11, R16, 0x2 ;  /* 0x00000002100b7836 */ /* 0x000fe20000000000 */
[----:B------:R-:W-:Y:S01]  /*3dc0*/  UMOV UR13, 0x40000040 ;  /* 0x40000040000d7882 */ /* 0x000fe20000000000 */
[----:B-1234-:R-:W-:Y:S01]  /*3dd0*/  IMAD.U32 R9, RZ, RZ, UR9 ;  /* 0x00000009ff097e24 */ /* 0x01efe2000f8e00ff */
[----:B------:R-:W-:Y:S01]  /*3de0*/  UMOV UR9, 0x40000040 ;  /* 0x4000004000097882 */ /* 0x000fe20000000000 */
[----:B------:R-:W-:Y:S01]  /*3df0*/  VIADD R12, R0, 0x4 ;  /* 0x00000004000c7836 */ /* 0x000fe20000000000 */
[----:B------:R-:W-:Y:S01]  /*3e00*/  UMOV UR8, UR4 ;  /* 0x0000000400087c82 */ /* 0x000fe20008000000 */
[----:B------:R-:W-:Y:S01]  /*3e10*/  VIADD R13, R16, 0x4 ;  /* 0x00000004100d7836 */ /* 0x000fe20000000000 */
[----:B------:R-:W-:Y:S01]  /*3e20*/  UMOV UR4, UR8 ;  /* 0x0000000800047c82 */ /* 0x000fe20008000000 */
[----:B------:R-:W-:Y:S01]  /*3e30*/  IMAD.U32 R8, RZ, RZ, UR8 ;  /* 0x00000008ff087e24 */ /* 0x000fe2000f8e00ff */
[----:B------:R-:W-:Y:S01]  /*3e40*/  HGMMA.64x64x16.F32 R24, gdesc[UR4], R24, gsb0 ;  /* 0x00e00000041879f0 */ /* 0x000fe20008000818 */
[----:B------:R-:W-:Y:S01]  /*3e50*/  R2UR UR4, R10 ;  /* 0x000000000a0472ca */ /* 0x000fe200000e0000 */
[----:B------:R-:W-:Y:S01]  /*3e60*/  UMOV UR5, UR9 ;  /* 0x0000000900057c82 */ /* 0x000fe20008000000 */
[----:B------:R-:W-:Y:S01]  /*3e70*/  R2UR UR6, R11 ;  /* 0x000000000b0672ca */ /* 0x000fe200000e0000 */
[----:B------:R-:W-:Y:S01]  /*3e80*/  UMOV UR7, 0x40000040 ;  /* 0x4000004000077882 */ /* 0x000fe20000000000 */
[----:B------:R-:W-:Y:S01]  /*3e90*/  IMAD.U32 R11, RZ, RZ, UR9 ;  /* 0x00000009ff0b7e24 */ /* 0x000fe2000f8e00ff */
[----:B------:R-:W-:Y:S01]  /*3ea0*/  UMOV UR9, 0x40000040 ;  /* 0x4000004000097882 */ /* 0x000fe20000000000 */
[----:B------:R-:W-:Y:S01]  /*3eb0*/  VIADD R17, R0, 0x6 ;  /* 0x0000000600117836 */ /* 0x000fe20000000000 */
[----:B------:R-:W-:Y:S01]  /*3ec0*/  UMOV UR15, 0x40000040 ;  /* 0x40000040000f7882 */ /* 0x000fe20000000000 */
[----:B------:R-:W-:Y:S01]  /*3ed0*/  VIADD R18, R16, 0x6 ;  /* 0x0000000610127836 */ /* 0x000fe20000000000 */
        /* <DEDUP_REMOVED lines=27> */
[----:B------:R-:W1:Y:S01]  /*4090*/  S2R R62, SR_TID.X ;  /* 0x00000000003e7919 */ /* 0x000e620000002100 */
[----:B------:R-:W-:Y:S01]  /*40a0*/  VIADD R197, R0, 0xe00 ;  /* 0x00000e0000c57836 */ /* 0x000fe20000000000 */
[----:B------:R-:W-:Y:S01]  /*40b0*/  R2UR UR61, R195 ;  /* 0x00000000c33d72ca */ /* 0x000fe200000e0000 */
[----:B------:R-:W-:-:S02]  /*40c0*/  VIADD R186, R190, UR60 ;  /* 0x0000003cbeba7c36 */ /* 0x000fc40008000000 */
        /* <DEDUP_REMOVED lines=10> */
[----:B------:R-:W-:Y:S01]  /*4170*/  IMAD.U32 R13, RZ, RZ, UR9 ;  /* 0x00000009ff0d7e24 */ /* 0x000fe2000f8e00ff */
[----:B------:R-:W-:-:S08]  /*4180*/  UMOV UR9, 0x40000040 ;  /* 0x4000004000097882 */ /* 0x000fd00000000000 */
        /* <DEDUP_REMOVED lines=63> */
[----:B------:R-:W-:Y:S01]  /*4580*/  ULDC UR7, c[0x0][0x2f0] ;  /* 0x0000bc0000077ab9 */ /* 0x000fe20000000800 */
[----:B------:R-:W-:Y:S01]  /*4590*/  UISETP.NE.AND UP0, UPT, UR6, 0x1, UPT ;  /* 0x000000010600788c */ /* 0x000fe2000bf05270 */
[----:B0-----:R-:W-:-:S10]  /*45a0*/  VIADD R19, R0, 0x800 ;  /* 0x0000080000137836 */ /* 0x001fd40000000000 */
[----:B------:R-:W-:Y:S01]  /*45b0*/  @UP0 ULDC UR6, c[0x0][0x44c] ;  /* 0x0001130000060ab9 */ /* 0x000fe20000000800 */
        /* <DEDUP_REMOVED lines=19> */
[----:B------:R-:W-:Y:S01]  /*46f0*/  HGMMA.64x64x16.F32 R24, gdesc[UR12], R24, gsb0 ;  /* 0x00e000000c1879f0 */ /* 0x000fe20008000818 */
[----:B------:R-:W-:Y:S02]  /*4700*/  @UP0 ULDC UR14, c[0x0][0x450] ;  /* 0x00011400000e0ab9 */ /* 0x000fe40000000800 */
        /* <DEDUP_REMOVED lines=53> */
[----:B------:R-:W-:Y:S01]  /*4a60*/  VIADD R18, R0, 0xa00 ;  /* 0x00000a0000127836 */ /* 0x000fe20000000000 */
        /* <DEDUP_REMOVED lines=123> */
[----:B------:R-:W-:Y:S01]  /*5220*/  UMOV UR57, 0x40000040 ;  /* 0x4000004000397882 */ /* 0x000fe20000000000 */
[----:B------:R-:W-:Y:S01]  /*5230*/  R2UR UR58, R21 ;  /* 0x00000000153a72ca */ /* 0x000fe200000e0000 */
[----:B------:R-:W-:Y:S01]  /*5240*/  UMOV UR59, 0x40000040 ;  /* 0x40000040003b7882 */ /* 0x000fe20000000000 */
[----:B------:R-:W-:Y:S02]  /*5250*/  SEL R20, R57, 0x3e, P1 ;  /* 0x0000003e39147807 */ /* 0x000fe40000800000 */
[----:B------:R-:W-:Y:S02]  /*5260*/  PLOP3.LUT P1, PT, PT, PT, UP0, 0x80, 0x0 ;  /* 0x000000000000781c */ /* 0x000fe40003f2f008 */
[----:B------:R-:W-:-:S04]  /*5270*/  LOP3.LUT R21, R20, 0x6, RZ, 0xc0, !PT ;  /* 0x0000000614157812 */ /* 0x000fc800078ec0ff */
[CC--:B------:R-:W-:Y:S02]  /*5280*/  IADD3 R20, R21.reuse, R58.reuse, R0 ;  /* 0x0000003a15147210 */ /* 0x0c0fe40007ffe000 */
[----:B------:R-:W-:Y:S01]  /*5290*/  IADD3 R21, R21, R58, R16 ;  /* 0x0000003a15157210 */ /* 0x000fe20007ffe010 */
[----:B------:R-:W-:-:S04]  /*52a0*/  IMAD R58, R22, -0x40, R57 ;  /* 0xffffffc0163a7824 */ /* 0x000fc800078e0239 */
[----:B------:R-:W-:Y:S02]  /*52b0*/  VIADD R60, R58, 0x1 ;  /* 0x000000013a3c7836 */ /* 0x000fe40000000000 */
[C---:B------:R-:W-:Y:S02]  /*52c0*/  IMAD R59, R193.reuse, UR7, R58 ;  /* 0x00000007c13b7c24 */ /* 0x040fe4000f8e023a */
[----:B------:R-:W-:Y:S02]  /*52d0*/  IMAD R60, R193, UR7, R60 ;  /* 0x00000007c13c7c24 */ /* 0x000fe4000f8e023c */
[----:B------:R-:W-:Y:S01]  /*52e0*/  IMAD.IADD R59, R59, 0x1, -R194 ;  /* 0x000000013b3b7824 */ /* 0x000fe200078e0ac2 */
[----:B------:R-:W-:Y:S02]  /*52f0*/  WARPGROUP.DEPBAR.LE gsb0, 0x0 ;  /* 0x00008000000079c5 */ /* 0x000fe40000010000 */
        /* <DEDUP_REMOVED lines=11> */
[----:B------:R-:W-:-:S04]  /*53b0*/  IMAD.IADD R21, R20, 0x1, -R21 ;  /* 0x0000000114157824 */ /* 0x000fc800078e0a15 */
[----:B------:R-:W-:-:S04]  /*53c0*/  IMAD R186, R21, 0x8, R186 ;  /* 0x0000000815ba7824 */ /* 0x000fc800078e02ba */
[----:B------:R-:W-:Y:S01]  /*53d0*/  @P1 IMAD.HI.U32 R21, R186, UR6, RZ ;  /* 0x00000006ba151c27 */ /* 0x000fe2000f8e00ff */
[----:B------:R-:W-:-:S03]  /*53e0*/  @UP0 ULDC UR6, c[0x0][0x450] ;  /* 0x0001140000060ab9 */ /* 0x000fc60000000800 */
[----:B------:R-:W-:Y:S01]  /*53f0*/  IMAD.MOV.U32 R20, RZ, RZ, R186 ;  /* 0x000000ffff147224 */ /* 0x000fe200078e00ba */
[----:B------:R-:W-:Y:S01]  /*5400*/  @P1 SHF.R.U32.HI R20, RZ, UR6, R21 ;  /* 0x00000006ff141c19 */ /* 0x000fe20008011615 */
[----:B------:R-:W-:Y:S01]  /*5410*/  ULDC UR6, c[0x0][0xa80] ;  /* 0x0002a00000067ab9 */ /* 0x000fe20000000800 */
[----:B------:R-:W0:Y:S03]  /*5420*/  LDC R21, c[0x0][0x288] ;  /* 0x0000a200ff157b82 */ /* 0x000e260000000800 */
[----:B------:R-:W1:Y:S04]  /*5430*/  SHFL.IDX PT, R61, R20, RZ, 0x1c1f ;  /* 0x001c1fff143d7589 */ /* 0x000e6800000e0000 */
[----:B------:R-:W2:Y:S01]  /*5440*/  SHFL.IDX PT, R20, R20, 0x1, 0x1c1f ;  /* 0x003c1f0014147f89 */ /* 0x000ea200000e0000 */
[----:B0-----:R-:W-:Y:S01]  /*5450*/  IADD3 R60, R60, -R21, -R194 ;  /* 0x800000153c3c7210 */ /* 0x001fe20007ffe8c2 */
[----:B------:R-:W-:-:S03]  /*5460*/  IMAD R21, R193, UR7, -R21 ;  /* 0x00000007c1157c24 */ /* 0x000fc6000f8e0a15 */
[----:B-1----:R-:W-:Y:S02]  /*5470*/  VIADDMNMX R61, R61, R60, R59, PT ;  /* 0x0000003c3d3d7246 */ /* 0x002fe4000380013b */
[----:B------:R-:W-:Y:S02]  /*5480*/  R2UR UR7, R21 ;  /* 0x00000000150772ca */ /* 0x000fe400000e0000 */
[C---:B------:R-:W-:Y:S01]  /*5490*/  ISETP.GT.AND P2, PT, R61.reuse, RZ, PT ;  /* 0x000000ff3d00720c */ /* 0x040fe20003f44270 */
[----:B------:R-:W-:Y:S02]  /*54a0*/  WARPGROUP.DEPBAR.LE gsb0, 0x0 ;  /* 0x00008000000079c5 */ /* 0x000fe40000010000 */
[----:B------:R-:W-:Y:S01]  /*54b0*/  WARPGROUP.ARRIVE ;  /* 0x00000000000079c5 */ /* 0x000fe20000000000 */
[C---:B------:R-:W-:Y:S02]  /*54c0*/  ISETP.GT.AND P3, PT, R61.reuse, 0x1, PT ;  /* 0x000000013d00780c */ /* 0x040fe40003f64270 */
[----:B------:R-:W-:-:S02]  /*54d0*/  ISETP.GT.AND P4, PT, R61, 0x8, PT ;  /* 0x000000083d00780c */ /* 0x000fc40003f84270 */
[----:B--2---:R-:W-:Y:S01]  /*54e0*/  VIADDMNMX R59, R20, R60, R59, PT ;  /* 0x0000003c143b7246 */ /* 0x004fe2000380013b */
[----:B------:R-:W-:Y:S03]  /*54f0*/  HGMMA.64x64x16.F32 R24, gdesc[UR56], R24, gsb0 ;  /* 0x00e00000381879f0 */ /* 0x000fe60008000818 */
[----:B------:R-:W-:Y:S02]  /*5500*/  WARPGROUP.DEPBAR.LE gsb0, 0x0 ;  /* 0x00008000000079c5 */ /* 0x000fe40000010000 */
[----:B------:R-:W-:Y:S02]  /*5510*/  FSEL R24, R24, -INF , P2 ;  /* 0xff80000018187808 */ /* 0x000fe40001000000 */
[----:B------:R-:W-:Y:S02]  /*5520*/  FSEL R25, R25, -INF , P3 ;  /* 0xff80000019197808 */ /* 0x000fe40001800000 */
[----:B------:R-:W-:-:S02]  /*5530*/  ISETP.GT.AND P2, PT, R61, 0x9, PT ;  /* 0x000000093d00780c */ /* 0x000fc40003f44270 */
[----:B------:R-:W-:Y:S02]  /*5540*/  FSEL R28, R28, -INF , P4 ;  /* 0xff8000001c1c7808 */ /* 0x000fe40002000000 */
[----:B------:R-:W-:Y:S02]  /*5550*/  FMNMX.FTZ R63, R24, R25, !PT ;  /* 0x00000019183f7209 */ /* 0x000fe40007810000 */
[----:B------:R-:W-:Y:S02]  /*5560*/  ISETP.GT.AND P3, PT, R61, 0x10, PT ;  /* 0x000000103d00780c */ /* 0x000fe40003f64270 */
[----:B------:R-:W-:Y:S02]  /*5570*/  FSEL R29, R29, -INF , P2 ;  /* 0xff8000001d1d7808 */ /* 0x000fe40001000000 */
[----:B------:R-:W-:Y:S02]  /*5580*/  FMNMX.FTZ R58, R28, R63, !PT ;  /* 0x0000003f1c3a7209 */ /* 0x000fe40007810000 */
        /* <DEDUP_REMOVED lines=33> */
[----:B------:R-:W-:Y:S02]  /*57a0*/  FSEL R53, R53, -INF , P2 ;  /* 0xff80000035357808 */ /* 0x000fe40001000000 */
[----:B------:R-:W-:Y:S02]  /*57b0*/  FMNMX.FTZ R58, R52, R61, !PT ;  /* 0x0000003d343a7209 */ /* 0x000fe40007810000 */
[----:B------:R-:W-:Y:S02]  /*57c0*/  ISETP.GT.AND P2, PT, R59, RZ, PT ;  /* 0x000000ff3b00720c */ /* 0x000fe40003f44270 */
[----:B------:R-:W-:-:S02]  /*57d0*/  FMNMX.FTZ R58, R53, R58, !PT ;  /* 0x0000003a353a7209 */ /* 0x000fc40007810000 */
[C---:B------:R-:W-:Y:S02]  /*57e0*/  ISETP.GT.AND P3, PT, R59.reuse, 0x1, PT ;  /* 0x000000013b00780c */ /* 0x040fe40003f64270 */
[----:B------:R-:W-:Y:S01]  /*57f0*/  ISETP.GT.AND P4, PT, R59, 0x8, PT ;  /* 0x000000083b00780c */ /* 0x000fe20003f84270 */
[----:B------:R-:W0:Y:S01]  /*5800*/  SHFL.BFLY PT, R61, R58, 0x2, 0x1f ;  /* 0x0c401f003a3d7f89 */ /* 0x000e2200000e0000 */
[----:B------:R-:W-:Y:S02]  /*5810*/  FSEL R26, R26, -INF , P2 ;  /* 0xff8000001a1a7808 */ /* 0x000fe40001000000 */
[----:B------:R-:W-:Y:S02]  /*5820*/  FSEL R27, R27, -INF , P3 ;  /* 0xff8000001b1b7808 */ /* 0x000fe40001800000 */
[----:B------:R-:W-:Y:S02]  /*5830*/  ISETP.GT.AND P2, PT, R59, 0x9, PT ;  /* 0x000000093b00780c */ /* 0x000fe40003f44270 */
[----:B------:R-:W-:-:S02]  /*5840*/  FSEL R30, R30, -INF , P4 ;  /* 0xff8000001e1e7808 */ /* 0x000fc40002000000 */
[----:B------:R-:W-:Y:S02]  /*5850*/  ISETP.GT.AND P3, PT, R59, 0x10, PT ;  /* 0x000000103b00780c */ /* 0x000fe40003f64270 */
[----:B------:R-:W-:Y:S02]  /*5860*/  FSEL R31, R31, -INF , P2 ;  /* 0xff8000001f1f7808 */ /* 0x000fe40001000000 */
[C---:B------:R-:W-:Y:S02]  /*5870*/  ISETP.GT.AND P2, PT, R59.reuse, 0x11, PT ;  /* 0x000000113b00780c */ /* 0x040fe40003f44270 */
[----:B------:R-:W-:Y:S02]  /*5880*/  FSEL R34, R34, -INF , P3 ;  /* 0xff80000022227808 */ /* 0x000fe40001800000 */
[----:B------:R-:W-:Y:S02]  /*5890*/  ISETP.GT.AND P3, PT, R59, 0x18, PT ;  /* 0x000000183b00780c */ /* 0x000fe40003f64270 */
[----:B------:R-:W-:-:S02]  /*58a0*/  FSEL R35, R35, -INF , P2 ;  /* 0xff80000023237808 */ /* 0x000fc40001000000 */
[C---:B------:R-:W-:Y:S02]  /*58b0*/  ISETP.GT.AND P2, PT, R59.reuse, 0x19, PT ;  /* 0x000000193b00780c */ /* 0x040fe40003f44270 */
[----:B------:R-:W-:Y:S02]  /*58c0*/  FSEL R38, R38, -INF , P3 ;  /* 0xff80000026267808 */ /* 0x000fe40001800000 */
[----:B0-----:R-:W-:Y:S02]  /*58d0*/  FMNMX.FTZ R185, R58, R61, !PT ;  /* 0x0000003d3ab97209 */ /* 0x001fe40007810000 */
[----:B------:R-:W-:Y:S02]  /*58e0*/  FMNMX.FTZ R61, R26, R27, !PT ;  /* 0x0000001b1a3d7209 */ /* 0x000fe40007810000 */
[----:B------:R-:W-:Y:S01]  /*58f0*/  ISETP.GT.AND P3, PT, R59, 0x20, PT ;  /* 0x000000203b00780c */ /* 0x000fe20003f64270 */
[----:B------:R-:W0:Y:S01]  /*5900*/  SHFL.BFLY PT, R60, R185, 0x1, 0x1f ;  /* 0x0c201f00b93c7f89 */ /* 0x000e2200000e0000 */
[----:B------:R-:W-:-:S02]  /*5910*/  FMNMX.FTZ R20, R30, R61, !PT ;  /* 0x0000003d1e147209 */ /* 0x000fc40007810000 */
[----:B------:R-:W-:Y:S02]  /*5920*/  FSEL R39, R39, -INF , P2 ;  /* 0xff80000027277808 */ /* 0x000fe40001000000 */
[----:B------:R-:W-:Y:S02]  /*5930*/  FMNMX.FTZ R61, R31, R20, !PT ;  /* 0x000000141f3d7209 */ /* 0x000fe40007810000 */
[----:B------:R-:W-:Y:S02]  /*5940*/  ISETP.GT.AND P2, PT, R59, 0x21, PT ;  /* 0x000000213b00780c */ /* 0x000fe40003f44270 */
[----:B------:R-:W-:Y:S02]  /*5950*/  FMNMX.FTZ R20, R34, R61, !PT ;  /* 0x0000003d22147209 */ /* 0x000fe40007810000 */
[----:B------:R-:W-:Y:S02]  /*5960*/  FSEL R42, R42, -INF , P3 ;  /* 0xff8000002a2a7808 */ /* 0x000fe40001800000 */
[----:B------:R-:W-:-:S02]  /*5970*/  FMNMX.FTZ R61, R35, R20, !PT ;  /* 0x00000014233d7209 */ /* 0x000fc40007810000 */
[----:B------:R-:W-:Y:S02]  /*5980*/  ISETP.GT.AND P3, PT, R59, 0x28, PT ;  /* 0x000000283b00780c */ /* 0x000fe40003f64270 */
[----:B------:R-:W-:Y:S02]  /*5990*/  FMNMX.FTZ R20, R38, R61, !PT ;  /* 0x0000003d26147209 */ /* 0x000fe40007810000 */
[----:B------:R-:W-:Y:S02]  /*59a0*/  FSEL R43, R43, -INF , P2 ;  /* 0xff8000002b2b7808 */ /* 0x000fe40001000000 */
[----:B------:R-:W-:Y:S02]  /*59b0*/  FMNMX.FTZ R61, R39, R20, !PT ;  /* 0x00000014273d7209 */ /* 0x000fe40007810000 */
[----:B------:R-:W-:Y:S02]  /*59c0*/  ISETP.GT.AND P4, PT, R59, 0x29, PT ;  /* 0x000000293b00780c */ /* 0x000fe40003f84270 */
[----:B------:R-:W-:-:S02]  /*59d0*/  FMNMX.FTZ R20, R42, R61, !PT ;  /* 0x0000003d2a147209 */ /* 0x000fc40007810000 */
[----:B0-----:R-:W-:Y:S02]  /*59e0*/  FMNMX.FTZ R185, R185, R60, !PT ;  /* 0x0000003cb9b97209 */ /* 0x001fe40007810000 */
[----:B------:R-:W-:Y:S02]  /*59f0*/  FSEL R46, R46, -INF , P3 ;  /* 0xff8000002e2e7808 */ /* 0x000fe40001800000 */
[----:B------:R-:W-:Y:S01]  /*5a00*/  FMNMX.FTZ R61, R43, R20, !PT ;  /* 0x000000142b3d7209 */ /* 0x000fe20007810000 */
[----:B------:R-:W-:Y:S01]  /*5a10*/  FMUL.FTZ R58, R185, UR6 ;  /* 0x00000006b93a7c20 */ /* 0x000fe20008410000 */
[----:B------:R-:W-:Y:S02]  /*5a20*/  ISETP.GT.AND P2, PT, R59, 0x30, PT ;  /* 0x000000303b00780c */ /* 0x000fe40003f44270 */
[----:B------:R-:W-:Y:S02]  /*5a30*/  FSEL R47, R47, -INF , P4 ;  /* 0xff8000002f2f7808 */ /* 0x000fe40002000000 */
[----:B------:R-:W-:-:S02]  /*5a40*/  FMNMX.FTZ R20, R46, R61, !PT ;  /* 0x0000003d2e147209 */ /* 0x000fc40007810000 */
[----:B------:R-:W-:Y:S02]  /*5a50*/  FSETP.NEU.FTZ.AND P5, PT, R185, -INF , PT ;  /* 0xff800000b900780b */ /* 0x000fe40003fbd000 */
[----:B------:R-:W-:Y:S02]  /*5a60*/  ISETP.GT.AND P3, PT, R59, 0x31, PT ;  /* 0x000000313b00780c */ /* 0x000fe40003f64270 */
[----:B------:R-:W-:Y:S02]  /*5a70*/  FSEL R50, R50, -INF , P2 ;  /* 0xff80000032327808 */ /* 0x000fe40001000000 */
[----:B------:R-:W-:Y:S02]  /*5a80*/  FMNMX.FTZ R61, R47, R20, !PT ;  /* 0x000000142f3d7209 */ /* 0x000fe40007810000 */
[----:B------:R-:W-:Y:S02]  /*5a90*/  FSEL R58, R58, RZ, P5 ;  /* 0x000000ff3a3a7208 */ /* 0x000fe40002800000 */
[----:B------:R-:W-:-:S02]  /*5aa0*/  ISETP.GT.AND P2, PT, R59, 0x38, PT ;  /* 0x000000383b00780c */ /* 0x000fc40003f44270 */
[----:B------:R-:W-:Y:S01]  /*5ab0*/  FSEL R51, R51, -INF , P3 ;  /* 0xff80000033337808 */ /* 0x000fe20001800000 */
[--C-:B------:R-:W-:Y:S01]  /*5ac0*/  FFMA.FTZ R170, R25, UR6, -R58.reuse ;  /* 0x0000000619aa7c23 */ /* 0x100fe2000801083a */
[----:B------:R-:W-:Y:S01]  /*5ad0*/  FMNMX.FTZ R20, R50, R61, !PT ;  /* 0x0000003d32147209 */ /* 0x000fe20007810000 */
[--C-:B------:R-:W-:Y:S01]  /*5ae0*/  FFMA.FTZ R171, R28, UR6, -R58.reuse ;  /* 0x000000061cab7c23 */ /* 0x100fe2000801083a */
[----:B------:R-:W-:Y:S01]  /*5af0*/  ISETP.GT.AND P3, PT, R59, 0x39, PT ;  /* 0x000000393b00780c */ /* 0x000fe20003f64270 */
[--C-:B------:R-:W-:Y:S01]  /*5b00*/  FFMA.FTZ R169, R24, UR6, -R58.reuse ;  /* 0x0000000618a97c23 */ /* 0x100fe2000801083a */
[----:B------:R-:W-:Y:S01]  /*5b10*/  FSEL R54, R54, -INF , P2 ;  /* 0xff80000036367808 */ /* 0x000fe20001000000 */
[--C-:B------:R-:W-:Y:S01]  /*5b20*/  FFMA.FTZ R172, R29, UR6, -R58.reuse ;  /* 0x000000061dac7c23 */ /* 0x100fe2000801083a */
[----:B------:R-:W-:Y:S01]  /*5b30*/  FMNMX.FTZ R25, R51, R20, !PT ;  /* 0x0000001433197209 */ /* 0x000fe20007810000 */
[--C-:B------:R-:W-:Y:S01]  /*5b40*/  FFMA.FTZ R173, R32, UR6, -R58.reuse ;  /* 0x0000000620ad7c23 */ /* 0x100fe2000801083a */
[----:B------:R-:W-:Y:S01]  /*5b50*/  FSEL R55, R55, -INF , P3 ;  /* 0xff80000037377808 */ /* 0x000fe20001800000 */
        /* <DEDUP_REMOVED lines=13> */
[----:B------:R-:W-:Y:S01]  /*5c30*/  FFMA.FTZ R198, R53, UR6, -R58 ;  /* 0x0000000635c67c23 */ /* 0x000fe2000801083a */
[----:B------:R-:W-:Y:S08]  /*5c40*/  MUFU.EX2 R169, R169 ;  /* 0x000000a900a97308 */ /* 0x000ff00000000800 */
[----:B------:R-:W1:Y:S08]  /*5c50*/  MUFU.EX2 R170, R170 ;  /* 0x000000aa00aa7308 */ /* 0x000e700000000800 */
[----:B------:R-:W-:Y:S01]  /*5c60*/  MUFU.EX2 R171, R171 ;  /* 0x000000ab00ab7308 */ /* 0x000fe20000000800 */
[----:B0-----:R-:W-:-:S07]  /*5c70*/  FMNMX.FTZ R25, R20, R25, !PT ;  /* 0x0000001914197209 */ /* 0x001fce0007810000 */
[----:B------:R-:W0:Y:S01]  /*5c80*/  MUFU.EX2 R172, R172 ;  /* 0x000000ac00ac7308 */ /* 0x000e220000000800 */
[----:B------:R-:W2:Y:S01]  /*5c90*/  SHFL.BFLY PT, R168, R25, 0x1, 0x1f ;  /* 0x0c201f0019a87f89 */ /* 0x000ea200000e0000 */
[----:B-1----:R-:W-:Y:S01]  /*5ca0*/  F2FP.F16.F32.PACK_AB R152, R170, R169 ;  /* 0x000000a9aa98723e */ /* 0x002fe200000000ff */
[----:B------:R-:W-:-:S05]  /*5cb0*/  FADD.FTZ R170, R169, R170 ;  /* 0x000000aaa9aa7221 */ /* 0x000fca0000010000 */
[----:B------:R-:W-:Y:S08]  /*5cc0*/  MUFU.EX2 R173, R173 ;  /* 0x000000ad00ad7308 */ /* 0x000ff00000000800 */
[----:B------:R-:W1:Y:S01]  /*5cd0*/  MUFU.EX2 R174, R174 ;  /* 0x000000ae00ae7308 */ /* 0x000e620000000800 */
[----:B0-----:R-:W-:Y:S01]  /*5ce0*/  F2FP.F16.F32.PACK_AB R154, R172, R171 ;  /* 0x000000abac9a723e */ /* 0x001fe200000000ff */
[----:B------:R-:W-:-:S04]  /*5cf0*/  FADD.FTZ R171, R171, R170 ;  /* 0x000000aaabab7221 */ /* 0x000fc80000010000 */
[----:B------:R-:W-:Y:S02]  /*5d00*/  FADD.FTZ R172, R172, R171 ;  /* 0x000000abacac7221 */ /* 0x000fe40000010000 */
[----:B------:R-:W-:Y:S01]  /*5d10*/  MUFU.EX2 R175, R175 ;  /* 0x000000af00af7308 */ /* 0x000fe20000000800 */
[----:B--2---:R-:W-:-:S04]  /*5d20*/  FMNMX.FTZ R168, R25, R168, !PT ;  /* 0x000000a819a87209 */ /* 0x004fc80007810000 */
[C---:B------:R-:W-:Y:S01]  /*5d30*/  FSETP.NEU.FTZ.AND P2, PT, R168.reuse, -INF , PT ;  /* 0xff800000a800780b */ /* 0x040fe20003f5d000 */
[----:B------:R-:W-:Y:S02]  /*5d40*/  FMUL.FTZ R20, R168, UR6 ;  /* 0x00000006a8147c20 */ /* 0x000fe40008410000 */
[----:B------:R-:W0:Y:S01]  /*5d50*/  MUFU.EX2 R176, R176 ;  /* 0x000000b000b07308 */ /* 0x000e220000000800 */
[----:B-1----:R-:W-:Y:S01]  /*5d60*/  F2FP.F16.F32.PACK_AB R156, R174, R173 ;  /* 0x000000adae9c723e */ /* 0x002fe200000000ff */
[----:B------:R-:W-:Y:S01]  /*5d70*/  FADD.FTZ R173, R173, R172 ;  /* 0x000000acadad7221 */ /* 0x000fe20000010000 */
[----:B------:R-:W-:Y:S02]  /*5d80*/  FSEL R28, R20, RZ, P2 ;  /* 0x000000ff141c7208 */ /* 0x000fe40001000000 */
[-C--:B------:R-:W-:Y:S01]  /*5d90*/  LEA.HI R20, R56, R23.reuse, RZ, 0x4 ;  /* 0x0000001738147211 */ /* 0x080fe200078f20ff */
[----:B------:R-:W-:Y:S01]  /*5da0*/  FADD.FTZ R174, R174, R173 ;  /* 0x000000adaeae7221 */ /* 0x000fe20000010000 */
[----:B------:R-:W-:Y:S01]  /*5db0*/  ISETP.NE.AND P2, PT, R62, RZ, PT ;  /* 0x000000ff3e00720c */ /* 0x000fe20003f45270 */
[--C-:B------:R-:W-:Y:S01]  /*5dc0*/  FFMA.FTZ R200, R27, UR6, -R28.reuse ;  /* 0x000000061bc87c23 */ /* 0x100fe2000801081c */
[----:B------:R-:W-:Y:S01]  /*5dd0*/  LOP3.LUT R24, R20, 0xfffffff0, RZ, 0xc0, !PT ;  /* 0xfffffff014187812 */ /* 0x000fe200078ec0ff */
[--C-:B------:R-:W-:Y:S01]  /*5de0*/  FFMA.FTZ R199, R26, UR6, -R28.reuse ;  /* 0x000000061ac77c23 */ /* 0x100fe2000801081c */
[----:B------:R-:W-:Y:S01]  /*5df0*/  LEA.HI R56, R56, R23, RZ, 0x5 ;  /* 0x0000001738387211 */ /* 0x000fe200078f28ff */
[----:B------:R-:W-:Y:S01]  /*5e00*/  FFMA.FTZ R201, R30, UR6, -R28 ;  /* 0x000000061ec97c23 */ /* 0x000fe2000801081c */
[----:B------:R-:W-:Y:S01]  /*5e10*/  SHF.R.U32.HI R29, RZ, 0x1, R20 ;  /* 0x00000001ff1d7819 */ /* 0x000fe20000011614 */
[----:B------:R-:W-:-:S02]  /*5e20*/  IMAD.IADD R24, R23, 0x1, -R24 ;  /* 0x0000000117187824 */ /* 0x000fc400078e0a18 */
[--C-:B------:R-:W-:Y:S01]  /*5e30*/  FFMA.FTZ R202, R31, UR6, -R28.reuse ;  /* 0x000000061fca7c23 */ /* 0x100fe2000801081c */
[----:B------:R-:W-:Y:S02]  /*5e40*/  IMAD.SHL.U32 R56, R56, 0x20, RZ ;  /* 0x0000002038387824 */ /* 0x000fe400078e00ff */
[--C-:B------:R-:W-:Y:S01]  /*5e50*/  FFMA.FTZ R203, R34, UR6, -R28.reuse ;  /* 0x0000000622cb7c23 */ /* 0x100fe2000801081c */
[----:B------:R-:W-:Y:S01]  /*5e60*/  FFMA.FTZ R204, R35, UR6, -R28 ;  /* 0x0000000623cc7c23 */ /* 0x000fe2000801081c */
[----:B------:R-:W-:Y:S01]  /*5e70*/  SHF.R.S32.HI R25, RZ, 0x1f, R24 ;  /* 0x0000001fff197819 */ /* 0x000fe20000011418 */
[----:B------:R-:W-:Y:S01]  /*5e80*/  @!P2 VIADD R20, R196, 0x38840 ;  /* 0x00038840c414a836 */ /* 0x000fe20000000000 */
[----:B------:R-:W-:Y:S01]  /*5e90*/  LOP3.LUT R56, R56, 0x7ffffc00, RZ, 0xc0, !PT ;  /* 0x7ffffc0038387812 */ /* 0x000fe200078ec0ff */
        /* <DEDUP_REMOVED lines=13> */
[--C-:B------:R-:W-:Y:S01]  /*5f70*/  FFMA.FTZ R211, R54, UR6, -R28.reuse ;  /* 0x0000000636d37c23 */ /* 0x100fe2000801081c */
[----:B------:R-:W-:Y:S02]  /*5f80*/  IMAD.SHL.U32 R24, R27, 0x40, RZ ;  /* 0x000000401b187824 */ /* 0x000fe400078e00ff */
[----:B------:R-:W-:Y:S01]  /*5f90*/  FFMA.FTZ R214, R55, UR6, -R28 ;  /* 0x0000000637d67c23 */ /* 0x000fe2000801081c */
[----:B------:R-:W-:Y:S01]  /*5fa0*/  MUFU.EX2 R199, R199 ;  /* 0x000000c700c77308 */ /* 0x000fe20000000800 */
[----:B------:R-:W-:Y:S01]  /*5fb0*/  LOP3.LUT P4, RZ, R27, 0x2, RZ, 0xc0, !PT ;  /* 0x000000021bff7812 */ /* 0x000fe2000788c0ff */
[----:B------:R-:W-:Y:S01]  /*5fc0*/  @!P2 VIADD R21, R196, 0x38860 ;  /* 0x00038860c415a836 */ /* 0x000fe20000000000 */
[----:B------:R-:W-:-:S02]  /*5fd0*/  LOP3.LUT R24, R24, 0x1c0, RZ, 0xc0, !PT ;  /* 0x000001c018187812 */ /* 0x000fc400078ec0ff */
[----:B------:R-:W-:Y:S02]  /*5fe0*/  LOP3.LUT P3, RZ, R27, 0x4, RZ, 0xc0, !PT ;  /* 0x000000041bff7812 */ /* 0x000fe4000786c0ff */
[----:B------:R-:W-:Y:S01]  /*5ff0*/  LOP3.LUT R29, R24, 0x8, R29, 0xf8, !PT ;  /* 0x00000008181d7812 */ /* 0x000fe200078ef81d */
[----:B------:R-:W1:Y:S01]  /*6000*/  MUFU.EX2 R200, R200 ;  /* 0x000000c800c87308 */ /* 0x000e620000000800 */
[----:B------:R-:W-:Y:S02]  /*6010*/  SHF.R.U32.HI R24, RZ, 0x3, R24 ;  /* 0x00000003ff187819 */ /* 0x000fe40000011618 */
[----:B------:R-:W-:Y:S02]  /*6020*/  SEL R57, R57, 0xffffffc0, !P3 ;  /* 0xffffffc039397807 */ /* 0x000fe40005800000 */
[----:B------:R-:W-:Y:S02]  /*6030*/  LOP3.LUT R24, R29, R24, RZ, 0x3c, !PT ;  /* 0x000000181d187212 */ /* 0x000fe400078e3cff */
[----:B0-----:R-:W-:Y:S01]  /*6040*/  F2FP.F16.F32.PACK_AB R158, R176, R175 ;  /* 0x000000afb09e723e */ /* 0x001fe200000000ff */
[----:B------:R-:W-:Y:S01]  /*6050*/  MUFU.EX2 R201, R201 ;  /* 0x000000c900c97308 */ /* 0x000fe20000000800 */
[----:B------:R-:W-:Y:S01]  /*6060*/  IADD3 R25, R24, R25, R56 ;  /* 0x0000001918197210 */ /* 0x000fe20007ffe038 */
[----:B------:R-:W-:Y:S01]  /*6070*/  FADD.FTZ R175, R175, R174 ;  /* 0x000000aeafaf7221 */ /* 0x000fe20000010000 */
[----:B------:R-:W-:-:S02]  /*6080*/  @!P2 PRMT R24, RZ, 0x654, R20 ;  /* 0x00000654ff18a816 */ /* 0x000fc40000000014 */
[----:B------:R-:W-:Y:S01]  /*6090*/  @!P2 PRMT R21, RZ, 0x654, R21 ;  /* 0x00000654ff15a816 */ /* 0x000fe20000000015 */
[----:B------:R-:W-:Y:S01]  /*60a0*/  IMAD R184, R25, 0x2, R196 ;  /* 0x0000000219b87824 */ /* 0x000fe200078e02c4 */
[----:B------:R0:W-:Y:S01]  /*60b0*/  @!P2 SYNCS.ARRIVE.TRANS64.RED.A1T0 RZ, [R24+URZ], RZ ;  /* 0x000000ff18ffa9a7 */ /* 0x0001e2000810043f */
[----:B------:R-:W2:Y:S01]  /*60c0*/  MUFU.EX2 R202, R202 ;  /* 0x000000ca00ca7308 */ /* 0x000ea20000000800 */
[----:B-1----:R-:W-:Y:S01]  /*60d0*/  F2FP.F16.F32.PACK_AB R153, R200, R199 ;  /* 0x000000c7c899723e */ /* 0x002fe200000000ff */
[C---:B------:R-:W-:Y:S02]  /*60e0*/  VIADD R188, R184.reuse, 0x36400 ;  /* 0x00036400b8bc7836 */ /* 0x040fe40000000000 */
[----:B------:R-:W-:Y:S01]  /*60f0*/  FADD.FTZ R200, R199, R200 ;  /* 0x000000c8c7c87221 */ /* 0x000fe20000010000 */
[----:B------:R-:W-:Y:S02]  /*6100*/  VIADD R20, R184, 0x36420 ;  /* 0x00036420b8147836 */ /* 0x000fe40000000000 */
[----:B------:R-:W-:Y:S01]  /*6110*/  FADD.FTZ R176, R176, R175 ;  /* 0x000000afb0b07221 */ /* 0x000fe20000010000 */
[C---:B------:R-:W-:Y:S01]  /*6120*/  @P4 VIADD R20, R188.reuse, 0xffffffe0 ;  /* 0xffffffe0bc144836 */ /* 0x040fe20000000000 */
[----:B------:R-:W-:Y:S01]  /*6130*/  MUFU.EX2 R203, R203 ;  /* 0x000000cb00cb7308 */ /* 0x000fe20000000800 */
[----:B------:R-:W-:-:S02]  /*6140*/  IMAD.IADD R188, R188, 0x1, R57 ;  /* 0x00000001bcbc7824 */ /* 0x000fc400078e0239 */
[----:B------:R-:W-:Y:S02]  /*6150*/  IMAD.IADD R187, R57, 0x1, R20 ;  /* 0x0000000139bb7824 */ /* 0x000fe400078e0214 */
[----:B------:R-:W-:-:S03]  /*6160*/  VIADD R199, R22, 0xfffffffe ;  /* 0xfffffffe16c77836 */ /* 0x000fc60000000000 */
[----:B------:R-:W1:Y:S01]  /*6170*/  MUFU.EX2 R204, R204 ;  /* 0x000000cc00cc7308 */ /* 0x000e620000000800 */
[----:B--2---:R-:W-:Y:S01]  /*6180*/  F2FP.F16.F32.PACK_AB R155, R202, R201 ;  /* 0x000000c9ca9b723e */ /* 0x004fe200000000ff */
[----:B------:R-:W-:Y:S01]  /*6190*/  BAR.SYNC.DEFER_BLOCKING 0xf, 0x100 ;  /* 0x03c4000000007b1d */ /* 0x000fe20000010000 */
[----:B------:R-:W-:-:S04]  /*61a0*/  FADD.FTZ R201, R201, R200 ;  /* 0x000000c8c9c97221 */ /* 0x000fc80000010000 */
[----:B------:R-:W-:Y:S01]  /*61b0*/  FADD.FTZ R202, R202, R201 ;  /* 0x000000c9caca7221 */ /* 0x000fe20000010000 */
[----:B------:R-:W-:Y:S08]  /*61c0*/  MUFU.EX2 R205, R205 ;  /* 0x000000cd00cd7308 */ /* 0x000ff00000000800 */
[----:B------:R-:W2:Y:S01]  /*61d0*/  MUFU.EX2 R206, R206 ;  /* 0x000000ce00ce7308 */ /* 0x000ea20000000800 */
[----:B-1----:R-:W-:Y:S01]  /*61e0*/  F2FP.F16.F32.PACK_AB R157, R204, R203 ;  /* 0x000000cbcc9d723e */ /* 0x002fe200000000ff */
[----:B------:R-:W-:-:S04]  /*61f0*/  FADD.FTZ R203, R203, R202 ;  /* 0x000000cacbcb7221 */ /* 0x000fc80000010000 */
[----:B------:R-:W-:Y:S02]  /*6200*/  FADD.FTZ R204, R204, R203 ;  /* 0x000000cbcccc7221 */ /* 0x000fe40000010000 */
[----:B------:R-:W-:Y:S01]  /*6210*/  MUFU.EX2 R177, R177 ;  /* 0x000000b100b17308 */ /* 0x000fe20000000800 */
[----:B------:R1:W-:Y:S07]  /*6220*/  STSM.16.M88.4 [R184+0x36400], R152 ;  /* 0x03640098b8007844 */ /* 0x0003ee0000000200 */
[----:B------:R-:W3:Y:S01]  /*6230*/  MUFU.EX2 R178, R178 ;  /* 0x000000b200b27308 */ /* 0x000ee20000000800 */
[----:B--2---:R-:W-:Y:S01]  /*6240*/  F2FP.F16.F32.PACK_AB R159, R206, R205 ;  /* 0x000000cdce9f723e */ /* 0x004fe200000000ff */
        /* <DEDUP_REMOVED lines=31> */
[----:B----4-:R-:W-:-:S07]  /*6440*/  F2FP.F16.F32.PACK_AB R166, R198, R183 ;  /* 0x000000b7c6a6723e */ /* 0x010fce00000000ff */
[----:B------:R-:W-:Y:S08]  /*6450*/  MUFU.EX2 R211, R211 ;  /* 0x000000d300d37308 */ /* 0x000ff00000000800 */
[----:B------:R-:W4:Y:S01]  /*6460*/  MUFU.EX2 R214, R214 ;  /* 0x000000d600d67308 */ /* 0x000f220000000800 */
[----:B---3--:R-:W-:Y:S01]  /*6470*/  F2FP.F16.F32.PACK_AB R165, R212, R23 ;  /* 0x00000017d4a5723e */ /* 0x008fe200000000ff */
[----:B------:R-:W-:-:S04]  /*6480*/  FADD.FTZ R23, R23, R210 ;  /* 0x000000d217177221 */ /* 0x000fc80000010000 */
[----:B------:R-:W-:Y:S01]  /*6490*/  FADD.FTZ R212, R212, R23 ;  /* 0x00000017d4d47221 */ /* 0x000fe20000010000 */
[----:B------:R-:W-:Y:S01]  /*64a0*/  IMAD.MOV.U32 R23, RZ, RZ, RZ ;  /* 0x000000ffff177224 */ /* 0x000fe200078e00ff */
[----:B----4-:R-:W-:Y:S02]  /*64b0*/  F2FP.F16.F32.PACK_AB R167, R214, R211 ;  /* 0x000000d3d6a7723e */ /* 0x010fe400000000ff */
[----:B------:R-:W-:-:S03]  /*64c0*/  FADD.FTZ R211, R211, R212 ;  /* 0x000000d4d3d37221 */ /* 0x000fc60000010000 */
[----:B------:R2:W-:Y:S01]  /*64d0*/  STSM.16.M88.4 [R187], R164 ;  /* 0x000000a4bb007844 */ /* 0x0005e20000000200 */
[----:B0-----:R-:W-:Y:S01]  /*64e0*/  WARPGROUP.ARRIVE ;  /* 0x00000000000079c5 */ /* 0x001fe20000000000 */
[----:B------:R-:W-:-:S05]  /*64f0*/  FADD.FTZ R22, R214, R211 ;  /* 0x000000d3d6167221 */ /* 0x000fca0000010000 */
[----:B------:R-:W-:Y:S01]  /*6500*/  HGMMA.64x256x16.F32 R24, R152, gdesc[UR8].tnspB, RZ, !UPT, gsb0 ;  /* 0x43e0000898187df0 */ /* 0x000fe2000c0008ff */
[----:B------:R-:W-:Y:S01]  /*6510*/  R2UR UR10, R213 ;  /* 0x00000000d50a72ca */ /* 0x000fe200000e0000 */
[----:B------:R-:W-:Y:S01]  /*6520*/  UMOV UR11, 0x40000040 ;  /* 0x40000040000b7882 */ /* 0x000fe20000000000 */
[C---:B------:R-:W-:Y:S01]  /*6530*/  VIADD R213, R191.reuse, 0x100 ;  /* 0x00000100bfd57836 */ /* 0x040fe20000000000 */
[----:B------:R-:W-:Y:S02]  /*6540*/  WARPGROUP.DEPBAR.LE gsb0, 0x0 ;  /* 0x00008000000079c5 */ /* 0x000fe40000010000 */
[----:B------:R-:W-:Y:S01]  /*6550*/  WARPGROUP.ARRIVE ;  /* 0x00000000000079c5 */ /* 0x000fe20000000000 */
[----:B-1----:R-:W-:-:S15]  /*6560*/  VIADD R152, R191, 0x180 ;  /* 0x00000180bf987836 */ /* 0x002fde0000000000 */
        /* <DEDUP_REMOVED lines=18> */
[----:B------:R-:W-:-:S04]  /*6690*/  USHF.R.S32.HI UR7, URZ, 0x1f, UR60 ;  /* 0x0000001f3f077899 */ /* 0x000fc8000801143c */
[----:B------:R-:W-:-:S03]  /*66a0*/  ULEA.HI UR7, UR7, UR60, URZ, 0x6 ;  /* 0x0000003c07077291 */ /* 0x000fc6000f8f303f */
[----:B------:R-:W-:Y:S01]  /*66b0*/  UMOV UR60, URZ ;  /* 0x0000003f003c7c82 */ /* 0x000fe20008000000 */
[----:B------:R-:W-:-:S04]  /*66c0*/  USHF.R.S32.HI UR7, URZ, 0x6, UR7 ;  /* 0x000000063f077899 */ /* 0x000fc80008011407 */
[----:B------:R-:W-:-:S04]  /*66d0*/  UISETP.LT.AND UP1, UPT, UR61, UR7, UPT ;  /* 0x000000073d00728c */ /* 0x000fc8000bf21270 */
[----:B------:R-:W-:-:S06]  /*66e0*/  USEL UR61, UR61, UR7, !UP1 ;  /* 0x000000073d3d7287 */ /* 0x000fcc000c800000 */
[----:B------:R-:W-:Y:S01]  /*66f0*/  ISETP.GE.AND P3, PT, R199, UR61, PT ;  /* 0x0000003dc7007c0c */ /* 0x000fe2000bf66270 */
        /* <DEDUP_REMOVED lines=9> */
[----:B------:R0:W-:Y:S02]  /*6790*/  @!P2 SYNCS.ARRIVE.TRANS64.RED.A1T0 RZ, [R21+URZ], RZ ;  /* 0x000000ff15ffa9a7 */ /* 0x0001e4000810043f */
[----:B0-----:R-:W-:-:S04]  /*67a0*/  FADD.FTZ R21, R183, R182 ;  /* 0x000000b6b7157221 */ /* 0x001fc80000010000 */
[----:B------:R-:W-:Y:S01]  /*67b0*/  FADD.FTZ R21, R198, R21 ;  /* 0x00000015c6157221 */ /* 0x000fe20000010000 */
[----:B--2---:R-:W-:Y:S06]  /*67c0*/  @!P3 BRA `(.L_x_4226) ;  /* 0x000000300088b947 */ /* 0x004fec0003800000 */
[----:B------:R-:W-:Y:S01]  /*67d0*/  IMAD.MOV.U32 R200, RZ, RZ, R168 ;  /* 0x000000ffffc87224 */ /* 0x000fe200078e00a8 */
[----:B------:R-:W-:Y:S01]  /*67e0*/  UMOV UR60, URZ ;  /* 0x0000003f003c7c82 */ /* 0x000fe20008000000 */
[----:B------:R-:W-:Y:S02]  /*67f0*/  IMAD.MOV.U32 R201, RZ, RZ, R185 ;  /* 0x000000ffffc97224 */ /* 0x000fe400078e00b9 */
[----:B------:R-:W-:-:S07]  /*6800*/  IMAD.MOV.U32 R203, RZ, RZ, RZ ;  /* 0x000000ffffcb7224 */ /* 0x000fce00078e00ff */
.L_x_4235:
        /* <DEDUP_REMOVED lines=8> */
.L_x_4227:
[----:B------:R-:W-:Y:S02]  /*6890*/  IMAD.U32 R205, RZ, RZ, UR60 ;  /* 0x0000003cffcd7e24 */ /* 0x000fe4000f8e00ff */
[----:B------:R-:W-:-:S03]  /*68a0*/  IMAD R198, R23, 0x8, R196 ;  /* 0x0000000817c67824 */ /* 0x000fc600078e02c4 */
[----:B------:R-:W-:-:S04]  /*68b0*/  SHF.L.U32 R205, R205, 0x1f, RZ ;  /* 0x0000001fcdcd7819 */ /* 0x000fc800000006ff */
[----:B------:R0:W1:Y:S01]  /*68c0*/  SYNCS.PHASECHK.TRANS64.TRYWAIT P3, [R198+URZ+0x38830], R205 ;  /* 0x038830cdc60075a7 */ /* 0x000062000806017f */
[----:B------:R-:W-:Y:S05]  /*68d0*/  @!P0 BRA `(.L_x_4228) ;  /* 0x0000000000048947 */ /* 0x000fea0003800000 */
[----:B------:R-:W-:Y:S01]  /*68e0*/  BPT.TRAP 0x1 ;  /* 0x000000040000795c */ /* 0x000fe20000300000 */
.L_x_4228:
[----:B------:R-:W-:Y:S01]  /*68f0*/  IMAD R185, R23, 0x200, R189 ;  /* 0x0000020017b97824 */ /* 0x000fe200078e02bd */
[----:B-1----:R-:W-:Y:S06]  /*6900*/  @P3 BRA `(.L_x_4229) ;  /* 0x0000000000083947 */ /* 0x002fec0003800000 */
[----:B------:R-:W1:Y:S02]  /*6910*/  SYNCS.PHASECHK.TRANS64.TRYWAIT P3, [R198+URZ+0x38830], R205 ;  /* 0x038830cdc60075a7 */ /* 0x000e64000806017f */
[----:B-1----:R-:W-:Y:S05]  /*6920*/  @!P3 BRA `(.L_x_4230) ;  /* 0x000000e80020b947 */ /* 0x002fea0003800000 */
.L_x_4229:
        /* <DEDUP_REMOVED lines=49> */
.L_x_4231:
[----:B------:R2:W3:Y:S01]  /*6c40*/  SYNCS.PHASECHK.TRANS64.TRYWAIT P3, [R198+URZ+0x38850], R205 ;  /* 0x038850cdc60075a7 */ /* 0x0004e2000806017f */
[----:B------:R-:W-:Y:S05]  /*6c50*/  @!P0 BRA `(.L_x_4232) ;  /* 0x0000000000048947 */ /* 0x000fea0003800000 */
[----:B------:R-:W-:Y:S01]  /*6c60*/  BPT.TRAP 0x1 ;  /* 0x000000040000795c */ /* 0x000fe20000300000 */
.L_x_4232:
[----:B---3--:R-:W-:Y:S05]  /*6c70*/  @P3 BRA `(.L_x_4233) ;  /* 0x0000000000083947 */ /* 0x008fea0003800000 */
[----:B------:R-:W3:Y:S02]  /*6c80*/  SYNCS.PHASECHK.TRANS64.TRYWAIT P3, [R198+URZ+0x38850], R205 ;  /* 0x038850cdc60075a7 */ /* 0x000ee4000806017f */
[----:B---3--:R-:W-:Y:S05]  /*6c90*/  @!P3 BRA `(.L_x_4234) ;  /* 0x000000e40058b947 */ /* 0x008fea0003800000 */
.L_x_4233:
[----:B------:R-:W-:Y:S01]  /*6ca0*/  IMAD R185, R23, 0x1000, R16 ;  /* 0x0000100017b97824 */ /* 0x000fe200078e0210 */
[----:B------:R-:W-:Y:S01]  /*6cb0*/  MOV R202, UR49 ;  /* 0x0000003100ca7c02 */ /* 0x000fe20008000f00 */
[----:B------:R-:W-:Y:S01]  /*6cc0*/  WARPGROUP.ARRIVE ;  /* 0x00000000000079c5 */ /* 0x000fe20000000000 */
[----:B------:R-:W-:Y:S01]  /*6cd0*/  MOV R204, UR48 ;  /* 0x0000003000cc7c02 */ /* 0x000fe20008000f00 */
[----:B------:R-:W-:Y:S01]  /*6ce0*/  UMOV UR51, 0x40000040 ;  /* 0x4000004000337882 */ /* 0x000fe20000000000 */
[----:B------:R-:W-:Y:S01]  /*6cf0*/  R2UR UR6, R185 ;  /* 0x00000000b90672ca */ /* 0x000fe200000e0000 */
[----:B------:R-:W-:Y:S01]  /*6d00*/  UMOV UR55, 0x40000040 ;  /* 0x4000004000377882 */ /* 0x000fe20000000000 */
[----:B------:R-:W-:Y:S01]  /*6d10*/  R2UR UR48, R8 ;  /* 0x00000000083072ca */ /* 0x000fe200000e0000 */
[----:B------:R-:W-:Y:S01]  /*6d20*/  UMOV UR59, 0x40000040 ;  /* 0x40000040003b7882 */ /* 0x000fe20000000000 */
[----:B------:R-:W-:Y:S01]  /*6d30*/  R2UR UR49, R9 ;  /* 0x00000000093172ca */ /* 0x000fe200000e0000 */
[----:B------:R-:W-:Y:S01]  /*6d40*/  UMOV UR7, 0x40000040 ;  /* 0x4000004000077882 */ /* 0x000fe20000000000 */
[----:B0123--:R-:W-:Y:S01]  /*6d50*/  MOV R205, UR53 ;  /* 0x0000003500cd7c02 */ /* 0x00ffe20008000f00 */
        /* <DEDUP_REMOVED lines=24> */
[----:B------:R-:W-:-:S06]  /*6ee0*/  IMAD R221, R23, 0x1000, R191 ;  /* 0x0000100017dd7824 */ /* 0x000fcc00078e02bf */
        /* <DEDUP_REMOVED lines=28> */
[----:B------:R-:W-:Y:S01]  /*70b0*/  R2UR UR52, R206 ;  /* 0x00000000ce3472ca */ /* 0x000fe200000e0000 */
[C---:B------:R-:W-:Y:S01]  /*70c0*/  VIADD R205, R185.reuse, 0x800 ;  /* 0x00000800b9cd7836 */ /* 0x040fe20000000000 */
        /* <DEDUP_REMOVED lines=8> */
[----:B0-----:R-:W-:-:S04]  /*7150*/  ISETP.GT.AND P3, PT, R202, 0x7f, PT ;  /* 0x0000007fca00780c */ /* 0x001fc80003f64270 */
        /* <DEDUP_REMOVED lines=24> */
[----:B------:R-:W-:Y:S01]  /*72e0*/  ULDC UR11, c[0x0][0x2f0] ;  /* 0x0000bc00000b7ab9 */ /* 0x000fe20000000800 */
        /* <DEDUP_REMOVED lines=186> */
[----:B------:R-:W-:Y:S01]  /*7e90*/  @P1 IMAD.HI.U32 R202, R186, UR6, RZ ;  /* 0x00000006baca1c27 */ /* 0x000fe2000f8e00ff */
[----:B------:R-:W-:Y:S01]  /*7ea0*/  @UP0 ULDC UR6, c[0x0][0x450] ;  /* 0x0001140000060ab9 */ /* 0x000fe20000000800 */
[----:B------:R-:W-:Y:S02]  /*7eb0*/  WARPGROUP.DEPBAR.LE gsb0, 0x0 ;  /* 0x00008000000079c5 */ /* 0x000fe40000010000 */
[----:B------:R-:W-:-:S06]  /*7ec0*/  WARPGROUP.ARRIVE ;  /* 0x00000000000079c5 */ /* 0x000fcc0000000000 */
[----:B------:R-:W-:Y:S01]  /*7ed0*/  HGMMA.64x64x16.F32 R152, gdesc[UR56], R152, gsb0 ;  /* 0x00e00000389879f0 */ /* 0x000fe20008000898 */
[----:B------:R-:W-:Y:S01]  /*7ee0*/  R2UR UR56, R204 ;  /* 0x00000000cc3872ca */ /* 0x000fe200000e0000 */
[----:B------:R-:W-:Y:S01]  /*7ef0*/  UMOV UR57, 0x40000040 ;  /* 0x4000004000397882 */ /* 0x000fe20000000000 */
[----:B------:R-:W-:Y:S01]  /*7f00*/  R2UR UR58, R185 ;  /* 0x00000000b93a72ca */ /* 0x000fe200000e0000 */
[----:B------:R-:W-:Y:S01]  /*7f10*/  UMOV UR59, 0x40000040 ;  /* 0x40000040003b7882 */ /* 0x000fe20000000000 */
[----:B------:R-:W-:Y:S01]  /*7f20*/  IMAD.MOV.U32 R185, RZ, RZ, R186 ;  /* 0x000000ffffb97224 */ /* 0x000fe200078e00ba */
[----:B------:R-:W-:Y:S01]  /*7f30*/  @P1 SHF.R.U32.HI R185, RZ, UR6, R202 ;  /* 0x00000006ffb91c19 */ /* 0x000fe200080116ca */
[----:B------:R-:W-:Y:S01]  /*7f40*/  IMAD.MOV.U32 R202, RZ, RZ, -0x40 ;  /* 0xffffffc0ffca7424 */ /* 0x000fe200078e00ff */
[----:B------:R-:W-:-:S03]  /*7f50*/  ULDC UR6, c[0x0][0xa80] ;  /* 0x0002a00000067ab9 */ /* 0x000fc60000000800 */
[----:B------:R-:W0:Y:S01]  /*7f60*/  SHFL.IDX PT, R204, R185, RZ, 0x1c1f ;  /* 0x001c1fffb9cc7589 */ /* 0x000e2200000e0000 */
[----:B------:R-:W-:-:S04]  /*7f70*/  IMAD R205, R199, R202, 0x1 ;  /* 0x00000001c7cd7424 */ /* 0x000fc800078e02ca */
[----:B------:R-:W-:-:S04]  /*7f80*/  IMAD.IADD R202, R205, 0x1, -R194 ;  /* 0x00000001cdca7824 */ /* 0x000fc800078e0ac2 */
[----:B------:R-:W-:Y:S01]  /*7f90*/  IMAD R207, R193, UR11, R202 ;  /* 0x0000000bc1cf7c24 */ /* 0x000fe2000f8e02ca */
[----:B------:R-:W-:-:S04]  /*7fa0*/  UMOV UR11, 0x40000040 ;  /* 0x40000040000b7882 */ /* 0x000fc80000000000 */
[----:B0-----:R-:W-:-:S04]  /*7fb0*/  IADD3 R208, R204, -UR7, R207 ;  /* 0x80000007ccd07c10 */ /* 0x001fc8000fffe0cf */
[C---:B------:R-:W-:Y:S02]  /*7fc0*/  ISETP.GT.AND P3, PT, R208.reuse, RZ, PT ;  /* 0x000000ffd000720c */ /* 0x040fe40003f64270 */
[----:B------:R-:W-:Y:S01]  /*7fd0*/  ISETP.GT.AND P4, PT, R208, 0x1, PT ;  /* 0x00000001d000780c */ /* 0x000fe20003f84270 */
        /* <DEDUP_REMOVED lines=47> */
[----:B------:R-:W-:Y:S01]  /*82d0*/  FSEL R181, R181, -INF , P4 ;  /* 0xff800000b5b57808 */ /* 0x000fe20002000000 */
[----:B------:R-:W0:Y:S01]  /*82e0*/  SHFL.IDX PT, R172, R185, 0x1, 0x1c1f ;  /* 0x003c1f00b9ac7f89 */ /* 0x000e2200000e0000 */
[----:B------:R-:W-:-:S04]  /*82f0*/  FMNMX.FTZ R208, R180, R153, !PT ;  /* 0x00000099b4d07209 */ /* 0x000fc80007810000 */
[----:B------:R-:W-:-:S05]  /*8300*/  FMNMX.FTZ R208, R181, R208, !PT ;  /* 0x000000d0b5d07209 */ /* 0x000fca0007810000 */
[----:B------:R-:W1:Y:S01]  /*8310*/  SHFL.BFLY PT, R153, R208, 0x2, 0x1f ;  /* 0x0c401f00d0997f89 */ /* 0x000e6200000e0000 */
[----:B0-----:R-:W-:-:S04]  /*8320*/  IADD3 R169, R172, -UR7, R207 ;  /* 0x80000007aca97c10 */ /* 0x001fc8000fffe0cf */
[C---:B------:R-:W-:Y:S02]  /*8330*/  ISETP.GT.AND P3, PT, R169.reuse, RZ, PT ;  /* 0x000000ffa900720c */ /* 0x040fe40003f64270 */
[C---:B------:R-:W-:Y:S02]  /*8340*/  ISETP.GT.AND P4, PT, R169.reuse, 0x1, PT ;  /* 0x00000001a900780c */ /* 0x040fe40003f84270 */
[C---:B------:R-:W-:Y:S02]  /*8350*/  ISETP.GT.AND P5, PT, R169.reuse, 0x28, PT ;  /* 0x00000028a900780c */ /* 0x040fe40003fa4270 */
[----:B-1----:R-:W-:Y:S02]  /*8360*/  FMNMX.FTZ R172, R208, R153, !PT ;  /* 0x00000099d0ac7209 */ /* 0x002fe40007810000 */
[----:B------:R-:W-:Y:S02]  /*8370*/  FSEL R153, R154, -INF , P3 ;  /* 0xff8000009a997808 */ /* 0x000fe40001800000 */
[----:B------:R-:W-:Y:S01]  /*8380*/  ISETP.GT.AND P3, PT, R169, 0x8, PT ;  /* 0x00000008a900780c */ /* 0x000fe20003f64270 */
[----:B------:R-:W0:Y:S01]  /*8390*/  SHFL.BFLY PT, R207, R172, 0x1, 0x1f ;  /* 0x0c201f00accf7f89 */ /* 0x000e2200000e0000 */
        /* <DEDUP_REMOVED lines=17> */
[----:B0-----:R-:W-:Y:S02]  /*84b0*/  FMNMX.FTZ R185, R172, R207, !PT ;  /* 0x000000cfacb97209 */ /* 0x001fe40007810000 */
[----:B------:R-:W-:-:S02]  /*84c0*/  ISETP.GT.AND P3, PT, R169, 0x20, PT ;  /* 0x00000020a900780c */ /* 0x000fc40003f64270 */
[----:B------:R-:W-:Y:S01]  /*84d0*/  FSEL R167, R167, -INF , P4 ;  /* 0xff800000a7a77808 */ /* 0x000fe20002000000 */
[----:B------:R-:W-:Y:S01]  /*84e0*/  FMUL.FTZ R213, R185, UR6 ;  /* 0x00000006b9d57c20 */ /* 0x000fe20008410000 */
[----:B------:R-:W-:Y:S02]  /*84f0*/  FMNMX.FTZ R172, R166, R173, !PT ;  /* 0x000000ada6ac7209 */ /* 0x000fe40007810000 */
[----:B------:R-:W-:Y:S02]  /*8500*/  ISETP.GT.AND P4, PT, R169, 0x21, PT ;  /* 0x00000021a900780c */ /* 0x000fe40003f84270 */
[----:B------:R-:W-:Y:S02]  /*8510*/  FSEL R154, R170, -INF , P3 ;  /* 0xff800000aa9a7808 */ /* 0x000fe40001800000 */
[----:B------:R-:W-:Y:S02]  /*8520*/  FMNMX.FTZ R173, R167, R172, !PT ;  /* 0x000000aca7ad7209 */ /* 0x000fe40007810000 */
[----:B------:R-:W-:-:S02]  /*8530*/  FSEL R207, R171, -INF , P4 ;  /* 0xff800000abcf7808 */ /* 0x000fc40002000000 */
[----:B------:R-:W-:Y:S02]  /*8540*/  FMNMX.FTZ R170, R154, R173, !PT ;  /* 0x000000ad9aaa7209 */ /* 0x000fe40007810000 */
[----:B------:R-:W-:Y:S02]  /*8550*/  ISETP.GT.AND P3, PT, R169, 0x29, PT ;  /* 0x00000029a900780c */ /* 0x000fe40003f64270 */
[----:B------:R-:W-:Y:S02]  /*8560*/  FSEL R208, R174, -INF , P5 ;  /* 0xff800000aed07808 */ /* 0x000fe40002800000 */
[----:B------:R-:W-:Y:S02]  /*8570*/  FMNMX.FTZ R171, R207, R170, !PT ;  /* 0x000000aacfab7209 */ /* 0x000fe40007810000 */
[----:B------:R-:W-:Y:S02]  /*8580*/  FSETP.NEU.FTZ.AND P4, PT, R185, -INF , PT ;  /* 0xff800000b900780b */ /* 0x000fe40003f9d000 */
[----:B------:R-:W-:-:S02]  /*8590*/  ISETP.GT.AND P5, PT, R169, 0x30, PT ;  /* 0x00000030a900780c */ /* 0x000fc40003fa4270 */
[----:B------:R-:W-:Y:S02]  /*85a0*/  FSEL R209, R175, -INF , P3 ;  /* 0xff800000afd17808 */ /* 0x000fe40001800000 */
[----:B------:R-:W-:Y:S02]  /*85b0*/  FMNMX.FTZ R170, R208, R171, !PT ;  /* 0x000000abd0aa7209 */ /* 0x000fe40007810000 */
[----:B------:R-:W-:Y:S02]  /*85c0*/  FSEL R213, R213, RZ, P4 ;  /* 0x000000ffd5d57208 */ /* 0x000fe40002000000 */
[----:B------:R-:W-:Y:S02]  /*85d0*/  ISETP.GT.AND P3, PT, R169, 0x31, PT ;  /* 0x00000031a900780c */ /* 0x000fe40003f64270 */
[----:B------:R-:W-:Y:S01]  /*85e0*/  FSEL R210, R178, -INF , P5 ;  /* 0xff800000b2d27808 */ /* 0x000fe20002800000 */
[--C-:B------:R-:W-:Y:S01]  /*85f0*/  FFMA.FTZ R173, R206, UR6, -R213.reuse ;  /* 0x00000006cead7c23 */ /* 0x100fe200080108d5 */
[----:B------:R-:W-:Y:S01]  /*8600*/  FMNMX.FTZ R171, R209, R170, !PT ;  /* 0x000000aad1ab7209 */ /* 0x000fe20007810000 */
[--C-:B------:R-:W-:Y:S01]  /*8610*/  FFMA.FTZ R178, R156, UR6, -R213.reuse ;  /* 0x000000069cb27c23 */ /* 0x100fe200080108d5 */
[----:B------:R-:W-:Y:S01]  /*8620*/  ISETP.GT.AND P5, PT, R169, 0x38, PT ;  /* 0x00000038a900780c */ /* 0x000fe20003fa4270 */
[----:B------:R0:W-:Y:S01]  /*8630*/  MUFU.EX2 R170, R173 ;  /* 0x000000ad00aa7308 */ /* 0x0001e20000000800 */
        /* <DEDUP_REMOVED lines=9> */
[--C-:B0-----:R-:W-:Y:S01]  /*86d0*/  FFMA.FTZ R173, R160, UR6, -R213.reuse ;  /* 0x00000006a0ad7c23 */ /* 0x101fe200080108d5 */
        /* <DEDUP_REMOVED lines=12> */
[----:B------:R-:W-:Y:S01]  /*87a0*/  FFMA.FTZ R181, R181, UR6, -R213 ;  /* 0x00000006b5b57c23 */ /* 0x000fe200080108d5 */
[----:B------:R-:W-:Y:S08]  /*87b0*/  MUFU.EX2 R169, R169 ;  /* 0x000000a900a97308 */ /* 0x000ff00000000800 */
[----:B------:R-:W-:Y:S08]  /*87c0*/  MUFU.EX2 R171, R178 ;  /* 0x000000b200ab7308 */ /* 0x000ff00000000800 */
[----:B------:R-:W-:Y:S01]  /*87d0*/  MUFU.EX2 R172, R172 ;  /* 0x000000ac00ac7308 */ /* 0x000fe20000000800 */
[----:B0-----:R-:W-:-:S07]  /*87e0*/  FMNMX.FTZ R157, R156, R157, !PT ;  /* 0x0000009d9c9d7209 */ /* 0x001fce0007810000 */
[----:B------:R-:W-:Y:S01]  /*87f0*/  MUFU.EX2 R173, R173 ;  /* 0x000000ad00ad7308 */ /* 0x000fe20000000800 */
[----:B------:R-:W0:Y:S07]  /*8800*/  SHFL.BFLY PT, R168, R157, 0x1, 0x1f ;  /* 0x0c201f009da87f89 */ /* 0x000e2e00000e0000 */
[----:B------:R-:W1:Y:S08]  /*8810*/  MUFU.EX2 R174, R174 ;  /* 0x000000ae00ae7308 */ /* 0x000e700000000800 */
[----:B------:R-:W-:Y:S08]  /*8820*/  MUFU.EX2 R175, R175 ;  /* 0x000000af00af7308 */ /* 0x000ff00000000800 */
[----:B------:R-:W2:Y:S01]  /*8830*/  MUFU.EX2 R178, R165 ;  /* 0x000000a500b27308 */ /* 0x000ea20000000800 */
[----:B-1----:R-:W-:-:S02]  /*8840*/  F2FP.F16.F32.PACK_AB R156, R174, R173 ;  /* 0x000000adae9c723e */ /* 0x002fc400000000ff */
[----:B0-----:R-:W-:-:S04]  /*8850*/  FMNMX.FTZ R168, R157, R168, !PT ;  /* 0x000000a89da87209 */ /* 0x001fc80007810000 */
[C---:B------:R-:W-:Y:S01]  /*8860*/  FSETP.NEU.FTZ.AND P3, PT, R168.reuse, -INF , PT ;  /* 0xff800000a800780b */ /* 0x040fe20003f7d000 */
[----:B------:R-:W-:Y:S01]  /*8870*/  FMUL.FTZ R152, R168, UR6 ;  /* 0x00000006a8987c20 */ /* 0x000fe20008410000 */
[----:B------:R-:W-:Y:S04]  /*8880*/  MUFU.EX2 R179, R179 ;  /* 0x000000b300b37308 */ /* 0x000fe80000000800 */
[----:B------:R-:W-:-:S04]  /*8890*/  FSEL R152, R152, RZ, P3 ;  /* 0x000000ff98987208 */ /* 0x000fc80001800000 */
[----:B------:R-:W-:Y:S01]  /*88a0*/  MUFU.EX2 R182, R182 ;  /* 0x000000b600b67308 */ /* 0x000fe20000000800 */
[--C-:B------:R-:W-:Y:S01]  /*88b0*/  FFMA.FTZ R205, R153, UR6, -R152.reuse ;  /* 0x0000000699cd7c23 */ /* 0x100fe20008010898 */
[----:B------:R-:W-:Y:S01]  /*88c0*/  FSEL R153, R168, RZ, P3 ;  /* 0x000000ffa8997208 */ /* 0x000fe20001800000 */
[--C-:B------:R-:W-:Y:S01]  /*88d0*/  FFMA.FTZ R219, R154, UR6, -R152.reuse ;  /* 0x000000069adb7c23 */ /* 0x100fe20008010898 */
[----:B------:R-:W-:Y:S01]  /*88e0*/  FSEL R154, R185, RZ, P4 ;  /* 0x000000ffb99a7208 */ /* 0x000fe20002000000 */
[--C-:B------:R-:W-:Y:S01]  /*88f0*/  FFMA.FTZ R204, R155, UR6, -R152.reuse ;  /* 0x000000069bcc7c23 */ /* 0x100fe20008010898 */
[----:B------:R-:W-:Y:S01]  /*8900*/  FFMA.FTZ R155, R210, UR6, -R152 ;  /* 0x00000006d29b7c23 */ /* 0x000fe20008010898 */
[----:B------:R-:W-:Y:S01]  /*8910*/  FADD.FTZ R153, -R153, R200 ;  /* 0x000000c899997221 */ /* 0x000fe20000010100 */
[----:B------:R-:W-:Y:S01]  /*8920*/  ISETP.NE.AND P3, PT, R192, RZ, PT ;  /* 0x000000ffc000720c */ /* 0x000fe20003f65270 */
[----:B------:R-:W-:Y:S01]  /*8930*/  FADD.FTZ R154, -R154, R201 ;  /* 0x000000c99a9a7221 */ /* 0x000fe20000010100 */
[--C-:B------:R-:W-:Y:S01]  /*8940*/  FFMA.FTZ R220, R207, UR6, -R152.reuse ;  /* 0x00000006cfdc7c23 */ /* 0x100fe20008010898 */
[----:B------:R-:W-:Y:S01]  /*8950*/  FMUL.FTZ R210, R153, UR6 ;  /* 0x0000000699d27c20 */ /* 0x000fe20008410000 */
[--C-:B------:R-:W-:Y:S01]  /*8960*/  FFMA.FTZ R207, R208, UR6, -R152.reuse ;  /* 0x00000006d0cf7c23 */ /* 0x100fe20008010898 */
[----:B------:R-:W-:Y:S01]  /*8970*/  FMUL.FTZ R154, R154, UR6 ;  /* 0x000000069a9a7c20 */ /* 0x000fe20008410000 */
[----:B------:R-:W-:Y:S01]  /*8980*/  FFMA.FTZ R208, R209, UR6, -R152 ;  /* 0x00000006d1d07c23 */ /* 0x000fe20008010898 */
[----:B------:R0:W-:Y:S01]  /*8990*/  MUFU.EX2 R201, R155 ;  /* 0x0000009b00c97308 */ /* 0x0001e20000000800 */
[----:B------:R-:W-:-:S02]  /*89a0*/  @!P2 VIADD R153, R198, 0x38840 ;  /* 0x00038840c699a836 */ /* 0x000fc40000000000 */
[--C-:B------:R-:W-:Y:S01]  /*89b0*/  FFMA.FTZ R213, R158, UR6, -R152.reuse ;  /* 0x000000069ed57c23 */ /* 0x100fe20008010898 */
[--C-:B------:R-:W-:Y:S01]  /*89c0*/  FFMA.FTZ R214, R159, UR6, -R152.reuse ;  /* 0x000000069fd67c23 */ /* 0x100fe20008010898 */
[--C-:B------:R-:W-:Y:S01]  /*89d0*/  FFMA.FTZ R215, R162, UR6, -R152.reuse ;  /* 0x00000006a2d77c23 */ /* 0x100fe20008010898 */
[--C-:B------:R-:W-:Y:S01]  /*89e0*/  FFMA.FTZ R216, R163, UR6, -R152.reuse ;  /* 0x00000006a3d87c23 */ /* 0x100fe20008010898 */
[----:B------:R-:W-:Y:S01]  /*89f0*/  @!P2 PRMT R153, RZ, 0x654, R153 ;  /* 0x00000654ff99a816 */ /* 0x000fe20000000099 */
[----:B------:R-:W-:Y:S01]  /*8a00*/  FFMA.FTZ R217, R166, UR6, -R152 ;  /* 0x00000006a6d97c23 */ /* 0x000fe20008010898 */
[----:B------:R1:W3:Y:S01]  /*8a10*/  MUFU.EX2 R209, R154 ;  /* 0x0000009a00d17308 */ /* 0x0002e20000000800 */
[----:B0-----:R-:W-:Y:S02]  /*8a20*/  @!P3 IMAD R155, R203, 0x40, R190 ;  /* 0x00000040cb9bb824 */ /* 0x001fe400078e02be */
[--C-:B------:R-:W-:Y:S01]  /*8a30*/  FFMA.FTZ R218, R167, UR6, -R152.reuse ;  /* 0x00000006a7da7c23 */ /* 0x100fe20008010898 */
[----:B------:R-:W-:Y:S01]  /*8a40*/  FFMA.FTZ R200, R206, UR6, -R152 ;  /* 0x00000006cec87c23 */ /* 0x000fe20008010898 */
[----:B------:R0:W-:Y:S01]  /*8a50*/  @!P2 SYNCS.ARRIVE.TRANS64.RED.A1T0 RZ, [R153+URZ], RZ ;  /* 0x000000ff99ffa9a7 */ /* 0x0001e2000810043f */
[----:B------:R-:W-:-:S02]  /*8a60*/  @!P3 IMAD R160, R155, 0x4, R196 ;  /* 0x000000049ba0b824 */ /* 0x000fc400078e02c4 */
[--C-:B------:R-:W-:Y:S01]  /*8a70*/  FFMA.FTZ R206, R212, UR6, -R152.reuse ;  /* 0x00000006d4ce7c23 */ /* 0x100fe20008010898 */
[----:B------:R-:W-:Y:S01]  /*8a80*/  FFMA.FTZ R211, R211, UR6, -R152 ;  /* 0x00000006d3d37c23 */ /* 0x000fe20008010898 */
[----:B------:R-:W4:Y:S01]  /*8a90*/  MUFU.EX2 R210, R210 ;  /* 0x000000d200d27308 */ /* 0x000f220000000800 */
[----:B------:R-:W-:Y:S01]  /*8aa0*/  F2FP.F16.F32.PACK_AB R152, R169, R170 ;  /* 0x000000aaa998723e */ /* 0x000fe200000000ff */
[----:B------:R-:W-:Y:S01]  /*8ab0*/  @!P2 VIADD R198, R198, 0x38860 ;  /* 0x00038860c6c6a836 */ /* 0x000fe20000000000 */
[----:B-1----:R-:W-:Y:S02]  /*8ac0*/  F2FP.F16.F32.PACK_AB R154, R172, R171 ;  /* 0x000000abac9a723e */ /* 0x002fe400000000ff */
[----:B--2---:R-:W-:Y:S02]  /*8ad0*/  F2FP.F16.F32.PACK_AB R158, R178, R175 ;  /* 0x000000afb29e723e */ /* 0x004fe400000000ff */
[----:B------:R-:W-:Y:S01]  /*8ae0*/  @!P2 PRMT R198, RZ, 0x654, R198 ;  /* 0x00000654ffc6a816 */ /* 0x000fe200000000c6 */
[----:B------:R-:W-:Y:S01]  /*8af0*/  MUFU.EX2 R205, R205 ;  /* 0x000000cd00cd7308 */ /* 0x000fe20000000800 */
[----:B---3--:R-:W-:Y:S01]  /*8b00*/  @!P3 STS [R160+0x38400], R209 ;  /* 0x038400d1a000b388 */ /* 0x008fe20000000800 */
[-C--:B------:R-:W-:Y:S01]  /*8b10*/  FMUL.FTZ R24, R24, R209.reuse ;  /* 0x000000d118187220 */ /* 0x080fe20000410000 */
[-C--:B------:R-:W-:Y:S01]  /*8b20*/  FMUL.FTZ R25, R25, R209.reuse ;  /* 0x000000d119197220 */ /* 0x080fe20000410000 */
[-C--:B------:R-:W-:Y:S01]  /*8b30*/  FMUL.FTZ R28, R28, R209.reuse ;  /* 0x000000d11c1c7220 */ /* 0x080fe20000410000 */
[-C--:B------:R-:W-:Y:S01]  /*8b40*/  FMUL.FTZ R29, R29, R209.reuse ;  /* 0x000000d11d1d7220 */ /* 0x080fe20000410000 */
[-C--:B------:R-:W-:Y:S01]  /*8b50*/  FMUL.FTZ R32, R32, R209.reuse ;  /* 0x000000d120207220 */ /* 0x080fe20000410000 */
[-C--:B------:R-:W-:Y:S01]  /*8b60*/  FMUL.FTZ R33, R33, R209.reuse ;  /* 0x000000d121217220 */ /* 0x080fe20000410000 */
[----:B------:R-:W0:Y:S01]  /*8b70*/  MUFU.EX2 R204, R204 ;  /* 0x000000cc00cc7308 */ /* 0x000e220000000800 */
[----:B----4-:R1:W-:Y:S01]  /*8b80*/  @!P3 STS [R160+0x38420], R210 ;  /* 0x038420d2a000b388 */ /* 0x0103e20000000800 */
        /* <DEDUP_REMOVED lines=9> */
[----:B-1----:R-:W-:Y:S01]  /*8c20*/  F2FP.F16.F32.PACK_AB R160, R182, R179 ;  /* 0x000000b3b6a0723e */ /* 0x002fe200000000ff */
        /* <DEDUP_REMOVED lines=19> */
[-C--:B------:R-:W-:Y:S01]  /*8d60*/  FMUL.FTZ R54, R54, R210.reuse ;  /* 0x000000d236367220 */ /* 0x080fe20000410000 */
        /* <DEDUP_REMOVED lines=110> */
[----:B------:R-:W-:Y:S01]  /*9450*/  FMUL.FTZ R143, R143, R210 ;  /* 0x000000d28f8f7220 */ /* 0x000fe20000410000 */
[-C--:B------:R-:W-:Y:S01]  /*9460*/  FMUL.FTZ R144, R144, R209.reuse ;  /* 0x000000d190907220 */ /* 0x080fe20000410000 */
[----:B------:R2:W-:Y:S01]  /*9470*/  MUFU.EX2 R203, R211 ;  /* 0x000000d300cb7308 */ /* 0x0005e20000000800 */
[----:B0-----:R-:W-:Y:S01]  /*9480*/  F2FP.F16.F32.PACK_AB R166, R181, R180 ;  /* 0x000000b4b5a6723e */ /* 0x001fe200000000ff */
        /* <DEDUP_REMOVED lines=8> */
[----:B------:R-:W-:Y:S01]  /*9510*/  FMUL.FTZ R151, R151, R210 ;  /* 0x000000d297977220 */ /* 0x000fe20000410000 */
[----:B------:R1:W-:Y:S01]  /*9520*/  STSM.16.M88.4 [R184+0x36400], R152 ;  /* 0x03640098b8007844 */ /* 0x0003e20000000200 */
[----:B--2---:R-:W-:-:S02]  /*9530*/  VIADD R211, R221, 0x80 ;  /* 0x00000080ddd37836 */ /* 0x004fc40000000000 */
[----:B------:R-:W-:Y:S01]  /*9540*/  FFMA.FTZ R205, R210, R22, R205 ;  /* 0x00000016d2cd7223 */ /* 0x000fe200000100cd */
[----:B------:R-:W-:Y:S01]  /*9550*/  FFMA.FTZ R170, R209, R21, R170 ;  /* 0x00000015d1aa7223 */ /* 0x000fe200000100aa */
[----:B------:R2:W-:Y:S01]  /*9560*/  STSM.16.M88.4 [R20], R156 ;  /* 0x0000009c14007844 */ /* 0x0005e20000000200 */
[----:B------:R-:W-:Y:S01]  /*9570*/  ISETP.GT.AND P3, PT, R199, UR61, PT ;  /* 0x0000003dc7007c0c */ /* 0x000fe2000bf64270 */
[----:B------:R-:W-:Y:S01]  /*9580*/  FADD.FTZ R204, R204, R205 ;  /* 0x000000cdcccc7221 */ /* 0x000fe20000010000 */
[----:B------:R-:W-:Y:S01]  /*9590*/  FADD.FTZ R170, R169, R170 ;  /* 0x000000aaa9aa7221 */ /* 0x000fe20000010000 */
[----:B------:R2:W-:Y:S02]  /*95a0*/  STSM.16.M88.4 [R188], R160 ;  /* 0x000000a0bc007844 */ /* 0x0005e40000000200 */
[----:B------:R-:W-:Y:S01]  /*95b0*/  FADD.FTZ R213, R213, R204 ;  /* 0x000000ccd5d57221 */ /* 0x000fe20000010000 */
[----:B------:R-:W-:Y:S01]  /*95c0*/  FADD.FTZ R171, R171, R170 ;  /* 0x000000aaabab7221 */ /* 0x000fe20000010000 */
[----:B0-----:R-:W-:-:S02]  /*95d0*/  F2FP.F16.F32.PACK_AB R167, R206, R203 ;  /* 0x000000cbcea7723e */ /* 0x001fc400000000ff */
        /* <DEDUP_REMOVED lines=10> */
[C---:B------:R-:W-:Y:S02]  /*9680*/  VIADD R211, R221.reuse, 0x100 ;  /* 0x00000100ddd37836 */ /* 0x040fe40000000000 */
        /* <DEDUP_REMOVED lines=17> */
[----:B------:R-:W-:Y:S02]  /*97a0*/  IMAD.MOV.U32 R201, RZ, RZ, R185 ;  /* 0x000000ffffc97224 */ /* 0x000fe400078e00b9 */
[----:B------:R-:W-:Y:S01]  /*97b0*/  FADD.FTZ R177, R177, R176 ;  /* 0x000000b0b1b17221 */ /* 0x000fe20000010000 */
[----:B------:R-:W-:Y:S01]  /*97c0*/  FADD.FTZ R203, R203, R200 ;  /* 0x000000c8cbcb7221 */ /* 0x000fe20000010000 */
[----:B------:R-:W-:Y:S02]  /*97d0*/  IMAD.MOV.U32 R200, RZ, RZ, R168 ;  /* 0x000000ffffc87224 */ /* 0x000fe400078e00a8 */
[----:B------:R-:W-:Y:S01]  /*97e0*/  FADD.FTZ R180, R180, R177 ;  /* 0x000000b1b4b47221 */ /* 0x000fe20000010000 */
[----:B------:R-:W-:Y:S01]  /*97f0*/  FADD.FTZ R22, R206, R203 ;  /* 0x000000cbce167221 */ /* 0x000fe20000010000 */
[----:B------:R-:W-:Y:S02]  /*9800*/  IMAD.MOV.U32 R203, RZ, RZ, R23 ;  /* 0x000000ffffcb7224 */ /* 0x000fe400078e0017 */
[----:B------:R-:W-:Y:S01]  /*9810*/  FADD.FTZ R21, R181, R180 ;  /* 0x000000b4b5157221 */ /* 0x000fe20000010000 */
[----:B------:R-:W-:-:S02]  /*9820*/  WARPGROUP.DEPBAR.LE gsb0, 0x0 ;  /* 0x00008000000079c5 */ /* 0x000fc40000010000 */
[----:B------:R-:W-:Y:S01]  /*9830*/  WARPGROUP.ARRIVE ;  /* 0x00000000000079c5 */ /* 0x000fe20000000000 */
[----:B-1----:R-:W-:-:S04]  /*9840*/  VIADD R152, R199, 0xffffffff ;  /* 0xffffffffc7987836 */ /* 0x002fc80000000000 */
        /* <DEDUP_REMOVED lines=25> */
[----:B------:R-:W-:-:S07]  /*99e0*/  IMAD.MOV.U32 R199, RZ, RZ, R152 ;  /* 0x000000ffffc77224 */ /* 0x000fce00078e0098 */
.L_x_4226:
[----:B------:R-:W-:-:S13]  /*99f0*/  R2UR UR7, R195 ;  /* 0x00000000c30772ca */ /* 0x000fda00000e0000 */
[----:B------:R-:W-:-:S13]  /*9a00*/  ISETP.GE.AND P1, PT, R199, UR7, PT ;  /* 0x00000007c7007c0c */ /* 0x000fda000bf26270 */
[----:B------:R-:W-:Y:S05]  /*9a10*/  @!P1 BRA `(.L_x_4236) ;  /* 0x0000002800c89947 */ /* 0x000fea0003800000 */
[----:B------:R-:W-:Y:S01]  /*9a20*/  IMAD.MOV.U32 R209, RZ, RZ, R168 ;  /* 0x000000ffffd17224 */ /* 0x000fe200078e00a8 */
[----:B------:R-:W-:Y:S01]  /*9a30*/  ULDC UR61, c[0x0][0xa80] ;  /* 0x0002a000003d7ab9 */ /* 0x000fe20000000800 */
[----:B------:R-:W-:Y:S02]  /*9a40*/  IMAD.MOV.U32 R193, RZ, RZ, R185 ;  /* 0x000000ffffc17224 */ /* 0x000fe400078e00b9 */
[----:B------:R-:W-:-:S07]  /*9a50*/  IMAD.MOV.U32 R207, RZ, RZ, R23 ;  /* 0x000000ffffcf7224 */ /* 0x000fce00078e0017 */
.L_x_4245:
        /* <DEDUP_REMOVED lines=8> */
.L_x_4237:
[----:B------:R-:W-:Y:S02]  /*9ae0*/  IMAD.U32 R185, RZ, RZ, UR60 ;  /* 0x0000003cffb97e24 */ /* 0x000fe4000f8e00ff */
[----:B------:R-:W-:-:S03]  /*9af0*/  IMAD R186, R23, 0x8, R196 ;  /* 0x0000000817ba7824 */ /* 0x000fc600078e02c4 */
[----:B------:R-:W-:-:S04]  /*9b00*/  SHF.L.U32 R185, R185, 0x1f, RZ ;  /* 0x0000001fb9b97819 */ /* 0x000fc800000006ff */
[----:B------:R0:W1:Y:S01]  /*9b10*/  SYNCS.PHASECHK.TRANS64.TRYWAIT P1, [R186+URZ+0x38830], R185 ;  /* 0x038830b9ba0075a7 */ /* 0x000062000802017f */
[----:B------:R-:W-:Y:S05]  /*9b20*/  @!P0 BRA `(.L_x_4238) ;  /* 0x0000000000048947 */ /* 0x000fea0003800000 */
[----:B------:R-:W-:Y:S01]  /*9b30*/  BPT.TRAP 0x1 ;  /* 0x000000040000795c */ /* 0x000fe20000300000 */
.L_x_4238:
[----:B------:R-:W-:Y:S01]  /*9b40*/  IMAD R194, R23, 0x200, R189 ;  /* 0x0000020017c27824 */ /* 0x000fe200078e02bd */
[----:B-1----:R-:W-:Y:S06]  /*9b50*/  @P1 BRA `(.L_x_4239) ;  /* 0x0000000000081947 */ /* 0x002fec0003800000 */
[----:B------:R-:W1:Y:S02]  /*9b60*/  SYNCS.PHASECHK.TRANS64.TRYWAIT P1, [R186+URZ+0x38830], R185 ;  /* 0x038830b9ba0075a7 */ /* 0x000e64000802017f */
[----:B-1----:R-:W-:Y:S05]  /*9b70*/  @!P1 BRA `(.L_x_4240) ;  /* 0x000000b400b49947 */ /* 0x002fea0003800000 */
.L_x_4239:
        /* <DEDUP_REMOVED lines=33> */
.L_x_4241:
[----:B------:R2:W3:Y:S01]  /*9d90*/  SYNCS.PHASECHK.TRANS64.TRYWAIT P1, [R186+URZ+0x38850], R185 ;  /* 0x038850b9ba0075a7 */ /* 0x0004e2000802017f */
[----:B------:R-:W-:Y:S05]  /*9da0*/  @!P0 BRA `(.L_x_4242) ;  /* 0x0000000000048947 */ /* 0x000fea0003800000 */
[----:B------:R-:W-:Y:S01]  /*9db0*/  BPT.TRAP 0x1 ;  /* 0x000000040000795c */ /* 0x000fe20000300000 */
.L_x_4242:
[----:B---3--:R-:W-:Y:S05]  /*9dc0*/  @P1 BRA `(.L_x_4243) ;  /* 0x0000000000081947 */ /* 0x008fea0003800000 */
[----:B------:R-:W3:Y:S02]  /*9dd0*/  SYNCS.PHASECHK.TRANS64.TRYWAIT P1, [R186+URZ+0x38850], R185 ;  /* 0x038850b9ba0075a7 */ /* 0x000ee4000802017f */
[----:B---3--:R-:W-:Y:S05]  /*9de0*/  @!P1 BRA `(.L_x_4244) ;  /* 0x000000b4002c9947 */ /* 0x008fea0003800000 */
.L_x_4243:
        /* <DEDUP_REMOVED lines=27> */
[----:B------:R-:W-:-:S02]  /*9fa0*/  VIADD R201, R185, 0x800 ;  /* 0x00000800b9c97836 */ /* 0x000fc40000000000 */
        /* <DEDUP_REMOVED lines=41> */
[----:B0-----:R-:W-:-:S04]  /*a240*/  ISETP.GT.AND P1, PT, R194, 0x7f, PT ;  /* 0x0000007fc200780c */ /* 0x001fc80003f24270 */
[----:B------:R-:W-:-:S05]  /*a250*/  SEL R194, RZ, 0x2, !P1 ;  /* 0x00000002ffc27807 */ /* 0x000fca0004800000 */
[----:B------:R-:W-:Y:S02]  /*a260*/  IMAD.IADD R198, R19, 0x1, R194 ;  /* 0x0000000113c67824 */ /* 0x000fe400078e02c2 */
[----:B------:R-:W-:-:S03]  /*a270*/  IMAD.IADD R200, R194, 0x1, R201 ;  /* 0x00000001c2c87824 */ /* 0x000fc600078e02c9 */
[----:B------:R-:W-:Y:S02]  /*a280*/  R2UR UR56, R198 ;  /* 0x00000000c63872ca */ /* 0x000fe400000e0000 */
[----:B------:R-:W-:Y:S01]  /*a290*/  R2UR UR58, R200 ;  /* 0x00000000c83a72ca */ /* 0x000fe200000e0000 */
        /* <DEDUP_REMOVED lines=9> */
[----:B------:R-:W-:Y:S01]  /*a330*/  UMOV UR6, UR61 ;  /* 0x0000003d00067c82 */ /* 0x000fe20008000000 */
[----:B------:R-:W-:Y:S01]  /*a340*/  R2UR UR7, R195 ;  /* 0x00000000c30772ca */ /* 0x000fe200000e0000 */
        /* <DEDUP_REMOVED lines=186> */
[----:B------:R-:W-:Y:S02]  /*aef0*/  SEL R194, R194, 0x3e, P1 ;  /* 0x0000003ec2c27807 */ /* 0x000fe40000800000 */
[----:B------:R-:W-:Y:S02]  /*af00*/  ISETP.NE.AND P1, PT, R192, RZ, PT ;  /* 0x000000ffc000720c */ /* 0x000fe40003f25270 */
        /* <DEDUP_REMOVED lines=152> */
[----:B------:R-:W-:Y:S01]  /*b890*/  FFMA.FTZ R213, R159, UR6, -R152 ;  /* 0x000000069fd57c23 */ /* 0x000fe20008010898 */
        /* <DEDUP_REMOVED lines=118> */
[----:B------:R-:W-:Y:S01]  /*c000*/  ISETP.GT.AND P1, PT, R199, UR7, PT ;  /* 0x00000007c7007c0c */ /* 0x000fe2000bf24270 */
        /* <DEDUP_REMOVED lines=40> */
[----:B------:R-:W4:Y:S01]  /*c290*/  MUFU.EX2 R183, R183 ;  /* 0x000000b700b77308 */ /* 0x000f220000000800 */
[----:B-1----:R-:W-:Y:S01]  /*c2a0*/  F2FP.F16.F32.PACK_AB R165, R179, R178 ;  /* 0x000000b2b3a5723e */ /* 0x002fe200000000ff */
[----:B------:R-:W-:-:S04]  /*c2b0*/  FADD.FTZ R178, R178, R175 ;  /* 0x000000afb2b27221 */ /* 0x000fc80000010000 */
[----:B------:R-:W-:-:S04]  /*c2c0*/  FADD.FTZ R179, R179, R178 ;  /* 0x000000b2b3b37221 */ /* 0x000fc80000010000 */
[----:B--2---:R-:W-:Y:S01]  /*c2d0*/  FADD.FTZ R22, R182, R179 ;  /* 0x000000b3b6167221 */ /* 0x004fe20000010000 */
[----:B----4-:R-:W-:-:S03]  /*c2e0*/  F2FP.F16.F32.PACK_AB R167, R183, R182 ;  /* 0x000000b6b7a7723e */ /* 0x010fc600000000ff */
        /* <DEDUP_REMOVED lines=9> */
[----:B------:R-:W-:Y:S01]  /*c380*/  WARPGROUP.ARRIVE ;  /* 0x00000000000079c5 */ /* 0x000fe20000000000 */
[----:B0-----:R-:W-:-:S04]  /*c390*/  VIADD R152, R199, 0xffffffff ;  /* 0xffffffffc7987836 */ /* 0x001fc80000000000 */
[----:B------:R-:W-:-:S15]  /*c3a0*/  IMAD.MOV.U32 R199, RZ, RZ, R152 ;  /* 0x000000ffffc77224 */ /* 0x000fde00078e0098 */
        /* <DEDUP_REMOVED lines=25> */
.L_x_4236:
[----:B------:R-:W0:Y:S01]  /*c540*/  SHFL.BFLY PT, R0, R21, 0x2, 0x1f ;  /* 0x0c401f0015007f89 */ /* 0x000e2200000e0000 */
[----:B------:R-:W-:Y:S08]  /*c550*/  BAR.ARV 0x8, 0x100 ;  /* 0x0204000000007b1d */ /* 0x000ff00000002000 */
[----:B------:R-:W-:Y:S01]  /*c560*/  BAR.SYNC.DEFER_BLOCKING 0xf, 0x100 ;  /* 0x03c4000000007b1d */ /* 0x000fe20000010000 */
[----:B------:R-:W-:Y:S01]  /*c570*/  ISETP.NE.AND P0, PT, R192, RZ, PT ;  /* 0x000000ffc000720c */ /* 0x000fe20003f05270 */
[----:B------:R-:W-:-:S02]  /*c580*/  IMAD R23, R23, 0x40, R190 ;  /* 0x0000004017177824 */ /* 0x000fc400078e02be */
[----:B------:R-:W-:Y:S02]  /*c590*/  IMAD.U32 R8, RZ, RZ, UR6 ;  /* 0x00000006ff087e24 */ /* 0x000fe4000f8e00ff */
[----:B------:R-:W1:Y:S01]  /*c5a0*/  SHFL.BFLY PT, R5, R22, 0x2, 0x1f ;  /* 0x0c401f0016057f89 */ /* 0x000e6200000e0000 */
[----:B0-----:R-:W-:-:S07]  /*c5b0*/  FADD.FTZ R2, R0, R21 ;  /* 0x0000001500027221 */ /* 0x001fce0000010000 */
[----:B------:R-:W-:Y:S01]  /*c5c0*/  @!P0 IMAD R196, R23, 0x4, R196 ;  /* 0x0000000417c48824 */ /* 0x000fe200078e02c4 */
[----:B------:R-:W0:Y:S01]  /*c5d0*/  SHFL.BFLY PT, R3, R2, 0x1, 0x1f ;  /* 0x0c201f0002037f89 */ /* 0x000e2200000e0000 */
[----:B-1----:R-:W-:-:S05]  /*c5e0*/  FADD.FTZ R5, R5, R22 ;  /* 0x0000001605057221 */ /* 0x002fca0000010000 */
[----:B------:R-:W1:Y:S01]  /*c5f0*/  SHFL.BFLY PT, R0, R5, 0x1, 0x1f ;  /* 0x0c201f0005007f89 */ /* 0x000e6200000e0000 */
[----:B0-----:R-:W-:Y:S01]  /*c600*/  FADD.FTZ R4, R2, R3 ;  /* 0x0000000302047221 */ /* 0x001fe20000010000 */
[----:B------:R-:W-:Y:S02]  /*c610*/  IMAD.MOV.U32 R3, RZ, RZ, RZ ;  /* 0x000000ffff037224 */ /* 0x000fe400078e00ff */
[----:B------:R-:W-:Y:S02]  /*c620*/  IMAD.MOV.U32 R2, RZ, RZ, -0x800000 ;  /* 0xff800000ff027424 */ /* 0x000fe400078e00ff */
[----:B------:R-:W-:-:S13]  /*c630*/  FSETP.NE.FTZ.AND P1, PT, R4, RZ, PT ;  /* 0x000000ff0400720b */ /* 0x000fda0003f35000 */
[----:B------:R-:W0:Y:S01]  /*c640*/  @P1 MUFU.RCP R3, R4 ;  /* 0x0000000400031308 */ /* 0x000e220000001000 */
[----:B-1----:R-:W-:Y:S01]  /*c650*/  FADD.FTZ R6, R5, R0 ;  /* 0x0000000005067221 */ /* 0x002fe20000010000 */
[----:B------:R-:W-:-:S04]  /*c660*/  IMAD.MOV.U32 R0, RZ, RZ, RZ ;  /* 0x000000ffff007224 */ /* 0x000fc800078e00ff */
[----:B------:R-:W-:Y:S02]  /*c670*/  FSETP.NE.FTZ.AND P2, PT, R6, RZ, PT ;  /* 0x000000ff0600720b */ /* 0x000fe40003f55000 */
[----:B------:R1:W4:Y:S01]  /*c680*/  @P1 MUFU.LG2 R5, R4 ;  /* 0x0000000400051308 */ /* 0x0003220000000c00 */
[----:B0-----:R0:W-:Y:S01]  /*c690*/  @!P0 STS [R196+0x38400], R3 ;  /* 0x03840003c4008388 */ /* 0x0011e20000000800 */
[----:B-1----:R-:W-:Y:S02]  /*c6a0*/  IMAD.MOV.U32 R4, RZ, RZ, -0x800000 ;  /* 0xff800000ff047424 */ /* 0x002fe400078e00ff */
[----:B------:R-:W-:-:S07]  /*c6b0*/  FMUL.FTZ R24, R24, R3 ;  /* 0x0000000318187220 */ /* 0x000fce0000410000 */
[----:B------:R-:W1:Y:S01]  /*c6c0*/  @P2 MUFU.RCP R0, R6 ;  /* 0x0000000600002308 */ /* 0x000e620000001000 */
[----:B------:R-:W-:Y:S01]  /*c6d0*/  @P2 FMUL.FTZ R8, R8, 0.69314718246459960938 ;  /* 0x3f31721808082820 */ /* 0x000fe20000410000 */
[-C--:B------:R-:W-:Y:S01]  /*c6e0*/  FMUL.FTZ R25, R25, R3.reuse ;  /* 0x0000000319197220 */ /* 0x080fe20000410000 */
        /* <DEDUP_REMOVED lines=135> */
[----:B0-----:R-:W-:Y:S06]  /*cf60*/  BAR.ARV 0xe, 0x100 ;  /* 0x0384000000007b1d */ /* 0x001fec0000002000 */
.L_x_4211:
        /* <DEDUP_REMOVED lines=114> */
.L_x_4247:
        /* <DEDUP_REMOVED lines=267> */
.L_x_4249:
[----:B------:R-:W-:Y:S05]  /*e740*/  BSYNC B0 ;  /* 0x0000000000007941 */ /* 0x000fea0003800000 */
.L_x_4248:
        /* <DEDUP_REMOVED lines=201> */
.L_x_4246:
        /* <DEDUP_REMOVED lines=63> */
.L_x_4206:
        /* <DEDUP_REMOVED lines=18> */
.L_x_4250:
[----:B------:R-:W-:Y:S01]  /*f8f0*/  ULDC UR43, c[0x0][0xd50] ;  /* 0x00035400002b7ab9 */ /* 0x000fe20000000800 */
[----:B------:R-:W-:Y:S01]  /*f900*/  UMOV UR36, UR6 ;  /* 0x0000000600247c82 */ /* 0x000fe20008000000 */
[----:B------:R-:W-:-:S11]  /*f910*/  UISETP.NE.AND UP0, UPT, UR43, 0x1, UPT ;  /* 0x000000012b00788c */ /* 0x000fd6000bf05270 */
[----:B------:R-:W-:Y:S01]  /*f920*/  @UP0 ULDC UR4, c[0x0][0xd54] ;  /* 0x0003550000040ab9 */ /* 0x000fe20000000800 */
[----:B------:R-:W-:Y:S01]  /*f930*/  @UP0 ULDC UR7, c[0x0][0xd58] ;  /* 0x0003560000070ab9 */ /* 0x000fe20000000800 */
[----:B------:R-:W-:-:S04]  /*f940*/  UIMAD.WIDE.U32 UR4, UR6, UR4, URZ ;  /* 0x00000004060472a5 */ /* 0x000fc8000f8e003f */
[----:B------:R-:W-:-:S12]  /*f950*/  @UP0 USHF.R.U32.HI UR36, URZ, UR7, UR5 ;  /* 0x000000073f240299 */ /* 0x000fd80008011605 */
.L_x_4251:
[----:B------:R-:W-:Y:S01]  /*f960*/  ISETP.LE.AND P0, PT, RZ, UR44, PT ;  /* 0x0000002cff007c0c */ /* 0x000fe2000bf03270 */
[----:B------:R-:W-:Y:S01]  /*f970*/  UIADD3 UR4, -UR36, URZ, URZ ;  /* 0x0000003f24047290 */ /* 0x000fe2000fffe13f */
[----:B------:R-:W-:Y:S02]  /*f980*/  IMAD.MOV.U32 R0, RZ, RZ, 0x1 ;  /* 0x00000001ff007424 */ /* 0x000fe400078e00ff */
[----:B------:R-:W-:Y:S01]  /*f990*/  IMAD.MOV.U32 R6, RZ, RZ, RZ ;  /* 0x000000ffff067224 */ /* 0x000fe200078e00ff */
[----:B------:R-:W-:Y:S01]  /*f9a0*/  UIMAD UR43, UR43, UR4, UR6 ;  /* 0x000000042b2b72a4 */ /* 0x000fe2000f8e0206 */
[----:B------:R-:W-:-:S07]  /*f9b0*/  IMAD.MOV.U32 R9, RZ, RZ, 0x1 ;  /* 0x00000001ff097424 */ /* 0x000fce00078e00ff */
        /* <DEDUP_REMOVED lines=69> */
.L_x_4253:
        /* <DEDUP_REMOVED lines=32> */
.L_x_4254:
        /* <DEDUP_REMOVED lines=20> */
.L_x_4256:
        /* <DEDUP_REMOVED lines=15> */
.L_x_4255:
        /* <DEDUP_REMOVED lines=25> */
.L_x_4357:
        /* <DEDUP_REMOVED lines=9> */
.L_x_4360:
[----:B------:R-:W-:Y:S05]  /*10460*/  @!P6 BRA `(.L_x_4258) ;  /* 0x0000000000dce947 */ /* 0x000fea0003800000 */
[----:B------:R-:W-:Y:S01]  /*10470*/  IMAD.MOV.U32 R16, RZ, RZ, R18 ;  /* 0x000000ffff107224 */ /* 0x000fe200078e0012 */
[----:B------:R-:W-:Y:S06]  /*10480*/  @!P1 BRA `(.L_x_4260) ;  /* 0x0000000000549947 */ /* 0x000fec0003800000 */
[----:B0-----:R-:W-:Y:S01]  /*10490*/  IMAD.MOV.U32 R6, RZ, RZ, R0 ;  /* 0x000000ffff067224 */ /* 0x001fe200078e0000 */
[----:B------:R-:W-:Y:S01]  /*104a0*/  ULDC.64 UR4, c[0x0][0x428] ;  /* 0x00010a0000047ab9 */ /* 0x000fe20000000a00 */
[----:B------:R-:W0:Y:S01]  /*104b0*/  LDC R0, c[0x0][0x43c] ;  /* 0x00010f00ff007b82 */ /* 0x000e220000000800 */
[----:B------:R-:W-:Y:S01]  /*104c0*/  IMAD R9, R19, UR4, RZ ;  /* 0x0000000413097c24 */ /* 0x000fe2000f8e02ff */
[----:B------:R-:W-:Y:S01]  /*104d0*/  ULDC.64 UR6, c[0x0][0x208] ;  /* 0x0000820000067ab9 */ /* 0x000fe20000000a00 */
        /* <DEDUP_REMOVED lines=16> */
.L_x_4260:
[----:B------:R-:W-:Y:S01]  /*105e0*/  IMAD.MOV.U32 R0, RZ, RZ, 0x1 ;  /* 0x00000001ff007424 */ /* 0x000fe200078e00ff */
[----:B01----:R-:W0:Y:S04]  /*105f0*/  S2R R6, SR_TID.X ;  /* 0x0000000000067919 */ /* 0x003e280000002100 */
[----:B------:R-:W-:-:S04]  /*10600*/  SHF.L.U32 R0, R0, 0x1f, RZ ;  /* 0x0000001f00007819 */ /* 0x000fc800000006ff */
[----:B------:R-:W1:Y:S01]  /*10610*/  SYNCS.PHASECHK.TRANS64.TRYWAIT P0, [UR38+0x38840], R0 ;  /* 0x03884000ff0075a7 */ /* 0x000e620008000166 */
[----:B0-----:R-:W-:-:S04]  /*10620*/  LOP3.LUT R2, R6, 0x7f, RZ, 0xc0, !PT ;  /* 0x0000007f06027812 */ /* 0x001fc800078ec0ff */
[----:B------:R-:W-:Y:S01]  /*10630*/  ISETP.NE.AND P1, PT, R2, RZ, PT ;  /* 0x000000ff0200720c */ /* 0x000fe20003f25270 */
[----:B-1----:R-:W-:-:S12]  /*10640*/  @!P0 BRA `(.L_x_4261) ;  /* 0x0000004c00688947 */ /* 0x002fd80003800000 */
.L_x_4361:
[----:B------:R-:W-:Y:S05]  /*10650*/  @P1 BRA `(.L_x_4262) ;  /* 0x0000000000181947 */ /* 0x000fea0003800000 */
[----:B------:R-:W1:Y:S01]  /*10660*/  S2R R2, SR_TID.X ;  /* 0x0000000000027919 */ /* 0x000e620000002100 */
[----:B0-----:R-:W-:-:S04]  /*10670*/  IMAD.MOV.U32 R0, RZ, RZ, 0x2000 ;  /* 0x00002000ff007424 */ /* 0x001fc800078e00ff */
[----:B------:R2:W-:Y:S01]  /*10680*/  SYNCS.ARRIVE.TRANS64 RZ, [UR38+0x38830], R0 ;  /* 0x03883000ffff79a7 */ /* 0x0005e20008000026 */
[----:B-1----:R-:W-:-:S13]  /*10690*/  LOP3.LUT P0, RZ, R2, 0x1f, RZ, 0xc0, !PT ;  /* 0x0000001f02ff7812 */ /* 0x002fda000780c0ff */
[----:B--2---:R-:W-:Y:S05]  /*106a0*/  @!P0 BRA `(.L_x_4262) ;  /* 0x0000000000048947 */ /* 0x004fea0003800000 */
[----:B------:R-:W-:Y:S01]  /*106b0*/  BPT.TRAP 0x1 ;  /* 0x000000040000795c */ /* 0x000fe20000300000 */
.L_x_4262:
[----:B0-----:R-:W2:Y:S01]  /*106c0*/  LDL R0, [R1+0xc] ;  /* 0x00000c0001007983 */ /* 0x001ea20000100800 */
        /* <DEDUP_REMOVED lines=17> */
.L_x_4258:
        /* <DEDUP_REMOVED lines=24> */
.L_x_4263:
        /* <DEDUP_REMOVED lines=24> */
[----:B------:R-:W-:Y:S01]  /*10ae0*/  IMAD.MOV.U32 R9, RZ, RZ, R11 ;  /* 0x000000ffff097224 */ /* 0x000fe200078e000b */
[----:B------:R2:W-:Y:S01]  /*10af0*/  STL [R1+0x8], R11 ;  /* 0x0000080b01007387 */ /* 0x0005e20000100800 */
        /* <DEDUP_REMOVED lines=9> */
[----:B--2---:R-:W-:Y:S01]  /*10b90*/  IMAD R11, R9, UR5, R0 ;  /* 0x00000005090b7c24 */ /* 0x004fe2000f8e0200 */
[----:B------:R-:W-:Y:S02]  /*10ba0*/  ULDC.64 UR4, c[0x0][0x2c8] ;  /* 0x0000b20000047ab9 */ /* 0x000fe40000000a00 */
[----:B------:R-:W-:Y:S01]  /*10bb0*/  SHF.R.S32.HI R0, RZ, 0x1f, R5 ;  /* 0x0000001fff007819 */ /* 0x000fe20000011405 */
[----:B------:R-:W-:-:S04]  /*10bc0*/  IMAD.IADD R3, R3, 0x1, R11 ;  /* 0x0000000103037824 */ /* 0x000fc800078e020b */
[----:B------:R-:W-:Y:S02]  /*10bd0*/  IMAD R0, R0, UR4, RZ ;  /* 0x0000000400007c24 */ /* 0x000fe4000f8e02ff */
[----:B------:R-:W-:-:S04]  /*10be0*/  IMAD.WIDE.U32 R2, R5, UR4, R2 ;  /* 0x0000000405027c25 */ /* 0x000fc8000f8e0002 */
[----:B------:R-:W-:Y:S01]  /*10bf0*/  IMAD R9, R5, UR5, R0 ;  /* 0x0000000505097c24 */ /* 0x000fe2000f8e0200 */
[----:B------:R-:W-:Y:S02]  /*10c00*/  ULDC.64 UR4, c[0x0][0x280] ;  /* 0x0000a00000047ab9 */ /* 0x000fe40000000a00 */
[C---:B------:R-:W-:Y:S01]  /*10c10*/  LEA R0, P0, R2.reuse, UR4, 0x1 ;  /* 0x0000000402007c11 */ /* 0x040fe2000f8008ff */
[----:B------:R-:W-:Y:S01]  /*10c20*/  IMAD.IADD R3, R3, 0x1, R9 ;  /* 0x0000000103037824 */ /* 0x000fe200078e0209 */
[----:B------:R-:W-:Y:S01]  /*10c30*/  ULDC UR4, c[0x0][0x2b8] ;  /* 0x0000ae0000047ab9 */ /* 0x000fe20000000800 */
[----:B------:R-:W0:Y:S03]  /*10c40*/  S2R R9, SR_TID.X ;  /* 0x0000000000097919 */ /* 0x000e260000002100 */
[----:B------:R-:W-:Y:S01]  /*10c50*/  LEA.HI.X R3, R2, UR5, R3, 0x1, P0 ;  /* 0x0000000502037c11 */ /* 0x000fe200080f0c03 */
[----:B0-----:R-:W-:-:S05]  /*10c60*/  IMAD.SHL.U32 R2, R9, 0x8, RZ ;  /* 0x0000000809027824 */ /* 0x001fca00078e00ff */
        /* <DEDUP_REMOVED lines=8> */
[----:B------:R-:W0:Y:S01]  /*10cf0*/  S2R R4, SR_TID.X ;  /* 0x0000000000047919 */ /* 0x000e220000002100 */
[----:B------:R-:W-:Y:S01]  /*10d00*/  ULDC UR4, c[0x0][0x288] ;  /* 0x0000a20000047ab9 */ /* 0x000fe20000000800 */
[----:B------:R-:W-:Y:S01]  /*10d10*/  IMAD R8, R8, 0x40, R6 ;  /* 0x0000004008087824 */ /* 0x000fe200078e0206 */
[----:B------:R-:W-:Y:S01]  /*10d20*/  ULDC.64 UR6, c[0x0][0x208] ;  /* 0x0000820000067ab9 */ /* 0x000fe20000000a00 */
[----:B------:R-:W1:Y:S01]  /*10d30*/  SHFL.IDX PT, R14, R0, RZ, 0x181f ;  /* 0x00181fff000e7589 */ /* 0x000e6200000e0000 */
[----:B------:R-:W-:Y:S02]  /*10d40*/  IMAD R2, R7, UR4, RZ ;  /* 0x0000000407027c24 */ /* 0x000fe4000f8e02ff */
[C---:B------:R-:W-:Y:S01]  /*10d50*/  VIADD R6, R8.reuse, 0x10 ;  /* 0x0000001008067836 */ /* 0x040fe20000000000 */
[----:B------:R2:W-:Y:S02]  /*10d60*/  STL [R1+0x4], R8 ;  /* 0x0000040801007387 */ /* 0x0005e40000100800 */
[----:B------:R-:W-:-:S02]  /*10d70*/  ISETP.GE.AND P1, PT, R8, R2, PT ;  /* 0x000000020800720c */ /* 0x000fc40003f26270 */
[----:B------:R-:W-:Y:S01]  /*10d80*/  STL [R1+0x10], R6 ;  /* 0x0000100601007387 */ /* 0x000fe20000100800 */
[----:B--2---:R-:W-:-:S10]  /*10d90*/  VIADD R8, R8, 0x20 ;  /* 0x0000002008087836 */ /* 0x004fd40000000000 */
[----:B------:R-:W-:Y:S01]  /*10da0*/  @!P1 LEA R9, R10, UR38, 0x1 ;  /* 0x000000260a099c11 */ /* 0x000fe2000f8e08ff */
[----:B------:R-:W-:Y:S01]  /*10db0*/  STL [R1+0x14], R8 ;  /* 0x0000140801007387 */ /* 0x000fe20000100800 */
[----:B0-----:R-:W-:-:S03]  /*10dc0*/  IMAD.SHL.U32 R11, R4, 0x8, RZ ;  /* 0x00000008040b7824 */ /* 0x001fc600078e00ff */
[----:B------:R-:W0:Y:S02]  /*10dd0*/  SHFL.IDX PT, R4, R3, RZ, 0x181f ;  /* 0x00181fff03047589 */ /* 0x000e2400000e0000 */
[----:B------:R-:W-:-:S04]  /*10de0*/  LOP3.LUT R11, R11, 0x38, RZ, 0xc0, !PT ;  /* 0x000000380b0b7812 */ /* 0x000fc800078ec0ff */
[----:B-1----:R-:W-:-:S05]  /*10df0*/  @!P1 LEA R14, P2, R11, R14, 0x1 ;  /* 0x0000000e0b0e9211 */ /* 0x002fca00078408ff */
[----:B0-----:R-:W-:Y:S02]  /*10e00*/  @!P1 IMAD.X R5, RZ, RZ, R4, P2 ;  /* 0x000000ffff059224 */ /* 0x001fe400010e0604 */
[----:B------:R-:W-:Y:S02]  /*10e10*/  @!P1 IMAD.MOV.U32 R4, RZ, RZ, R14 ;  /* 0x000000ffff049224 */ /* 0x000fe400078e000e */
[----:B------:R-:W0:Y:S04]  /*10e20*/  SHFL.IDX PT, R14, R0, 0x1, 0x181f ;  /* 0x00381f00000e7f89 */ /* 0x000e2800000e0000 */
[----:B------:R1:W-:Y:S01]  /*10e30*/  @!P1 LDGSTS.E.BYPASS.LTC128B.128 [R9+0x20400], desc[UR6][R4.64], !P0 ;  /* 0x2040000004099fae */ /* 0x0003e2000c101d46 */
[----:B------:R-:W-:-:S03]  /*10e40*/  ISETP.GE.AND P1, PT, R6, R2, PT ;  /* 0x000000020600720c */ /* 0x000fc60003f26270 */
[----:B-1----:R-:W1:Y:S10]  /*10e50*/  SHFL.IDX PT, R4, R3, 0x1, 0x181f ;  /* 0x00381f0003047f89 */ /* 0x002e7400000e0000 */
[----:B------:R-:W-:-:S02]  /*10e60*/  @!P1 LEA R7, R10, UR38, 0x1 ;  /* 0x000000260a079c11 */ /* 0x000fc4000f8e08ff */
[----:B0-----:R-:W-:Y:S02]  /*10e70*/  @!P1 LEA R6, P2, R11, R14, 0x1 ;  /* 0x0000000e0b069211 */ /* 0x001fe400078408ff */
[----:B------:R-:W0:Y:S03]  /*10e80*/  SHFL.IDX PT, R14, R0, 0x2, 0x181f ;  /* 0x00581f00000e7f89 */ /* 0x000e2600000e0000 */
        /* <DEDUP_REMOVED lines=14> */
.L_x_4370:
[----:B--2---:R-:W2:Y:S01]  /*10f70*/  LDL R4, [R1+0x4] ;  /* 0x0000040001047983 */ /* 0x004ea20000100800 */
[----:B------:R-:W-:Y:S01]  /*10f80*/  ULDC.64 UR4, c[0x0][0x208] ;  /* 0x0000820000047ab9 */ /* 0x000fe20000000a00 */
[----:B------:R-:W0:Y:S02]  /*10f90*/  S2R R0, SR_TID.X ;  /* 0x0000000000007919 */ /* 0x000e240000002100 */
[----:B0-----:R-:W-:-:S05]  /*10fa0*/  IMAD.SHL.U32 R0, R0, 0x8, RZ ;  /* 0x0000000800007824 */ /* 0x001fca00078e00ff */
[----:B------:R-:W-:Y:S01]  /*10fb0*/  LOP3.LUT R0, R0, 0x38, RZ, 0xc0, !PT ;  /* 0x0000003800007812 */ /* 0x000fe200078ec0ff */
        /* <DEDUP_REMOVED lines=42> */
.L_x_4265:
[----:B------:R-:W2:Y:S01]  /*11260*/  LDL.LU.64 R6, [R1+0x20] ;  /* 0x0000200001067983 */ /* 0x000ea20000300a00 */
[----:B------:R-:W-:-:S03]  /*11270*/  ULDC.64 UR8, c[0x0][0x3e0] ;  /* 0x0000f80000087ab9 */ /* 0x000fc60000000a00 */
[----:B------:R-:W3:Y:S04]  /*11280*/  LDL.LU R2, [R1+0x2c] ;  /* 0x00002c0001027983 */ /* 0x000ee80000300800 */
[----:B0-----:R-:W4:Y:S01]  /*11290*/  LDL.LU R4, [R1+0x8] ;  /* 0x0000080001047983 */ /* 0x001f220000300800 */
[----:B------:R-:W-:Y:S01]  /*112a0*/  UIMAD UR6, UR45, UR8, URZ ;  /* 0x000000082d0672a4 */ /* 0x000fe2000f8e023f */
[----:B------:R-:W-:Y:S01]  /*112b0*/  LOP3.LUT R17, R17, 0xfffffff7, RZ, 0xc0, !PT ;  /* 0xfffffff711117812 */ /* 0x000fe200078ec0ff */
[----:B------:R-:W0:Y:S02]  /*112c0*/  S2R R8, SR_TID.X ;  /* 0x0000000000087919 */ /* 0x000e240000002100 */
[----:B------:R-:W-:Y:S01]  /*112d0*/  UIMAD UR6, UR44, UR9, UR6 ;  /* 0x000000092c0672a4 */ /* 0x000fe2000f8e0206 */
[----:B0-----:R-:W-:-:S05]  /*112e0*/  IMAD.SHL.U32 R10, R8, 0x8, RZ ;  /* 0x00000008080a7824 */ /* 0x001fca00078e00ff */
[----:B------:R-:W-:Y:S02]  /*112f0*/  LOP3.LUT R10, R10, 0x38, RZ, 0xc0, !PT ;  /* 0x000000380a0a7812 */ /* 0x000fe400078ec0ff */
[----:B--2---:R-:W-:Y:S02]  /*11300*/  R2UR UR5, R7 ;  /* 0x00000000070572ca */ /* 0x004fe400000e0000 */
[----:B------:R-:W0:Y:S01]  /*11310*/  LDC R7, c[0x0][0x448] ;  /* 0x00011200ff077b82 */ /* 0x000e220000000800 */
[----:B------:R-:W-:Y:S02]  /*11320*/  R2UR UR4, R6 ;  /* 0x00000000060472ca */ /* 0x000fe400000e0000 */
[----:B---3--:R-:W-:-:S13]  /*11330*/  R2UR UR5, R2 ;  /* 0x00000000020572ca */ /* 0x008fda00000e0000 */
[----:B------:R-:W-:-:S03]  /*11340*/  UIMAD.WIDE.U32 UR4, UR44, UR8, UR4 ;  /* 0x000000082c0472a5 */ /* 0x000fc6000f8e0004 */
[----:B------:R-:W-:Y:S01]  /*11350*/  ULDC.64 UR8, c[0x0][0x3d0] ;  /* 0x0000f40000087ab9 */ /* 0x000fe20000000a00 */
[----:B------:R-:W-:Y:S01]  /*11360*/  UIADD3 UR5, UR5, UR6, URZ ;  /* 0x0000000605057290 */ /* 0x000fe2000fffe03f */
[----:B0-----:R-:W-:-:S13]  /*11370*/  ISETP.NE.AND P0, PT, R7, 0x1, PT ;  /* 0x000000010700780c */ /* 0x001fda0003f05270 */
[----:B------:R-:W4:Y:S08]  /*11380*/  @P0 LDC R2, c[0x0][0x44c] ;  /* 0x00011300ff020b82 */ /* 0x000f300000000800 */
[----:B------:R-:W0:Y:S01]  /*11390*/  @P0 LDC R0, c[0x0][0x450] ;  /* 0x00011400ff000b82 */ /* 0x000e220000000800 */
[----:B----4-:R-:W-:-:S04]  /*113a0*/  @P0 IMAD.HI.U32 R3, R4, R2, RZ ;  /* 0x0000000204030227 */ /* 0x010fc800078e00ff */
[----:B------:R-:W-:Y:S01]  /*113b0*/  IMAD.MOV.U32 R2, RZ, RZ, R4 ;  /* 0x000000ffff027224 */ /* 0x000fe200078e0004 */
[----:B0-----:R-:W-:-:S04]  /*113c0*/  @P0 SHF.R.U32.HI R2, RZ, R0, R3 ;  /* 0x00000000ff020219 */ /* 0x001fc80000011603 */
[--C-:B------:R-:W-:Y:S01]  /*113d0*/  SHF.R.S32.HI R3, RZ, 0x1f, R2.reuse ;  /* 0x0000001fff037819 */ /* 0x100fe20000011402 */
[----:B------:R-:W-:-:S04]  /*113e0*/  IMAD.MOV R0, RZ, RZ, -R2 ;  /* 0x000000ffff007224 */ /* 0x000fc800078e0a02 */
[----:B------:R-:W-:Y:S02]  /*113f0*/  IMAD R0, R7, R0, R4 ;  /* 0x0000000007007224 */ /* 0x000fe400078e0204 */
[----:B------:R-:W-:Y:S02]  /*11400*/  IMAD R5, R3, UR8, RZ ;  /* 0x0000000803057c24 */ /* 0x000fe4000f8e02ff */
[----:B------:R-:W-:Y:S01]  /*11410*/  IMAD.U32 R3, RZ, RZ, UR8 ;  /* 0x00000008ff037e24 */ /* 0x000fe2000f8e00ff */
[----:B------:R-:W-:Y:S01]  /*11420*/  SHF.R.S32.HI R4, RZ, 0x1f, R0 ;  /* 0x0000001fff047819 */ /* 0x000fe20000011400 */
[C---:B------:R-:W-:Y:S02]  /*11430*/  IMAD R5, R2.reuse, UR9, R5 ;  /* 0x0000000902057c24 */ /* 0x040fe4000f8e0205 */
        /* <DEDUP_REMOVED lines=9> */
[----:B------:R-:W-:Y:S02]  /*114d0*/  ULDC UR4, c[0x0][0x3b8] ;  /* 0x0000ee0000047ab9 */ /* 0x000fe40000000800 */
[----:B------:R-:W-:Y:S02]  /*114e0*/  ISETP.GE.AND P3, PT, R10, UR4, PT ;  /* 0x000000040a007c0c */ /* 0x000fe4000bf66270 */
[----:B------:R-:W-:Y:S02]  /*114f0*/  LEA.HI.X R6, R2, UR5, R3, 0x1, P0 ;  /* 0x0000000502067c11 */ /* 0x000fe400080f0c03 */
[----:B------:R-:W-:-:S04]  /*11500*/  LOP3.LUT R2, R10, 0x40, RZ, 0xfc, !PT ;  /* 0x000000400a027812 */ /* 0x000fc800078efcff */
[----:B------:R-:W-:Y:S02]  /*11510*/  ISETP.GE.AND P1, PT, R2, UR4, PT ;  /* 0x0000000402007c0c */ /* 0x000fe4000bf26270 */
[----:B------:R-:W-:Y:S02]  /*11520*/  LOP3.LUT R2, R10, 0x80, RZ, 0xfc, !PT ;  /* 0x000000800a027812 */ /* 0x000fe400078efcff */
[----:B------:R-:W-:Y:S02]  /*11530*/  SEL R4, RZ, 0x2, P1 ;  /* 0x00000002ff047807 */ /* 0x000fe40000800000 */
[----:B------:R-:W-:Y:S02]  /*11540*/  ISETP.GE.AND P2, PT, R2, UR4, PT ;  /* 0x0000000402007c0c */ /* 0x000fe4000bf46270 */
[----:B------:R-:W-:Y:S02]  /*11550*/  SEL R2, RZ, 0x1, P3 ;  /* 0x00000001ff027807 */ /* 0x000fe40001800000 */
[----:B------:R-:W-:-:S03]  /*11560*/  SEL R3, RZ, 0x4, P2 ;  /* 0x00000004ff037807 */ /* 0x000fc60001000000 */
[----:B------:R-:W-:Y:S02]  /*11570*/  @P1 LOP3.LUT R17, R17, 0x8, RZ, 0xfc, !PT ;  /* 0x0000000811111812 */ /* 0x000fe400078efcff */
[----:B------:R-:W-:Y:S02]  /*11580*/  IADD3 R2, R3, R4, R2 ;  /* 0x0000000403027210 */ /* 0x000fe40007ffe002 */
[C---:B------:R-:W-:Y:S02]  /*11590*/  LOP3.LUT R3, R10.reuse, 0xc0, RZ, 0xfc, !PT ;  /* 0x000000c00a037812 */ /* 0x040fe400078efcff */
[----:B------:R-:W-:Y:S02]  /*115a0*/  LOP3.LUT R17, R17, 0xfffffffb, RZ, 0xc0, !PT ;  /* 0xfffffffb11117812 */ /* 0x000fe400078ec0ff */
[----:B------:R-:W-:Y:S02]  /*115b0*/  ISETP.GE.AND P5, PT, R3, UR4, PT ;  /* 0x0000000403007c0c */ /* 0x000fe4000bfa6270 */
[----:B------:R-:W-:-:S02]  /*115c0*/  LOP3.LUT R3, R10, 0x100, RZ, 0xfc, !PT ;  /* 0x000001000a037812 */ /* 0x000fc400078efcff */
[----:B------:R-:W-:Y:S02]  /*115d0*/  SEL R4, RZ, 0x8, P5 ;  /* 0x00000008ff047807 */ /* 0x000fe40002800000 */
[----:B------:R-:W-:Y:S02]  /*115e0*/  ISETP.GE.AND P0, PT, R3, UR4, PT ;  /* 0x0000000403007c0c */ /* 0x000fe4000bf06270 */
[----:B------:R-:W-:Y:S02]  /*115f0*/  LOP3.LUT R17, R17, 0xffffffef, RZ, 0xc0, !PT ;  /* 0xffffffef11117812 */ /* 0x000fe400078ec0ff */
[----:B------:R-:W-:Y:S02]  /*11600*/  SEL R3, RZ, 0x10, P0 ;  /* 0x00000010ff037807 */ /* 0x000fe40000000000 */
[----:B------:R-:W-:Y:S02]  /*11610*/  @P3 LOP3.LUT R17, R17, 0x10, RZ, 0xfc, !PT ;  /* 0x0000001011113812 */ /* 0x000fe400078efcff */
[----:B------:R-:W-:-:S02]  /*11620*/  IADD3 R2, R3, R2, R4 ;  /* 0x0000000203027210 */ /* 0x000fc40007ffe004 */
[C---:B------:R-:W-:Y:S02]  /*11630*/  LOP3.LUT R3, R10.reuse, 0x180, RZ, 0xfc, !PT ;  /* 0x000001800a037812 */ /* 0x040fe400078efcff */
[----:B------:R-:W-:Y:S02]  /*11640*/  @P2 LOP3.LUT R17, R17, 0x4, RZ, 0xfc, !PT ;  /* 0x0000000411112812 */ /* 0x000fe400078efcff */
[----:B------:R-:W-:Y:S02]  /*11650*/  ISETP.GE.AND P1, PT, R3, UR4, PT ;  /* 0x0000000403007c0c */ /* 0x000fe4000bf26270 */
[----:B------:R-:W-:Y:S02]  /*11660*/  LOP3.LUT R3, R10, 0x140, RZ, 0xfc, !PT ;  /* 0x000001400a037812 */ /* 0x000fe400078efcff */
[----:B------:R-:W-:Y:S02]  /*11670*/  SEL R4, RZ, 0x40, P1 ;  /* 0x00000040ff047807 */ /* 0x000fe40000800000 */
[----:B------:R-:W-:-:S04]  /*11680*/  ISETP.GE.AND P1, PT, R3, UR4, PT ;  /* 0x0000000403007c0c */ /* 0x000fc8000bf26270 */
[----:B------:R-:W-:-:S04]  /*11690*/  SEL R3, RZ, 0x20, P1 ;  /* 0x00000020ff037807 */ /* 0x000fc80000800000 */
[----:B------:R-:W-:Y:S02]  /*116a0*/  IADD3 R4, R4, R2, R3 ;  /* 0x0000000204047210 */ /* 0x000fe40007ffe003 */
[----:B------:R-:W-:-:S04]  /*116b0*/  LOP3.LUT R2, R10, 0x1c0, RZ, 0xfc, !PT ;  /* 0x000001c00a027812 */ /* 0x000fc800078efcff */
        /* <DEDUP_REMOVED lines=104> */
.L_x_4380:
        /* <DEDUP_REMOVED lines=38> */
.L_x_4268:
[----:B------:R-:W-:Y:S05]  /*11fa0*/  BSYNC B0 ;  /* 0x0000000000007941 */ /* 0x000fea0003800000 */
.L_x_4267:
        /* <DEDUP_REMOVED lines=9> */
.L_x_4381:
        /* <DEDUP_REMOVED lines=9> */
.L_x_4382:
        /* <DEDUP_REMOVED lines=8> */
.L_x_4274:
[----:B------:R-:W-:Y:S05]  /*12150*/  BSYNC B1 ;  /* 0x0000000000017941 */ /* 0x000fea0003800000 */
.L_x_4273:
        /* <DEDUP_REMOVED lines=11> */
.L_x_4275:
        /* <DEDUP_REMOVED lines=13> */
.L_x_4276:
        /* <DEDUP_REMOVED lines=13> */
.L_x_4277:
        /* <DEDUP_REMOVED lines=13> */
.L_x_4278:
        /* <DEDUP_REMOVED lines=13> */
.L_x_4279:
        /* <DEDUP_REMOVED lines=13> */
.L_x_4280:
        /* <DEDUP_REMOVED lines=13> */
.L_x_4281:
        /* <DEDUP_REMOVED lines=13> */
.L_x_4282:
        /* <DEDUP_REMOVED lines=8> */
.L_x_4271:
[----:B------:R-:W-:Y:S05]  /*12840*/  BSYNC B0 ;  /* 0x0000000000007941 */ /* 0x000fea0003800000 */
.L_x_4270:
        /* <DEDUP_REMOVED lines=30> */
.L_x_4324:
        /* <DEDUP_REMOVED lines=28> */
.L_x_4286:
[----:B------:R-:W1:Y:S01]  /*12bf0*/  S2R R2, SR_TID.X ;  /* 0x0000000000027919 */ /* 0x000e620000002100 */
[----:B------:R-:W-:Y:S01]  /*12c00*/  BSSY B2, `(.L_x_4287) ;  /* 0x0000006000027945 */ /* 0x000fe20003800000 */
[----:B-1----:R-:W-:Y:S02]  /*12c10*/  LOP3.LUT R3, R2, 0x7f, RZ, 0xc0, !PT ;  /* 0x0000007f02037812 */ /* 0x002fe400078ec0ff */
[----:B------:R-:W-:Y:S02]  /*12c20*/  SHF.L.U32 R2, R0, 0x1f, RZ ;  /* 0x0000001f00027819 */ /* 0x000fe400000006ff */
[----:B------:R-:W-:Y:S02]  /*12c30*/  ISETP.NE.AND P2, PT, R3, RZ, PT ;  /* 0x000000ff0300720c */ /* 0x000fe40003f45270 */
[----:B------:R-:W1:Y:S02]  /*12c40*/  SYNCS.PHASECHK.TRANS64.TRYWAIT P0, [UR38+0x38848], R2 ;  /* 0x03884802ff0075a7 */ /* 0x000e640008000166 */
[----:B-1----:R-:W-:Y:S09]  /*12c50*/  @!P0 BRA `(.L_x_4288) ;  /* 0x0000003400f88947 */ /* 0x002ff20003800000 */
.L_x_4383:
[----:B------:R-:W-:Y:S05]  /*12c60*/  BSYNC B2 ;  /* 0x0000000000027941 */ /* 0x000fea0003800000 */
.L_x_4287:
[----:B------:R-:W-:Y:S04]  /*12c70*/  BSSY B2, `(.L_x_4289) ;  /* 0x0000007000027945 */ /* 0x000fe80003800000 */
[----:B------:R-:W-:Y:S05]  /*12c80*/  @P2 BRA `(.L_x_4290) ;  /* 0x0000000000142947 */ /* 0x000fea0003800000 */
[----:B------:R-:W-:Y:S01]  /*12c90*/  ISETP.NE.AND P0, PT, R10, RZ, PT ;  /* 0x000000ff0a00720c */ /* 0x000fe20003f05270 */
[----:B-1----:R-:W-:-:S04]  /*12ca0*/  IMAD.MOV.U32 R3, RZ, RZ, 0x2000 ;  /* 0x00002000ff037424 */ /* 0x002fc800078e00ff */
[----:B------:R3:W-:Y:S08]  /*12cb0*/  SYNCS.ARRIVE.TRANS64 RZ, [UR38+0x38838], R3 ;  /* 0x03883803ffff79a7 */ /* 0x0007f00008000026 */
[----:B---3--:R-:W-:Y:S05]  /*12cc0*/  @!P0 BRA `(.L_x_4290) ;  /* 0x0000000000048947 */ /* 0x008fea0003800000 */
[----:B------:R-:W-:Y:S01]  /*12cd0*/  BPT.TRAP 0x1 ;  /* 0x000000040000795c */ /* 0x000fe20000300000 */
.L_x_4290:
[----:B------:R-:W-:Y:S05]  /*12ce0*/  BSYNC B2 ;  /* 0x0000000000027941 */ /* 0x000fea0003800000 */
.L_x_4289:
        /* <DEDUP_REMOVED lines=11> */
.L_x_4291:
        /* <DEDUP_REMOVED lines=10> */
.L_x_4384:
[----:B------:R-:W-:Y:S05]  /*12e40*/  BSYNC B2 ;  /* 0x0000000000027941 */ /* 0x000fea0003800000 */
.L_x_4292:
        /* <DEDUP_REMOVED lines=9> */
.L_x_4295:
[----:B------:R-:W-:Y:S05]  /*12ee0*/  BSYNC B2 ;  /* 0x0000000000027941 */ /* 0x000fea0003800000 */
.L_x_4294:
        /* <DEDUP_REMOVED lines=9> */
.L_x_4296:
        /* <DEDUP_REMOVED lines=13> */
.L_x_4297:
        /* <DEDUP_REMOVED lines=13> */
.L_x_4298:
        /* <DEDUP_REMOVED lines=13> */
.L_x_4299:
        /* <DEDUP_REMOVED lines=13> */
.L_x_4300:
        /* <DEDUP_REMOVED lines=13> */
.L_x_4301:
        /* <DEDUP_REMOVED lines=13> */
.L_x_4302:
        /* <DEDUP_REMOVED lines=13> */
.L_x_4303:
        /* <DEDUP_REMOVED lines=8> */
.L_x_4285:
[----:B------:R-:W-:Y:S05]  /*135b0*/  BSYNC B1 ;  /* 0x0000000000017941 */ /* 0x000fea0003800000 */
.L_x_4284:
        /* <DEDUP_REMOVED lines=27> */
.L_x_4306:
[----:B------:R-:W1:Y:S01]  /*13770*/  S2R R2, SR_TID.X ;  /* 0x0000000000027919 */ /* 0x000e620000002100 */
[----:B------:R-:W-:Y:S01]  /*13780*/  BSSY B2, `(.L_x_4307) ;  /* 0x0000006000027945 */ /* 0x000fe20003800000 */
[----:B-1----:R-:W-:Y:S02]  /*13790*/  LOP3.LUT R3, R2, 0x7f, RZ, 0xc0, !PT ;  /* 0x0000007f02037812 */ /* 0x002fe400078ec0ff */
[----:B------:R-:W-:Y:S02]  /*137a0*/  SHF.L.U32 R2, R0, 0x1f, RZ ;  /* 0x0000001f00027819 */ /* 0x000fe400000006ff */
[----:B------:R-:W-:Y:S02]  /*137b0*/  ISETP.NE.AND P2, PT, R3, RZ, PT ;  /* 0x000000ff0300720c */ /* 0x000fe40003f45270 */
[----:B------:R-:W1:Y:S02]  /*137c0*/  SYNCS.PHASECHK.TRANS64.TRYWAIT P0, [UR38+0x38840], R2 ;  /* 0x03884002ff0075a7 */ /* 0x000e640008000166 */
[----:B-1----:R-:W-:Y:S09]  /*137d0*/  @!P0 BRA `(.L_x_4308) ;  /* 0x0000002c00488947 */ /* 0x002ff20003800000 */
.L_x_4385:
[----:B------:R-:W-:Y:S05]  /*137e0*/  BSYNC B2 ;  /* 0x0000000000027941 */ /* 0x000fea0003800000 */
.L_x_4307:
[----:B------:R-:W-:Y:S04]  /*137f0*/  BSSY B2, `(.L_x_4309) ;  /* 0x0000007000027945 */ /* 0x000fe80003800000 */
[----:B------:R-:W-:Y:S05]  /*13800*/  @P2 BRA `(.L_x_4310) ;  /* 0x0000000000142947 */ /* 0x000fea0003800000 */
[----:B------:R-:W-:Y:S01]  /*13810*/  ISETP.NE.AND P0, PT, R10, RZ, PT ;  /* 0x000000ff0a00720c */ /* 0x000fe20003f05270 */
[----:B-1----:R-:W-:-:S04]  /*13820*/  IMAD.MOV.U32 R3, RZ, RZ, 0x2000 ;  /* 0x00002000ff037424 */ /* 0x002fc800078e00ff */
[----:B------:R3:W-:Y:S08]  /*13830*/  SYNCS.ARRIVE.TRANS64 RZ, [UR38+0x38830], R3 ;  /* 0x03883003ffff79a7 */ /* 0x0007f00008000026 */
[----:B---3--:R-:W-:Y:S05]  /*13840*/  @!P0 BRA `(.L_x_4310) ;  /* 0x0000000000048947 */ /* 0x008fea0003800000 */
[----:B------:R-:W-:Y:S01]  /*13850*/  BPT.TRAP 0x1 ;  /* 0x000000040000795c */ /* 0x000fe20000300000 */
.L_x_4310:
[----:B------:R-:W-:Y:S05]  /*13860*/  BSYNC B2 ;  /* 0x0000000000027941 */ /* 0x000fea0003800000 */
.L_x_4309:
        /* <DEDUP_REMOVED lines=11> */
.L_x_4311:
        /* <DEDUP_REMOVED lines=11> */
.L_x_4386:
[----:B------:R-:W-:Y:S05]  /*139d0*/  BSYNC B2 ;  /* 0x0000000000027941 */ /* 0x000fea0003800000 */
.L_x_4312:
        /* <DEDUP_REMOVED lines=9> */
.L_x_4315:
[----:B------:R-:W-:Y:S05]  /*13a70*/  BSYNC B2 ;  /* 0x0000000000027941 */ /* 0x000fea0003800000 */
.L_x_4314:
        /* <DEDUP_REMOVED lines=9> */
.L_x_4316:
        /* <DEDUP_REMOVED lines=13> */
.L_x_4317:
        /* <DEDUP_REMOVED lines=13> */
.L_x_4318:
        /* <DEDUP_REMOVED lines=13> */
.L_x_4319:
        /* <DEDUP_REMOVED lines=13> */
.L_x_4320:
        /* <DEDUP_REMOVED lines=13> */
.L_x_4321:
        /* <DEDUP_REMOVED lines=13> */
.L_x_4322:
        /* <DEDUP_REMOVED lines=13> */
.L_x_4323:
        /* <DEDUP_REMOVED lines=8> */
.L_x_4305:
[----:B------:R-:W-:Y:S05]  /*14140*/  BSYNC B1 ;  /* 0x0000000000017941 */ /* 0x000fea0003800000 */
.L_x_4304:
[----:B------:R-:W-:Y:S01]  /*14150*/  VIADD R8, R8, 0xfffffffe ;  /* 0xfffffffe08087836 */ /* 0x000fe20000000000 */
[----:B------:R-:W-:Y:S06]  /*14160*/  @P1 BRA `(.L_x_4324) ;  /* 0xffffffe800301947 */ /* 0x000fec000383ffff */
[----:B------:R-:W-:Y:S05]  /*14170*/  BSYNC B0 ;  /* 0x0000000000007941 */ /* 0x000fea0003800000 */
.L_x_4283:
        /* <DEDUP_REMOVED lines=26> */
.L_x_4327:
[----:B------:R-:W1:Y:S01]  /*14320*/  S2R R2, SR_TID.X ;  /* 0x0000000000027919 */ /* 0x000e620000002100 */
[----:B------:R-:W-:Y:S01]  /*14330*/  BSSY B1, `(.L_x_4328) ;  /* 0x0000006000017945 */ /* 0x000fe20003800000 */
[----:B-1----:R-:W-:Y:S02]  /*14340*/  LOP3.LUT R3, R2, 0x7f, RZ, 0xc0, !PT ;  /* 0x0000007f02037812 */ /* 0x002fe400078ec0ff */
[----:B------:R-:W-:Y:S02]  /*14350*/  SHF.L.U32 R2, R0, 0x1f, RZ ;  /* 0x0000001f00027819 */ /* 0x000fe400000006ff */
[----:B------:R-:W-:Y:S02]  /*14360*/  ISETP.NE.AND P1, PT, R3, RZ, PT ;  /* 0x000000ff0300720c */ /* 0x000fe40003f25270 */
[----:B------:R-:W1:Y:S02]  /*14370*/  SYNCS.PHASECHK.TRANS64.TRYWAIT P0, [UR38+0x38848], R2 ;  /* 0x03884802ff0075a7 */ /* 0x000e640008000166 */
[----:B-1----:R-:W-:Y:S09]  /*14380*/  @!P0 BRA `(.L_x_4329) ;  /* 0x00000020008c8947 */ /* 0x002ff20003800000 */
.L_x_4387:
[----:B------:R-:W-:Y:S05]  /*14390*/  BSYNC B1 ;  /* 0x0000000000017941 */ /* 0x000fea0003800000 */
.L_x_4328:
[----:B------:R-:W-:Y:S04]  /*143a0*/  BSSY B1, `(.L_x_4330) ;  /* 0x0000007000017945 */ /* 0x000fe80003800000 */
[----:B------:R-:W-:Y:S05]  /*143b0*/  @P1 BRA `(.L_x_4331) ;  /* 0x0000000000141947 */ /* 0x000fea0003800000 */
[----:B------:R-:W-:Y:S01]  /*143c0*/  ISETP.NE.AND P0, PT, R10, RZ, PT ;  /* 0x000000ff0a00720c */ /* 0x000fe20003f05270 */
[----:B-1----:R-:W-:-:S04]  /*143d0*/  IMAD.MOV.U32 R3, RZ, RZ, 0x2000 ;  /* 0x00002000ff037424 */ /* 0x002fc800078e00ff */
[----:B------:R3:W-:Y:S08]  /*143e0*/  SYNCS.ARRIVE.TRANS64 RZ, [UR38+0x38838], R3 ;  /* 0x03883803ffff79a7 */ /* 0x0007f00008000026 */
[----:B---3--:R-:W-:Y:S05]  /*143f0*/  @!P0 BRA `(.L_x_4331) ;  /* 0x0000000000048947 */ /* 0x008fea0003800000 */
[----:B------:R-:W-:Y:S01]  /*14400*/  BPT.TRAP 0x1 ;  /* 0x000000040000795c */ /* 0x000fe20000300000 */
.L_x_4331:
[----:B------:R-:W-:Y:S05]  /*14410*/  BSYNC B1 ;  /* 0x0000000000017941 */ /* 0x000fea0003800000 */
.L_x_4330:
        /* <DEDUP_REMOVED lines=11> */
.L_x_4332:
        /* <DEDUP_REMOVED lines=11> */
.L_x_4388:
[----:B------:R-:W-:Y:S05]  /*14580*/  BSYNC B1 ;  /* 0x0000000000017941 */ /* 0x000fea0003800000 */
.L_x_4333:
        /* <DEDUP_REMOVED lines=9> */
.L_x_4336:
[----:B------:R-:W-:Y:S05]  /*14620*/  BSYNC B1 ;  /* 0x0000000000017941 */ /* 0x000fea0003800000 */
.L_x_4335:
        /* <DEDUP_REMOVED lines=9> */
.L_x_4337:
        /* <DEDUP_REMOVED lines=13> */
.L_x_4338:
        /* <DEDUP_REMOVED lines=13> */
.L_x_4339:
        /* <DEDUP_REMOVED lines=13> */
.L_x_4340:
        /* <DEDUP_REMOVED lines=13> */
.L_x_4341:
        /* <DEDUP_REMOVED lines=13> */
.L_x_4342:
        /* <DEDUP_REMOVED lines=13> */
.L_x_4343:
        /* <DEDUP_REMOVED lines=13> */
.L_x_4344:
        /* <DEDUP_REMOVED lines=8> */
.L_x_4326:
[----:B------:R-:W-:Y:S05]  /*14cf0*/  BSYNC B0 ;  /* 0x0000000000007941 */ /* 0x000fea0003800000 */
.L_x_4325:
[----:B------:R-:W-:Y:S01]  /*14d00*/  LOP3.LUT R0, R0, 0x1, RZ, 0x3c, !PT ;  /* 0x0000000100007812 */ /* 0x000fe200078e3cff */
[----:B------:R-:W-:Y:S02]  /*14d10*/  IMAD.MOV.U32 R6, RZ, RZ, RZ ;  /* 0x000000ffff067224 */ /* 0x000fe400078e00ff */
[----:B------:R-:W-:-:S07]  /*14d20*/  IMAD.MOV.U32 R9, RZ, RZ, RZ ;  /* 0x000000ffff097224 */ /* 0x000fce00078e00ff */
.L_x_4252:
[----:B------:R-:W1:Y:S01]  /*14d30*/  S2R R3, SR_CgaCtaId ;  /* 0x0000000000037919 */ /* 0x000e620000008800 */
[----:B------:R-:W-:Y:S02]  /*14d40*/  MOV R2, 0x400 ;  /* 0x0000040000027802 */ /* 0x000fe40000000f00 */
[----:B------:R-:W-:Y:S02]  /*14d50*/  SHF.L.U32 R9, R9, 0x1f, RZ ;  /* 0x0000001f09097819 */ /* 0x000fe400000006ff */
[----:B-1----:R-:W-:-:S04]  /*14d60*/  LEA R2, R3, R2, 0x18 ;  /* 0x0000000203027211 */ /* 0x002fc800078ec0ff */
[----:B------:R-:W1:Y:S02]  /*14d70*/  SYNCS.PHASECHK.TRANS64.TRYWAIT P0, [R2+URZ+0x38820], R9 ;  /* 0x03882009020075a7 */ /* 0x000e64000800017f */
[----:B-1----:R-:W-:Y:S05]  /*14d80*/  @!P0 BRA `(.L_x_4345) ;  /* 0x00000018003c8947 */ /* 0x002fea0003800000 */
.L_x_4389:
[----:B------:R-:W-:-:S03]  /*14d90*/  UMOV UR4, 0xffffffff ;  /* 0xffffffff00047882 */ /* 0x000fc60000000000 */
[----:B------:R-:W-:Y:S05]  /*14da0*/  BRA.DIV UR4, `(.L_x_4346) ;  /* 0x0000001a04487947 */ /* 0x000fea000b800000 */
[----:B------:R-:W3:Y:S02]  /*14db0*/  S2R R3, SR_TID.X ;  /* 0x0000000000037919 */ /* 0x000ee40000002100 */
[----:B---3--:R-:W-:-:S04]  /*14dc0*/  SHF.R.U32.HI R3, RZ, 0x5, R3 ;  /* 0x00000005ff037819 */ /* 0x008fc80000011603 */
[----:B------:R-:W-:-:S05]  /*14dd0*/  LOP3.LUT R3, R3, 0x3, RZ, 0xc0, !PT ;  /* 0x0000000303037812 */ /* 0x000fca00078ec0ff */
[----:B--2---:R2:W3:Y:S02]  /*14de0*/  SHFL.IDX PT, R14, R3, RZ, 0x1f ;  /* 0x00001fff030e7589 */ /* 0x0044e400000e0000 */
.L_x_4392:
[----:B---3--:R-:W-:-:S13]  /*14df0*/  ISETP.NE.AND P0, PT, R14, RZ, PT ;  /* 0x000000ff0e00720c */ /* 0x008fda0003f05270 */
[----:B------:R-:W-:Y:S05]  /*14e00*/  @P0 BRA `(.L_x_4208) ;  /* 0x0000000000900947 */ /* 0x000fea0003800000 */
[----:B------:R-:W-:-:S03]  /*14e10*/  UMOV UR4, 0xffffffff ;  /* 0xffffffff00047882 */ /* 0x000fc60000000000 */
[----:B------:R-:W-:Y:S05]  /*14e20*/  BRA.DIV UR4, `(.L_x_4347) ;  /* 0x0000001a045c7947 */ /* 0x000fea000b800000 */
[----:B------:R-:W-:-:S13]  /*14e30*/  ELECT P6, URZ, PT ;  /* 0x00000000003f782f */ /* 0x000fda00038c0000 */
.L_x_4395:
        /* <DEDUP_REMOVED lines=8> */
.L_x_4348:
        /* <DEDUP_REMOVED lines=12> */
.L_x_4396:
[----:B------:R-:W3:Y:S02]  /*14f80*/  SYNCS.PHASECHK.TRANS64.TRYWAIT P0, [R5+URZ], R0 ;  /* 0x00000000050075a7 */ /* 0x000ee4000800017f */
[----:B---3--:R-:W-:Y:S05]  /*14f90*/  @!P0 BRA `(.L_x_4350) ;  /* 0x0000001800348947 */ /* 0x008fea0003800000 */
.L_x_4397:
[----:B------:R-:W-:Y:S05]  /*14fa0*/  @!P2 BRA `(.L_x_4351) ;  /* 0x000000000004a947 */ /* 0x000fea0003800000 */
[----:B------:R-:W-:Y:S01]  /*14fb0*/  BPT.TRAP 0x1 ;  /* 0x000000040000795c */ /* 0x000fe20000300000 */
.L_x_4351:
[----:B-1----:R-:W-:-:S04]  /*14fc0*/  VIADD R2, R2, 0x38860 ;  /* 0x0003886002027836 */ /* 0x002fc80000000000 */
[----:B---3--:R-:W-:-:S04]  /*14fd0*/  IMAD R5, R6, 0x8, R2 ;  /* 0x0000000806057824 */ /* 0x008fc800078e0202 */
[----:B------:R-:W1:Y:S02]  /*14fe0*/  SYNCS.PHASECHK.TRANS64.TRYWAIT P0, [R5+URZ], R4 ;  /* 0x00000004050075a7 */ /* 0x000e64000800017f */
[----:B-1----:R-:W-:Y:S05]  /*14ff0*/  @!P0 BRA `(.L_x_4352) ;  /* 0x0000001800308947 */ /* 0x002fea0003800000 */
.L_x_4398:
[----:B------:R-:W-:-:S07]  /*15000*/  IMAD R3, R3, 0x8, R2 ;  /* 0x0000000803037824 */ /* 0x000fce00078e0202 */
.L_x_4353:
[----:B---3--:R3:W4:Y:S02]  /*15010*/  SYNCS.PHASECHK.TRANS64.TRYWAIT P0, [R3+URZ], R0 ;  /* 0x00000000030075a7 */ /* 0x008724000800017f */
[----:B----4-:R-:W-:Y:S05]  /*15020*/  @!P0 NANOSLEEP.SYNCS 0x989680 ;  /* 0x009896800000895d */ /* 0x010fea0003900000 */
[----:B------:R-:W4:Y:S02]  /*15030*/  @!P0 SYNCS.PHASECHK.TRANS64 P0, [R3+URZ], R0 ;  /* 0x00000000030085a7 */ /* 0x000f24000800007f */
[----:B----4-:R-:W-:Y:S05]  /*15040*/  @!P0 BRA `(.L_x_4353) ;  /* 0xfffffffc00f08947 */ /* 0x010fea000383ffff */
.L_x_4208:
[----:B------:R-:W-:Y:S05]  /*15050*/  BSYNC B6 ;  /* 0x0000000000067941 */ /* 0x000fea0003800000 */
.L_x_4205:
[----:B------:R-:W-:Y:S05]  /*15060*/  EXIT ;  /* 0x000000000000794d */ /* 0x000fea0003800000 */
.L_x_4216:
[----:B0-----:R0:W1:Y:S02]  /*15070*/  SYNCS.PHASECHK.TRANS64.TRYWAIT P0, [R196+URZ+0x38800], R9 ;  /* 0x03880009c40075a7 */ /* 0x001064000800017f */
[----:B-1----:R-:W-:Y:S05]  /*15080*/  @!P0 NANOSLEEP.SYNCS 0x989680 ;  /* 0x009896800000895d */ /* 0x002fea0003900000 */
[----:B------:R-:W1:Y:S02]  /*15090*/  @!P0 SYNCS.PHASECHK.TRANS64 P0, [R196+URZ+0x38800], R9 ;  /* 0x03880009c40085a7 */ /* 0x000e64000800007f */
[----:B-1----:R-:W-:Y:S05]  /*150a0*/  @!P0 BRA `(.L_x_4216) ;  /* 0xfffffffc00f08947 */ /* 0x002fea000383ffff */
[----:B------:R-:W-:Y:S05]  /*150b0*/  BRA `(.L_x_4354) ;  /* 0xfffffee400787947 */ /* 0x000fea000383ffff */
.L_x_4220:
[----:B--2---:R2:W3:Y:S02]  /*150c0*/  SYNCS.PHASECHK.TRANS64.TRYWAIT P1, [R196+URZ+0x38830], R9 ;  /* 0x03883009c40075a7 */ /* 0x0044e4000802017f */
[----:B---3--:R-:W-:Y:S05]  /*150d0*/  @!P1 NANOSLEEP.SYNCS 0x989680 ;  /* 0x009896800000995d */ /* 0x008fea0003900000 */
[----:B------:R-:W3:Y:S02]  /*150e0*/  @!P1 SYNCS.PHASECHK.TRANS64 P1, [R196+URZ+0x38830], R9 ;  /* 0x03883009c40095a7 */ /* 0x000ee4000802007f */
[----:B---3--:R-:W-:Y:S05]  /*150f0*/  @!P1 BRA `(.L_x_4220) ;  /* 0xfffffffc00f09947 */ /* 0x008fea000383ffff */
[----:B------:R-:W-:Y:S05]  /*15100*/  BRA `(.L_x_4219) ;  /* 0xfffffee400c47947 */ /* 0x000fea000383ffff */
.L_x_4221:
[----:B---3--:R3:W4:Y:S02]  /*15110*/  SYNCS.PHASECHK.TRANS64.TRYWAIT P1, [R196+URZ+0x38810], R9 ;  /* 0x03881009c40075a7 */ /* 0x008724000802017f */
[----:B----4-:R-:W-:Y:S05]  /*15120*/  @!P1 NANOSLEEP.SYNCS 0x989680 ;  /* 0x009896800000995d */ /* 0x010fea0003900000 */
[----:B------:R-:W4:Y:S02]  /*15130*/  @!P1 SYNCS.PHASECHK.TRANS64 P1, [R196+URZ+0x38810], R9 ;  /* 0x03881009c40095a7 */ /* 0x000f24000802007f */
[----:B----4-:R-:W-:Y:S05]  /*15140*/  @!P1 BRA `(.L_x_4221) ;  /* 0xfffffffc00f09947 */ /* 0x010fea000383ffff */
[----:B------:R-:W-:Y:S05]  /*15150*/  BRA `(.L_x_4355) ;  /* 0xfffffee800b47947 */ /* 0x000fea000383ffff */
.L_x_4225:
[----:B------:R0:W0:Y:S02]  /*15160*/  SYNCS.PHASECHK.TRANS64.TRYWAIT P1, [R196+URZ+0x38850], R9 ;  /* 0x03885009c40075a7 */ /* 0x000024000802017f */
[----:B0-----:R-:W-:Y:S05]  /*15170*/  @!P1 NANOSLEEP.SYNCS 0x989680 ;  /* 0x009896800000995d */ /* 0x001fea0003900000 */
[----:B------:R-:W0:Y:S02]  /*15180*/  @!P1 SYNCS.PHASECHK.TRANS64 P1, [R196+URZ+0x38850], R9 ;  /* 0x03885009c40095a7 */ /* 0x000e24000802007f */
[----:B0-----:R-:W-:Y:S05]  /*15190*/  @!P1 BRA `(.L_x_4225) ;  /* 0xfffffffc00f09947 */ /* 0x001fea000383ffff */
[----:B------:R-:W-:Y:S05]  /*151a0*/  BRA `(.L_x_4224) ;  /* 0xfffffee800e07947 */ /* 0x000fea000383ffff */
.L_x_4230:
[----:B-1----:R1:W2:Y:S02]  /*151b0*/  SYNCS.PHASECHK.TRANS64.TRYWAIT P3, [R198+URZ+0x38830], R205 ;  /* 0x038830cdc60075a7 */ /* 0x0022a4000806017f */
[----:B--2---:R-:W-:Y:S05]  /*151c0*/  @!P3 NANOSLEEP.SYNCS 0x989680 ;  /* 0x009896800000b95d */ /* 0x004fea0003900000 */
[----:B------:R-:W2:Y:S02]  /*151d0*/  @!P3 SYNCS.PHASECHK.TRANS64 P3, [R198+URZ+0x38830], R205 ;  /* 0x038830cdc600b5a7 */ /* 0x000ea4000806007f */
[----:B--2---:R-:W-:Y:S05]  /*151e0*/  @!P3 BRA `(.L_x_4230) ;  /* 0xfffffffc00f0b947 */ /* 0x004fea000383ffff */
[----:B------:R-:W-:Y:S05]  /*151f0*/  BRA `(.L_x_4229) ;  /* 0xffffff1400cc7947 */ /* 0x000fea000383ffff */
.L_x_4234:
[----:B---3--:R3:W4:Y:S02]  /*15200*/  SYNCS.PHASECHK.TRANS64.TRYWAIT P3, [R198+URZ+0x38850], R205 ;  /* 0x038850cdc60075a7 */ /* 0x008724000806017f */
[----:B----4-:R-:W-:Y:S05]  /*15210*/  @!P3 NANOSLEEP.SYNCS 0x989680 ;  /* 0x009896800000b95d */ /* 0x010fea0003900000 */
[----:B------:R-:W4:Y:S02]  /*15220*/  @!P3 SYNCS.PHASECHK.TRANS64 P3, [R198+URZ+0x38850], R205 ;  /* 0x038850cdc600b5a7 */ /* 0x000f24000806007f */
[----:B----4-:R-:W-:Y:S05]  /*15230*/  @!P3 BRA `(.L_x_4234) ;  /* 0xfffffffc00f0b947 */ /* 0x010fea000383ffff */
[----:B------:R-:W-:Y:S05]  /*15240*/  BRA `(.L_x_4233) ;  /* 0xffffff1800947947 */ /* 0x000fea000383ffff */
.L_x_4240:
[----:B-1----:R1:W3:Y:S02]  /*15250*/  SYNCS.PHASECHK.TRANS64.TRYWAIT P1, [R186+URZ+0x38830], R185 ;  /* 0x038830b9ba0075a7 */ /* 0x0022e4000802017f */
[----:B---3--:R-:W-:Y:S05]  /*15260*/  @!P1 NANOSLEEP.SYNCS 0x989680 ;  /* 0x009896800000995d */ /* 0x008fea0003900000 */
[----:B------:R-:W3:Y:S02]  /*15270*/  @!P1 SYNCS.PHASECHK.TRANS64 P1, [R186+URZ+0x38830], R185 ;  /* 0x038830b9ba0095a7 */ /* 0x000ee4000802007f */
[----:B---3--:R-:W-:Y:S05]  /*15280*/  @!P1 BRA `(.L_x_4240) ;  /* 0xfffffffc00f09947 */ /* 0x008fea000383ffff */
[----:B------:R-:W-:Y:S05]  /*15290*/  BRA `(.L_x_4239) ;  /* 0xffffff4800387947 */ /* 0x000fea000383ffff */
.L_x_4244:
[----:B---3--:R3:W4:Y:S02]  /*152a0*/  SYNCS.PHASECHK.TRANS64.TRYWAIT P1, [R186+URZ+0x38850], R185 ;  /* 0x038850b9ba0075a7 */ /* 0x008724000802017f */
[----:B----4-:R-:W-:Y:S05]  /*152b0*/  @!P1 NANOSLEEP.SYNCS 0x989680 ;  /* 0x009896800000995d */ /* 0x010fea0003900000 */
[----:B------:R-:W4:Y:S02]  /*152c0*/  @!P1 SYNCS.PHASECHK.TRANS64 P1, [R186+URZ+0x38850], R185 ;  /* 0x038850b9ba0095a7 */ /* 0x000f24000802007f */
[----:B----4-:R-:W-:Y:S05]  /*152d0*/  @!P1 BRA `(.L_x_4244) ;  /* 0xfffffffc00f09947 */ /* 0x010fea000383ffff */
[----:B------:R-:W-:Y:S05]  /*152e0*/  BRA `(.L_x_4243) ;  /* 0xffffff4800c07947 */ /* 0x000fea000383ffff */
.L_x_4257:
[----:B------:R-:W-:Y:S02]  /*152f0*/  IMAD.MOV.U32 R13, RZ, RZ, R6 ;  /* 0x000000ffff0d7224 */ /* 0x000fe400078e0006 */
[----:B------:R-:W-:Y:S02]  /*15300*/  IMAD.MOV.U32 R12, RZ, RZ, RZ ;  /* 0x000000ffff0c7224 */ /* 0x000fe400078e00ff */
[----:B------:R-:W-:Y:S02]  /*15310*/  IMAD.MOV.U32 R11, RZ, RZ, 0x1f ;  /* 0x0000001fff0b7424 */ /* 0x000fe400078e00ff */
[----:B------:R-:W-:-:S07]  /*15320*/  IMAD.MOV.U32 R15, RZ, RZ, -0x1 ;  /* 0xffffffffff0f7424 */ /* 0x000fce00078e00ff */
[----:B------:R-:W-:Y:S05]  /*15330*/  WARPSYNC.COLLECTIVE R15, `(.L_x_4356) ;  /* 0x000000000f087348 */ /* 0x000fea0003c00000 */
[----:B------:R0:W1:Y:S02]  /*15340*/  SHFL.IDX P6, R14, R13, R12, R11 ;  /* 0x0000000c0d0e7389 */ /* 0x00006400000c000b */
[----:B01----:R-:W-:Y:S01]  /*15350*/  ENDCOLLECTIVE ;  /* 0x000000000000791b */ /* 0x003fe20003800000 */
.L_x_4356:
[----:B------:R-:W-:Y:S05]  /*15360*/  BRA `(.L_x_4357) ;  /* 0xffffffb000187947 */ /* 0x000fea000383ffff */
.L_x_4259:
[----:B------:R-:W-:Y:S01]  /*15370*/  BSSY B0, `(.L_x_4358) ;  /* 0x0000006000007945 */ /* 0x000fe20003800000 */
[----:B------:R-:W-:-:S07]  /*15380*/  IMAD.MOV.U32 R15, RZ, RZ, -0x1 ;  /* 0xffffffffff0f7424 */ /* 0x000fce00078e00ff */
[----:B0-----:R-:W-:Y:S05]  /*15390*/  WARPSYNC.COLLECTIVE R15, `(.L_x_4359) ;  /* 0x000000000f0c7348 */ /* 0x001fea0003c00000 */
[----:B------:R-:W-:Y:S02]  /*153a0*/  ELECT P6, UR62, PT ;  /* 0x00000000003e782f */ /* 0x000fe400038c0000 */
[----:B------:R-:W-:Y:S01]  /*153b0*/  MOV R14, UR62 ;  /* 0x0000003e000e7c02 */ /* 0x000fe20008000f00 */
[----:B0-----:R-:W-:Y:S10]  /*153c0*/  ENDCOLLECTIVE ;  /* 0x000000000000791b */ /* 0x001ff40003800000 */
.L_x_4359:
[----:B------:R-:W-:Y:S05]  /*153d0*/  BSYNC B0 ;  /* 0x0000000000007941 */ /* 0x000fea0003800000 */
.L_x_4358:
[----:B------:R-:W-:Y:S05]  /*153e0*/  BRA `(.L_x_4360) ;  /* 0xffffffb0001c7947 */ /* 0x000fea000383ffff */
.L_x_4261:
[----:B0-----:R-:W-:-:S04]  /*153f0*/  IMAD.U32 R3, RZ, RZ, UR38 ;  /* 0x00000026ff037e24 */ /* 0x001fc8000f8e00ff */
[----:B------:R0:W1:Y:S03]  /*15400*/  SYNCS.PHASECHK.TRANS64.TRYWAIT P0, [R3+URZ+0x38840], R0 ;  /* 0x03884000030075a7 */ /* 0x000066000800017f */
[----:B-1----:R-:W-:Y:S05]  /*15410*/  @!P0 NANOSLEEP.SYNCS 0x989680 ;  /* 0x009896800000895d */ /* 0x002fea0003900000 */
[----:B------:R-:W1:Y:S02]  /*15420*/  @!P0 SYNCS.PHASECHK.TRANS64 P0, [R3+URZ+0x38840], R0 ;  /* 0x03884000030085a7 */ /* 0x000e64000800007f */
[----:B-1----:R-:W-:Y:S05]  /*15430*/  @!P0 BRA `(.L_x_4261) ;  /* 0xfffffffc00ec8947 */ /* 0x002fea000383ffff */
[----:B------:R-:W-:Y:S05]  /*15440*/  BRA `(.L_x_4361) ;  /* 0xffffffb000807947 */ /* 0x000fea000383ffff */
.L_x_4264:
[----:B------:R-:W-:Y:S02]  /*15450*/  IMAD.MOV.U32 R13, RZ, RZ, R3 ;  /* 0x000000ffff0d7224 */ /* 0x000fe400078e0003 */
[----:B------:R-:W-:Y:S02]  /*15460*/  IMAD.MOV.U32 R12, RZ, RZ, RZ ;  /* 0x000000ffff0c7224 */ /* 0x000fe400078e00ff */
[----:B------:R-:W-:Y:S02]  /*15470*/  IMAD.MOV.U32 R11, RZ, RZ, 0x181f ;  /* 0x0000181fff0b7424 */ /* 0x000fe400078e00ff */
[----:B------:R-:W-:Y:S02]  /*15480*/  IMAD.MOV.U32 R15, RZ, RZ, -0x1 ;  /* 0xffffffffff0f7424 */ /* 0x000fe400078e00ff */
[----:B------:R-:W-:Y:S02]  /*15490*/  IMAD R6, R8, 0x40, R6 ;  /* 0x0000004008067824 */ /* 0x000fe400078e0206 */
[----:B------:R-:W-:-:S07]  /*154a0*/  IMAD.SHL.U32 R8, R9, 0x8, RZ ;  /* 0x0000000809087824 */ /* 0x000fce00078e00ff */
[----:B------:R-:W-:Y:S05]  /*154b0*/  WARPSYNC.COLLECTIVE R15, `(.L_x_4362) ;  /* 0x000000000f087348 */ /* 0x000fea0003c00000 */
[----:B------:R0:W1:Y:S02]  /*154c0*/  SHFL.IDX P6, R14, R13, R12, R11 ;  /* 0x0000000c0d0e7389 */ /* 0x00006400000c000b */
[----:B01----:R-:W-:Y:S01]  /*154d0*/  ENDCOLLECTIVE ;  /* 0x000000000000791b */ /* 0x003fe20003800000 */
.L_x_4362:
[----:B------:R-:W-:Y:S01]  /*154e0*/  LOP3.LUT R8, R8, 0x38, RZ, 0xc0, !PT ;  /* 0x0000003808087812 */ /* 0x000fe200078ec0ff */
[----:B------:R0:W-:Y:S01]  /*154f0*/  STL [R1+0x4], R6 ;  /* 0x0000040601007387 */ /* 0x0001e20000100800 */
[----:B------:R-:W-:Y:S02]  /*15500*/  IMAD.MOV.U32 R13, RZ, RZ, R0 ;  /* 0x000000ffff0d7224 */ /* 0x000fe400078e0000 */
[----:B------:R-:W-:-:S07]  /*15510*/  IMAD.MOV.U32 R4, RZ, RZ, R14 ;  /* 0x000000ffff047224 */ /* 0x000fce00078e000e */
[----:B0-----:R-:W-:Y:S05]  /*15520*/  WARPSYNC.COLLECTIVE R15, `(.L_x_4363) ;  /* 0x000000000f087348 */ /* 0x001fea0003c00000 */
[----:B------:R1:W2:Y:S02]  /*15530*/  SHFL.IDX P6, R14, R13, R12, R11 ;  /* 0x0000000c0d0e7389 */ /* 0x0002a400000c000b */
[----:B012---:R-:W-:Y:S01]  /*15540*/  ENDCOLLECTIVE ;  /* 0x000000000000791b */ /* 0x007fe20003800000 */
.L_x_4363:
        /* <DEDUP_REMOVED lines=17> */
.L_x_4364:
        /* <DEDUP_REMOVED lines=11> */
.L_x_4365:
        /* <DEDUP_REMOVED lines=15> */
.L_x_4366:
[----:B------:R-:W-:Y:S01]  /*15800*/  @!P1 LEA R6, R10, UR38, 0x1 ;  /* 0x000000260a069c11 */ /* 0x000fe2000f8e08ff */
[----:B------:R-:W-:Y:S02]  /*15810*/  IMAD.MOV.U32 R13, RZ, RZ, R0 ;  /* 0x000000ffff0d7224 */ /* 0x000fe400078e0000 */
[----:B------:R-:W-:-:S07]  /*15820*/  IMAD.MOV.U32 R4, RZ, RZ, R14 ;  /* 0x000000ffff047224 */ /* 0x000fce00078e000e */
[----:B------:R-:W-:Y:S05]  /*15830*/  WARPSYNC.COLLECTIVE R15, `(.L_x_4367) ;  /* 0x000000000f087348 */ /* 0x000fea0003c00000 */
[----:B------:R0:W1:Y:S02]  /*15840*/  SHFL.IDX P6, R14, R13, R12, R11 ;  /* 0x0000000c0d0e7389 */ /* 0x00006400000c000b */
[----:B01----:R-:W-:Y:S01]  /*15850*/  ENDCOLLECTIVE ;  /* 0x000000000000791b */ /* 0x003fe20003800000 */
.L_x_4367:
        /* <DEDUP_REMOVED lines=15> */
.L_x_4368:
[----:B------:R-:W-:Y:S02]  /*15950*/  IMAD.MOV.U32 R13, RZ, RZ, R0 ;  /* 0x000000ffff0d7224 */ /* 0x000fe400078e0000 */
[----:B------:R-:W-:-:S07]  /*15960*/  IMAD.MOV.U32 R3, RZ, RZ, R14 ;  /* 0x000000ffff037224 */ /* 0x000fce00078e000e */
[----:B------:R-:W-:Y:S05]  /*15970*/  WARPSYNC.COLLECTIVE R15, `(.L_x_4369) ;  /* 0x000000000f087348 */ /* 0x000fea0003c00000 */
[----:B------:R0:W1:Y:S02]  /*15980*/  SHFL.IDX P6, R14, R13, R12, R11 ;  /* 0x0000000c0d0e7389 */ /* 0x00006400000c000b */
[----:B01----:R-:W-:Y:S01]  /*15990*/  ENDCOLLECTIVE ;  /* 0x000000000000791b */ /* 0x003fe20003800000 */
.L_x_4369:
[----:B------:R-:W-:Y:S05]  /*159a0*/  BRA `(.L_x_4370) ;  /* 0xffffffb400707947 */ /* 0x000fea000383ffff */
.L_x_4266:
        /* <DEDUP_REMOVED lines=8> */
.L_x_4372:
[----:B------:R-:W-:Y:S05]  /*15a30*/  BSYNC B0 ;  /* 0x0000000000007941 */ /* 0x000fea0003800000 */
.L_x_4371:
        /* <DEDUP_REMOVED lines=17> */
.L_x_4373:
        /* <DEDUP_REMOVED lines=49> */
.L_x_4374:
[----:B------:R-:W-:Y:S02]  /*15e60*/  IMAD.MOV.U32 R13, RZ, RZ, R0 ;  /* 0x000000ffff0d7224 */ /* 0x000fe400078e0000 */
[----:B------:R-:W-:-:S07]  /*15e70*/  IMAD.MOV.U32 R8, RZ, RZ, R14 ;  /* 0x000000ffff087224 */ /* 0x000fce00078e000e */
[----:B------:R-:W-:Y:S05]  /*15e80*/  WARPSYNC.COLLECTIVE R15, `(.L_x_4375) ;  /* 0x000000000f087348 */ /* 0x000fea0003c00000 */
[----:B------:R0:W1:Y:S02]  /*15e90*/  SHFL.IDX P6, R14, R13, R12, R11 ;  /* 0x0000000c0d0e7389 */ /* 0x00006400000c000b */
[----:B01----:R-:W-:Y:S01]  /*15ea0*/  ENDCOLLECTIVE ;  /* 0x000000000000791b */ /* 0x003fe20003800000 */
.L_x_4375:
        /* <DEDUP_REMOVED lines=31> */
.L_x_4376:
[----:B------:R-:W-:Y:S02]  /*160a0*/  IMAD.MOV.U32 R13, RZ, RZ, R0 ;  /* 0x000000ffff0d7224 */ /* 0x000fe400078e0000 */
[----:B------:R-:W-:-:S07]  /*160b0*/  IMAD.MOV.U32 R2, RZ, RZ, R14 ;  /* 0x000000ffff027224 */ /* 0x000fce00078e000e */
[----:B------:R-:W-:Y:S05]  /*160c0*/  WARPSYNC.COLLECTIVE R15, `(.L_x_4377) ;  /* 0x000000000f087348 */ /* 0x000fea0003c00000 */
[----:B------:R0:W1:Y:S02]  /*160d0*/  SHFL.IDX P6, R14, R13, R12, R11 ;  /* 0x0000000c0d0e7389 */ /* 0x00006400000c000b */
[----:B01----:R-:W-:Y:S01]  /*160e0*/  ENDCOLLECTIVE ;  /* 0x000000000000791b */ /* 0x003fe20003800000 */
.L_x_4377:
        /* <DEDUP_REMOVED lines=35> */
.L_x_4378:
[----:B------:R-:W-:Y:S02]  /*16320*/  IMAD.MOV.U32 R13, RZ, RZ, R0 ;  /* 0x000000ffff0d7224 */ /* 0x000fe400078e0000 */
[----:B------:R-:W-:-:S07]  /*16330*/  IMAD.MOV.U32 R6, RZ, RZ, R14 ;  /* 0x000000ffff067224 */ /* 0x000fce00078e000e */
[----:B------:R-:W-:Y:S05]  /*16340*/  WARPSYNC.COLLECTIVE R15, `(.L_x_4379) ;  /* 0x000000000f087348 */ /* 0x000fea0003c00000 */
[----:B------:R0:W1:Y:S02]  /*16350*/  SHFL.IDX P6, R14, R13, R12, R11 ;  /* 0x0000000c0d0e7389 */ /* 0x00006400000c000b */
[----:B01----:R-:W-:Y:S01]  /*16360*/  ENDCOLLECTIVE ;  /* 0x000000000000791b */ /* 0x003fe20003800000 */
.L_x_4379:
[----:B------:R-:W-:Y:S05]  /*16370*/  BRA `(.L_x_4380) ;  /* 0xffffffb800707947 */ /* 0x000fea000383ffff */
.L_x_4269:
[----:B0-----:R-:W-:-:S04]  /*16380*/  IMAD.U32 R3, RZ, RZ, UR38 ;  /* 0x00000026ff037e24 */ /* 0x001fc8000f8e00ff */
[----:B------:R0:W3:Y:S03]  /*16390*/  SYNCS.PHASECHK.TRANS64.TRYWAIT P0, [R3+URZ+0x38820], R2 ;  /* 0x03882002030075a7 */ /* 0x0000e6000800017f */
[----:B---3--:R-:W-:Y:S05]  /*163a0*/  @!P0 NANOSLEEP.SYNCS 0x989680 ;  /* 0x009896800000895d */ /* 0x008fea0003900000 */
[----:B------:R-:W3:Y:S02]  /*163b0*/  @!P0 SYNCS.PHASECHK.TRANS64 P0, [R3+URZ+0x38820], R2 ;  /* 0x03882002030085a7 */ /* 0x000ee4000800007f */
[----:B---3--:R-:W-:Y:S05]  /*163c0*/  @!P0 BRA `(.L_x_4269) ;  /* 0xfffffffc00ec8947 */ /* 0x008fea000383ffff */
[----:B------:R-:W-:Y:S05]  /*163d0*/  BRA `(.L_x_4381) ;  /* 0xffffffbc00187947 */ /* 0x000fea000383ffff */
.L_x_4272:
[----:B0-----:R-:W-:-:S04]  /*163e0*/  IMAD.U32 R3, RZ, RZ, UR38 ;  /* 0x00000026ff037e24 */ /* 0x001fc8000f8e00ff */
[----:B------:R0:W3:Y:S03]  /*163f0*/  SYNCS.PHASECHK.TRANS64.TRYWAIT P0, [R3+URZ+0x38860], R2 ;  /* 0x03886002030075a7 */ /* 0x0000e6000800017f */
[----:B---3--:R-:W-:Y:S05]  /*16400*/  @!P0 NANOSLEEP.SYNCS 0x989680 ;  /* 0x009896800000895d */ /* 0x008fea0003900000 */
[----:B------:R-:W3:Y:S02]  /*16410*/  @!P0 SYNCS.PHASECHK.TRANS64 P0, [R3+URZ+0x38860], R2 ;  /* 0x03886002030085a7 */ /* 0x000ee4000800007f */
[----:B---3--:R-:W-:Y:S05]  /*16420*/  @!P0 BRA `(.L_x_4272) ;  /* 0xfffffffc00ec8947 */ /* 0x008fea000383ffff */
[----:B------:R-:W-:Y:S05]  /*16430*/  BRA `(.L_x_4382) ;  /* 0xffffffbc00247947 */ /* 0x000fea000383ffff */
.L_x_4288:
[----:B-1----:R-:W-:-:S04]  /*16440*/  IMAD.U32 R3, RZ, RZ, UR38 ;  /* 0x00000026ff037e24 */ /* 0x002fc8000f8e00ff */
[----:B------:R1:W3:Y:S03]  /*16450*/  SYNCS.PHASECHK.TRANS64.TRYWAIT P0, [R3+URZ+0x38848], R2 ;  /* 0x03884802030075a7 */ /* 0x0002e6000800017f */
[----:B---3--:R-:W-:Y:S05]  /*16460*/  @!P0 NANOSLEEP.SYNCS 0x989680 ;  /* 0x009896800000895d */ /* 0x008fea0003900000 */
[----:B------:R-:W3:Y:S02]  /*16470*/  @!P0 SYNCS.PHASECHK.TRANS64 P0, [R3+URZ+0x38848], R2 ;  /* 0x03884802030085a7 */ /* 0x000ee4000800007f */
[----:B---3--:R-:W-:Y:S05]  /*16480*/  @!P0 BRA `(.L_x_4288) ;  /* 0xfffffffc00ec8947 */ /* 0x008fea000383ffff */
[----:B------:R-:W-:Y:S05]  /*16490*/  BRA `(.L_x_4383) ;  /* 0xffffffc400f07947 */ /* 0x000fea000383ffff */
.L_x_4293:
[----:B01----:R-:W-:-:S04]  /*164a0*/  IMAD.U32 R3, RZ, RZ, UR38 ;  /* 0x00000026ff037e24 */ /* 0x003fc8000f8e00ff */
[----:B------:R0:W1:Y:S03]  /*164b0*/  SYNCS.PHASECHK.TRANS64.TRYWAIT P0, [R3+URZ+0x38868], R2 ;  /* 0x03886802030075a7 */ /* 0x000066000800017f */
[----:B-1----:R-:W-:Y:S05]  /*164c0*/  @!P0 NANOSLEEP.SYNCS 0x989680 ;  /* 0x009896800000895d */ /* 0x002fea0003900000 */
[----:B------:R-:W1:Y:S02]  /*164d0*/  @!P0 SYNCS.PHASECHK.TRANS64 P0, [R3+URZ+0x38868], R2 ;  /* 0x03886802030085a7 */ /* 0x000e64000800007f */
[----:B-1----:R-:W-:Y:S05]  /*164e0*/  @!P0 BRA `(.L_x_4293) ;  /* 0xfffffffc00ec8947 */ /* 0x002fea000383ffff */
[----:B------:R-:W-:Y:S05]  /*164f0*/  BRA `(.L_x_4384) ;  /* 0xffffffc800507947 */ /* 0x000fea000383ffff */
.L_x_4308:
[----:B-1----:R-:W-:-:S04]  /*16500*/  IMAD.U32 R3, RZ, RZ, UR38 ;  /* 0x00000026ff037e24 */ /* 0x002fc8000f8e00ff */
[----:B------:R1:W3:Y:S03]  /*16510*/  SYNCS.PHASECHK.TRANS64.TRYWAIT P0, [R3+URZ+0x38840], R2 ;  /* 0x03884002030075a7 */ /* 0x0002e6000800017f */
[----:B---3--:R-:W-:Y:S05]  /*16520*/  @!P0 NANOSLEEP.SYNCS 0x989680 ;  /* 0x009896800000895d */ /* 0x008fea0003900000 */
[----:B------:R-:W3:Y:S02]  /*16530*/  @!P0 SYNCS.PHASECHK.TRANS64 P0, [R3+URZ+0x38840], R2 ;  /* 0x03884002030085a7 */ /* 0x000ee4000800007f */
[----:B---3--:R-:W-:Y:S05]  /*16540*/  @!P0 BRA `(.L_x_4308) ;  /* 0xfffffffc00ec8947 */ /* 0x008fea000383ffff */
[----:B------:R-:W-:Y:S05]  /*16550*/  BRA `(.L_x_4385) ;  /* 0xffffffd000a07947 */ /* 0x000fea000383ffff */
.L_x_4313:
[----:B01----:R-:W-:-:S04]  /*16560*/  IMAD.U32 R3, RZ, RZ, UR38 ;  /* 0x00000026ff037e24 */ /* 0x003fc8000f8e00ff */
[----:B------:R0:W1:Y:S03]  /*16570*/  SYNCS.PHASECHK.TRANS64.TRYWAIT P0, [R3+URZ+0x38860], R2 ;  /* 0x03886002030075a7 */ /* 0x000066000800017f */
[----:B-1----:R-:W-:Y:S05]  /*16580*/  @!P0 NANOSLEEP.SYNCS 0x989680 ;  /* 0x009896800000895d */ /* 0x002fea0003900000 */
[----:B------:R-:W1:Y:S02]  /*16590*/  @!P0 SYNCS.PHASECHK.TRANS64 P0, [R3+URZ+0x38860], R2 ;  /* 0x03886002030085a7 */ /* 0x000e64000800007f */
[----:B-1----:R-:W-:Y:S05]  /*165a0*/  @!P0 BRA `(.L_x_4313) ;  /* 0xfffffffc00ec8947 */ /* 0x002fea000383ffff */
[----:B------:R-:W-:Y:S05]  /*165b0*/  BRA `(.L_x_4386) ;  /* 0xffffffd400047947 */ /* 0x000fea000383ffff */
.L_x_4329:
[----:B-1----:R-:W-:-:S04]  /*165c0*/  IMAD.U32 R3, RZ, RZ, UR38 ;  /* 0x00000026ff037e24 */ /* 0x002fc8000f8e00ff */
[----:B------:R1:W3:Y:S03]  /*165d0*/  SYNCS.PHASECHK.TRANS64.TRYWAIT P0, [R3+URZ+0x38848], R2 ;  /* 0x03884802030075a7 */ /* 0x0002e6000800017f */
[----:B---3--:R-:W-:Y:S05]  /*165e0*/  @!P0 NANOSLEEP.SYNCS 0x989680 ;  /* 0x009896800000895d */ /* 0x008fea0003900000 */
[----:B------:R-:W3:Y:S02]  /*165f0*/  @!P0 SYNCS.PHASECHK.TRANS64 P0, [R3+URZ+0x38848], R2 ;  /* 0x03884802030085a7 */ /* 0x000ee4000800007f */
[----:B---3--:R-:W-:Y:S05]  /*16600*/  @!P0 BRA `(.L_x_4329) ;  /* 0xfffffffc00ec8947 */ /* 0x008fea000383ffff */
[----:B------:R-:W-:Y:S05]  /*16610*/  BRA `(.L_x_4387) ;  /* 0xffffffdc005c7947 */ /* 0x000fea000383ffff */
.L_x_4334:
[----:B-1----:R-:W-:-:S04]  /*16620*/  IMAD.U32 R3, RZ, RZ, UR38 ;  /* 0x00000026ff037e24 */ /* 0x002fc8000f8e00ff */
[----:B------:R1:W3:Y:S03]  /*16630*/  SYNCS.PHASECHK.TRANS64.TRYWAIT P0, [R3+URZ+0x38868], R2 ;  /* 0x03886802030075a7 */ /* 0x0002e6000800017f */
[----:B---3--:R-:W-:Y:S05]  /*16640*/  @!P0 NANOSLEEP.SYNCS 0x989680 ;  /* 0x009896800000895d */ /* 0x008fea0003900000 */
[----:B------:R-:W3:Y:S02]  /*16650*/  @!P0 SYNCS.PHASECHK.TRANS64 P0, [R3+URZ+0x38868], R2 ;  /* 0x03886802030085a7 */ /* 0x000ee4000800007f */
[----:B---3--:R-:W-:Y:S05]  /*16660*/  @!P0 BRA `(.L_x_4334) ;  /* 0xfffffffc00ec8947 */ /* 0x008fea000383ffff */
[----:B------:R-:W-:Y:S05]  /*16670*/  BRA `(.L_x_4388) ;  /* 0xffffffdc00c07947 */ /* 0x000fea000383ffff */
.L_x_4345:
[----:B-1----:R1:W3:Y:S02]  /*16680*/  SYNCS.PHASECHK.TRANS64.TRYWAIT P0, [R2+URZ+0x38820], R9 ;  /* 0x03882009020075a7 */ /* 0x0022e4000800017f */
[----:B---3--:R-:W-:Y:S05]  /*16690*/  @!P0 NANOSLEEP.SYNCS 0x989680 ;  /* 0x009896800000895d */ /* 0x008fea0003900000 */
[----:B------:R-:W3:Y:S02]  /*166a0*/  @!P0 SYNCS.PHASECHK.TRANS64 P0, [R2+URZ+0x38820], R9 ;  /* 0x03882009020085a7 */ /* 0x000ee4000800007f */
[----:B---3--:R-:W-:Y:S05]  /*166b0*/  @!P0 BRA `(.L_x_4345) ;  /* 0xfffffffc00f08947 */ /* 0x008fea000383ffff */
[----:B------:R-:W-:Y:S05]  /*166c0*/  BRA `(.L_x_4389) ;  /* 0xffffffe400b07947 */ /* 0x000fea000383ffff */
.L_x_4346:
        /* <DEDUP_REMOVED lines=11> */
.L_x_4391:
[----:B------:R-:W-:Y:S05]  /*16780*/  BSYNC B0 ;  /* 0x0000000000007941 */ /* 0x000fea0003800000 */
.L_x_4390:
[----:B------:R-:W-:Y:S05]  /*16790*/  BRA `(.L_x_4392) ;  /* 0xffffffe400947947 */ /* 0x000fea000383ffff */
.L_x_4347:
[----:B------:R-:W-:Y:S01]  /*167a0*/  BSSY B0, `(.L_x_4393) ;  /* 0x0000006000007945 */ /* 0x000fe20003800000 */
[----:B------:R-:W-:-:S07]  /*167b0*/  IMAD.MOV.U32 R15, RZ, RZ, -0x1 ;  /* 0xffffffffff0f7424 */ /* 0x000fce00078e00ff */
[----:B012---:R-:W-:Y:S05]  /*167c0*/  WARPSYNC.COLLECTIVE R15, `(.L_x_4394) ;  /* 0x000000000f0c7348 */ /* 0x007fea0003c00000 */
[----:B------:R-:W-:Y:S02]  /*167d0*/  ELECT P6, UR62, PT ;  /* 0x00000000003e782f */ /* 0x000fe400038c0000 */
[----:B------:R-:W-:Y:S01]  /*167e0*/  MOV R14, UR62 ;  /* 0x0000003e000e7c02 */ /* 0x000fe20008000f00 */
[----:B012---:R-:W-:Y:S10]  /*167f0*/  ENDCOLLECTIVE ;  /* 0x000000000000791b */ /* 0x007ff40003800000 */
.L_x_4394:
[----:B------:R-:W-:Y:S05]  /*16800*/  BSYNC B0 ;  /* 0x0000000000007941 */ /* 0x000fea0003800000 */
.L_x_4393:
[----:B------:R-:W-:Y:S05]  /*16810*/  BRA `(.L_x_4395) ;  /* 0xffffffe400887947 */ /* 0x000fea000383ffff */
.L_x_4349:
[----:B--2---:R2:W3:Y:S02]  /*16820*/  SYNCS.PHASECHK.TRANS64.TRYWAIT P0, [R7+URZ], R4 ;  /* 0x00000004070075a7 */ /* 0x0044e4000800017f */
[----:B---3--:R-:W-:Y:S05]  /*16830*/  @!P0 NANOSLEEP.SYNCS 0x989680 ;  /* 0x009896800000895d */ /* 0x008fea0003900000 */
[----:B------:R-:W3:Y:S02]  /*16840*/  @!P0 SYNCS.PHASECHK.TRANS64 P0, [R7+URZ], R4 ;  /* 0x00000004070085a7 */ /* 0x000ee4000800007f */
[----:B---3--:R-:W-:Y:S05]  /*16850*/  @!P0 BRA `(.L_x_4349) ;  /* 0xfffffffc00f08947 */ /* 0x008fea000383ffff */
[----:B------:R-:W-:Y:S05]  /*16860*/  BRA `(.L_x_4396) ;  /* 0xffffffe400c47947 */ /* 0x000fea000383ffff */
.L_x_4350:
[----:B---3--:R3:W4:Y:S02]  /*16870*/  SYNCS.PHASECHK.TRANS64.TRYWAIT P0, [R5+URZ], R0 ;  /* 0x00000000050075a7 */ /* 0x008724000800017f */
[----:B----4-:R-:W-:Y:S05]  /*16880*/  @!P0 NANOSLEEP.SYNCS 0x989680 ;  /* 0x009896800000895d */ /* 0x010fea0003900000 */
[----:B------:R-:W4:Y:S02]  /*16890*/  @!P0 SYNCS.PHASECHK.TRANS64 P0, [R5+URZ], R0 ;  /* 0x00000000050085a7 */ /* 0x000f24000800007f */
[----:B----4-:R-:W-:Y:S05]  /*168a0*/  @!P0 BRA `(.L_x_4350) ;  /* 0xfffffffc00f08947 */ /* 0x010fea000383ffff */
[----:B------:R-:W-:Y:S05]  /*168b0*/  BRA `(.L_x_4397) ;  /* 0xffffffe400b87947 */ /* 0x000fea000383ffff */
.L_x_4352:
[----:B-1----:R1:W3:Y:S02]  /*168c0*/  SYNCS.PHASECHK.TRANS64.TRYWAIT P0, [R5+URZ], R4 ;  /* 0x00000004050075a7 */ /* 0x0022e4000800017f */
[----:B---3--:R-:W-:Y:S05]  /*168d0*/  @!P0 NANOSLEEP.SYNCS 0x989680 ;  /* 0x009896800000895d */ /* 0x008fea0003900000 */
[----:B------:R-:W3:Y:S02]  /*168e0*/  @!P0 SYNCS.PHASECHK.TRANS64 P0, [R5+URZ], R4 ;  /* 0x00000004050085a7 */ /* 0x000ee4000800007f */
[----:B---3--:R-:W-:Y:S05]  /*168f0*/  @!P0 BRA `(.L_x_4352) ;  /* 0xfffffffc00f08947 */ /* 0x008fea000383ffff */
[----:B------:R-:W-:Y:S05]  /*16900*/  BRA `(.L_x_4398) ;  /* 0xffffffe400bc7947 */ /* 0x000fea000383ffff */
.L_x_4399:
        /* <DEDUP_REMOVED lines=15> */
.L_x_5879:


//--------------------- .text._ZN7cutlass13device_kernelIN5flash11enable_sm90INS1_16FlashAttnFwdSm90INS1_25CollectiveMainloopFwdSm90ILi2EN4cute5tupleIJNS5_1CILi1EEES8_S8_EEENS6_IJNS7_ILi64EEESA_SA_EEELi512ENS_6half_tEfNS_4arch4Sm90ELb1ELb0ELb0ELb1ELb0ELb0ELb0ELb0ELb0ELb1ELb1ELb0EEENS1_21CollectiveEpilogueFwdINS6_IJSA_NS7_ILi512EEESA_EEES9_SC_SE_Li256ELb1ELb1ELb1ELb0EEENS1_36VarlenDynamicPersistentTileSchedulerILi64ELi64ELi256ELi128ELb1ELb1ELb1ELb1ELb1ELb1EEEEEEEEEvNT_6ParamsE --------------------------
	.section	.text._ZN7cutlass13device_kernelIN5flash11enable_sm90INS1_16FlashAttnFwdSm90INS1_25CollectiveMainloopFwdSm90ILi2EN4cute5tupleIJNS5_1CILi1EEES8_S8_EEENS6_IJNS7_ILi64EEESA_SA_EEELi512ENS_6half_tEfNS_4arch4Sm90ELb1ELb0ELb0ELb1ELb0ELb0ELb0ELb0ELb0ELb1ELb1ELb0EEENS1_21CollectiveEpilogueFwdINS6_IJSA_NS7_ILi512EEESA_EEES9_SC_SE_Li256ELb1ELb1ELb1ELb0EEENS1_36VarlenDynamicPersistentTileSchedulerILi64ELi64ELi256ELi128ELb1ELb1ELb1ELb1ELb1ELb1EEEEEEEEEvNT_6ParamsE,"ax",@progbits
	.align	128
.text._ZN7cutlass13device_kernelIN5flash11enable_sm90INS1_16FlashAttnFwdSm90INS1_25CollectiveMainloopFwdSm90ILi2EN4cute5tupleIJNS5_1CILi1EEES8_S8_EEENS6_IJNS7_ILi64EEESA_SA_EEELi512ENS_6half_tEfNS_4arch4Sm90ELb1ELb0ELb0ELb1ELb0ELb0ELb0ELb0ELb0ELb1ELb1ELb0EEENS1_21CollectiveEpilogueFwdINS6_IJSA_NS7_ILi512EEESA_EEES9_SC_SE_Li256ELb1ELb1ELb1ELb0EEENS1_36VarlenDynamicPersistentTileSchedulerILi64ELi64ELi256ELi128ELb1ELb1ELb1ELb1ELb1ELb1EEEEEEEEEvNT_6ParamsE:
        .type           _ZN7cutlass13device_kernelIN5flash11enable_sm90INS1_16FlashAttnFwdSm90INS1_25CollectiveMainloopFwdSm90ILi2EN4cute5tupleIJNS5_1CILi1EEES8_S8_EEENS6_IJNS7_ILi64EEESA_SA_EEELi512ENS_6half_tEfNS_4arch4Sm90ELb1ELb0ELb0ELb1ELb0ELb0ELb0ELb0ELb0ELb1ELb1ELb0EEENS1_21CollectiveEpilogueFwdINS6_IJSA_NS7_ILi512EEESA_EEES9_SC_SE_Li256ELb1ELb1ELb1ELb0EEENS1_36VarlenDynamicPersistentTileSchedulerILi64ELi64ELi256ELi128ELb1ELb1ELb1ELb1ELb1ELb1EEEEEEEEEvNT_6ParamsE,@function
        .size           _ZN7cutlass13device_kernelIN5flash11enable_sm90INS1_16FlashAttnFwdSm90INS1_25CollectiveMainloopFwdSm90ILi2EN4cute5tupleIJNS5_1CILi1EEES8_S8_EEENS6_IJNS7_ILi64EEESA_SA_EEELi512ENS_6half_tEfNS_4arch4Sm90ELb1ELb0ELb0ELb1ELb0ELb0ELb0ELb0ELb0ELb1ELb1ELb0EEENS1_21CollectiveEpilogueFwdINS6_IJSA_NS7_ILi512EEESA_EEES9_SC_SE_Li256ELb1ELb1ELb1ELb0EEENS1_36VarlenDynamicPersistentTileSchedulerILi64ELi64ELi256ELi128ELb1ELb1ELb1ELb1ELb1ELb1EEEEEEEEEvNT_6ParamsE,(.L_x_5880 - _ZN7cutlass13device_kernelIN5flash11enable_sm90INS1_16FlashAttnFwdSm90INS1_25CollectiveMainloopFwdSm90ILi2EN4cute5tupleIJNS5_1CILi1EEES8_S8_EEENS6_IJNS7_ILi64EEESA_SA_EEELi512ENS_6half_tEfNS_4arch4Sm90ELb1ELb0ELb0ELb1ELb0ELb0ELb0ELb0ELb0ELb1ELb1ELb0EEENS1_21CollectiveEpilogueFwdINS6_IJSA_NS7_ILi512EEESA_EEES9_SC_SE_Li256ELb1ELb1ELb1ELb0EEENS1_36VarlenDynamicPersistentTileSchedulerILi64ELi64ELi256ELi128ELb1ELb1ELb1ELb1ELb1ELb1EEEEEEEEEvNT_6ParamsE)
        .other          _ZN7cutlass13device_kernelIN5flash11enable_sm90INS1_16FlashAttnFwdSm90INS1_25CollectiveMainloopFwdSm90ILi2EN4cute5tupleIJNS5_1CILi1EEES8_S8_EEENS6_IJNS7_ILi64EEESA_SA_EEELi512ENS_6half_tEfNS_4arch4Sm90ELb1ELb0ELb0ELb1ELb0ELb0ELb0ELb0ELb0ELb1ELb1ELb0EEENS1_21CollectiveEpilogueFwdINS6_IJSA_NS7_ILi512EEESA_EEES9_SC_SE_Li256ELb1ELb1ELb1ELb0EEENS1_36VarlenDynamicPersistentTileSchedulerILi64ELi64ELi256ELi128ELb1ELb1ELb1ELb1ELb1ELb1EEEEEEEEEvNT_6ParamsE,@"STO_CUDA_ENTRY STV_DEFAULT"
_ZN7cutlass13device_kernelIN5flash11enable_sm90INS1_16FlashAttnFwdSm90INS1_25CollectiveMainloopFwdSm90ILi2EN4cute5tupleIJNS5_1CILi1EEES8_S8_EEENS6_IJNS7_ILi64EEESA_SA_EEELi512ENS_6half_tEfNS_4arch4Sm90ELb1ELb0ELb0ELb1ELb0ELb0ELb0ELb0ELb0ELb1ELb1ELb0EEENS1_21CollectiveEpilogueFwdINS6_IJSA_NS7_ILi512EEESA_EEES9_SC_SE_Li256ELb1ELb1ELb1ELb0EEENS1_36VarlenDynamicPersistentTileSchedulerILi64ELi64ELi256ELi128ELb1ELb1ELb1ELb1ELb1ELb1EEEEEEEEEvNT_6ParamsE:
        /* <DEDUP_REMOVED lines=18> */
.L_x_4401:
[----:B------:R-:W-:Y:S05]  /*0120*/  BSYNC B0 ;  /* 0x0000000000007941 */ /* 0x000fea0003800000 */
.L_x_4400:
        /* <DEDUP_REMOVED lines=37> */
.L_x_4402:
        /* <DEDUP_REMOVED lines=22> */
.L_x_4403:
        /* <DEDUP_REMOVED lines=18> */
.L_x_4404:
        /* <DEDUP_REMOVED lines=22> */
.L_x_4405:
        /* <DEDUP_REMOVED lines=22> */
.L_x_4406:
[----:B------:R-:W-:Y:S01]  /*08c0*/  PLOP3.LUT P0, PT, PT, PT, UP0, 0x80, 0x0 ;  /* 0x000000000000781c */ /* 0x000fe20003f0f008 */
[----:B------:R-:W-:Y:S01]  /*08d0*/  UMOV UR36, 0x1 ;  /* 0x0000000100247882 */ /* 0x000fe20000000000 */
[----:B------:R-:W-:Y:S01]  /*08e0*/  NOP ;  /* 0x0000000000007918 */ /* 0x000fe20000000000 */
[----:B------:R-:W-:Y:S01]  /*08f0*/  USEL UR36, UR36, 0x2, !UP0 ;  /* 0x0000000224247887 */ /* 0x000fe2000c000000 */
[----:B------:R-:W-:Y:S01]  /*0900*/  ULDC.64 UR40, c[0x0][0x208] ;  /* 0x0000820000287ab9 */ /* 0x000fe20000000a00 */
[----:B012-4-:R-:W-:Y:S08]  /*0910*/  BAR.SYNC.DEFER_BLOCKING 0x0 ;  /* 0x0000000000007b1d */ /* 0x017ff00000010000 */
[----:B------:R-:W-:Y:S05]  /*0920*/  @!P0 BRA `(.L_x_4407) ;  /* 0x000000dc00b08947 */ /* 0x000fea0003800000 */
.L_x_4408:
        /* <DEDUP_REMOVED lines=32> */
[----:B------:R-:W-:Y:S02]  /*0b30*/  LOP3.LUT R11, R7, 0xfffffff8, RZ, 0xc0, !PT ;  /* 0xfffffff8070b7812 */ /* 0x000fe400078ec0ff */
[----:B------:R-:W-:Y:S02]  /*0b40*/  LOP3.LUT R13, R3, 0xfffffffc, RZ, 0xc0, !PT ;  /* 0xfffffffc030d7812 */ /* 0x000fe400078ec0ff */
[----:B------:R-:W-:Y:S01]  /*0b50*/  SHF.R.S32.HI R7, RZ, 0x4, R2 ;  /* 0x00000004ff077819 */ /* 0x000fe20000011402 */
[----:B------:R-:W-:Y:S01]  /*0b60*/  IMAD.IADD R10, R6, 0x1, -R11 ;  /* 0x00000001060a7824 */ /* 0x000fe200078e0a0b */
[----:B------:R-:W-:Y:S01]  /*0b70*/  LOP3.LUT R3, R2, 0xfffffff0, RZ, 0xc0, !PT ;  /* 0xfffffff002037812 */ /* 0x000fe200078ec0ff */
[----:B------:R-:W-:Y:S01]  /*0b80*/  IMAD.IADD R13, R6, 0x1, -R13 ;  /* 0x00000001060d7824 */ /* 0x000fe200078e0a0d */
[----:B------:R-:W-:-:S02]  /*0b90*/  SHF.R.S32.HI R5, RZ, 0x5, R4 ;  /* 0x00000005ff057819 */ /* 0x000fc40000011404 */
[----:B------:R-:W-:Y:S02]  /*0ba0*/  SHF.R.S32.HI R8, RZ, 0x1f, R4 ;  /* 0x0000001fff087819 */ /* 0x000fe40000011404 */
[----:B------:R-:W-:Y:S02]  /*0bb0*/  LOP3.LUT R9, R0, 0xffffff80, RZ, 0xc0, !PT ;  /* 0xffffff8000097812 */ /* 0x000fe400078ec0ff */
[----:B------:R-:W-:Y:S01]  /*0bc0*/  LEA.HI R4, R2, R7, RZ, 0x1 ;  /* 0x0000000702047211 */ /* 0x000fe200078f08ff */
[----:B------:R-:W-:Y:S01]  /*0bd0*/  IMAD.IADD R2, R6, 0x1, -R3 ;  /* 0x0000000106027824 */ /* 0x000fe200078e0a03 */
[----:B------:R-:W-:Y:S01]  /*0be0*/  LEA.HI R8, R8, R5, RZ, 0x2 ;  /* 0x0000000508087211 */ /* 0x000fe200078f10ff */
[----:B------:R-:W-:Y:S01]  /*0bf0*/  IMAD.IADD R9, R6, 0x1, -R9 ;  /* 0x0000000106097824 */ /* 0x000fe200078e0a09 */
[----:B------:R-:W-:Y:S02]  /*0c00*/  LOP3.LUT R4, R4, 0x1ffffffe, RZ, 0xc0, !PT ;  /* 0x1ffffffe04047812 */ /* 0x000fe400078ec0ff */
[----:B------:R-:W-:-:S02]  /*0c10*/  SHF.R.S32.HI R3, RZ, 0x1f, R2 ;  /* 0x0000001fff037819 */ /* 0x000fc40000011402 */
[----:B------:R-:W-:Y:S01]  /*0c20*/  SHF.R.S32.HI R227, RZ, 0x7, R0 ;  /* 0x00000007ffe37819 */ /* 0x000fe20000011400 */
[----:B------:R-:W-:Y:S01]  /*0c30*/  IMAD.IADD R4, R7, 0x1, -R4 ;  /* 0x0000000107047824 */ /* 0x000fe200078e0a04 */
[----:B------:R-:W-:Y:S02]  /*0c40*/  LOP3.LUT R8, R8, 0x3ffffc, RZ, 0xc0, !PT ;  /* 0x003ffffc08087812 */ /* 0x000fe400078ec0ff */
[----:B------:R-:W-:Y:S01]  /*0c50*/  SHF.R.S32.HI R6, RZ, 0x1f, R9 ;  /* 0x0000001fff067819 */ /* 0x000fe20000011409 */
[----:B------:R-:W-:Y:S01]  /*0c60*/  IMAD R15, R227, 0x100, R2 ;  /* 0x00000100e30f7824 */ /* 0x000fe200078e0202 */
[----:B------:R-:W-:Y:S01]  /*0c70*/  LEA.HI R11, R13, R13, RZ, 0x1 ;  /* 0x0000000d0d0b7211 */ /* 0x000fe200078f08ff */
[----:B------:R-:W-:Y:S01]  /*0c80*/  IMAD.IADD R8, R5, 0x1, -R8 ;  /* 0x0000000105087824 */ /* 0x000fe200078e0a08 */
[----:B------:R-:W-:Y:S01]  /*0c90*/  LEA.HI R7, R3, R2, RZ, 0x3 ;  /* 0x0000000203077211 */ /* 0x000fe200078f18ff */
[----:B------:R-:W-:Y:S01]  /*0ca0*/  IMAD.SHL.U32 R4, R4, 0x8, RZ ;  /* 0x0000000804047824 */ /* 0x000fe200078e00ff */
[----:B------:R-:W-:Y:S01]  /*0cb0*/  LEA.HI R3, R6, R9, RZ, 0x2 ;  /* 0x0000000906037211 */ /* 0x000fe200078f10ff */
[----:B------:R-:W-:Y:S01]  /*0cc0*/  IMAD R15, R8, 0x10, R15 ;  /* 0x00000010080f7824 */ /* 0x000fe200078e020f */
[----:B------:R-:W-:-:S02]  /*0cd0*/  LOP3.LUT R12, R11, 0x1ffffffe, RZ, 0xc0, !PT ;  /* 0x1ffffffe0b0c7812 */ /* 0x000fc400078ec0ff */
[----:B------:R-:W-:Y:S02]  /*0ce0*/  LOP3.LUT R11, R7, 0xfffffff8, RZ, 0xc0, !PT ;  /* 0xfffffff8070b7812 */ /* 0x000fe400078ec0ff */
[----:B------:R-:W-:Y:S01]  /*0cf0*/  LOP3.LUT R8, R3, 0x7ffffffc, RZ, 0xc0, !PT ;  /* 0x7ffffffc03087812 */ /* 0x000fe200078ec0ff */
[----:B------:R-:W-:Y:S01]  /*0d00*/  IMAD.IADD R13, R13, 0x1, -R12 ;  /* 0x000000010d0d7824 */ /* 0x000fe200078e0a0c */
[----:B------:R-:W-:Y:S01]  /*0d10*/  LEA.HI R6, R6, R9, RZ, 0x5 ;  /* 0x0000000906067211 */ /* 0x000fe200078f28ff */
[----:B------:R-:W-:Y:S01]  /*0d20*/  IMAD.IADD R11, R2, 0x1, -R11 ;  /* 0x00000001020b7824 */ /* 0x000fe200078e0a0b */
[----:B------:R-:W-:Y:S01]  /*0d30*/  LEA.HI R0, R0, R227, RZ, 0x1 ;  /* 0x000000e300007211 */ /* 0x000fe200078f08ff */
[----:B------:R-:W-:Y:S01]  /*0d40*/  IMAD.IADD R185, R9, 0x1, -R8 ;  /* 0x0000000109b97824 */ /* 0x000fe200078e0a08 */
[--C-:B------:R-:W-:Y:S01]  /*0d50*/  SHF.R.S32.HI R2, RZ, 0x2, R3.reuse ;  /* 0x00000002ff027819 */ /* 0x100fe20000011403 */
[----:B------:R-:W-:Y:S01]  /*0d60*/  IMAD.SHL.U32 R8, R11, 0x40, RZ ;  /* 0x000000400b087824 */ /* 0x000fe200078e00ff */
[----:B------:R-:W-:Y:S01]  /*0d70*/  LOP3.LUT R0, R0, 0xfffffe, RZ, 0xc0, !PT ;  /* 0x00fffffe00007812 */ /* 0x000fe200078ec0ff */
[----:B------:R-:W-:Y:S01]  /*0d80*/  IMAD.SHL.U32 R9, R7, 0x40, RZ ;  /* 0x0000004007097824 */ /* 0x000fe200078e00ff */
[----:B------:R-:W-:Y:S01]  /*0d90*/  SHF.R.S32.HI R3, RZ, 0x1f, R3 ;  /* 0x0000001fff037819 */ /* 0x000fe20000011403 */
[----:B------:R-:W-:Y:S01]  /*0da0*/  IMAD.SHL.U32 R185, R185, 0x2, RZ ;  /* 0x00000002b9b97824 */ /* 0x000fe200078e00ff */
[----:B------:R-:W-:Y:S01]  /*0db0*/  LOP3.LUT R7, R8, 0x1c0, RZ, 0xc0, !PT ;  /* 0x000001c008077812 */ /* 0x000fe200078ec0ff */
[----:B------:R-:W-:Y:S01]  /*0dc0*/  IMAD.IADD R0, R227, 0x1, -R0 ;  /* 0x00000001e3007824 */ /* 0x000fe200078e0a00 */
[----:B------:R-:W-:Y:S01]  /*0dd0*/  LOP3.LUT R8, R9, 0x7ffffe00, RZ, 0xc0, !PT ;  /* 0x7ffffe0009087812 */ /* 0x000fe200078ec0ff */
[--C-:B------:R-:W-:Y:S01]  /*0de0*/  IMAD.U32 R9, R15, 0x40, R4.reuse ;  /* 0x000000400f097824 */ /* 0x100fe200078e0004 */
[----:B------:R-:W-:-:S02]  /*0df0*/  LOP3.LUT R4, R7, 0x8, R4, 0xf8, !PT ;  /* 0x0000000807047812 */ /* 0x000fc400078ef804 */
[----:B------:R-:W-:Y:S01]  /*0e00*/  LEA.HI R3, R3, R2, RZ, 0x3 ;  /* 0x0000000203037211 */ /* 0x000fe200078f18ff */
[----:B------:R-:W-:Y:S01]  /*0e10*/  IMAD R8, R5, 0x400, R8 ;  /* 0x0000040005087824 */ /* 0x000fe200078e0208 */
[----:B------:R-:W-:Y:S01]  /*0e20*/  SHF.R.U32.HI R7, RZ, 0x3, R7 ;  /* 0x00000003ff077819 */ /* 0x000fe20000011607 */
[----:B------:R0:W-:Y:S01]  /*0e30*/  STL [R1+0x60], R9 ;  /* 0x0000600901007387 */ /* 0x0001e20000100800 */
[----:B------:R-:W-:Y:S02]  /*0e40*/  LOP3.LUT R3, R3, 0xfffffff8, RZ, 0xc0, !PT ;  /* 0xfffffff803037812 */ /* 0x000fe400078ec0ff */
[----:B------:R-:W-:Y:S02]  /*0e50*/  LOP3.LUT R7, R4, R7, RZ, 0x3c, !PT ;  /* 0x0000000704077212 */ /* 0x000fe400078e3cff */
[----:B------:R-:W-:Y:S01]  /*0e60*/  R2P PR, R11, 0x6 ;  /* 0x000000060b007804 */ /* 0x000fe20000000000 */
[----:B------:R-:W-:Y:S01]  /*0e70*/  IMAD.IADD R3, R2, 0x1, -R3 ;  /* 0x0000000102037824 */ /* 0x000fe200078e0a03 */
[----:B------:R-:W-:Y:S01]  /*0e80*/  SHF.R.S32.HI R6, RZ, 0x5, R6 ;  /* 0x00000005ff067819 */ /* 0x000fe20000011406 */
[----:B------:R-:W-:-:S02]  /*0e90*/  IMAD.IADD R7, R8, 0x1, R7 ;  /* 0x0000000108077824 */ /* 0x000fc400078e0207 */
[----:B0-----:R-:W-:Y:S01]  /*0ea0*/  IMAD.SHL.U32 R9, R0, 0x100, RZ ;  /* 0x0000010000097824 */ /* 0x001fe200078e00ff */
[----:B------:R-:W-:Y:S01]  /*0eb0*/  SEL R23, R23, 0xffffffc0, !P2 ;  /* 0xffffffc017177807 */ /* 0x000fe20005000000 */
[----:B------:R-:W-:Y:S01]  /*0ec0*/  IMAD.SHL.U32 R2, R10, 0x8, RZ ;  /* 0x000000080a027824 */ /* 0x000fe200078e00ff */
[----:B------:R-:W-:Y:S01]  /*0ed0*/  LEA R19, R7, UR46, 0x1 ;  /* 0x0000002e07137c11 */ /* 0x000fe2000f8e08ff */
[----:B------:R-:W-:Y:S01]  /*0ee0*/  IMAD.IADD R17, R185, 0x1, R9 ;  /* 0x00000001b9117824 */ /* 0x000fe200078e0209 */
[----:B------:R0:W-:Y:S01]  /*0ef0*/  STL [R1+0x5c], R9 ;  /* 0x00005c0901007387 */ /* 0x0001e20000100800 */
[----:B------:R-:W-:Y:S02]  /*0f00*/  VIADD R195, R2, 0x40 ;  /* 0x0000004002c37836 */ /* 0x000fe40000000000 */
[C---:B------:R-:W-:Y:S01]  /*0f10*/  VIADD R226, R17.reuse, 0x8 ;  /* 0x0000000811e27836 */ /* 0x040fe20000000000 */
[----:B------:R-:W-:Y:S01]  /*0f20*/  SHF.R.S32.HI R0, RZ, 0x1f, R17 ;  /* 0x0000001fff007819 */ /* 0x000fe20000011411 */
[----:B------:R-:W-:-:S02]  /*0f30*/  VIADD R225, R17, 0x10 ;  /* 0x0000001011e17836 */ /* 0x000fc40000000000 */
[C---:B------:R-:W-:Y:S02]  /*0f40*/  VIADD R224, R17.reuse, 0x18 ;  /* 0x0000001811e07836 */ /* 0x040fe40000000000 */
[C---:B------:R-:W-:Y:S01]  /*0f50*/  VIADD R223, R17.reuse, 0x20 ;  /* 0x0000002011df7836 */ /* 0x040fe20000000000 */
[----:B------:R-:W-:Y:S01]  /*0f60*/  SHF.R.S32.HI R0, RZ, 0x1f, R225 ;  /* 0x0000001fff007819 */ /* 0x000fe200000114e1 */
[C---:B------:R-:W-:Y:S01]  /*0f70*/  VIADD R222, R17.reuse, 0x28 ;  /* 0x0000002811de7836 */ /* 0x040fe20000000000 */
[----:B------:R-:W-:Y:S01]  /*0f80*/  SHF.R.S32.HI R4, RZ, 0x1f, R224 ;  /* 0x0000001fff047819 */ /* 0x000fe200000114e0 */
[C---:B------:R-:W-:Y:S02]  /*0f90*/  VIADD R221, R17.reuse, 0x30 ;  /* 0x0000003011dd7836 */ /* 0x040fe40000000000 */
[C---:B------:R-:W-:Y:S01]  /*0fa0*/  VIADD R220, R17.reuse, 0x38 ;  /* 0x0000003811dc7836 */ /* 0x040fe20000000000 */
[----:B------:R-:W-:Y:S01]  /*0fb0*/  SHF.R.S32.HI R0, RZ, 0x1f, R222 ;  /* 0x0000001fff007819 */ /* 0x000fe200000114de */
[C---:B------:R-:W-:Y:S01]  /*0fc0*/  VIADD R219, R17.reuse, 0x40 ;  /* 0x0000004011db7836 */ /* 0x040fe20000000000 */
[----:B------:R-:W-:Y:S01]  /*0fd0*/  SHF.R.S32.HI R4, RZ, 0x1f, R221 ;  /* 0x0000001fff047819 */ /* 0x000fe200000114dd */
        /* <DEDUP_REMOVED lines=56> */
[----:B------:R-:W-:-:S02]  /*1360*/  VIADD R194, R2, 0x80 ;  /* 0x0000008002c27836 */ /* 0x000fc40000000000 */
[C---:B------:R-:W-:Y:S02]  /*1370*/  VIADD R193, R2.reuse, 0xc0 ;  /* 0x000000c002c17836 */ /* 0x040fe40000000000 */
[C---:B------:R-:W-:Y:S02]  /*1380*/  VIADD R192, R2.reuse, 0x100 ;  /* 0x0000010002c07836 */ /* 0x040fe40000000000 */
[C---:B------:R-:W-:Y:S02]  /*1390*/  VIADD R187, R2.reuse, 0x140 ;  /* 0x0000014002bb7836 */ /* 0x040fe40000000000 */
[C---:B------:R-:W-:Y:S02]  /*13a0*/  VIADD R229, R2.reuse, 0x180 ;  /* 0x0000018002e57836 */ /* 0x040fe40000000000 */
[----:B------:R-:W-:Y:S02]  /*13b0*/  VIADD R228, R2, 0x1c0 ;  /* 0x000001c002e47836 */ /* 0x000fe40000000000 */
[----:B------:R-:W-:-:S02]  /*13c0*/  IMAD R186, R13, 0x8, R16 ;  /* 0x000000080dba7824 */ /* 0x000fc400078e0210 */
[----:B0-----:R-:W-:-:S07]  /*13d0*/  IMAD.IADD R23, R23, 0x1, R22 ;  /* 0x0000000117177824 */ /* 0x001fce00078e0216 */
.L_x_4469:
[----:B------:R-:W-:Y:S01]  /*13e0*/  ULDC.64 UR8, c[0x0][0xc88] ;  /* 0x0003220000087ab9 */ /* 0x000fe20000000a00 */
[----:B------:R-:W-:Y:S01]  /*13f0*/  ULDC.64 UR10, c[0x0][0xa18] ;  /* 0x00028600000a7ab9 */ /* 0x000fe20000000a00 */
[----:B------:R-:W-:Y:S02]  /*1400*/  UIMAD.WIDE UR8, UR7, 0x4, UR8 ;  /* 0x00000004070878a5 */ /* 0x000fe4000f8e0208 */
[----:B------:R-:W-:Y:S02]  /*1410*/  UISETP.NE.U32.AND UP1, UPT, UR10, URZ, UPT ;  /* 0x0000003f0a00728c */ /* 0x000fe4000bf25070 */
[----:B------:R-:W-:Y:S02]  /*1420*/  ULOP3.LUT UR4, UR6, 0xff000000, URZ, 0xc0, !UPT ;  /* 0xff00000006047892 */ /* 0x000fe4000f8ec03f */
[----:B0-23--:R-:W-:Y:S01]  /*1430*/  IMAD.U32 R4, RZ, RZ, UR8 ;  /* 0x00000008ff047e24 */ /* 0x00dfe2000f8e00ff */
        /* <DEDUP_REMOVED lines=18> */
[----:B-1----:R-:W-:-:S03]  /*1560*/  IMAD.U32 R6, RZ, RZ, UR10 ;  /* 0x0000000aff067e24 */ /* 0x002fc6000f8e00ff */
[----:B------:R-:W-:Y:S01]  /*1570*/  IMAD.U32 R7, RZ, RZ, UR11 ;  /* 0x0000000bff077e24 */ /* 0x000fe2000f8e00ff */
[----:B------:R-:W2:Y:S01]  /*1580*/  @P0 LDG.E R4, desc[UR40][R4.64] ;  /* 0x0000002804040981 */ /* 0x000ea2000c1e1900 */
[----:B------:R-:W-:Y:S01]  /*1590*/  UISETP.NE.U32.AND UP0, UPT, UR8, URZ, UPT ;  /* 0x0000003f0800728c */ /* 0x000fe2000bf05070 */
[----:B------:R-:W-:Y:S02]  /*15a0*/  ULDC.64 UR10, c[0x0][0xa20] ;  /* 0x00028800000a7ab9 */ /* 0x000fe40000000a00 */
[----:B------:R-:W3:Y:S01]  /*15b0*/  @P2 LDG.E R6, desc[UR40][R6.64] ;  /* 0x0000002806062981 */ /* 0x000ee2000c1e1900 */
[----:B------:R-:W-:Y:S01]  /*15c0*/  UISETP.NE.AND.EX UP0, UPT, UR9, URZ, UPT, UP0 ;  /* 0x0000003f0900728c */ /* 0x000fe2000bf05300 */
[----:B------:R-:W-:Y:S01]  /*15d0*/  ISETP.NE.U32.AND P1, PT, RZ, UR10, PT ;  /* 0x0000000aff007c0c */ /* 0x000fe2000bf25070 */
[----:B------:R-:W-:Y:S02]  /*15e0*/  ULOP3.LUT UR43, UR6, 0xff0000, URZ, 0xc0, !UPT ;  /* 0x00ff0000062b7892 */ /* 0x000fe4000f8ec03f */
[----:B------:R-:W-:Y:S01]  /*15f0*/  USHF.R.U32.HI UR4, URZ, 0x8, UR4 ;  /* 0x000000083f047899 */ /* 0x000fe20008011604 */
[----:B------:R-:W-:Y:S01]  /*1600*/  ISETP.NE.AND.EX P1, PT, RZ, UR11, PT, P1 ;  /* 0x0000000bff007c0c */ /* 0x000fe2000bf25310 */
        /* <DEDUP_REMOVED lines=23> */
.L_x_4409:
[----:B------:R-:W-:Y:S05]  /*1780*/  @!P1 BRA `(.L_x_4410) ;  /* 0x00000000001c9947 */ /* 0x000fea0003800000 */
[----:B------:R-:W-:-:S04]  /*1790*/  ULEA UR4, UP0, UR45, UR10, 0x2 ;  /* 0x0000000a2d047291 */ /* 0x000fc8000f80103f */
[----:B------:R-:W-:Y:S02]  /*17a0*/  ULEA.HI.X UR6, UR45, UR11, UR44, 0x2, UP0 ;  /* 0x0000000b2d067291 */ /* 0x000fe400080f142c */
[----:B------:R-:W-:-:S04]  /*17b0*/  IMAD.U32 R4, RZ, RZ, UR4 ;  /* 0x00000004ff047e24 */ /* 0x000fc8000f8e00ff */
[----:B------:R-:W-:-:S05]  /*17c0*/  IMAD.U32 R5, RZ, RZ, UR6 ;  /* 0x00000006ff057e24 */ /* 0x000fca000f8e00ff */
[----:B------:R-:W2:Y:S02]  /*17d0*/  LDG.E R4, desc[UR40][R4.64] ;  /* 0x0000002804047981 */ /* 0x000ea4000c1e1900 */
[----:B--2---:R-:W-:Y:S01]  /*17e0*/  R2UR UR4, R4 ;  /* 0x00000000040472ca */ /* 0x004fe200000e0000 */
[----:B------:R-:W-:-:S14]  /*17f0*/  BRA `(.L_x_4411) ;  /* 0x0000000000347947 */ /* 0x000fdc0003800000 */
.L_x_4410:
        /* <DEDUP_REMOVED lines=13> */
.L_x_4411:
[----:B------:R-:W-:Y:S02]  /*18d0*/  UISETP.NE.AND UP0, UPT, UR48, 0x1, UPT ;  /* 0x000000013000788c */ /* 0x000fe4000bf05270 */
[----:B------:R-:W-:Y:S02]  /*18e0*/  UIADD3 UR51, -UR51, UR4, URZ ;  /* 0x0000000433337290 */ /* 0x000fe4000fffe13f */
        /* <DEDUP_REMOVED lines=10> */
[----:B------:R-:W-:Y:S02]  /*1990*/  UIADD3 UR51, UR51, 0x40, -UR52 ;  /* 0x0000004033337890 */ /* 0x000fe4000fffe834 */
[----:B------:R-:W-:-:S07]  /*19a0*/  ULOP3.LUT UR20, UR43, 0xff, URZ, 0xc0, !UPT ;  /* 0x000000ff2b147892 */ /* 0x000fce000f8ec03f */
[----:B------:R-:W-:Y:S01]  /*19b0*/  @UP0 ULDC UR4, c[0x0][0x44c] ;  /* 0x0001130000040ab9 */ /* 0x000fe20000000800 */
[----:B------:R-:W-:Y:S01]  /*19c0*/  @UP0 ULDC UR8, c[0x0][0x450] ;  /* 0x0001140000080ab9 */ /* 0x000fe20000000800 */
[----:B------:R-:W-:-:S04]  /*19d0*/  UIMAD.WIDE.U32 UR4, UR6, UR4, URZ ;  /* 0x00000004060472a5 */ /* 0x000fc8000f8e003f */
[----:B------:R-:W-:-:S04]  /*19e0*/  @UP0 USHF.R.U32.HI UR6, URZ, UR8, UR5 ;  /* 0x000000083f060299 */ /* 0x000fc80008011605 */
[----:B------:R-:W-:-:S04]  /*19f0*/  UIADD3 UR6, UR51, UR6, URZ ;  /* 0x0000000633067290 */ /* 0x000fc8000fffe03f */
[----:B------:R-:W-:-:S04]  /*1a00*/  USHF.R.S32.HI UR4, URZ, 0x1f, UR6 ;  /* 0x0000001f3f047899 */ /* 0x000fc80008011406 */
[----:B------:R-:W-:-:S04]  /*1a10*/  ULEA.HI UR4, UR4, UR6, URZ, 0x6 ;  /* 0x0000000604047291 */ /* 0x000fc8000f8f303f */
[----:B------:R-:W-:-:S04]  /*1a20*/  USHF.R.S32.HI UR4, URZ, 0x6, UR4 ;  /* 0x000000063f047899 */ /* 0x000fc80008011404 */
[----:B------:R-:W-:-:S04]  /*1a30*/  UISETP.LT.AND UP0, UPT, UR7, UR4, UPT ;  /* 0x000000040700728c */ /* 0x000fc8000bf01270 */
[----:B------:R-:W-:-:S03]  /*1a40*/  USEL UR9, UR7, UR4, UP0 ;  /* 0x0000000407097287 */ /* 0x000fc60008000000 */
[----:B------:R-:W-:Y:S01]  /*1a50*/  UMOV UR4, URZ ;  /* 0x0000003f00047c82 */ /* 0x000fe20008000000 */
[----:B------:R-:W-:-:S06]  /*1a60*/  UISETP.GE.AND UP0, UPT, UR9, 0x1, UPT ;  /* 0x000000010900788c */ /* 0x000fcc000bf06270 */
[----:B------:R-:W-:-:S13]  /*1a70*/  PLOP3.LUT P0, PT, PT, PT, UP0, 0x80, 0x0 ;  /* 0x000000000000781c */ /* 0x000fda0003f0f008 */
[----:B------:R-:W-:Y:S05]  /*1a80*/  @!P0 BRA `(.L_x_4413) ;  /* 0x0000000000908947 */ /* 0x000fea0003800000 */
[----:B------:R-:W-:Y:S01]  /*1a90*/  USHF.R.U32.HI UR10, URZ, 0x10, UR43 ;  /* 0x000000103f0a7899 */ /* 0x000fe2000801162b */
[----:B------:R-:W-:-:S03]  /*1aa0*/  UMOV UR4, URZ ;  /* 0x0000003f00047c82 */ /* 0x000fc60008000000 */
[----:B------:R-:W-:-:S11]  /*1ab0*/  UISETP.NE.AND UP0, UPT, UR10, URZ, UPT ;  /* 0x0000003f0a00728c */ /* 0x000fd6000bf05270 */
[----:B------:R-:W-:Y:S02]  /*1ac0*/  @!UP0 ULDC UR10, c[0x0][0x9f0] ;  /* 0x00027c00000a8ab9 */ /* 0x000fe40000000800 */
[----:B------:R-:W-:Y:S01]  /*1ad0*/  IMAD.U32 R4, RZ, RZ, UR10 ;  /* 0x0000000aff047e24 */ /* 0x000fe2000f8e00ff */
[----:B------:R-:W-:-:S04]  /*1ae0*/  UIADD3 UR6, UR10, -0x1, UR9 ;  /* 0xffffffff0a067890 */ /* 0x000fc8000fffe009 */
        /* <DEDUP_REMOVED lines=30> */
.L_x_4413:
        /* <DEDUP_REMOVED lines=91> */
.L_x_4415:
[----:B------:R-:W-:Y:S01]  /*2280*/  ULEA UR23, UR37, UR46, 0x3 ;  /* 0x0000002e25177291 */ /* 0x000fe2000f8e183f */
[----:B------:R-:W-:-:S05]  /*2290*/  IMAD.U32 R0, RZ, RZ, UR38 ;  /* 0x00000026ff007e24 */ /* 0x000fca000f8e00ff */
[----:B------:R-:W-:-:S04]  /*22a0*/  SHF.L.U32 R0, R0, 0x1f, RZ ;  /* 0x0000001f00007819 */ /* 0x000fc800000006ff */
[----:B------:R-:W0:Y:S02]  /*22b0*/  SYNCS.PHASECHK.TRANS64.TRYWAIT P1, [UR23+0x28c50], R0 ;  /* 0x028c5000ff0075a7 */ /* 0x000e240008020157 */
[----:B0-----:R-:W-:Y:S05]  /*22c0*/  @!P1 BRA `(.L_x_4416) ;  /* 0x0000014000349947 */ /* 0x001fea0003800000 */
.L_x_4612:
        /* <DEDUP_REMOVED lines=46> */
.L_x_4422:
        /* <DEDUP_REMOVED lines=144> */
.L_x_4418:
[----:B------:R-:W-:Y:S01]  /*2eb0*/  ULEA UR23, UR37, UR46, 0x3 ;  /* 0x0000002e25177291 */ /* 0x000fe2000f8e183f */
[----:B------:R-:W-:-:S05]  /*2ec0*/  IMAD.U32 R0, RZ, RZ, UR38 ;  /* 0x00000026ff007e24 */ /* 0x000fca000f8e00ff */
[----:B------:R-:W-:-:S04]  /*2ed0*/  SHF.L.U32 R0, R0, 0x1f, RZ ;  /* 0x0000001f00007819 */ /* 0x000fc800000006ff */
[----:B------:R0:W1:Y:S01]  /*2ee0*/  SYNCS.PHASECHK.TRANS64.TRYWAIT P1, [UR23+0x28c50], R0 ;  /* 0x028c5000ff0075a7 */ /* 0x0000620008020157 */
[----:B------:R-:W-:Y:S05]  /*2ef0*/  @!P0 BRA `(.L_x_4419) ;  /* 0x0000000000048947 */ /* 0x000fea0003800000 */
[----:B------:R-:W-:Y:S01]  /*2f00*/  BPT.TRAP 0x1 ;  /* 0x000000040000795c */ /* 0x000fe20000300000 */
.L_x_4419:
[----:B-1----:R-:W-:Y:S05]  /*2f10*/  @P1 BRA `(.L_x_4420) ;  /* 0x0000000000081947 */ /* 0x002fea0003800000 */
[----:B------:R-:W1:Y:S02]  /*2f20*/  SYNCS.PHASECHK.TRANS64.TRYWAIT P1, [UR23+0x28c50], R0 ;  /* 0x028c5000ff0075a7 */ /* 0x000e640008020157 */
[----:B-1----:R-:W-:Y:S05]  /*2f30*/  @!P1 BRA `(.L_x_4421) ;  /* 0x0000013400309947 */ /* 0x002fea0003800000 */
.L_x_4420:
        /* <DEDUP_REMOVED lines=30> */
.L_x_4417:
[----:B------:R-:W-:Y:S01]  /*3120*/  BAR.SYNC.DEFER_BLOCKING 0xe, 0x100 ;  /* 0x0384000000007b1d */ /* 0x000fe20000010000 */
[----:B------:R-:W-:Y:S01]  /*3130*/  IMAD.U32 R3, RZ, RZ, UR37 ;  /* 0x00000025ff037e24 */ /* 0x000fe2000f8e00ff */
[----:B------:R-:W-:Y:S01]  /*3140*/  UIADD3 UR37, UR37, 0x1, URZ ;  /* 0x0000000125257890 */ /* 0x000fe2000fffe03f */
[----:B------:R-:W-:Y:S02]  /*3150*/  PLOP3.LUT P0, PT, PT, PT, PT, 0x8, 0x0 ;  /* 0x000000000000781c */ /* 0x000fe40003f0e170 */
[----:B------:R-:W-:Y:S01]  /*3160*/  CS2R R12, SRZ ;  /* 0x00000000000c7805 */ /* 0x000fe2000001ff00 */
        /* <DEDUP_REMOVED lines=138> */
.L_x_4412:
        /* <DEDUP_REMOVED lines=55> */
.L_x_4423:
        /* <DEDUP_REMOVED lines=104> */
.L_x_4424:
        /* <DEDUP_REMOVED lines=12> */
.L_x_4613:
[----:B------:R-:W-:Y:S05]  /*44c0*/  @!P0 BRA `(.L_x_4426) ;  /* 0x0000000000048947 */ /* 0x000fea0003800000 */
[----:B------:R-:W-:Y:S01]  /*44d0*/  BPT.TRAP 0x1 ;  /* 0x000000040000795c */ /* 0x000fe20000300000 */
.L_x_4426:
[----:B------:R-:W-:Y:S02]  /*44e0*/  IMAD.U32 R7, RZ, RZ, UR37 ;  /* 0x00000025ff077e24 */ /* 0x000fe4000f8e00ff */
[----:B------:R-:W-:-:S03]  /*44f0*/  IMAD.U32 R8, RZ, RZ, UR38 ;  /* 0x00000026ff087e24 */ /* 0x000fc6000f8e00ff */
[----:B------:R-:W-:Y:S02]  /*4500*/  LEA R7, R7, UR46, 0x3 ;  /* 0x0000002e07077c11 */ /* 0x000fe4000f8e18ff */
[----:B------:R-:W-:-:S04]  /*4510*/  SHF.L.U32 R8, R8, 0x1f, RZ ;  /* 0x0000001f08087819 */ /* 0x000fc800000006ff */
[----:B------:R1:W2:Y:S01]  /*4520*/  SYNCS.PHASECHK.TRANS64.TRYWAIT P1, [R7+URZ+0x28c30], R8 ;  /* 0x028c3008070075a7 */ /* 0x0002a2000802017f */
[----:B------:R-:W-:Y:S05]  /*4530*/  @!P0 BRA `(.L_x_4427) ;  /* 0x0000000000048947 */ /* 0x000fea0003800000 */
[----:B------:R-:W-:Y:S01]  /*4540*/  BPT.TRAP 0x1 ;  /* 0x000000040000795c */ /* 0x000fe20000300000 */
.L_x_4427:
[----:B--2---:R-:W-:Y:S05]  /*4550*/  @P1 BRA `(.L_x_4428) ;  /* 0x0000000000081947 */ /* 0x004fea0003800000 */
[----:B------:R-:W2:Y:S02]  /*4560*/  SYNCS.PHASECHK.TRANS64.TRYWAIT P1, [R7+URZ+0x28c30], R8 ;  /* 0x028c3008070075a7 */ /* 0x000ea4000802017f */
[----:B--2---:R-:W-:Y:S05]  /*4570*/  @!P1 BRA `(.L_x_4429) ;  /* 0x0000011c00d09947 */ /* 0x004fea0003800000 */
.L_x_4428:
        /* <DEDUP_REMOVED lines=19> */
[----:B------:R-:W-:Y:S01]  /*46b0*/  LOP3.LUT R18, R18, 0xfffff7ff, RZ, 0xc0, !PT ;  /* 0xfffff7ff12127812 */ /* 0x000fe200078ec0ff */
[----:B------:R-:W-:Y:S01]  /*46c0*/  UMOV UR11, 0x40000040 ;  /* 0x40000040000b7882 */ /* 0x000fe20000000000 */
[----:B------:R-:W-:Y:S01]  /*46d0*/  UMOV UR9, 0x40000040 ;  /* 0x4000004000097882 */ /* 0x000fe20000000000 */
[----:B------:R-:W-:-:S02]  /*46e0*/  ULEA UR18, UR37, UR18, 0x9 ;  /* 0x0000001225127291 */ /* 0x000fc4000f8e483f */
[----:B------:R-:W-:Y:S02]  /*46f0*/  ULOP3.LUT UR16, UR4, 0x10000, URZ, 0xfc, !UPT ;  /* 0x0001000004107892 */ /* 0x000fe4000f8efc3f */
[----:B------:R-:W-:Y:S02]  /*4700*/  UIADD3 UR6, UR18, 0x2, URZ ;  /* 0x0000000212067890 */ /* 0x000fe4000fffe03f */
[----:B------:R-:W-:Y:S02]  /*4710*/  UIADD3 UR4, UR16, 0x2, URZ ;  /* 0x0000000210047890 */ /* 0x000fe4000fffe03f */
[----:B------:R-:W-:Y:S02]  /*4720*/  UIADD3 UR10, UR18, 0x4, URZ ;  /* 0x00000004120a7890 */ /* 0x000fe4000fffe03f */
[----:B------:R-:W-:Y:S02]  /*4730*/  UIADD3 UR8, UR16, 0x4, URZ ;  /* 0x0000000410087890 */ /* 0x000fe4000fffe03f */
[----:B------:R-:W-:Y:S01]  /*4740*/  HGMMA.64x64x16.F32 R24, gdesc[UR16], RZ, !UPT, gsb0 ;  /* 0x00e00000101879f0 */ /* 0x000fe2000c0008ff */
[----:B------:R-:W-:-:S02]  /*4750*/  UIADD3 UR14, UR18, 0x6, URZ ;  /* 0x00000006120e7890 */ /* 0x000fc4000fffe03f */
[----:B------:R-:W-:Y:S01]  /*4760*/  UIADD3 UR12, UR16, 0x6, URZ ;  /* 0x00000006100c7890 */ /* 0x000fe2000fffe03f */
[----:B------:R-:W-:Y:S01]  /*4770*/  UMOV UR15, 0x40000040 ;  /* 0x40000040000f7882 */ /* 0x000fe20000000000 */
[----:B------:R-:W-:Y:S01]  /*4780*/  UMOV UR13, 0x40000040 ;  /* 0x40000040000d7882 */ /* 0x000fe20000000000 */
[----:B------:R-:W-:Y:S02]  /*4790*/  WARPGROUP.DEPBAR.LE gsb0, 0x0 ;  /* 0x00008000000079c5 */ /* 0x000fe40000010000 */
[----:B------:R-:W-:-:S06]  /*47a0*/  WARPGROUP.ARRIVE ;  /* 0x00000000000079c5 */ /* 0x000fcc0000000000 */
[----:B------:R-:W-:Y:S01]  /*47b0*/  HGMMA.64x64x16.F32 R24, gdesc[UR4], R24, gsb0 ;  /* 0x00e00000041879f0 */ /* 0x000fe20008000818 */
[----:B------:R-:W-:Y:S02]  /*47c0*/  ULDC UR6, c[0x0][0x448] ;  /* 0x0001120000067ab9 */ /* 0x000fe40000000800 */
[----:B------:R-:W-:-:S06]  /*47d0*/  UISETP.NE.AND UP0, UPT, UR6, 0x1, UPT ;  /* 0x000000010600788c */ /* 0x000fcc000bf05270 */
[----:B------:R-:W-:-:S05]  /*47e0*/  PLOP3.LUT P2, PT, PT, PT, UP0, 0x80, 0x0 ;  /* 0x000000000000781c */ /* 0x000fca0003f4f008 */
[----:B------:R-:W-:-:S08]  /*47f0*/  @UP0 ULDC UR6, c[0x0][0x44c] ;  /* 0x0001130000060ab9 */ /* 0x000fd00000000800 */
[----:B------:R-:W-:Y:S01]  /*4800*/  @P2 IMAD.HI.U32 R4, R0, UR6, RZ ;  /* 0x0000000600042c27 */ /* 0x000fe2000f8e00ff */
[----:B------:R-:W-:Y:S01]  /*4810*/  @UP0 ULDC UR6, c[0x0][0x450] ;  /* 0x0001140000060ab9 */ /* 0x000fe20000000800 */
[----:B------:R-:W-:-:S03]  /*4820*/  @P2 LOP3.LUT R18, R18, 0x800, RZ, 0xfc, !PT ;  /* 0x0000080012122812 */ /* 0x000fc600078efcff */
[----:B------:R-:W-:Y:S01]  /*4830*/  @P2 SHF.R.U32.HI R0, RZ, UR6, R4 ;  /* 0x00000006ff002c19 */ /* 0x000fe20008011604 */
[----:B------:R-:W-:Y:S02]  /*4840*/  UMOV UR6, 0xffffffc0 ;  /* 0xffffffc000067882 */ /* 0x000fe40000000000 */
[----:B------:R-:W-:Y:S02]  /*4850*/  UIMAD UR6, UR53, UR6, 0x40 ;  /* 0x00000040350674a4 */ /* 0x000fe4000f8e0206 */
[----:B------:R-:W0:Y:S02]  /*4860*/  SHFL.IDX PT, R6, R0, 0x1, 0x1c1f ;  /* 0x003c1f0000067f89 */ /* 0x000e2400000e0000 */
[----:B------:R-:W-:Y:S02]  /*4870*/  UIADD3 UR7, UR51, 0x1, UR6 ;  /* 0x0000000133077890 */ /* 0x000fe4000fffe006 */
[----:B------:R-:W-:Y:S01]  /*4880*/  IMAD.U32 R4, RZ, RZ, UR6 ;  /* 0x00000006ff047e24 */ /* 0x000fe2000f8e00ff */
[----:B------:R-:W3:Y:S03]  /*4890*/  SHFL.IDX PT, R0, R0, RZ, 0x1c1f ;  /* 0x001c1fff00007589 */ /* 0x000ee600000e0000 */
[----:B------:R-:W-:Y:S01]  /*48a0*/  IMAD.U32 R10, RZ, RZ, UR7 ;  /* 0x00000007ff0a7e24 */ /* 0x000fe2000f8e00ff */
[----:B------:R-:W-:-:S04]  /*48b0*/  IADD3 R4, -R185, UR51, R4 ;  /* 0x00000033b9047c10 */ /* 0x000fc8000fffe104 */
[----:B------:R-:W-:-:S04]  /*48c0*/  IADD3 R5, R10, -UR52, -R185 ;  /* 0x800000340a057c10 */ /* 0x000fc8000fffe8b9 */
[----:B0-----:R-:W-:-:S04]  /*48d0*/  VIADDMNMX R6, R6, R5, R4, PT ;  /* 0x0000000506067246 */ /* 0x001fc80003800104 */
[C---:B------:R-:W-:Y:S02]  /*48e0*/  ISETP.GT.AND P2, PT, R6.reuse, RZ, PT ;  /* 0x000000ff0600720c */ /* 0x040fe40003f44270 */
[C---:B------:R-:W-:Y:S02]  /*48f0*/  ISETP.GT.AND P3, PT, R6.reuse, 0x1, PT ;  /* 0x000000010600780c */ /* 0x040fe40003f64270 */
[----:B------:R-:W-:Y:S02]  /*4900*/  ISETP.GT.AND P4, PT, R6, 0x8, PT ;  /* 0x000000080600780c */ /* 0x000fe40003f84270 */
[----:B---3--:R-:W-:Y:S01]  /*4910*/  VIADDMNMX R4, R0, R5, R4, PT ;  /* 0x0000000500047246 */ /* 0x008fe20003800104 */
        /* <DEDUP_REMOVED lines=51> */
[C---:B------:R-:W-:Y:S02]  /*4c50*/  ISETP.GT.AND P2, PT, R4.reuse, RZ, PT ;  /* 0x000000ff0400720c */ /* 0x040fe40003f44270 */
[----:B------:R-:W-:Y:S02]  /*4c60*/  FMNMX.FTZ R6, R55, R6, !PT ;  /* 0x0000000637067209 */ /* 0x000fe40007810000 */
[----:B------:R-:W-:-:S02]  /*4c70*/  ISETP.GT.AND P3, PT, R4, 0x1, PT ;  /* 0x000000010400780c */ /* 0x000fc40003f64270 */
[----:B------:R-:W-:Y:S01]  /*4c80*/  ISETP.GT.AND P4, PT, R4, 0x8, PT ;  /* 0x000000080400780c */ /* 0x000fe20003f84270 */
[----:B------:R-:W0:Y:S01]  /*4c90*/  SHFL.BFLY PT, R9, R6, 0x2, 0x1f ;  /* 0x0c401f0006097f89 */ /* 0x000e2200000e0000 */
[----:B------:R-:W-:Y:S02]  /*4ca0*/  FSEL R24, R24, -INF , P2 ;  /* 0xff80000018187808 */ /* 0x000fe40001000000 */
        /* <DEDUP_REMOVED lines=16> */
[----:B0-----:R-:W-:Y:S02]  /*4db0*/  FMNMX.FTZ R9, R6, R9, !PT ;  /* 0x0000000906097209 */ /* 0x001fe40007810000 */
[----:B------:R-:W-:Y:S02]  /*4dc0*/  ISETP.GT.AND P3, PT, R4, 0x20, PT ;  /* 0x000000200400780c */ /* 0x000fe40003f64270 */
[----:B------:R-:W-:Y:S01]  /*4dd0*/  FSEL R37, R37, -INF , P2 ;  /* 0xff80000025257808 */ /* 0x000fe20001000000 */
[----:B------:R-:W0:Y:S01]  /*4de0*/  SHFL.BFLY PT, R10, R9, 0x1, 0x1f ;  /* 0x0c201f00090a7f89 */ /* 0x000e2200000e0000 */
        /* <DEDUP_REMOVED lines=24> */
[----:B0-----:R-:W-:Y:S02]  /*4f70*/  FMNMX.FTZ R0, R9, R10, !PT ;  /* 0x0000000a09007209 */ /* 0x001fe40007810000 */
[----:B------:R-:W-:Y:S02]  /*4f80*/  FMNMX.FTZ R4, R53, R4, !PT ;  /* 0x0000000435047209 */ /* 0x000fe40007810000 */
[C---:B------:R-:W-:Y:S01]  /*4f90*/  FSETP.NEU.FTZ.AND P4, PT, R0.reuse, -INF , PT ;  /* 0xff8000000000780b */ /* 0x040fe20003f9d000 */
[----:B------:R-:W-:-:S02]  /*4fa0*/  FMUL.FTZ R9, R0, UR10 ;  /* 0x0000000a00097c20 */ /* 0x000fc40008410000 */
[----:B------:R-:W0:Y:S03]  /*4fb0*/  SHFL.BFLY PT, R5, R4, 0x2, 0x1f ;  /* 0x0c401f0004057f89 */ /* 0x000e2600000e0000 */
[----:B------:R-:W-:-:S05]  /*4fc0*/  FSEL R9, R9, RZ, P4 ;  /* 0x000000ff09097208 */ /* 0x000fca0002000000 */
        /* <DEDUP_REMOVED lines=16> */
[----:B0-----:R-:W-:Y:S01]  /*50d0*/  FMNMX.FTZ R5, R4, R5, !PT ;  /* 0x0000000504057209 */ /* 0x001fe20007810000 */
[--C-:B------:R-:W-:Y:S01]  /*50e0*/  FFMA.FTZ R54, R54, UR10, -R9.reuse ;  /* 0x0000000a36367c23 */ /* 0x100fe20008010809 */
[----:B------:R-:W-:-:S03]  /*50f0*/  FFMA.FTZ R9, R55, UR10, -R9 ;  /* 0x0000000a37097c23 */ /* 0x000fc60008010809 */
[----:B------:R-:W0:Y:S01]  /*5100*/  SHFL.BFLY PT, R6, R5, 0x1, 0x1f ;  /* 0x0c201f0005067f89 */ /* 0x000e2200000e0000 */
[----:B------:R-:W-:Y:S08]  /*5110*/  MUFU.EX2 R30, R30 ;  /* 0x0000001e001e7308 */ /* 0x000ff00000000800 */
[----:B------:R-:W4:Y:S01]  /*5120*/  MUFU.EX2 R31, R31 ;  /* 0x0000001f001f7308 */ /* 0x000f220000000800 */
[----:B---3--:R-:W-:-:S07]  /*5130*/  F2FP.F16.F32.PACK_AB R153, R27, R26 ;  /* 0x0000001a1b99723e */ /* 0x008fce00000000ff */
[----:B------:R-:W3:Y:S01]  /*5140*/  MUFU.EX2 R34, R34 ;  /* 0x0000002200227308 */ /* 0x000ee20000000800 */
[----:B0-----:R-:W-:-:S07]  /*5150*/  FMNMX.FTZ R6, R5, R6, !PT ;  /* 0x0000000605067209 */ /* 0x001fce0007810000 */
[----:B------:R-:W0:Y:S01]  /*5160*/  MUFU.EX2 R35, R35 ;  /* 0x0000002300237308 */ /* 0x000e220000000800 */
[----:B----4-:R-:W-:Y:S02]  /*5170*/  F2FP.F16.F32.PACK_AB R155, R31, R30 ;  /* 0x0000001e1f9b723e */ /* 0x010fe400000000ff */
[C---:B------:R-:W-:Y:S01]  /*5180*/  FSETP.NEU.FTZ.AND P2, PT, R6.reuse, -INF , PT ;  /* 0xff8000000600780b */ /* 0x040fe20003f5d000 */
[----:B------:R-:W-:-:S04]  /*5190*/  FMUL.FTZ R4, R6, UR10 ;  /* 0x0000000a06047c20 */ /* 0x000fc80008410000 */
[----:B------:R4:W-:Y:S01]  /*51a0*/  MUFU.EX2 R11, R9 ;  /* 0x00000009000b7308 */ /* 0x0009e20000000800 */
[----:B------:R-:W-:Y:S01]  /*51b0*/  FSEL R5, R4, RZ, P2 ;  /* 0x000000ff04057208 */ /* 0x000fe20001000000 */
[----:B------:R-:W-:-:S04]  /*51c0*/  @!P1 VIADD R4, R7, 0x28c40 ;  /* 0x00028c4007049836 */ /* 0x000fc80000000000 */
[--C-:B------:R-:W-:Y:S01]  /*51d0*/  FFMA.FTZ R24, R24, UR10, -R5.reuse ;  /* 0x0000000a18187c23 */ /* 0x100fe20008010805 */
[--C-:B------:R-:W-:Y:S01]  /*51e0*/  FFMA.FTZ R25, R25, UR10, -R5.reuse ;  /* 0x0000000a19197c23 */ /* 0x100fe20008010805 */
[--C-:B------:R-:W-:Y:S01]  /*51f0*/  FFMA.FTZ R28, R28, UR10, -R5.reuse ;  /* 0x0000000a1c1c7c23 */ /* 0x100fe20008010805 */
[--C-:B------:R-:W-:Y:S01]  /*5200*/  FFMA.FTZ R29, R29, UR10, -R5.reuse ;  /* 0x0000000a1d1d7c23 */ /* 0x100fe20008010805 */
[--C-:B------:R-:W-:Y:S01]  /*5210*/  FFMA.FTZ R32, R32, UR10, -R5.reuse ;  /* 0x0000000a20207c23 */ /* 0x100fe20008010805 */
[----:B------:R-:W-:Y:S01]  /*5220*/  FFMA.FTZ R33, R33, UR10, -R5 ;  /* 0x0000000a21217c23 */ /* 0x000fe20008010805 */
[----:B------:R-:W-:Y:S01]  /*5230*/  MUFU.EX2 R24, R24 ;  /* 0x0000001800187308 */ /* 0x000fe20000000800 */
[----:B----4-:R-:W-:Y:S01]  /*5240*/  FADD.FTZ R9, R26, R27 ;  /* 0x0000001b1a097221 */ /* 0x010fe20000010000 */
[--C-:B------:R-:W-:Y:S01]  /*5250*/  FFMA.FTZ R36, R36, UR10, -R5.reuse ;  /* 0x0000000a24247c23 */ /* 0x100fe20008010805 */
[--C-:B------:R-:W-:Y:S01]  /*5260*/  FFMA.FTZ R37, R37, UR10, -R5.reuse ;  /* 0x0000000a25257c23 */ /* 0x100fe20008010805 */
[----:B------:R-:W-:Y:S01]  /*5270*/  FFMA.FTZ R40, R40, UR10, -R5 ;  /* 0x0000000a28287c23 */ /* 0x000fe20008010805 */
[----:B------:R-:W-:Y:S01]  /*5280*/  FADD.FTZ R10, R30, R9 ;  /* 0x000000091e0a7221 */ /* 0x000fe20000010000 */
[----:B------:R-:W-:Y:S01]  /*5290*/  @!P1 PRMT R4, RZ, 0x654, R4 ;  /* 0x00000654ff049816 */ /* 0x000fe20000000004 */
[--C-:B------:R-:W-:Y:S01]  /*52a0*/  FFMA.FTZ R41, R41, UR10, -R5.reuse ;  /* 0x0000000a29297c23 */ /* 0x100fe20008010805 */
[----:B------:R-:W4:Y:S01]  /*52b0*/  MUFU.EX2 R25, R25 ;  /* 0x0000001900197308 */ /* 0x000f220000000800 */
[----:B------:R-:W-:Y:S01]  /*52c0*/  FADD.FTZ R13, R31, R10 ;  /* 0x0000000a1f0d7221 */ /* 0x000fe20000010000 */
[----:B------:R5:W-:Y:S01]  /*52d0*/  @!P1 SYNCS.ARRIVE.TRANS64.RED.A1T0 RZ, [R4+URZ], RZ ;  /* 0x000000ff04ff99a7 */ /* 0x000be2000810043f */
[--C-:B------:R-:W-:Y:S01]  /*52e0*/  FFMA.FTZ R44, R44, UR10, -R5.reuse ;  /* 0x0000000a2c2c7c23 */ /* 0x100fe20008010805 */
[----:B------:R-:W-:Y:S01]  /*52f0*/  FFMA.FTZ R45, R45, UR10, -R5 ;  /* 0x0000000a2d2d7c23 */ /* 0x000fe20008010805 */
[----:B---3--:R-:W-:Y:S01]  /*5300*/  FADD.FTZ R12, R34, R13 ;  /* 0x0000000d220c7221 */ /* 0x008fe20000010000 */
[--C-:B------:R-:W-:Y:S01]  /*5310*/  FFMA.FTZ R48, R48, UR10, -R5.reuse ;  /* 0x0000000a30307c23 */ /* 0x100fe20008010805 */
[--C-:B------:R-:W-:Y:S01]  /*5320*/  FFMA.FTZ R49, R49, UR10, -R5.reuse ;  /* 0x0000000a31317c23 */ /* 0x100fe20008010805 */
[----:B------:R-:W3:Y:S01]  /*5330*/  MUFU.EX2 R28, R28 ;  /* 0x0000001c001c7308 */ /* 0x000ee20000000800 */
[----:B0-----:R-:W-:Y:S01]  /*5340*/  FADD.FTZ R13, R35, R12 ;  /* 0x0000000c230d7221 */ /* 0x001fe20000010000 */
[--C-:B------:R-:W-:Y:S01]  /*5350*/  FFMA.FTZ R52, R52, UR10, -R5.reuse ;  /* 0x0000000a34347c23 */ /* 0x100fe20008010805 */
[----:B------:R-:W-:Y:S01]  /*5360*/  FFMA.FTZ R5, R53, UR10, -R5 ;  /* 0x0000000a35057c23 */ /* 0x000fe20008010805 */
[----:B------:R-:W-:-:S04]  /*5370*/  F2FP.F16.F32.PACK_AB R157, R35, R34 ;  /* 0x00000022239d723e */ /* 0x000fc800000000ff */
[----:B------:R-:W0:Y:S01]  /*5380*/  MUFU.EX2 R29, R29 ;  /* 0x0000001d001d7308 */ /* 0x000e220000000800 */
[----:B----4-:R-:W-:Y:S01]  /*5390*/  FADD.FTZ R9, R24, R25 ;  /* 0x0000001918097221 */ /* 0x010fe20000010000 */
[----:B------:R-:W-:-:S06]  /*53a0*/  F2FP.F16.F32.PACK_AB R152, R25, R24 ;  /* 0x000000181998723e */ /* 0x000fcc00000000ff */
[----:B------:R-:W5:Y:S01]  /*53b0*/  MUFU.EX2 R32, R32 ;  /* 0x0000002000207308 */ /* 0x000f620000000800 */
[----:B---3--:R-:W-:-:S07]  /*53c0*/  FADD.FTZ R10, R28, R9 ;  /* 0x000000091c0a7221 */ /* 0x008fce0000010000 */
[----:B------:R-:W3:Y:S01]  /*53d0*/  MUFU.EX2 R38, R38 ;  /* 0x0000002600267308 */ /* 0x000ee20000000800 */
[C---:B0-----:R-:W-:Y:S01]  /*53e0*/  FADD.FTZ R9, R29.reuse, R10 ;  /* 0x0000000a1d097221 */ /* 0x041fe20000010000 */
[----:B------:R-:W-:Y:S01]  /*53f0*/  F2FP.F16.F32.PACK_AB R154, R29, R28 ;  /* 0x0000001c1d9a723e */ /* 0x000fe200000000ff */
[----:B------:R-:W-:Y:S06]  /*5400*/  BAR.SYNC.DEFER_BLOCKING 0xf, 0x100 ;  /* 0x03c4000000007b1d */ /* 0x000fec0000010000 */
[----:B------:R-:W0:Y:S01]  /*5410*/  MUFU.EX2 R33, R33 ;  /* 0x0000002100217308 */ /* 0x000e220000000800 */
[----:B-----5:R-:W-:-:S07]  /*5420*/  FADD.FTZ R4, R32, R9 ;  /* 0x0000000920047221 */ /* 0x020fce0000010000 */
[----:B------:R-:W4:Y:S01]  /*5430*/  MUFU.EX2 R39, R39 ;  /* 0x0000002700277308 */ /* 0x000f220000000800 */
[----:B---3--:R-:W-:-:S07]  /*5440*/  FADD.FTZ R10, R38, R13 ;  /* 0x0000000d260a7221 */ /* 0x008fce0000010000 */
[----:B------:R-:W3:Y:S01]  /*5450*/  MUFU.EX2 R36, R36 ;  /* 0x0000002400247308 */ /* 0x000ee20000000800 */
[C---:B0-----:R-:W-:Y:S01]  /*5460*/  FADD.FTZ R9, R33.reuse, R4 ;  /* 0x0000000421097221 */ /* 0x041fe20000010000 */
[----:B------:R-:W-:Y:S01]  /*5470*/  F2FP.F16.F32.PACK_AB R156, R33, R32 ;  /* 0x00000020219c723e */ /* 0x000fe200000000ff */
[----:B------:R0:W-:Y:S05]  /*5480*/  STSM.16.M88.4 [R19+0x26800], R152 ;  /* 0x0268009813007844 */ /* 0x0001ea0000000200 */
[----:B------:R-:W5:Y:S01]  /*5490*/  MUFU.EX2 R42, R42 ;  /* 0x0000002a002a7308 */ /* 0x000f620000000800 */
[C---:B----4-:R-:W-:Y:S01]  /*54a0*/  FADD.FTZ R13, R39.reuse, R10 ;  /* 0x0000000a270d7221 */ /* 0x050fe20000010000 */
[----:B------:R-:W-:-:S06]  /*54b0*/  F2FP.F16.F32.PACK_AB R159, R39, R38 ;  /* 0x00000026279f723e */ /* 0x000fcc00000000ff */
[----:B------:R-:W4:Y:S01]  /*54c0*/  MUFU.EX2 R37, R37 ;  /* 0x0000002500257308 */ /* 0x000f220000000800 */
[----:B---3--:R-:W-:-:S07]  /*54d0*/  FADD.FTZ R4, R36, R9 ;  /* 0x0000000924047221 */ /* 0x008fce0000010000 */
[----:B------:R-:W3:Y:S01]  /*54e0*/  MUFU.EX2 R40, R40 ;  /* 0x0000002800287308 */ /* 0x000ee20000000800 */
[----:B-----5:R-:W-:-:S07]  /*54f0*/  FADD.FTZ R10, R42, R13 ;  /* 0x0000000d2a0a7221 */ /* 0x020fce0000010000 */
        /* <DEDUP_REMOVED lines=8> */
[----:B------:R-:W-:-:S06]  /*5580*/  F2FP.F16.F32.PACK_AB R161, R43, R42 ;  /* 0x0000002a2ba1723e */ /* 0x000fcc00000000ff */
[----:B------:R-:W5:Y:S01]  /*5590*/  MUFU.EX2 R44, R44 ;  /* 0x0000002c002c7308 */ /* 0x000f620000000800 */
[C---:B----4-:R-:W-:Y:S01]  /*55a0*/  FADD.FTZ R13, R41.reuse, R4 ;  /* 0x00000004290d7221 */ /* 0x050fe20000010000 */
[----:B------:R-:W-:-:S06]  /*55b0*/  F2FP.F16.F32.PACK_AB R160, R41, R40 ;  /* 0x0000002829a0723e */ /* 0x000fcc00000000ff */
[----:B------:R-:W4:Y:S01]  /*55c0*/  MUFU.EX2 R47, R47 ;  /* 0x0000002f002f7308 */ /* 0x000f220000000800 */
[----:B---3--:R-:W-:-:S07]  /*55d0*/  FADD.FTZ R10, R46, R15 ;  /* 0x0000000f2e0a7221 */ /* 0x008fce0000010000 */
[----:B------:R-:W3:Y:S01]  /*55e0*/  MUFU.EX2 R45, R45 ;  /* 0x0000002d002d7308 */ /* 0x000ee20000000800 */
[----:B-----5:R-:W-:-:S07]  /*55f0*/  FADD.FTZ R4, R44, R13 ;  /* 0x0000000d2c047221 */ /* 0x020fce0000010000 */
[----:B------:R-:W-:Y:S01]  /*5600*/  MUFU.EX2 R50, R50 ;  /* 0x0000003200327308 */ /* 0x000fe20000000800 */
[C---:B----4-:R-:W-:Y:S01]  /*5610*/  F2FP.F16.F32.PACK_AB R163, R47.reuse, R46 ;  /* 0x0000002e2fa3723e */ /* 0x050fe200000000ff */
[----:B------:R-:W-:-:S06]  /*5620*/  FADD.FTZ R47, R47, R10 ;  /* 0x0000000a2f2f7221 */ /* 0x000fcc0000010000 */
        /* <DEDUP_REMOVED lines=10> */
[----:B------:R-:W5:Y:S01]  /*56d0*/  MUFU.EX2 R52, R52 ;  /* 0x0000003400347308 */ /* 0x000f620000000800 */
[----:B---3--:R-:W-:Y:S01]  /*56e0*/  F2FP.F16.F32.PACK_AB R164, R49, R48 ;  /* 0x0000003031a4723e */ /* 0x008fe200000000ff */
[----:B------:R-:W-:-:S04]  /*56f0*/  FADD.FTZ R48, R48, R45 ;  /* 0x0000002d30307221 */ /* 0x000fc80000010000 */
[----:B------:R-:W-:Y:S02]  /*5700*/  FADD.FTZ R49, R49, R48 ;  /* 0x0000003031317221 */ /* 0x000fe40000010000 */
[----:B------:R3:W1:Y:S01]  /*5710*/  MUFU.EX2 R9, R5 ;  /* 0x0000000500097308 */ /* 0x0006620000000800 */
[----:B----4-:R-:W-:Y:S01]  /*5720*/  F2FP.F16.F32.PACK_AB R167, R11, R54 ;  /* 0x000000360ba7723e */ /* 0x010fe200000000ff */
[----:B------:R-:W-:Y:S01]  /*5730*/  FADD.FTZ R54, R54, R51 ;  /* 0x0000003336367221 */ /* 0x000fe20000010000 */
[----:B-----5:R-:W-:-:S03]  /*5740*/  FADD.FTZ R4, R52, R49 ;  /* 0x0000003134047221 */ /* 0x020fc60000010000 */
[----:B---3--:R-:W-:Y:S01]  /*5750*/  FADD.FTZ R5, R11, R54 ;  /* 0x000000360b057221 */ /* 0x008fe20000010000 */
[C---:B-1----:R-:W-:Y:S01]  /*5760*/  F2FP.F16.F32.PACK_AB R166, R9.reuse, R52 ;  /* 0x0000003409a6723e */ /* 0x042fe200000000ff */
[----:B------:R-:W-:-:S04]  /*5770*/  FADD.FTZ R4, R9, R4 ;  /* 0x0000000409047221 */ /* 0x000fc80000010000 */
[----:B------:R0:W-:Y:S01]  /*5780*/  STSM.16.M88.4 [R23], R164 ;  /* 0x000000a417007844 */ /* 0x0001e20000000200 */
[----:B------:R-:W-:Y:S05]  /*5790*/  @!P0 BRA `(.L_x_4430) ;  /* 0x0000000000048947 */ /* 0x000fea0003800000 */
[----:B------:R-:W-:Y:S01]  /*57a0*/  BPT.TRAP 0x1 ;  /* 0x000000040000795c */ /* 0x000fe20000300000 */
.L_x_4430:
[----:B------:R1:W3:Y:S01]  /*57b0*/  SYNCS.PHASECHK.TRANS64.TRYWAIT P2, [R7+URZ+0x28c50], R8 ;  /* 0x028c5008070075a7 */ /* 0x0002e2000804017f */
[----:B------:R-:W-:Y:S05]  /*57c0*/  @!P0 BRA `(.L_x_4431) ;  /* 0x0000000000048947 */ /* 0x000fea0003800000 */
[----:B------:R-:W-:Y:S01]  /*57d0*/  BPT.TRAP 0x1 ;  /* 0x000000040000795c */ /* 0x000fe20000300000 */
.L_x_4431:
[----:B---3--:R-:W-:Y:S05]  /*57e0*/  @P2 BRA `(.L_x_4432) ;  /* 0x0000000000082947 */ /* 0x008fea0003800000 */
[----:B------:R-:W3:Y:S02]  /*57f0*/  SYNCS.PHASECHK.TRANS64.TRYWAIT P2, [R7+URZ+0x28c50], R8 ;  /* 0x028c5008070075a7 */ /* 0x000ee4000804017f */
[----:B---3--:R-:W-:Y:S05]  /*5800*/  @!P2 BRA `(.L_x_4433) ;  /* 0x0000010c0040a947 */ /* 0x008fea0003800000 */
.L_x_4432:
[----:B------:R-:W-:Y:S01]  /*5810*/  ULEA UR11, UR37, UR50, 0xc ;  /* 0x00000032250b7291 */ /* 0x000fe2000f8e603f */
[----:B------:R-:W-:Y:S01]  /*5820*/  WARPGROUP.ARRIVE ;  /* 0x00000000000079c5 */ /* 0x000fe20000000000 */
[----:B------:R-:W-:Y:S01]  /*5830*/  UMOV UR7, 0x40000040 ;  /* 0x4000004000077882 */ /* 0x000fe20000000000 */
[----:B------:R-:W-:Y:S01]  /*5840*/  @UP0 ULDC UR14, c[0x0][0x450] ;  /* 0x00011400000e0ab9 */ /* 0x000fe20000000800 */
[----:B------:R-:W-:Y:S01]  /*5850*/  UIADD3 UR21, UR53, -0x2, URZ ;  /* 0xfffffffe35157890 */ /* 0x000fe2000fffe03f */
[----:B-123--:R-:W-:Y:S02]  /*5860*/  @!P1 VIADD R7, R7, 0x28c60 ;  /* 0x00028c6007079836 */ /* 0x00efe40000000000 */
[----:B------:R-:W-:Y:S02]  /*5870*/  UMOV UR6, UR11 ;  /* 0x0000000b00067c82 */ /* 0x000fe40008000000 */
[----:B------:R-:W-:Y:S01]  /*5880*/  HGMMA.64x256x16.F32 R24, R152, gdesc[UR4].tnspB, RZ, !UPT, gsb0 ;  /* 0x43e0000498187df0 */ /* 0x000fe2000c0008ff */
        /* <DEDUP_REMOVED lines=24> */
[----:B------:R-:W-:-:S04]  /*5a10*/  USHF.R.S32.HI UR7, URZ, 0x1f, UR6 ;  /* 0x0000001f3f077899 */ /* 0x000fc80008011406 */
[----:B------:R-:W-:-:S04]  /*5a20*/  ULEA.HI UR7, UR7, UR6, URZ, 0x6 ;  /* 0x0000000607077291 */ /* 0x000fc8000f8f303f */
[----:B------:R-:W-:-:S04]  /*5a30*/  USHF.R.S32.HI UR7, URZ, 0x6, UR7 ;  /* 0x000000063f077899 */ /* 0x000fc80008011407 */
[----:B------:R-:W-:-:S04]  /*5a40*/  UISETP.LT.AND UP1, UPT, UR49, UR7, UPT ;  /* 0x000000073100728c */ /* 0x000fc8000bf21270 */
[----:B------:R-:W-:-:S04]  /*5a50*/  USEL UR20, UR49, UR7, !UP1 ;  /* 0x0000000731147287 */ /* 0x000fc8000c800000 */
        /* <DEDUP_REMOVED lines=17> */
.L_x_4443:
[----:B------:R-:W-:-:S04]  /*5b70*/  UIADD3 UR37, UR23, 0x1, URZ ;  /* 0x0000000117257890 */ /* 0x000fc8000fffe03f */
[----:B------:R-:W-:-:S04]  /*5b80*/  UISETP.NE.AND UP1, UPT, UR37, 0x2, UPT ;  /* 0x000000022500788c */ /* 0x000fc8000bf25270 */
[----:B------:R-:W-:Y:S02]  /*5b90*/  USEL UR6, URZ, 0x1, UP1 ;  /* 0x000000013f067887 */ /* 0x000fe40008800000 */
[----:B------:R-:W-:Y:S02]  /*5ba0*/  USEL UR37, UR37, URZ, UP1 ;  /* 0x0000003f25257287 */ /* 0x000fe40008800000 */
[----:B------:R-:W-:Y:S01]  /*5bb0*/  ULOP3.LUT UR38, UR38, UR6, URZ, 0x3c, !UPT ;  /* 0x0000000626267292 */ /* 0x000fe2000f8e3c3f */
[----:B0-23--:R-:W-:Y:S11]  /*5bc0*/  @!P0 BRA `(.L_x_4435) ;  /* 0x0000000000048947 */ /* 0x00dff60003800000 */
[----:B------:R-:W-:Y:S01]  /*5bd0*/  BPT.TRAP 0x1 ;  /* 0x000000040000795c */ /* 0x000fe20000300000 */
.L_x_4435:
[----:B------:R-:W-:Y:S01]  /*5be0*/  ULEA UR24, UR37, UR46, 0x3 ;  /* 0x0000002e25187291 */ /* 0x000fe2000f8e183f */
[----:B-1----:R-:W-:-:S05]  /*5bf0*/  IMAD.U32 R7, RZ, RZ, UR38 ;  /* 0x00000026ff077e24 */ /* 0x002fca000f8e00ff */
[----:B------:R-:W-:-:S04]  /*5c00*/  SHF.L.U32 R7, R7, 0x1f, RZ ;  /* 0x0000001f07077819 */ /* 0x000fc800000006ff */
[----:B------:R1:W2:Y:S01]  /*5c10*/  SYNCS.PHASECHK.TRANS64.TRYWAIT P2, [UR24+0x28c30], R7 ;  /* 0x028c3007ff0075a7 */ /* 0x0002a20008040158 */
[----:B------:R-:W-:Y:S05]  /*5c20*/  @!P0 BRA `(.L_x_4436) ;  /* 0x0000000000048947 */ /* 0x000fea0003800000 */
[----:B------:R-:W-:Y:S01]  /*5c30*/  BPT.TRAP 0x1 ;  /* 0x000000040000795c */ /* 0x000fe20000300000 */
.L_x_4436:
[----:B------:R-:W-:Y:S01]  /*5c40*/  VIADD R10, R186, UR39 ;  /* 0x00000027ba0a7c36 */ /* 0x000fe20008000000 */
[----:B--2---:R-:W-:Y:S06]  /*5c50*/  @P2 BRA `(.L_x_4437) ;  /* 0x0000000000082947 */ /* 0x004fec0003800000 */
[----:B------:R-:W2:Y:S02]  /*5c60*/  SYNCS.PHASECHK.TRANS64.TRYWAIT P2, [UR24+0x28c30], R7 ;  /* 0x028c3007ff0075a7 */ /* 0x000ea40008040158 */
[----:B--2---:R-:W-:Y:S05]  /*5c70*/  @!P2 BRA `(.L_x_4438) ;  /* 0x000001080038a947 */ /* 0x004fea0003800000 */
.L_x_4437:
[----:B------:R-:W-:Y:S01]  /*5c80*/  R2UR UR18, R3 ;  /* 0x00000000031272ca */ /* 0x000fe200000e0000 */
[----:B0-----:R-:W-:Y:S01]  /*5c90*/  WARPGROUP.ARRIVE ;  /* 0x00000000000079c5 */ /* 0x001fe20000000000 */
[----:B------:R-:W-:Y:S01]  /*5ca0*/  UMOV UR19, 0x40000040 ;  /* 0x4000004000137882 */ /* 0x000fe20000000000 */
[----:B------:R-:W-:Y:S01]  /*5cb0*/  PLOP3.LUT P2, PT, PT, PT, UP0, 0x80, 0x0 ;  /* 0x000000000000781c */ /* 0x000fe20003f4f008 */
[----:B------:R-:W-:Y:S01]  /*5cc0*/  @UP0 ULDC UR6, c[0x0][0x44c] ;  /* 0x0001130000060ab9 */ /* 0x000fe20000000800 */
[----:B------:R-:W-:Y:S01]  /*5cd0*/  UMOV UR7, 0x40000040 ;  /* 0x4000004000077882 */ /* 0x000fe20000000000 */
[----:B------:R-:W-:Y:S01]  /*5ce0*/  UMOV UR11, 0x40000040 ;  /* 0x40000040000b7882 */ /* 0x000fe20000000000 */
[----:B------:R-:W-:Y:S01]  /*5cf0*/  UMOV UR15, 0x40000040 ;  /* 0x40000040000f7882 */ /* 0x000fe20000000000 */
[----:B------:R-:W-:Y:S01]  /*5d00*/  LOP3.LUT R18, R18, 0xffffdfff, RZ, 0xc0, !PT ;  /* 0xffffdfff12127812 */ /* 0x000fe200078ec0ff */
[----:B------:R-:W-:-:S03]  /*5d10*/  IMAD.U32 R12, RZ, RZ, UR23 ;  /* 0x00000017ff0c7e24 */ /* 0x000fc6000f8e00ff */
[----:B------:R-:W-:Y:S01]  /*5d20*/  @P1 LOP3.LUT R18, R18, 0x2000, RZ, 0xfc, !PT ;  /* 0x0000200012121812 */ /* 0x000fe200078efcff */
[----:B------:R-:W-:-:S03]  /*5d30*/  ULEA UR18, UR37, UR18, 0x9 ;  /* 0x0000001225127291 */ /* 0x000fc6000f8e483f */
[----:B--2---:R-:W-:Y:S01]  /*5d40*/  @P2 IMAD.HI.U32 R0, R10, UR6, RZ ;  /* 0x000000060a002c27 */ /* 0x004fe2000f8e00ff */
[----:B------:R-:W-:Y:S01]  /*5d50*/  @UP0 ULDC UR6, c[0x0][0x450] ;  /* 0x0001140000060ab9 */ /* 0x000fe20000000800 */
[----:B------:R-:W-:Y:S01]  /*5d60*/  UIADD3 UR10, UR18, 0x4, URZ ;  /* 0x00000004120a7890 */ /* 0x000fe2000fffe03f */
[----:B------:R-:W-:Y:S01]  /*5d70*/  LOP3.LUT R18, R18, 0xffffefff, RZ, 0xc0, !PT ;  /* 0xffffefff12127812 */ /* 0x000fe200078ec0ff */
[----:B------:R-:W-:Y:S01]  /*5d80*/  UIADD3 UR14, UR18, 0x6, URZ ;  /* 0x00000006120e7890 */ /* 0x000fe2000fffe03f */
[----:B------:R-:W-:Y:S01]  /*5d90*/  @P2 SHF.R.U32.HI R10, RZ, UR6, R0 ;  /* 0x00000006ff0a2c19 */ /* 0x000fe20008011600 */
[----:B------:R-:W-:Y:S01]  /*5da0*/  HGMMA.64x64x16.F32 R152, gdesc[UR16], RZ, !UPT, gsb0 ;  /* 0x00e00000109879f0 */ /* 0x000fe2000c0008ff */
[----:B------:R-:W-:Y:S01]  /*5db0*/  UMOV UR6, 0xffffffc0 ;  /* 0xffffffc000067882 */ /* 0x000fe20000000000 */
[----:B------:R-:W-:Y:S01]  /*5dc0*/  IMAD.U32 R0, RZ, RZ, UR51 ;  /* 0x00000033ff007e24 */ /* 0x000fe2000f8e00ff */
[----:B------:R-:W-:Y:S01]  /*5dd0*/  UIMAD UR6, UR21, UR6, 0x1 ;  /* 0x00000001150674a4 */ /* 0x000fe2000f8e0206 */
[----:B------:R-:W0:Y:S01]  /*5de0*/  SHFL.IDX PT, R11, R10, RZ, 0x1c1f ;  /* 0x001c1fff0a0b7589 */ /* 0x000e2200000e0000 */
[----:B------:R-:W-:-:S03]  /*5df0*/  @P0 LOP3.LUT R18, R18, 0x1000, RZ, 0xfc, !PT ;  /* 0x0000100012120812 */ /* 0x000fc600078efcff */
[----:B------:R-:W2:Y:S01]  /*5e00*/  SHFL.IDX PT, R13, R10, 0x1, 0x1c1f ;  /* 0x003c1f000a0d7f89 */ /* 0x000ea200000e0000 */
[----:B------:R-:W-:Y:S01]  /*5e10*/  IADD3 R0, R0, UR6, -R185 ;  /* 0x0000000600007c10 */ /* 0x000fe2000fffe8b9 */
[----:B------:R-:W-:Y:S01]  /*5e20*/  UIADD3 UR6, UR18, 0x2, URZ ;  /* 0x0000000212067890 */ /* 0x000fe2000fffe03f */
[----:B------:R-:W-:-:S03]  /*5e30*/  LOP3.LUT R18, R18, 0xffff7fff, RZ, 0xc0, !PT ;  /* 0xffff7fff12127812 */ /* 0x000fc600078ec0ff */
[----:B------:R-:W-:-:S04]  /*5e40*/  VIADD R0, R0, -UR52 ;  /* 0x8000003400007c36 */ /* 0x000fc80008000000 */
[C---:B0-----:R-:W-:Y:S02]  /*5e50*/  IMAD.IADD R6, R0.reuse, 0x1, R11 ;  /* 0x0000000100067824 */ /* 0x041fe400078e020b */
[----:B--2---:R-:W-:-:S03]  /*5e60*/  IMAD.IADD R0, R0, 0x1, R13 ;  /* 0x0000000100007824 */ /* 0x004fc600078e020d */
[C---:B------:R-:W-:Y:S02]  /*5e70*/  ISETP.GT.AND P2, PT, R6.reuse, 0x21, PT ;  /* 0x000000210600780c */ /* 0x040fe40003f44270 */
[C---:B------:R-:W-:Y:S02]  /*5e80*/  ISETP.GT.AND P3, PT, R6.reuse, 0x28, PT ;  /* 0x000000280600780c */ /* 0x040fe40003f64270 */
[C---:B------:R-:W-:Y:S02]  /*5e90*/  ISETP.GT.AND P4, PT, R6.reuse, 0x29, PT ;  /* 0x000000290600780c */ /* 0x040fe40003f84270 */
[C---:B------:R-:W-:Y:S02]  /*5ea0*/  ISETP.GT.AND P5, PT, R6.reuse, 0x30, PT ;  /* 0x000000300600780c */ /* 0x040fe40003fa4270 */
[C---:B------:R-:W-:Y:S02]  /*5eb0*/  ISETP.GT.AND P6, PT, R6.reuse, 0x31, PT ;  /* 0x000000310600780c */ /* 0x040fe40003fc4270 */
[----:B------:R-:W-:-:S02]  /*5ec0*/  ISETP.GT.AND P1, PT, R6, 0x38, PT ;  /* 0x000000380600780c */ /* 0x000fc40003f24270 */
[----:B------:R-:W-:Y:S02]  /*5ed0*/  ISETP.GT.AND P0, PT, R6, 0x39, PT ;  /* 0x000000390600780c */ /* 0x000fe40003f04270 */
[----:B------:R-:W-:Y:S02]  /*5ee0*/  @P2 LOP3.LUT R18, R18, 0x8000, RZ, 0xfc, !PT ;  /* 0x0000800012122812 */ /* 0x000fe400078efcff */
[----:B------:R-:W-:Y:S02]  /*5ef0*/  ISETP.GT.AND P2, PT, R6, RZ, PT ;  /* 0x000000ff0600720c */ /* 0x000fe40003f44270 */
[----:B------:R-:W-:-:S04]  /*5f00*/  LOP3.LUT R18, R18, 0xfffeffff, RZ, 0xc0, !PT ;  /* 0xfffeffff12127812 */ /* 0x000fc800078ec0ff */
[----:B------:R-:W-:Y:S02]  /*5f10*/  @P3 LOP3.LUT R18, R18, 0x10000, RZ, 0xfc, !PT ;  /* 0x0001000012123812 */ /* 0x000fe400078efcff */
[----:B------:R-:W-:Y:S02]  /*5f20*/  ISETP.GT.AND P3, PT, R6, 0x9, PT ;  /* 0x000000090600780c */ /* 0x000fe40003f64270 */
[----:B------:R-:W-:-:S04]  /*5f30*/  LOP3.LUT R18, R18, 0xfffdffff, RZ, 0xc0, !PT ;  /* 0xfffdffff12127812 */ /* 0x000fc800078ec0ff */
[----:B------:R-:W-:Y:S02]  /*5f40*/  @P4 LOP3.LUT R18, R18, 0x20000, RZ, 0xfc, !PT ;  /* 0x0002000012124812 */ /* 0x000fe400078efcff */
[----:B------:R-:W-:Y:S02]  /*5f50*/  ISETP.GT.AND P4, PT, R6, 0x8, PT ;  /* 0x000000080600780c */ /* 0x000fe40003f84270 */
[----:B------:R-:W-:-:S04]  /*5f60*/  LOP3.LUT R18, R18, 0xfffbffff, RZ, 0xc0, !PT ;  /* 0xfffbffff12127812 */ /* 0x000fc800078ec0ff */
[----:B------:R-:W-:Y:S02]  /*5f70*/  @P5 LOP3.LUT R18, R18, 0x40000, RZ, 0xfc, !PT ;  /* 0x0004000012125812 */ /* 0x000fe400078efcff */
[----:B------:R-:W-:Y:S01]  /*5f80*/  ISETP.GT.AND P5, PT, R6, 0x1, PT ;  /* 0x000000010600780c */ /* 0x000fe20003fa4270 */
        /* <DEDUP_REMOVED lines=11> */
[----:B------:R-:W-:Y:S02]  /*6040*/  FSEL R152, R152, -INF , P2 ;  /* 0xff80000098987808 */ /* 0x000fe40001000000 */
[----:B------:R-:W-:Y:S02]  /*6050*/  ISETP.GT.AND P2, PT, R6, 0x10, PT ;  /* 0x000000100600780c */ /* 0x000fe40003f44270 */
[----:B------:R-:W-:Y:S02]  /*6060*/  FSEL R153, R153, -INF , P5 ;  /* 0xff80000099997808 */ /* 0x000fe40002800000 */
[----:B------:R-:W-:-:S02]  /*6070*/  FSEL R156, R156, -INF , P4 ;  /* 0xff8000009c9c7808 */ /* 0x000fc40002000000 */
[----:B------:R-:W-:Y:S02]  /*6080*/  FSEL R157, R157, -INF , P3 ;  /* 0xff8000009d9d7808 */ /* 0x000fe40001800000 */
[----:B------:R-:W-:Y:S02]  /*6090*/  FSEL R160, R160, -INF , P2 ;  /* 0xff800000a0a07808 */ /* 0x000fe40001000000 */
[C---:B------:R-:W-:Y:S02]  /*60a0*/  ISETP.GT.AND P5, PT, R6.reuse, 0x11, PT ;  /* 0x000000110600780c */ /* 0x040fe40003fa4270 */
[C---:B------:R-:W-:Y:S02]  /*60b0*/  ISETP.GT.AND P4, PT, R6.reuse, 0x18, PT ;  /* 0x000000180600780c */ /* 0x040fe40003f84270 */
[C---:B------:R-:W-:Y:S02]  /*60c0*/  ISETP.GT.AND P3, PT, R6.reuse, 0x19, PT ;  /* 0x000000190600780c */ /* 0x040fe40003f64270 */
[----:B------:R-:W-:-:S02]  /*60d0*/  ISETP.GT.AND P2, PT, R6, 0x20, PT ;  /* 0x000000200600780c */ /* 0x000fc40003f44270 */
[----:B------:R-:W-:Y:S02]  /*60e0*/  FMNMX.FTZ R6, R152, R9, !PT ;  /* 0x0000000998067209 */ /* 0x000fe40007810000 */
[----:B------:R-:W-:Y:S02]  /*60f0*/  FSEL R161, R161, -INF , P5 ;  /* 0xff800000a1a17808 */ /* 0x000fe40002800000 */
[----:B------:R-:W-:Y:S02]  /*6100*/  FMNMX.FTZ R6, R153, R6, !PT ;  /* 0x0000000699067209 */ /* 0x000fe40007810000 */
[----:B------:R-:W-:Y:S02]  /*6110*/  FSEL R164, R164, -INF , P4 ;  /* 0xff800000a4a47808 */ /* 0x000fe40002000000 */
[----:B------:R-:W-:Y:S02]  /*6120*/  FMNMX.FTZ R6, R156, R6, !PT ;  /* 0x000000069c067209 */ /* 0x000fe40007810000 */
[----:B------:R-:W-:-:S02]  /*6130*/  FSEL R165, R165, -INF , P3 ;  /* 0xff800000a5a57808 */ /* 0x000fc40001800000 */
[----:B------:R-:W-:Y:S02]  /*6140*/  FMNMX.FTZ R6, R157, R6, !PT ;  /* 0x000000069d067209 */ /* 0x000fe40007810000 */
[----:B------:R-:W-:Y:S02]  /*6150*/  FSEL R168, R168, -INF , P2 ;  /* 0xff800000a8a87808 */ /* 0x000fe40001000000 */
[----:B------:R-:W-:Y:S02]  /*6160*/  FMNMX.FTZ R6, R160, R6, !PT ;  /* 0x00000006a0067209 */ /* 0x000fe40007810000 */
[C---:B------:R-:W-:Y:S02]  /*6170*/  LOP3.LUT P2, RZ, R18.reuse, 0x8000, RZ, 0xc0, !PT ;  /* 0x0000800012ff7812 */ /* 0x040fe4000784c0ff */
[----:B------:R-:W-:Y:S02]  /*6180*/  FMNMX.FTZ R6, R161, R6, !PT ;  /* 0x00000006a1067209 */ /* 0x000fe40007810000 */
[----:B------:R-:W-:-:S02]  /*6190*/  LOP3.LUT P3, RZ, R18, 0x10000, RZ, 0xc0, !PT ;  /* 0x0001000012ff7812 */ /* 0x000fc4000786c0ff */
[----:B------:R-:W-:Y:S02]  /*61a0*/  FMNMX.FTZ R6, R164, R6, !PT ;  /* 0x00000006a4067209 */ /* 0x000fe40007810000 */
[----:B------:R-:W-:Y:S02]  /*61b0*/  FSEL R169, R169, -INF , P2 ;  /* 0xff800000a9a97808 */ /* 0x000fe40001000000 */
[----:B------:R-:W-:Y:S02]  /*61c0*/  FMNMX.FTZ R6, R165, R6, !PT ;  /* 0x00000006a5067209 */ /* 0x000fe40007810000 */
[----:B------:R-:W-:Y:S02]  /*61d0*/  LOP3.LUT P4, RZ, R18, 0x20000, RZ, 0xc0, !PT ;  /* 0x0002000012ff7812 */ /* 0x000fe4000788c0ff */
[----:B------:R-:W-:Y:S02]  /*61e0*/  FMNMX.FTZ R6, R168, R6, !PT ;  /* 0x00000006a8067209 */ /* 0x000fe40007810000 */
[----:B------:R-:W-:-:S02]  /*61f0*/  FSEL R172, R172, -INF , P3 ;  /* 0xff800000acac7808 */ /* 0x000fc40001800000 */
[----:B------:R-:W-:Y:S02]  /*6200*/  FMNMX.FTZ R6, R169, R6, !PT ;  /* 0x00000006a9067209 */ /* 0x000fe40007810000 */
[----:B------:R-:W-:Y:S02]  /*6210*/  LOP3.LUT P5, RZ, R18, 0x40000, RZ, 0xc0, !PT ;  /* 0x0004000012ff7812 */ /* 0x000fe400078ac0ff */
[----:B------:R-:W-:Y:S02]  /*6220*/  FSEL R173, R173, -INF , P4 ;  /* 0xff800000adad7808 */ /* 0x000fe40002000000 */
[----:B------:R-:W-:Y:S02]  /*6230*/  FMNMX.FTZ R6, R172, R6, !PT ;  /* 0x00000006ac067209 */ /* 0x000fe40007810000 */
[----:B------:R-:W-:Y:S02]  /*6240*/  FSEL R176, R176, -INF , P5 ;  /* 0xff800000b0b07808 */ /* 0x000fe40002800000 */
[----:B------:R-:W-:-:S02]  /*6250*/  FMNMX.FTZ R6, R173, R6, !PT ;  /* 0x00000006ad067209 */ /* 0x000fc40007810000 */
[----:B------:R-:W-:Y:S02]  /*6260*/  FSEL R177, R177, -INF , P6 ;  /* 0xff800000b1b17808 */ /* 0x000fe40003000000 */
[----:B------:R-:W-:Y:S02]  /*6270*/  FMNMX.FTZ R6, R176, R6, !PT ;  /* 0x00000006b0067209 */ /* 0x000fe40007810000 */
[----:B------:R-:W-:Y:S02]  /*6280*/  FSEL R180, R180, -INF , P1 ;  /* 0xff800000b4b47808 */ /* 0x000fe40000800000 */
[----:B------:R-:W-:Y:S02]  /*6290*/  FMNMX.FTZ R6, R177, R6, !PT ;  /* 0x00000006b1067209 */ /* 0x000fe40007810000 */
[----:B------:R-:W-:Y:S02]  /*62a0*/  FSEL R181, R181, -INF , P0 ;  /* 0xff800000b5b57808 */ /* 0x000fe40000000000 */
[----:B------:R-:W-:-:S02]  /*62b0*/  FMNMX.FTZ R6, R180, R6, !PT ;  /* 0x00000006b4067209 */ /* 0x000fc40007810000 */
[C---:B------:R-:W-:Y:S02]  /*62c0*/  ISETP.GT.AND P1, PT, R0.reuse, 0x21, PT ;  /* 0x000000210000780c */ /* 0x040fe40003f24270 */
[----:B------:R-:W-:Y:S02]  /*62d0*/  FMNMX.FTZ R6, R181, R6, !PT ;  /* 0x00000006b5067209 */ /* 0x000fe40007810000 */
[----:B------:R-:W-:Y:S02]  /*62e0*/  ISETP.GT.AND P6, PT, R0, 0x1, PT ;  /* 0x000000010000780c */ /* 0x000fe40003fc4270 */
[----:B------:R-:W-:Y:S01]  /*62f0*/  LOP3.LUT R18, R18, 0xffffbfff, RZ, 0xc0, !PT ;  /* 0xffffbfff12127812 */ /* 0x000fe200078ec0ff */
[----:B------:R-:W0:Y:S01]  /*6300*/  SHFL.BFLY PT, R10, R6, 0x2, 0x1f ;  /* 0x0c401f00060a7f89 */ /* 0x000e2200000e0000 */
[----:B------:R-:W-:Y:S02]  /*6310*/  FSEL R155, R155, -INF , P6 ;  /* 0xff8000009b9b7808 */ /* 0x000fe40003000000 */
[----:B------:R-:W-:-:S02]  /*6320*/  ISETP.GT.AND P4, PT, R0, RZ, PT ;  /* 0x000000ff0000720c */ /* 0x000fc40003f84270 */
[----:B------:R-:W-:Y:S02]  /*6330*/  ISETP.GT.AND P3, PT, R0, 0x8, PT ;  /* 0x000000080000780c */ /* 0x000fe40003f64270 */
[----:B------:R-:W-:Y:S02]  /*6340*/  @P1 LOP3.LUT R18, R18, 0x4000, RZ, 0xfc, !PT ;  /* 0x0000400012121812 */ /* 0x000fe400078efcff */
[C---:B------:R-:W-:Y:S02]  /*6350*/  ISETP.GT.AND P1, PT, R0.reuse, 0x20, PT ;  /* 0x000000200000780c */ /* 0x040fe40003f24270 */
[----:B------:R-:W-:Y:S02]  /*6360*/  ISETP.GT.AND P2, PT, R0, 0x9, PT ;  /* 0x000000090000780c */ /* 0x000fe40003f44270 */
[----:B------:R-:W-:Y:S02]  /*6370*/  FSEL R170, R170, -INF , P1 ;  /* 0xff800000aaaa7808 */ /* 0x000fe40000800000 */
[----:B------:R-:W-:-:S02]  /*6380*/  LOP3.LUT P1, RZ, R18, 0x4000, RZ, 0xc0, !PT ;  /* 0x0000400012ff7812 */ /* 0x000fc4000782c0ff */
[----:B------:R-:W-:Y:S02]  /*6390*/  FSEL R154, R154, -INF , P4 ;  /* 0xff8000009a9a7808 */ /* 0x000fe40002000000 */
[----:B------:R-:W-:Y:S02]  /*63a0*/  FSEL R171, R171, -INF , P1 ;  /* 0xff800000abab7808 */ /* 0x000fe40000800000 */
[----:B------:R-:W-:Y:S02]  /*63b0*/  LOP3.LUT P1, RZ, R18, 0x2000, RZ, 0xc0, !PT ;  /* 0x0000200012ff7812 */ /* 0x000fe4000782c0ff */
[----:B------:R-:W-:Y:S02]  /*63c0*/  FSEL R158, R158, -INF , P3 ;  /* 0xff8000009e9e7808 */ /* 0x000fe40001800000 */
[----:B0-----:R-:W-:Y:S02]  /*63d0*/  FMNMX.FTZ R6, R6, R10, !PT ;  /* 0x0000000a06067209 */ /* 0x001fe40007810000 */
[----:B------:R-:W-:-:S02]  /*63e0*/  FSEL R159, R159, -INF , P2 ;  /* 0xff8000009f9f7808 */ /* 0x000fc40001000000 */
[C---:B------:R-:W-:Y:S01]  /*63f0*/  ISETP.GT.AND P5, PT, R0.reuse, 0x10, PT ;  /* 0x000000100000780c */ /* 0x040fe20003fa4270 */
[----:B------:R-:W0:Y:S01]  /*6400*/  SHFL.BFLY PT, R10, R6, 0x1, 0x1f ;  /* 0x0c201f00060a7f89 */ /* 0x000e2200000e0000 */
[C---:B------:R-:W-:Y:S02]  /*6410*/  ISETP.GT.AND P4, PT, R0.reuse, 0x11, PT ;  /* 0x000000110000780c */ /* 0x040fe40003f84270 */
[C---:B------:R-:W-:Y:S02]  /*6420*/  ISETP.GT.AND P3, PT, R0.reuse, 0x18, PT ;  /* 0x000000180000780c */ /* 0x040fe40003f64270 */
        /* <DEDUP_REMOVED lines=9> */
[----:B------:R-:W-:Y:S02]  /*64c0*/  ISETP.GT.AND P5, PT, R0, 0x39, PT ;  /* 0x000000390000780c */ /* 0x000fe40003fa4270 */
[----:B0-----:R-:W-:Y:S02]  /*64d0*/  FMNMX.FTZ R6, R6, R10, !PT ;  /* 0x0000000a06067209 */ /* 0x001fe40007810000 */
[----:B------:R-:W-:Y:S02]  /*64e0*/  FSEL R174, R174, -INF , P0 ;  /* 0xff800000aeae7808 */ /* 0x000fe40000000000 */
[----:B------:R-:W-:Y:S02]  /*64f0*/  FSETP.NEU.FTZ.AND P6, PT, R6, -INF , PT ;  /* 0xff8000000600780b */ /* 0x000fe40003fdd000 */
[----:B------:R-:W-:Y:S02]  /*6500*/  FSEL R178, R178, -INF , P2 ;  /* 0xff800000b2b27808 */ /* 0x000fe40001000000 */
[----:B------:R-:W-:-:S02]  /*6510*/  FSEL R10, R6, RZ, P6 ;  /* 0x000000ff060a7208 */ /* 0x000fc40003000000 */
[----:B------:R-:W-:Y:S02]  /*6520*/  FSEL R179, R179, -INF , P3 ;  /* 0xff800000b3b37808 */ /* 0x000fe40001800000 */
[----:B------:R-:W-:Y:S01]  /*6530*/  FSEL R182, R182, -INF , P4 ;  /* 0xff800000b6b67808 */ /* 0x000fe20002000000 */
[----:B------:R-:W-:Y:S01]  /*6540*/  FADD.FTZ R10, -R10, R9 ;  /* 0x000000090a0a7221 */ /* 0x000fe20000010100 */
[----:B------:R-:W-:Y:S01]  /*6550*/  FMUL.FTZ R9, R6, UR10 ;  /* 0x0000000a06097c20 */ /* 0x000fe20008410000 */
[----:B------:R-:W-:Y:S02]  /*6560*/  FSEL R183, R183, -INF , P5 ;  /* 0xff800000b7b77808 */ /* 0x000fe40002800000 */
[----:B------:R-:W-:Y:S02]  /*6570*/  ISETP.NE.AND P2, PT, R17, RZ, PT ;  /* 0x000000ff1100720c */ /* 0x000fe40003f45270 */
[----:B------:R-:W-:Y:S02]  /*6580*/  FSEL R9, R9, RZ, P6 ;  /* 0x000000ff09097208 */ /* 0x000fe40003000000 */
[----:B------:R-:W-:-:S02]  /*6590*/  ISETP.GT.AND P6, PT, R0, 0x29, PT ;  /* 0x000000290000780c */ /* 0x000fc40003fc4270 */
[----:B------:R-:W-:Y:S01]  /*65a0*/  LOP3.LUT P0, RZ, R18, 0x1000, RZ, 0xc0, !PT ;  /* 0x0000100012ff7812 */ /* 0x000fe2000780c0ff */
        /* <DEDUP_REMOVED lines=16> */
[----:B------:R-:W-:Y:S01]  /*66b0*/  FMUL.FTZ R9, R10, UR10 ;  /* 0x0000000a0a097c20 */ /* 0x000fe20008410000 */
[----:B------:R-:W-:Y:S01]  /*66c0*/  IMAD.U32 R10, RZ, RZ, UR24 ;  /* 0x00000018ff0a7e24 */ /* 0x000fe2000f8e00ff */
[----:B------:R-:W-:Y:S01]  /*66d0*/  FSEL R175, R175, -INF , P6 ;  /* 0xff800000afaf7808 */ /* 0x000fe20003000000 */
[----:B------:R-:W-:Y:S01]  /*66e0*/  @!P2 IMAD R12, R12, 0x40, R16 ;  /* 0x000000400c0ca824 */ /* 0x000fe200078e0210 */
[----:B------:R-:W-:Y:S01]  /*66f0*/  MUFU.EX2 R152, R152 ;  /* 0x0000009800987308 */ /* 0x000fe20000000800 */
[----:B------:R-:W-:-:S03]  /*6700*/  @!P1 VIADD R0, R10, 0x28c40 ;  /* 0x00028c400a009836 */ /* 0x000fc60000000000 */
[----:B------:R-:W-:Y:S02]  /*6710*/  @!P2 LEA R12, R12, UR46, 0x2 ;  /* 0x0000002e0c0cac11 */ /* 0x000fe4000f8e10ff */
[----:B------:R-:W-:Y:S02]  /*6720*/  @!P1 PRMT R0, RZ, 0x654, R0 ;  /* 0x00000654ff009816 */ /* 0x000fe40000000000 */
[----:B------:R-:W0:Y:S02]  /*6730*/  MUFU.EX2 R9, R9 ;  /* 0x0000000900097308 */ /* 0x000e240000000800 */
[----:B------:R2:W-:Y:S06]  /*6740*/  @!P1 SYNCS.ARRIVE.TRANS64.RED.A1T0 RZ, [R0+URZ], RZ ;  /* 0x000000ff00ff99a7 */ /* 0x0005ec000810043f */
[----:B------:R-:W3:Y:S01]  /*6750*/  MUFU.EX2 R153, R153 ;  /* 0x0000009900997308 */ /* 0x000ee20000000800 */
[----:B--2---:R-:W-:-:S04]  /*6760*/  FMNMX.FTZ R0, R154, R8, !PT ;  /* 0x000000089a007209 */ /* 0x004fc80007810000 */
[----:B------:R-:W-:-:S03]  /*6770*/  FMNMX.FTZ R0, R155, R0, !PT ;  /* 0x000000009b007209 */ /* 0x000fc60007810000 */
[----:B------:R-:W2:Y:S01]  /*6780*/  MUFU.EX2 R156, R156 ;  /* 0x0000009c009c7308 */ /* 0x000ea20000000800 */
[----:B0-----:R-:W-:Y:S01]  /*6790*/  @!P2 STS [R12+0x28800], R9 ;  /* 0x028800090c00a388 */ /* 0x001fe20000000800 */
[----:B------:R-:W-:Y:S01]  /*67a0*/  FMNMX.FTZ R0, R158, R0, !PT ;  /* 0x000000009e007209 */ /* 0x000fe20007810000 */
[----:B------:R-:W-:Y:S01]  /*67b0*/  FFMA.FTZ R4, R9, R4, R152 ;  /* 0x0000000409047223 */ /* 0x000fe20000010098 */
[-C--:B------:R-:W-:Y:S01]  /*67c0*/  FMUL.FTZ R24, R24, R9.reuse ;  /* 0x0000000918187220 */ /* 0x080fe20000410000 */
[-C--:B------:R-:W-:Y:S01]  /*67d0*/  FMUL.FTZ R25, R25, R9.reuse ;  /* 0x0000000919197220 */ /* 0x080fe20000410000 */
[----:B------:R-:W-:Y:S01]  /*67e0*/  FMNMX.FTZ R0, R159, R0, !PT ;  /* 0x000000009f007209 */ /* 0x000fe20007810000 */
[-C--:B------:R-:W-:Y:S01]  /*67f0*/  FMUL.FTZ R28, R28, R9.reuse ;  /* 0x000000091c1c7220 */ /* 0x080fe20000410000 */
[----:B------:R-:W0:Y:S01]  /*6800*/  MUFU.EX2 R157, R157 ;  /* 0x0000009d009d7308 */ /* 0x000e220000000800 */
[----:B---3--:R-:W-:Y:S01]  /*6810*/  FADD.FTZ R4, R153, R4 ;  /* 0x0000000499047221 */ /* 0x008fe20000010000 */
[----:B------:R-:W-:Y:S01]  /*6820*/  FMNMX.FTZ R0, R162, R0, !PT ;  /* 0x00000000a2007209 */ /* 0x000fe20007810000 */
[-C--:B------:R-:W-:Y:S01]  /*6830*/  FMUL.FTZ R29, R29, R9.reuse ;  /* 0x000000091d1d7220 */ /* 0x080fe20000410000 */
[----:B------:R-:W-:Y:S01]  /*6840*/  F2FP.F16.F32.PACK_AB R152, R153, R152 ;  /* 0x000000989998723e */ /* 0x000fe200000000ff */
[-C--:B------:R-:W-:Y:S01]  /*6850*/  FMUL.FTZ R32, R32, R9.reuse ;  /* 0x0000000920207220 */ /* 0x080fe20000410000 */
[----:B------:R-:W-:Y:S01]  /*6860*/  FMNMX.FTZ R0, R163, R0, !PT ;  /* 0x00000000a3007209 */ /* 0x000fe20007810000 */
[-C--:B------:R-:W-:Y:S01]  /*6870*/  FMUL.FTZ R33, R33, R9.reuse ;  /* 0x0000000921217220 */ /* 0x080fe20000410000 */
[----:B------:R-:W-:Y:S01]  /*6880*/  MUFU.EX2 R161, R161 ;  /* 0x000000a100a17308 */ /* 0x000fe20000000800 */
[----:B--2---:R-:W-:Y:S01]  /*6890*/  FADD.FTZ R4, R156, R4 ;  /* 0x000000049c047221 */ /* 0x004fe20000010000 */
[----:B------:R-:W-:Y:S01]  /*68a0*/  FMNMX.FTZ R0, R166, R0, !PT ;  /* 0x00000000a6007209 */ /* 0x000fe20007810000 */
[-C--:B------:R-:W-:Y:S01]  /*68b0*/  FMUL.FTZ R36, R36, R9.reuse ;  /* 0x0000000924247220 */ /* 0x080fe20000410000 */
[-C--:B------:R-:W-:Y:S01]  /*68c0*/  FMUL.FTZ R37, R37, R9.reuse ;  /* 0x0000000925257220 */ /* 0x080fe20000410000 */
[-C--:B------:R-:W-:Y:S01]  /*68d0*/  FMUL.FTZ R40, R40, R9.reuse ;  /* 0x0000000928287220 */ /* 0x080fe20000410000 */
[----:B------:R-:W-:Y:S01]  /*68e0*/  FMNMX.FTZ R0, R167, R0, !PT ;  /* 0x00000000a7007209 */ /* 0x000fe20007810000 */
[-C--:B------:R-:W-:Y:S01]  /*68f0*/  FMUL.FTZ R41, R41, R9.reuse ;  /* 0x0000000929297220 */ /* 0x080fe20000410000 */
[----:B------:R-:W-:Y:S01]  /*6900*/  MUFU.EX2 R164, R164 ;  /* 0x000000a400a47308 */ /* 0x000fe20000000800 */
[----:B0-----:R-:W-:Y:S01]  /*6910*/  FADD.FTZ R4, R157, R4 ;  /* 0x000000049d047221 */ /* 0x001fe20000010000 */
[----:B------:R-:W-:Y:S01]  /*6920*/  FMNMX.FTZ R0, R170, R0, !PT ;  /* 0x00000000aa007209 */ /* 0x000fe20007810000 */
[-C--:B------:R-:W-:Y:S01]  /*6930*/  FMUL.FTZ R44, R44, R9.reuse ;  /* 0x000000092c2c7220 */ /* 0x080fe20000410000 */
[-C--:B------:R-:W-:Y:S01]  /*6940*/  FMUL.FTZ R45, R45, R9.reuse ;  /* 0x000000092d2d7220 */ /* 0x080fe20000410000 */
[-C--:B------:R-:W-:Y:S01]  /*6950*/  FMUL.FTZ R48, R48, R9.reuse ;  /* 0x0000000930307220 */ /* 0x080fe20000410000 */
[----:B------:R-:W-:Y:S01]  /*6960*/  FMNMX.FTZ R0, R171, R0, !PT ;  /* 0x00000000ab007209 */ /* 0x000fe20007810000 */
[-C--:B------:R-:W-:Y:S01]  /*6970*/  FMUL.FTZ R49, R49, R9.reuse ;  /* 0x0000000931317220 */ /* 0x080fe20000410000 */
[----:B------:R-:W-:Y:S01]  /*6980*/  MUFU.EX2 R165, R165 ;  /* 0x000000a500a57308 */ /* 0x000fe20000000800 */
[-C--:B------:R-:W-:Y:S01]  /*6990*/  FMUL.FTZ R52, R52, R9.reuse ;  /* 0x0000000934347220 */ /* 0x080fe20000410000 */
        /* <DEDUP_REMOVED lines=24> */
[-C--:B------:R-:W-:Y:S01]  /*6b20*/  FMUL.FTZ R84, R84, R9.reuse ;  /* 0x0000000954547220 */ /* 0x080fe20000410000 */
[----:B------:R-:W0:Y:S01]  /*6b30*/  SHFL.BFLY PT, R11, R0, 0x2, 0x1f ;  /* 0x0c401f00000b7f89 */ /* 0x000e2200000e0000 */
        /* <DEDUP_REMOVED lines=38> */
[----:B0-----:R-:W-:-:S04]  /*6da0*/  FMNMX.FTZ R0, R0, R11, !PT ;  /* 0x0000000b00007209 */ /* 0x001fc80007810000 */
[----:B------:R-:W-:-:S04]  /*6db0*/  FSETP.NEU.FTZ.AND P3, PT, R0, -INF , PT ;  /* 0xff8000000000780b */ /* 0x000fc80003f7d000 */
[----:B------:R-:W-:-:S05]  /*6dc0*/  FSEL R11, R0, RZ, P3 ;  /* 0x000000ff000b7208 */ /* 0x000fca0001800000 */
[----:B------:R-:W-:Y:S02]  /*6dd0*/  FADD.FTZ R8, -R11, R8 ;  /* 0x000000080b087221 */ /* 0x000fe40000010100 */
[----:B------:R-:W0:Y:S02]  /*6de0*/  MUFU.EX2 R11, R160 ;  /* 0x000000a0000b7308 */ /* 0x000e240000000800 */
[----:B------:R-:W-:-:S06]  /*6df0*/  FMUL.FTZ R8, R8, UR10 ;  /* 0x0000000a08087c20 */ /* 0x000fcc0008410000 */
[----:B------:R-:W2:Y:S08]  /*6e00*/  MUFU.EX2 R8, R8 ;  /* 0x0000000800087308 */ /* 0x000eb00000000800 */
[----:B------:R-:W3:Y:S01]  /*6e10*/  MUFU.EX2 R160, R168 ;  /* 0x000000a800a07308 */ /* 0x000ee20000000800 */
[----:B0-----:R-:W-:-:S04]  /*6e20*/  FADD.FTZ R4, R11, R4 ;  /* 0x000000040b047221 */ /* 0x001fc80000010000 */
[----:B------:R-:W-:Y:S01]  /*6e30*/  FADD.FTZ R4, R161, R4 ;  /* 0x00000004a1047221 */ /* 0x000fe20000010000 */
[----:B--2---:R0:W-:Y:S03]  /*6e40*/  @!P2 STS [R12+0x28820], R8 ;  /* 0x028820080c00a388 */ /* 0x0041e60000000800 */
[----:B------:R-:W-:Y:S01]  /*6e50*/  FADD.FTZ R4, R164, R4 ;  /* 0x00000004a4047221 */ /* 0x000fe20000010000 */
[-C--:B------:R-:W-:Y:S01]  /*6e60*/  FMUL.FTZ R26, R26, R8.reuse ;  /* 0x000000081a1a7220 */ /* 0x080fe20000410000 */
[-C--:B------:R-:W-:Y:S01]  /*6e70*/  FMUL.FTZ R27, R27, R8.reuse ;  /* 0x000000081b1b7220 */ /* 0x080fe20000410000 */
[-C--:B------:R-:W-:Y:S01]  /*6e80*/  FMUL.FTZ R30, R30, R8.reuse ;  /* 0x000000081e1e7220 */ /* 0x080fe20000410000 */
[----:B------:R-:W-:Y:S01]  /*6e90*/  FADD.FTZ R4, R165, R4 ;  /* 0x00000004a5047221 */ /* 0x000fe20000010000 */
[-C--:B------:R-:W-:Y:S01]  /*6ea0*/  FMUL.FTZ R31, R31, R8.reuse ;  /* 0x000000081f1f7220 */ /* 0x080fe20000410000 */
[-C--:B------:R-:W-:Y:S01]  /*6eb0*/  FMUL.FTZ R34, R34, R8.reuse ;  /* 0x0000000822227220 */ /* 0x080fe20000410000 */
[----:B------:R-:W-:Y:S01]  /*6ec0*/  FMUL.FTZ R35, R35, R8 ;  /* 0x0000000823237220 */ /* 0x000fe20000410000 */
[----:B---3--:R-:W-:Y:S01]  /*6ed0*/  FADD.FTZ R4, R160, R4 ;  /* 0x00000004a0047221 */ /* 0x008fe20000010000 */
[----:B0-----:R-:W-:Y:S01]  /*6ee0*/  FMUL.FTZ R12, R0, UR10 ;  /* 0x0000000a000c7c20 */ /* 0x001fe20008410000 */
[C---:B------:R-:W-:Y:S01]  /*6ef0*/  F2FP.F16.F32.PACK_AB R160, R169.reuse, R160 ;  /* 0x000000a0a9a0723e */ /* 0x040fe200000000ff */
[-C--:B------:R-:W-:Y:S01]  /*6f00*/  FMUL.FTZ R38, R38, R8.reuse ;  /* 0x0000000826267220 */ /* 0x080fe20000410000 */
[----:B------:R-:W-:Y:S01]  /*6f10*/  FADD.FTZ R4, R169, R4 ;  /* 0x00000004a9047221 */ /* 0x000fe20000010000 */
[-C--:B------:R-:W-:Y:S01]  /*6f20*/  FMUL.FTZ R39, R39, R8.reuse ;  /* 0x0000000827277220 */ /* 0x080fe20000410000 */
[----:B------:R-:W-:Y:S01]  /*6f30*/  FSEL R12, R12, RZ, P3 ;  /* 0x000000ff0c0c7208 */ /* 0x000fe20001800000 */
[-C--:B------:R-:W-:Y:S01]  /*6f40*/  FMUL.FTZ R42, R42, R8.reuse ;  /* 0x000000082a2a7220 */ /* 0x080fe20000410000 */
[-C--:B------:R-:W-:Y:S01]  /*6f50*/  FMUL.FTZ R43, R43, R8.reuse ;  /* 0x000000082b2b7220 */ /* 0x080fe20000410000 */
[-C--:B------:R-:W-:Y:S01]  /*6f60*/  FMUL.FTZ R46, R46, R8.reuse ;  /* 0x000000082e2e7220 */ /* 0x080fe20000410000 */
[----:B------:R-:W-:Y:S01]  /*6f70*/  FMUL.FTZ R47, R47, R8 ;  /* 0x000000082f2f7220 */ /* 0x000fe20000410000 */
[--C-:B------:R-:W-:Y:S01]  /*6f80*/  FFMA.FTZ R154, R154, UR10, -R12.reuse ;  /* 0x0000000a9a9a7c23 */ /* 0x100fe2000801080c */
[--C-:B------:R-:W-:Y:S01]  /*6f90*/  FFMA.FTZ R155, R155, UR10, -R12.reuse ;  /* 0x0000000a9b9b7c23 */ /* 0x100fe2000801080c */
[--C-:B------:R-:W-:Y:S01]  /*6fa0*/  FFMA.FTZ R158, R158, UR10, -R12.reuse ;  /* 0x0000000a9e9e7c23 */ /* 0x100fe2000801080c */
[--C-:B------:R-:W-:Y:S01]  /*6fb0*/  FFMA.FTZ R159, R159, UR10, -R12.reuse ;  /* 0x0000000a9f9f7c23 */ /* 0x100fe2000801080c */
        /* <DEDUP_REMOVED lines=10> */
[--C-:B------:R-:W-:Y:S01]  /*7060*/  FFMA.FTZ R178, R178, UR10, -R12.reuse ;  /* 0x0000000ab2b27c23 */ /* 0x100fe2000801080c */
[--C-:B------:R-:W-:Y:S01]  /*7070*/  FFMA.FTZ R179, R179, UR10, -R12.reuse ;  /* 0x0000000ab3b37c23 */ /* 0x100fe2000801080c */
[--C-:B------:R-:W-:Y:S01]  /*7080*/  FFMA.FTZ R182, R182, UR10, -R12.reuse ;  /* 0x0000000ab6b67c23 */ /* 0x100fe2000801080c */
[----:B------:R-:W-:Y:S01]  /*7090*/  FFMA.FTZ R12, R183, UR10, -R12 ;  /* 0x0000000ab70c7c23 */ /* 0x000fe2000801080c */
[----:B0-----:R-:W-:Y:S01]  /*70a0*/  F2FP.F16.F32.PACK_AB R154, R157, R156 ;  /* 0x0000009c9d9a723e */ /* 0x001fe200000000ff */
[-C--:B------:R-:W-:Y:S01]  /*70b0*/  FMUL.FTZ R50, R50, R8.reuse ;  /* 0x0000000832327220 */ /* 0x080fe20000410000 */
[----:B------:R-:W-:Y:S01]  /*70c0*/  MUFU.EX2 R14, R159 ;  /* 0x0000009f000e7308 */ /* 0x000fe20000000800 */
[----:B--2---:R-:W-:Y:S01]  /*70d0*/  FFMA.FTZ R5, R8, R5, R153 ;  /* 0x0000000508057223 */ /* 0x004fe20000010099 */
[----:B------:R-:W-:Y:S01]  /*70e0*/  F2FP.F16.F32.PACK_AB R156, R161, R11 ;  /* 0x0000000ba19c723e */ /* 0x000fe200000000ff */
[-C--:B------:R-:W-:Y:S01]  /*70f0*/  FMUL.FTZ R51, R51, R8.reuse ;  /* 0x0000000833337220 */ /* 0x080fe20000410000 */
[-C--:B------:R-:W-:Y:S01]  /*7100*/  FMUL.FTZ R54, R54, R8.reuse ;  /* 0x0000000836367220 */ /* 0x080fe20000410000 */
[-C--:B------:R-:W-:Y:S01]  /*7110*/  FMUL.FTZ R55, R55, R8.reuse ;  /* 0x0000000837377220 */ /* 0x080fe20000410000 */
[-C--:B------:R-:W-:Y:S01]  /*7120*/  FMUL.FTZ R58, R58, R8.reuse ;  /* 0x000000083a3a7220 */ /* 0x080fe20000410000 */
[-C--:B------:R-:W-:Y:S01]  /*7130*/  FMUL.FTZ R59, R59, R8.reuse ;  /* 0x000000083b3b7220 */ /* 0x080fe20000410000 */
[----:B------:R-:W-:Y:S01]  /*7140*/  MUFU.EX2 R13, R13 ;  /* 0x0000000d000d7308 */ /* 0x000fe20000000800 */
[C---:B---3--:R-:W-:Y:S01]  /*7150*/  FADD.FTZ R5, R155.reuse, R5 ;  /* 0x000000059b057221 */ /* 0x048fe20000010000 */
[----:B------:R-:W-:Y:S01]  /*7160*/  F2FP.F16.F32.PACK_AB R153, R155, R153 ;  /* 0x000000999b99723e */ /* 0x000fe200000000ff */
[-C--:B------:R-:W-:Y:S01]  /*7170*/  FMUL.FTZ R62, R62, R8.reuse ;  /* 0x000000083e3e7220 */ /* 0x080fe20000410000 */
[-C--:B------:R-:W-:Y:S01]  /*7180*/  FMUL.FTZ R63, R63, R8.reuse ;  /* 0x000000083f3f7220 */ /* 0x080fe20000410000 */
[-C--:B------:R-:W-:Y:S01]  /*7190*/  FMUL.FTZ R66, R66, R8.reuse ;  /* 0x0000000842427220 */ /* 0x080fe20000410000 */
[-C--:B------:R-:W-:Y:S01]  /*71a0*/  FMUL.FTZ R67, R67, R8.reuse ;  /* 0x0000000843437220 */ /* 0x080fe20000410000 */
[-C--:B------:R-:W-:Y:S01]  /*71b0*/  FMUL.FTZ R70, R70, R8.reuse ;  /* 0x0000000846467220 */ /* 0x080fe20000410000 */
[----:B------:R0:W2:Y:S01]  /*71c0*/  MUFU.EX2 R155, R158 ;  /* 0x0000009e009b7308 */ /* 0x0000a20000000800 */
[-C--:B------:R-:W-:Y:S01]  /*71d0*/  FMUL.FTZ R71, R71, R8.reuse ;  /* 0x0000000847477220 */ /* 0x080fe20000410000 */
[-C--:B------:R-:W-:Y:S01]  /*71e0*/  FMUL.FTZ R74, R74, R8.reuse ;  /* 0x000000084a4a7220 */ /* 0x080fe20000410000 */
[-C--:B------:R-:W-:Y:S01]  /*71f0*/  FMUL.FTZ R75, R75, R8.reuse ;  /* 0x000000084b4b7220 */ /* 0x080fe20000410000 */
[-C--:B------:R-:W-:Y:S01]  /*7200*/  FMUL.FTZ R78, R78, R8.reuse ;  /* 0x000000084e4e7220 */ /* 0x080fe20000410000 */
[-C--:B------:R-:W-:Y:S01]  /*7210*/  FMUL.FTZ R79, R79, R8.reuse ;  /* 0x000000084f4f7220 */ /* 0x080fe20000410000 */
        /* <DEDUP_REMOVED lines=10> */
[----:B------:R0:W4:Y:S01]  /*72c0*/  MUFU.EX2 R159, R166 ;  /* 0x000000a6009f7308 */ /* 0x0001220000000800 */
[----:B--2---:R-:W-:Y:S01]  /*72d0*/  FADD.FTZ R5, R155, R5 ;  /* 0x000000059b057221 */ /* 0x004fe20000010000 */
[C---:B------:R-:W-:Y:S01]  /*72e0*/  F2FP.F16.F32.PACK_AB R155, R14.reuse, R155 ;  /* 0x0000009b0e9b723e */ /* 0x040fe200000000ff */
[----:B------:R-:W-:Y:S01]  /*72f0*/  BAR.SYNC.DEFER_BLOCKING 0xf, 0x100 ;  /* 0x03c4000000007b1d */ /* 0x000fe20000010000 */
[-C--:B------:R-:W-:Y:S01]  /*7300*/  FMUL.FTZ R95, R95, R8.reuse ;  /* 0x000000085f5f7220 */ /* 0x080fe20000410000 */
[----:B------:R-:W-:Y:S01]  /*7310*/  FADD.FTZ R5, R14, R5 ;  /* 0x000000050e057221 */ /* 0x000fe20000010000 */
[-C--:B------:R-:W-:Y:S01]  /*7320*/  FMUL.FTZ R98, R98, R8.reuse ;  /* 0x0000000862627220 */ /* 0x080fe20000410000 */
[-C--:B------:R-:W-:Y:S01]  /*7330*/  FMUL.FTZ R99, R99, R8.reuse ;  /* 0x0000000863637220 */ /* 0x080fe20000410000 */
[-C--:B------:R-:W-:Y:S01]  /*7340*/  FMUL.FTZ R102, R102, R8.reuse ;  /* 0x0000000866667220 */ /* 0x080fe20000410000 */
[----:B------:R-:W2:Y:S01]  /*7350*/  MUFU.EX2 R167, R167 ;  /* 0x000000a700a77308 */ /* 0x000ea20000000800 */
[----:B------:R-:W-:Y:S01]  /*7360*/  FADD.FTZ R5, R13, R5 ;  /* 0x000000050d057221 */ /* 0x000fe20000010000 */
[----:B---3--:R-:W-:Y:S01]  /*7370*/  F2FP.F16.F32.PACK_AB R157, R15, R13 ;  /* 0x0000000d0f9d723e */ /* 0x008fe200000000ff */
[----:B------:R-:W-:Y:S01]  /*7380*/  FMUL.FTZ R103, R103, R8 ;  /* 0x0000000867677220 */ /* 0x000fe20000410000 */
[----:B0-----:R-:W-:Y:S01]  /*7390*/  F2FP.F16.F32.PACK_AB R166, R181, R180 ;  /* 0x000000b4b5a6723e */ /* 0x001fe200000000ff */
[----:B------:R-:W-:Y:S01]  /*73a0*/  FADD.FTZ R5, R15, R5 ;  /* 0x000000050f057221 */ /* 0x000fe20000010000 */
[-C--:B------:R-:W-:Y:S01]  /*73b0*/  FMUL.FTZ R106, R106, R8.reuse ;  /* 0x000000086a6a7220 */ /* 0x080fe20000410000 */
[-C--:B------:R-:W-:Y:S01]  /*73c0*/  FMUL.FTZ R107, R107, R8.reuse ;  /* 0x000000086b6b7220 */ /* 0x080fe20000410000 */
[----:B------:R-:W0:Y:S01]  /*73d0*/  MUFU.EX2 R170, R170 ;  /* 0x000000aa00aa7308 */ /* 0x000e220000000800 */
        /* <DEDUP_REMOVED lines=8> */
[C---:B--2---:R-:W-:Y:S01]  /*7460*/  FADD.FTZ R5, R167.reuse, R5 ;  /* 0x00000005a7057221 */ /* 0x044fe20000010000 */
[----:B------:R-:W-:Y:S01]  /*7470*/  F2FP.F16.F32.PACK_AB R159, R167, R159 ;  /* 0x0000009fa79f723e */ /* 0x000fe200000000ff */
[----:B------:R2:W-:Y:S01]  /*7480*/  STSM.16.M88.4 [R19+0x26800], R152 ;  /* 0x0268009813007844 */ /* 0x0005e20000000200 */
[-C--:B------:R-:W-:Y:S01]  /*7490*/  FMUL.FTZ R122, R122, R8.reuse ;  /* 0x000000087a7a7220 */ /* 0x080fe20000410000 */
[-C--:B------:R-:W-:Y:S01]  /*74a0*/  FMUL.FTZ R123, R123, R8.reuse ;  /* 0x000000087b7b7220 */ /* 0x080fe20000410000 */
[-C--:B------:R-:W-:Y:S01]  /*74b0*/  FMUL.FTZ R126, R126, R8.reuse ;  /* 0x000000087e7e7220 */ /* 0x080fe20000410000 */
[----:B------:R2:W-:Y:S01]  /*74c0*/  STSM.16.M88.4 [R22], R156 ;  /* 0x0000009c16007844 */ /* 0x0005e20000000200 */
[----:B------:R-:W4:Y:S01]  /*74d0*/  MUFU.EX2 R163, R174 ;  /* 0x000000ae00a37308 */ /* 0x000f220000000800 */
        /* <DEDUP_REMOVED lines=18> */
[----:B------:R-:W-:-:S05]  /*7600*/  FMUL.FTZ R151, R151, R8 ;  /* 0x0000000897977220 */ /* 0x000fca0000410000 */
[----:B------:R-:W4:Y:S01]  /*7610*/  MUFU.EX2 R178, R178 ;  /* 0x000000b200b27308 */ /* 0x000f220000000800 */
[C---:B0-----:R-:W-:Y:S01]  /*7620*/  FADD.FTZ R5, R175.reuse, R5 ;  /* 0x00000005af057221 */ /* 0x041fe20000010000 */
[----:B------:R-:W-:-:S06]  /*7630*/  F2FP.F16.F32.PACK_AB R163, R175, R163 ;  /* 0x000000a3afa3723e */ /* 0x000fcc00000000ff */
[----:B------:R-:W0:Y:S01]  /*7640*/  MUFU.EX2 R165, R179 ;  /* 0x000000b300a57308 */ /* 0x000e220000000800 */
[----:B---3--:R-:W-:Y:S01]  /*7650*/  FADD.FTZ R4, R162, R4 ;  /* 0x00000004a2047221 */ /* 0x008fe20000010000 */
[----:B------:R-:W-:-:S03]  /*7660*/  F2FP.F16.F32.PACK_AB R162, R173, R162 ;  /* 0x000000a2ada2723e */ /* 0x000fc600000000ff */
[----:B------:R-:W-:Y:S02]  /*7670*/  FADD.FTZ R4, R173, R4 ;  /* 0x00000004ad047221 */ /* 0x000fe40000010000 */
[----:B------:R2:W-:Y:S01]  /*7680*/  STSM.16.M88.4 [R184], R160 ;  /* 0x000000a0b8007844 */ /* 0x0005e20000000200 */
[----:B------:R-:W3:Y:S01]  /*7690*/  MUFU.EX2 R167, R182 ;  /* 0x000000b600a77308 */ /* 0x000ee20000000800 */
[----:B----4-:R-:W-:Y:S01]  /*76a0*/  FADD.FTZ R5, R178, R5 ;  /* 0x00000005b2057221 */ /* 0x010fe20000010000 */
[----:B------:R-:W-:-:S04]  /*76b0*/  FADD.FTZ R4, R176, R4 ;  /* 0x00000004b0047221 */ /* 0x000fc80000010000 */
[----:B------:R-:W-:Y:S02]  /*76c0*/  FADD.FTZ R4, R177, R4 ;  /* 0x00000004b1047221 */ /* 0x000fe40000010000 */
[----:B------:R-:W4:Y:S01]  /*76d0*/  MUFU.EX2 R12, R12 ;  /* 0x0000000c000c7308 */ /* 0x000f220000000800 */
[C---:B0-----:R-:W-:Y:S01]  /*76e0*/  FADD.FTZ R5, R165.reuse, R5 ;  /* 0x00000005a5057221 */ /* 0x041fe20000010000 */
[----:B------:R-:W-:Y:S01]  /*76f0*/  F2FP.F16.F32.PACK_AB R165, R165, R178 ;  /* 0x000000b2a5a5723e */ /* 0x000fe200000000ff */
[----:B------:R-:W-:-:S04]  /*7700*/  FADD.FTZ R4, R180, R4 ;  /* 0x00000004b4047221 */ /* 0x000fc80000010000 */
[----:B------:R-:W-:Y:S01]  /*7710*/  FADD.FTZ R4, R181, R4 ;  /* 0x00000004b5047221 */ /* 0x000fe20000010000 */
[----:B---3--:R-:W-:Y:S01]  /*7720*/  FADD.FTZ R5, R167, R5 ;  /* 0x00000005a7057221 */ /* 0x008fe20000010000 */
[----:B----4-:R-:W-:-:S03]  /*7730*/  F2FP.F16.F32.PACK_AB R167, R12, R167 ;  /* 0x000000a70ca7723e */ /* 0x010fc600000000ff */
[----:B------:R-:W-:Y:S02]  /*7740*/  FADD.FTZ R5, R12, R5 ;  /* 0x000000050c057221 */ /* 0x000fe40000010000 */
[----:B------:R2:W-:Y:S01]  /*7750*/  STSM.16.M88.4 [R23], R164 ;  /* 0x000000a417007844 */ /* 0x0005e20000000200 */
[----:B------:R-:W-:Y:S05]  /*7760*/  @!P0 BRA `(.L_x_4439) ;  /* 0x0000000000048947 */ /* 0x000fea0003800000 */
[----:B------:R-:W-:Y:S01]  /*7770*/  BPT.TRAP 0x1 ;  /* 0x000000040000795c */ /* 0x000fe20000300000 */
.L_x_4439:
[----:B------:R0:W3:Y:S01]  /*7780*/  SYNCS.PHASECHK.TRANS64.TRYWAIT P2, [UR24+0x28c50], R7 ;  /* 0x028c5007ff0075a7 */ /* 0x0000e20008040158 */
[----:B------:R-:W-:Y:S05]  /*7790*/  @!P0 BRA `(.L_x_4440) ;  /* 0x0000000000048947 */ /* 0x000fea0003800000 */
[----:B------:R-:W-:Y:S01]  /*77a0*/  BPT.TRAP 0x1 ;  /* 0x000000040000795c */ /* 0x000fe20000300000 */
.L_x_4440:
[----:B---3--:R-:W-:Y:S05]  /*77b0*/  @P2 BRA `(.L_x_4441) ;  /* 0x0000000000082947 */ /* 0x008fea0003800000 */
[----:B------:R-:W3:Y:S02]  /*77c0*/  SYNCS.PHASECHK.TRANS64.TRYWAIT P2, [UR24+0x28c50], R7 ;  /* 0x028c5007ff0075a7 */ /* 0x000ee40008040158 */
[----:B---3--:R-:W-:Y:S05]  /*77d0*/  @!P2 BRA `(.L_x_4442) ;  /* 0x000000ec0078a947 */ /* 0x008fea0003800000 */
.L_x_4441:
        /* <DEDUP_REMOVED lines=42> */
.L_x_4434:
[----:B------:R-:W-:-:S06]  /*7a80*/  UISETP.GE.AND UP0, UPT, UR21, UR49, UPT ;  /* 0x000000311500728c */ /* 0x000fcc000bf06270 */
[----:B------:R-:W-:-:S13]  /*7a90*/  PLOP3.LUT P2, PT, PT, PT, UP0, 0x80, 0x0 ;  /* 0x000000000000781c */ /* 0x000fda0003f4f008 */
[----:B------:R-:W-:Y:S05]  /*7aa0*/  @!P2 BRA `(.L_x_4444) ;  /* 0x00000018002ca947 */ /* 0x000fea0003800000 */
[----:B------:R-:W-:Y:S01]  /*7ab0*/  IMAD.MOV.U32 R8, RZ, RZ, R0 ;  /* 0x000000ffff087224 */ /* 0x000fe200078e0000 */
[----:B------:R-:W-:Y:S01]  /*7ac0*/  UMOV UR22, UR37 ;  /* 0x0000002500167c82 */ /* 0x000fe20008000000 */
[----:B------:R-:W-:Y:S01]  /*7ad0*/  IMAD.MOV.U32 R9, RZ, RZ, R6 ;  /* 0x000000ffff097224 */ /* 0x000fe200078e0006 */
[----:B------:R-:W-:-:S06]  /*7ae0*/  ULDC UR20, c[0x0][0x988] ;  /* 0x0002620000147ab9 */ /* 0x000fcc0000000800 */
.L_x_4453:
[----:B------:R-:W-:-:S04]  /*7af0*/  UIADD3 UR37, UR22, 0x1, URZ ;  /* 0x0000000116257890 */ /* 0x000fc8000fffe03f */
[----:B------:R-:W-:-:S04]  /*7b00*/  UISETP.NE.AND UP0, UPT, UR37, 0x2, UPT ;  /* 0x000000022500788c */ /* 0x000fc8000bf05270 */
[----:B------:R-:W-:Y:S02]  /*7b10*/  USEL UR6, URZ, 0x1, UP0 ;  /* 0x000000013f067887 */ /* 0x000fe40008000000 */
[----:B------:R-:W-:Y:S02]  /*7b20*/  USEL UR37, UR37, URZ, UP0 ;  /* 0x0000003f25257287 */ /* 0x000fe40008000000 */
[----:B------:R-:W-:Y:S01]  /*7b30*/  ULOP3.LUT UR38, UR38, UR6, URZ, 0x3c, !UPT ;  /* 0x0000000626267292 */ /* 0x000fe2000f8e3c3f */
[----:B----4-:R-:W-:Y:S11]  /*7b40*/  @!P0 BRA `(.L_x_4445) ;  /* 0x0000000000048947 */ /* 0x010ff60003800000 */
[----:B------:R-:W-:Y:S01]  /*7b50*/  BPT.TRAP 0x1 ;  /* 0x000000040000795c */ /* 0x000fe20000300000 */
.L_x_4445:
[----:B------:R-:W-:Y:S01]  /*7b60*/  ULEA UR23, UR37, UR46, 0x3 ;  /* 0x0000002e25177291 */ /* 0x000fe2000f8e183f */
[----:B01----:R-:W-:-:S05]  /*7b70*/  IMAD.U32 R7, RZ, RZ, UR38 ;  /* 0x00000026ff077e24 */ /* 0x003fca000f8e00ff */
[----:B------:R-:W-:-:S04]  /*7b80*/  SHF.L.U32 R7, R7, 0x1f, RZ ;  /* 0x0000001f07077819 */ /* 0x000fc800000006ff */
[----:B------:R0:W1:Y:S01]  /*7b90*/  SYNCS.PHASECHK.TRANS64.TRYWAIT P2, [UR23+0x28c30], R7 ;  /* 0x028c3007ff0075a7 */ /* 0x0000620008040157 */
[----:B------:R-:W-:Y:S05]  /*7ba0*/  @!P0 BRA `(.L_x_4446) ;  /* 0x0000000000048947 */ /* 0x000fea0003800000 */
[----:B------:R-:W-:Y:S01]  /*7bb0*/  BPT.TRAP 0x1 ;  /* 0x000000040000795c */ /* 0x000fe20000300000 */
.L_x_4446:
[----:B-1----:R-:W-:Y:S05]  /*7bc0*/  @P2 BRA `(.L_x_4447) ;  /* 0x0000000000082947 */ /* 0x002fea0003800000 */
[----:B------:R-:W1:Y:S02]  /*7bd0*/  SYNCS.PHASECHK.TRANS64.TRYWAIT P2, [UR23+0x28c30], R7 ;  /* 0x028c3007ff0075a7 */ /* 0x000e640008040157 */
[----:B-1----:R-:W-:Y:S05]  /*7be0*/  @!P2 BRA `(.L_x_4448) ;  /* 0x000000e80088a947 */ /* 0x002fea0003800000 */
.L_x_4447:
[----:B------:R-:W-:Y:S01]  /*7bf0*/  R2UR UR18, R3 ;  /* 0x00000000031272ca */ /* 0x000fe200000e0000 */
[----:B--2---:R-:W-:Y:S01]  /*7c00*/  WARPGROUP.ARRIVE ;  /* 0x00000000000079c5 */ /* 0x004fe20000000000 */
        /* <DEDUP_REMOVED lines=37> */
[----:B------:R-:W1:Y:S02]  /*7e60*/  SHFL.BFLY PT, R6, R0, 0x2, 0x1f ;  /* 0x0c401f0000067f89 */ /* 0x000e6400000e0000 */
[----:B-1----:R-:W-:-:S05]  /*7e70*/  FMNMX.FTZ R6, R0, R6, !PT ;  /* 0x0000000600067209 */ /* 0x002fca0007810000 */
[----:B------:R-:W1:Y:S02]  /*7e80*/  SHFL.BFLY PT, R0, R6, 0x1, 0x1f ;  /* 0x0c201f0006007f89 */ /* 0x000e6400000e0000 */
[----:B-1----:R-:W-:-:S05]  /*7e90*/  FMNMX.FTZ R6, R6, R0, !PT ;  /* 0x0000000006067209 */ /* 0x002fca0007810000 */
        /* <DEDUP_REMOVED lines=16> */
[----:B------:R-:W1:Y:S01]  /*7fa0*/  MUFU.EX2 R9, R9 ;  /* 0x0000000900097308 */ /* 0x000e620000000800 */
[--C-:B------:R-:W-:Y:S01]  /*7fb0*/  FFMA.FTZ R176, R176, UR10, -R0.reuse ;  /* 0x0000000ab0b07c23 */ /* 0x100fe20008010800 */
[--C-:B------:R-:W-:Y:S01]  /*7fc0*/  FFMA.FTZ R177, R177, UR10, -R0.reuse ;  /* 0x0000000ab1b17c23 */ /* 0x100fe20008010800 */
[--C-:B------:R-:W-:Y:S01]  /*7fd0*/  FFMA.FTZ R180, R180, UR10, -R0.reuse ;  /* 0x0000000ab4b47c23 */ /* 0x100fe20008010800 */
[----:B------:R-:W-:-:S04]  /*7fe0*/  FFMA.FTZ R181, R181, UR10, -R0 ;  /* 0x0000000ab5b57c23 */ /* 0x000fc80008010800 */
[----:B------:R-:W2:Y:S08]  /*7ff0*/  MUFU.EX2 R153, R153 ;  /* 0x0000009900997308 */ /* 0x000eb00000000800 */
[----:B------:R-:W4:Y:S01]  /*8000*/  MUFU.EX2 R156, R156 ;  /* 0x0000009c009c7308 */ /* 0x000f220000000800 */
        /* <DEDUP_REMOVED lines=41> */
[----:B------:R-:W-:Y:S01]  /*82a0*/  FMNMX.FTZ R0, R154, R8, !PT ;  /* 0x000000089a007209 */ /* 0x000fe20007810000 */
[-C--:B------:R-:W-:Y:S01]  /*82b0*/  FMUL.FTZ R80, R80, R9.reuse ;  /* 0x0000000950507220 */ /* 0x080fe20000410000 */
[----:B------:R-:W-:Y:S01]  /*82c0*/  F2FP.F16.F32.PACK_AB R152, R161, R152 ;  /* 0x00000098a198723e */ /* 0x000fe200000000ff */
[-C--:B------:R-:W-:Y:S01]  /*82d0*/  FMUL.FTZ R81, R81, R9.reuse ;  /* 0x0000000951517220 */ /* 0x080fe20000410000 */
[----:B------:R-:W-:Y:S01]  /*82e0*/  FMNMX.FTZ R0, R155, R0, !PT ;  /* 0x000000009b007209 */ /* 0x000fe20007810000 */
[-C--:B------:R-:W-:Y:S01]  /*82f0*/  FMUL.FTZ R84, R84, R9.reuse ;  /* 0x0000000954547220 */ /* 0x080fe20000410000 */
[----:B------:R-:W4:Y:S01]  /*8300*/  MUFU.EX2 R156, R168 ;  /* 0x000000a8009c7308 */ /* 0x000f220000000800 */
[----:B-1----:R-:W-:Y:S01]  /*8310*/  FADD.FTZ R4, R164, R4 ;  /* 0x00000004a4047221 */ /* 0x002fe20000010000 */
[----:B------:R-:W-:Y:S01]  /*8320*/  FMNMX.FTZ R0, R158, R0, !PT ;  /* 0x000000009e007209 */ /* 0x000fe20007810000 */
[-C--:B------:R-:W-:Y:S01]  /*8330*/  FMUL.FTZ R85, R85, R9.reuse ;  /* 0x0000000955557220 */ /* 0x080fe20000410000 */
[-C--:B------:R-:W-:Y:S01]  /*8340*/  FMUL.FTZ R88, R88, R9.reuse ;  /* 0x0000000958587220 */ /* 0x080fe20000410000 */
[-C--:B------:R-:W-:Y:S01]  /*8350*/  FMUL.FTZ R89, R89, R9.reuse ;  /* 0x0000000959597220 */ /* 0x080fe20000410000 */
[----:B------:R-:W-:Y:S01]  /*8360*/  FMNMX.FTZ R0, R159, R0, !PT ;  /* 0x000000009f007209 */ /* 0x000fe20007810000 */
[-C--:B------:R-:W-:Y:S01]  /*8370*/  FMUL.FTZ R92, R92, R9.reuse ;  /* 0x000000095c5c7220 */ /* 0x080fe20000410000 */
[----:B------:R-:W1:Y:S01]  /*8380*/  MUFU.EX2 R169, R169 ;  /* 0x000000a900a97308 */ /* 0x000e620000000800 */
        /* <DEDUP_REMOVED lines=48> */
[C---:B--2---:R-:W-:Y:S01]  /*8690*/  FADD.FTZ R4, R177.reuse, R4 ;  /* 0x00000004b1047221 */ /* 0x044fe20000010000 */
[----:B------:R-:W-:Y:S01]  /*86a0*/  F2FP.F16.F32.PACK_AB R160, R177, R160 ;  /* 0x000000a0b1a0723e */ /* 0x000fe200000000ff */
[----:B---3--:R-:W2:Y:S01]  /*86b0*/  SHFL.BFLY PT, R10, R0, 0x2, 0x1f ;  /* 0x0c401f00000a7f89 */ /* 0x008ea200000e0000 */
[-C--:B------:R-:W-:Y:S01]  /*86c0*/  FMUL.FTZ R140, R140, R9.reuse ;  /* 0x000000098c8c7220 */ /* 0x080fe20000410000 */
[-C--:B------:R-:W-:Y:S01]  /*86d0*/  FMUL.FTZ R141, R141, R9.reuse ;  /* 0x000000098d8d7220 */ /* 0x080fe20000410000 */
[-C--:B------:R-:W-:Y:S01]  /*86e0*/  FMUL.FTZ R144, R144, R9.reuse ;  /* 0x0000000990907220 */ /* 0x080fe20000410000 */
[-C--:B------:R-:W-:Y:S01]  /*86f0*/  FMUL.FTZ R145, R145, R9.reuse ;  /* 0x0000000991917220 */ /* 0x080fe20000410000 */
[-C--:B------:R-:W-:Y:S01]  /*8700*/  FMUL.FTZ R148, R148, R9.reuse ;  /* 0x0000000994947220 */ /* 0x080fe20000410000 */
[----:B----4-:R-:W-:Y:S01]  /*8710*/  FADD.FTZ R4, R180, R4 ;  /* 0x00000004b4047221 */ /* 0x010fe20000010000 */
[----:B------:R-:W-:-:S03]  /*8720*/  FMUL.FTZ R149, R149, R9 ;  /* 0x0000000995957220 */ /* 0x000fc60000410000 */
[----:B-1----:R-:W-:Y:S01]  /*8730*/  FADD.FTZ R4, R181, R4 ;  /* 0x00000004b5047221 */ /* 0x002fe20000010000 */
[----:B--2---:R-:W-:-:S05]  /*8740*/  FMNMX.FTZ R0, R0, R10, !PT ;  /* 0x0000000a00007209 */ /* 0x004fca0007810000 */
[----:B------:R-:W1:Y:S02]  /*8750*/  SHFL.BFLY PT, R10, R0, 0x1, 0x1f ;  /* 0x0c201f00000a7f89 */ /* 0x000e6400000e0000 */
[----:B-1----:R-:W-:-:S05]  /*8760*/  FMNMX.FTZ R0, R0, R10, !PT ;  /* 0x0000000a00007209 */ /* 0x002fca0007810000 */
        /* <DEDUP_REMOVED lines=22> */
[----:B-1----:R-:W-:Y:S01]  /*88d0*/  F2FP.F16.F32.PACK_AB R154, R165, R164 ;  /* 0x000000a4a59a723e */ /* 0x002fe200000000ff */
[----:B------:R-:W1:Y:S02]  /*88e0*/  MUFU.EX2 R155, R155 ;  /* 0x0000009b009b7308 */ /* 0x000e640000000800 */
        /* <DEDUP_REMOVED lines=31> */
[----:B-1----:R-:W-:Y:S01]  /*8ae0*/  F2FP.F16.F32.PACK_AB R162, R181, R180 ;  /* 0x000000b4b5a2723e */ /* 0x002fe200000000ff */
[----:B------:R4:W-:Y:S01]  /*8af0*/  @!P2 STS [R11+0x28820], R8 ;  /* 0x028820080b00a388 */ /* 0x0009e20000000800 */
[-C--:B------:R-:W-:Y:S01]  /*8b00*/  FMUL.FTZ R51, R51, R8.reuse ;  /* 0x0000000833337220 */ /* 0x080fe20000410000 */
[----:B------:R-:W1:Y:S01]  /*8b10*/  MUFU.EX2 R166, R166 ;  /* 0x000000a600a67308 */ /* 0x000e620000000800 */
        /* <DEDUP_REMOVED lines=77> */
[----:B------:R-:W-:Y:S01]  /*8ff0*/  FMUL.FTZ R151, R151, R8 ;  /* 0x0000000897977220 */ /* 0x000fe20000410000 */
[----:B---3--:R-:W-:-:S04]  /*9000*/  FADD.FTZ R5, R182, R5 ;  /* 0x00000005b6057221 */ /* 0x008fc80000010000 */
[C---:B-1----:R-:W-:Y:S01]  /*9010*/  FADD.FTZ R5, R163.reuse, R5 ;  /* 0x00000005a3057221 */ /* 0x042fe20000010000 */
[----:B------:R-:W-:-:S05]  /*9020*/  F2FP.F16.F32.PACK_AB R163, R163, R182 ;  /* 0x000000b6a3a3723e */ /* 0x000fca00000000ff */
[----:B------:R4:W-:Y:S01]  /*9030*/  STSM.16.M88.4 [R23], R160 ;  /* 0x000000a017007844 */ /* 0x0009e20000000200 */
[----:B------:R-:W-:Y:S05]  /*9040*/  @!P0 BRA `(.L_x_4449) ;  /* 0x0000000000048947 */ /* 0x000fea0003800000 */
[----:B------:R-:W-:Y:S01]  /*9050*/  BPT.TRAP 0x1 ;  /* 0x000000040000795c */ /* 0x000fe20000300000 */
.L_x_4449:
[----:B------:R1:W2:Y:S01]  /*9060*/  SYNCS.PHASECHK.TRANS64.TRYWAIT P2, [UR23+0x28c50], R7 ;  /* 0x028c5007ff0075a7 */ /* 0x0002a20008040157 */
[----:B------:R-:W-:Y:S05]  /*9070*/  @!P0 BRA `(.L_x_4450) ;  /* 0x0000000000048947 */ /* 0x000fea0003800000 */
[----:B------:R-:W-:Y:S01]  /*9080*/  BPT.TRAP 0x1 ;  /* 0x000000040000795c */ /* 0x000fe20000300000 */
.L_x_4450:
[----:B--2---:R-:W-:Y:S05]  /*9090*/  @P2 BRA `(.L_x_4451) ;  /* 0x0000000000082947 */ /* 0x004fea0003800000 */
[----:B------:R-:W2:Y:S02]  /*90a0*/  SYNCS.PHASECHK.TRANS64.TRYWAIT P2, [UR23+0x28c50], R7 ;  /* 0x028c5007ff0075a7 */ /* 0x000ea40008040157 */
[----:B--2---:R-:W-:Y:S05]  /*90b0*/  @!P2 BRA `(.L_x_4452) ;  /* 0x000000d4006ca947 */ /* 0x004fea0003800000 */
.L_x_4451:
[----:B------:R-:W-:Y:S01]  /*90c0*/  ULEA UR11, UR37, UR50, 0xc ;  /* 0x00000032250b7291 */ /* 0x000fe2000f8e603f */
[----:B------:R-:W-:Y:S01]  /*90d0*/  WARPGROUP.ARRIVE ;  /* 0x00000000000079c5 */ /* 0x000fe20000000000 */
[----:B------:R-:W-:Y:S01]  /*90e0*/  UMOV UR7, 0x40000040 ;  /* 0x4000004000077882 */ /* 0x000fe20000000000 */
[----:B------:R-:W-:Y:S01]  /*90f0*/  UISETP.GT.AND UP0, UPT, UR21, UR49, UPT ;  /* 0x000000311500728c */ /* 0x000fe2000bf04270 */
[----:B--2---:R-:W-:Y:S01]  /*9100*/  @!P1 VIADD R10, R10, 0x28c60 ;  /* 0x00028c600a0a9836 */ /* 0x004fe20000000000 */
[----:B------:R-:W-:Y:S01]  /*9110*/  UIADD3 UR21, UR21, -0x1, URZ ;  /* 0xffffffff15157890 */ /* 0x000fe2000fffe03f */
[----:B----4-:R-:W-:Y:S01]  /*9120*/  IMAD.MOV.U32 R8, RZ, RZ, R0 ;  /* 0x000000ffff087224 */ /* 0x010fe200078e0000 */
        /* <DEDUP_REMOVED lines=35> */
.L_x_4444:
[----:B------:R-:W5:Y:S01]  /*9360*/  SHFL.BFLY PT, R3, R4, 0x2, 0x1f ;  /* 0x0c401f0004037f89 */ /* 0x000f6200000e0000 */
[----:B------:R-:W-:Y:S08]  /*9370*/  BAR.ARV 0x8, 0x100 ;  /* 0x0204000000007b1d */ /* 0x000ff00000002000 */
[----:B------:R-:W-:Y:S01]  /*9380*/  BAR.SYNC.DEFER_BLOCKING 0xf, 0x100 ;  /* 0x03c4000000007b1d */ /* 0x000fe20000010000 */
[----:B------:R-:W-:Y:S01]  /*9390*/  ISETP.NE.AND P2, PT, R17, RZ, PT ;  /* 0x000000ff1100720c */ /* 0x000fe20003f45270 */
[----:B------:R-:W-:Y:S01]  /*93a0*/  IMAD.MOV.U32 R13, RZ, RZ, -0x800000 ;  /* 0xff800000ff0d7424 */ /* 0x000fe200078e00ff */
[----:B------:R-:W-:Y:S01]  /*93b0*/  UIADD3 UR47, UR47, 0x1, URZ ;  /* 0x000000012f2f7890 */ /* 0x000fe2000fffe03f */
[----:B------:R-:W-:-:S02]  /*93c0*/  IMAD.MOV.U32 R12, RZ, RZ, -0x800000 ;  /* 0xff800000ff0c7424 */ /* 0x000fc400078e00ff */
[----:B---34-:R-:W3:Y:S01]  /*93d0*/  SHFL.BFLY PT, R10, R5, 0x2, 0x1f ;  /* 0x0c401f00050a7f89 */ /* 0x018ee200000e0000 */
[----:B-----5:R-:W-:Y:S01]  /*93e0*/  FADD.FTZ R3, R3, R4 ;  /* 0x0000000403037221 */ /* 0x020fe20000010000 */
[----:B------:R-:W-:-:S04]  /*93f0*/  IMAD.MOV.U32 R4, RZ, RZ, RZ ;  /* 0x000000ffff047224 */ /* 0x000fc800078e00ff */
[----:B------:R-:W4:Y:S01]  /*9400*/  SHFL.BFLY PT, R8, R3, 0x1, 0x1f ;  /* 0x0c201f0003087f89 */ /* 0x000f2200000e0000 */
[----:B---3--:R-:W-:Y:S01]  /*9410*/  FADD.FTZ R10, R10, R5 ;  /* 0x000000050a0a7221 */ /* 0x008fe20000010000 */
[----:B------:R-:W-:-:S04]  /*9420*/  IMAD.U32 R5, RZ, RZ, UR10 ;  /* 0x0000000aff057e24 */ /* 0x000fc8000f8e00ff */
[----:B01----:R-:W0:Y:S01]  /*9430*/  SHFL.BFLY PT, R7, R10, 0x1, 0x1f ;  /* 0x0c201f000a077f89 */ /* 0x003e2200000e0000 */
[----:B----4-:R-:W-:Y:S01]  /*9440*/  FADD.FTZ R9, R3, R8 ;  /* 0x0000000803097221 */ /* 0x010fe20000010000 */
[----:B------:R-:W-:-:S04]  /*9450*/  IMAD.MOV.U32 R3, RZ, RZ, RZ ;  /* 0x000000ffff037224 */ /* 0x000fc800078e00ff */
[----:B------:R-:W-:-:S13]  /*9460*/  FSETP.NE.FTZ.AND P0, PT, R9, RZ, PT ;  /* 0x000000ff0900720b */ /* 0x000fda0003f15000 */
[----:B------:R-:W1:Y:S01]  /*9470*/  @P0 MUFU.LG2 R8, R9 ;  /* 0x0000000900080308 */ /* 0x000e620000000c00 */
[----:B------:R-:W-:Y:S01]  /*9480*/  @P0 FMUL.FTZ R5, R5, 0.69314718246459960938 ;  /* 0x3f31721805050820 */ /* 0x000fe20000410000 */
[----:B0-----:R-:W-:-:S05]  /*9490*/  FADD.FTZ R7, R10, R7 ;  /* 0x000000070a077221 */ /* 0x001fca0000010000 */
[----:B------:R-:W-:Y:S01]  /*94a0*/  FSETP.NE.FTZ.AND P1, PT, R7, RZ, PT ;  /* 0x000000ff0700720b */ /* 0x000fe20003f35000 */
[----:B------:R-:W0:Y:S01]  /*94b0*/  @P0 MUFU.RCP R4, R9 ;  /* 0x0000000900040308 */ /* 0x000e220000001000 */
[----:B-1----:R-:W-:-:S11]  /*94c0*/  @P0 FMUL.FTZ R8, R8, 0.69314718246459960938 ;  /* 0x3f31721808080820 */ /* 0x002fd60000410000 */
[----:B------:R-:W1:Y:S01]  /*94d0*/  @P1 MUFU.RCP R3, R7 ;  /* 0x0000000700031308 */ /* 0x000e620000001000 */
[----:B------:R-:W-:Y:S01]  /*94e0*/  @P0 FFMA.FTZ R13, R5, R6, R8 ;  /* 0x00000006050d0223 */ /* 0x000fe20000010008 */
[----:B------:R-:W-:Y:S01]  /*94f0*/  IMAD.U32 R5, RZ, RZ, UR37 ;  /* 0x00000025ff057e24 */ /* 0x000fe2000f8e00ff */
[----:B------:R-:W-:Y:S01]  /*9500*/  UIADD3 UR37, UR37, 0x1, URZ ;  /* 0x0000000125257890 */ /* 0x000fe2000fffe03f */
[----:B------:R-:W-:Y:S01]  /*9510*/  PLOP3.LUT P0, PT, PT, PT, PT, 0x8, 0x0 ;  /* 0x000000000000781c */ /* 0x000fe20003f0e170 */
[-C--:B0-----:R-:W-:Y:S01]  /*9520*/  FMUL.FTZ R24, R24, R4.reuse ;  /* 0x0000000418187220 */ /* 0x081fe20000410000 */
[----:B------:R-:W-:Y:S02]  /*9530*/  @!P2 IMAD R5, R5, 0x40, R16 ;  /* 0x000000400505a824 */ /* 0x000fe400078e0210 */
[-C--:B------:R-:W-:Y:S01]  /*9540*/  FMUL.FTZ R25, R25, R4.reuse ;  /* 0x0000000419197220 */ /* 0x080fe20000410000 */
[-C--:B------:R-:W-:Y:S01]  /*9550*/  FMUL.FTZ R28, R28, R4.reuse ;  /* 0x000000041c1c7220 */ /* 0x080fe20000410000 */
[-C--:B------:R-:W-:Y:S01]  /*9560*/  FMUL.FTZ R29, R29, R4.reuse ;  /* 0x000000041d1d7220 */ /* 0x080fe20000410000 */
[-C--:B------:R-:W-:Y:S01]  /*9570*/  FMUL.FTZ R32, R32, R4.reuse ;  /* 0x0000000420207220 */ /* 0x080fe20000410000 */
[----:B------:R-:W-:Y:S01]  /*9580*/  @!P2 LEA R6, R5, UR46, 0x2 ;  /* 0x0000002e0506ac11 */ /* 0x000fe2000f8e10ff */
[-C--:B------:R-:W-:Y:S01]  /*9590*/  FMUL.FTZ R33, R33, R4.reuse ;  /* 0x0000000421217220 */ /* 0x080fe20000410000 */
[----:B------:R-:W0:Y:S01]  /*95a0*/  @P1 MUFU.LG2 R5, R7 ;  /* 0x0000000700051308 */ /* 0x000e220000000c00 */
        /* <DEDUP_REMOVED lines=60> */
[----:B---3--:R-:W-:Y:S01]  /*9970*/  IMAD.U32 R4, RZ, RZ, UR10 ;  /* 0x0000000aff047e24 */ /* 0x008fe2000f8e00ff */
[----:B------:R-:W-:Y:S01]  /*9980*/  UISETP.NE.AND UP0, UPT, UR37, 0x2, UPT ;  /* 0x000000022500788c */ /* 0x000fe2000bf05270 */
[----:B0-----:R-:W-:Y:S01]  /*9990*/  @P1 FMUL.FTZ R5, R5, 0.69314718246459960938 ;  /* 0x3f31721805051820 */ /* 0x001fe20000410000 */
[-C--:B------:R-:W-:Y:S01]  /*99a0*/  FMUL.FTZ R26, R26, R3.reuse ;  /* 0x000000031a1a7220 */ /* 0x080fe20000410000 */
[----:B------:R-:W-:Y:S01]  /*99b0*/  @P1 FMUL.FTZ R4, R4, 0.69314718246459960938 ;  /* 0x3f31721804041820 */ /* 0x000fe20000410000 */
[----:B------:R-:W-:Y:S01]  /*99c0*/  USEL UR4, URZ, 0x1, UP0 ;  /* 0x000000013f047887 */ /* 0x000fe20008000000 */
        /* <DEDUP_REMOVED lines=66> */
[----:B-1----:R-:W-:Y:S11]  /*9df0*/  BAR.ARV 0xe, 0x100 ;  /* 0x0384000000007b1d */ /* 0x002ff60000002000 */
.L_x_4414:
        /* <DEDUP_REMOVED lines=12> */
[----:B------:R-:W3:Y:S01]  /*9ec0*/  LDL R0, [R1+0x60] ;  /* 0x0000600001007983 */ /* 0x000ee20000100800 */
        /* <DEDUP_REMOVED lines=20> */
[----:B------:R-:W-:-:S04]  /*a010*/  UIADD3 UR4, UP0, UR4, UR12, URZ ;  /* 0x0000000c04047290 */ /* 0x000fc8000ff1e03f */
[----:B------:R-:W-:Y:S01]  /*a020*/  UIADD3.X UR8, UR8, UR13, URZ, UP0, !UPT ;  /* 0x0000000d08087290 */ /* 0x000fe200087fe43f */
[----:B---3--:R-:W-:-:S03]  /*a030*/  IMAD.WIDE R20, R0, 0x2, R14 ;  /* 0x0000000200147825 */ /* 0x008fc600078e020e */
        /* <DEDUP_REMOVED lines=172> */
[----:B0-----:R-:W-:Y:S02]  /*ab00*/  IMAD.U32 R4, RZ, RZ, UR10 ;  /* 0x0000000aff047e24 */ /* 0x001fe4000f8e00ff */
[----:B------:R-:W-:Y:S01]  /*ab10*/  IMAD.U32 R5, RZ, RZ, UR11 ;  /* 0x0000000bff057e24 */ /* 0x000fe2000f8e00ff */
[----:B------:R-:W-:Y:S06]  /*ab20*/  BAR.SYNC.DEFER_BLOCKING 0x1, 0x100 ;  /* 0x0044000000007b1d */ /* 0x000fec0000010000 */
[----:B------:R0:W3:Y:S02]  /*ab30*/  @P1 LDG.E R3, desc[UR40][R4.64] ;  /* 0x0000002804031981 */ /* 0x0000e4000c1e1900 */
[----:B0-----:R-:W-:Y:S01]  /*ab40*/  IMAD.U32 R4, RZ, RZ, UR4 ;  /* 0x00000004ff047e24 */ /* 0x001fe2000f8e00ff */
[----:B------:R-:W-:Y:S01]  /*ab50*/  UISETP.NE.AND UP0, UPT, UR9, URZ, UPT ;  /* 0x0000003f0900728c */ /* 0x000fe2000bf05270 */
[----:B------:R-:W-:Y:S01]  /*ab60*/  IMAD.U32 R5, RZ, RZ, UR8 ;  /* 0x00000008ff057e24 */ /* 0x000fe2000f8e00ff */
[----:B------:R-:W-:-:S04]  /*ab70*/  ULDC UR4, c[0x0][0xad4] ;  /* 0x0002b50000047ab9 */ /* 0x000fc80000000800 */
[----:B------:R0:W5:Y:S01]  /*ab80*/  @P0 LDG.E R0, desc[UR40][R4.64] ;  /* 0x0000002804000981 */ /* 0x000162000c1e1900 */
[----:B------:R-:W-:Y:S01]  /*ab90*/  ULDC UR8, c[0x0][0xa88] ;  /* 0x0002a20000087ab9 */ /* 0x000fe20000000800 */
[----:B------:R-:W-:Y:S02]  /*aba0*/  ULOP3.LUT UR43, UR43, 0xff, URZ, 0xc0, !UPT ;  /* 0x000000ff2b2b7892 */ /* 0x000fe4000f8ec03f */
[----:B------:R-:W-:Y:S01]  /*abb0*/  USEL UR10, UR9, UR4, UP0 ;  /* 0x00000004090a7287 */ /* 0x000fe20008000000 */
[----:B---3--:R-:W-:Y:S01]  /*abc0*/  @P1 R2UR UR8, R3 ;  /* 0x00000000030812ca */ /* 0x008fe200000e0000 */
[----:B0-----:R-:W-:-:S14]  /*abd0*/  @P1 BRA `(.L_x_4456) ;  /* 0x0000000000181947 */ /* 0x001fdc0003800000 */
[----:B------:R-:W-:Y:S05]  /*abe0*/  @!P0 BRA `(.L_x_4456) ;  /* 0x0000000000148947 */ /* 0x000fea0003800000 */
[----:B------:R-:W3:Y:S04]  /*abf0*/  LDG.E R6, desc[UR40][R4.64] ;  /* 0x0000002804067981 */ /* 0x000ee8000c1e1900 */
[----:B------:R-:W4:Y:S01]  /*ac00*/  LDG.E R3, desc[UR40][R4.64+0x4] ;  /* 0x0000042804037981 */ /* 0x000f22000c1e1900 */
[----:B---3--:R-:W-:Y:S02]  /*ac10*/  R2UR UR4, R6 ;  /* 0x00000000060472ca */ /* 0x008fe400000e0000 */
[----:B----4-:R-:W-:-:S13]  /*ac20*/  R2UR UR8, R3 ;  /* 0x00000000030872ca */ /* 0x010fda00000e0000 */
[----:B------:R-:W-:-:S12]  /*ac30*/  UIADD3 UR8, -UR4, UR8, URZ ;  /* 0x0000000804087290 */ /* 0x000fd8000fffe13f */
.L_x_4456:
        /* <DEDUP_REMOVED lines=11> */
[----:B------:R-:W3:Y:S01]  /*acf0*/  LDL R10, [R1+0x5c] ;  /* 0x00005c00010a7983 */ /* 0x000ee20000100800 */
[----:B------:R-:W0:Y:S01]  /*ad00*/  LDC R0, c[0x0][0xbe8] ;  /* 0x0002fa00ff007b82 */ /* 0x000e220000000800 */
[----:B------:R-:W-:Y:S01]  /*ad10*/  UISETP.GT.AND UP1, UPT, UR10, 0x1, UPT ;  /* 0x000000010a00788c */ /* 0x000fe2000bf24270 */
[----:B------:R-:W-:Y:S01]  /*ad20*/  VIADD R9, R186, UR39 ;  /* 0x00000027ba097c36 */ /* 0x000fe20008000000 */
[----:B------:R-:W-:Y:S01]  /*ad30*/  UMOV UR18, 0x9b8 ;  /* 0x000009b800127882 */ /* 0x000fe20000000000 */
[----:B------:R-:W-:Y:S02]  /*ad40*/  UISETP.NE.U32.AND UP0, UPT, UR12, URZ, UPT ;  /* 0x0000003f0c00728c */ /* 0x000fe4000bf05070 */
[----:B------:R-:W-:Y:S01]  /*ad50*/  USEL UR18, UR18, 0x978, UP1 ;  /* 0x0000097812127887 */ /* 0x000fe20008800000 */
[----:B------:R-:W-:Y:S01]  /*ad60*/  IMAD.MOV.U32 R3, RZ, RZ, R9 ;  /* 0x000000ffff037224 */ /* 0x000fe200078e0009 */
[----:B------:R-:W-:Y:S02]  /*ad70*/  UISETP.NE.AND.EX UP0, UPT, UR13, URZ, UPT, UP0 ;  /* 0x0000003f0d00728c */ /* 0x000fe4000bf05300 */
[----:B------:R-:W-:-:S02]  /*ad80*/  USEL UR16, UR43, URZ, UP1 ;  /* 0x0000003f2b107287 */ /* 0x000fc40008800000 */
[----:B------:R-:W-:Y:S02]  /*ad90*/  USEL UR45, UR45, URZ, !UP0 ;  /* 0x0000003f2d2d7287 */ /* 0x000fe4000c000000 */
[----:B------:R-:W-:-:S04]  /*ada0*/  USEL UR44, UR44, URZ, !UP0 ;  /* 0x0000003f2c2c7287 */ /* 0x000fc8000c000000 */
[----:B------:R-:W-:Y:S01]  /*adb0*/  ULDC.64 UR14, c[0x0][UR18+0x228] ;  /* 0x00008a00120e7abb */ /* 0x000fe20008000a00 */
[----:B------:R-:W-:Y:S01]  /*adc0*/  ULDC.64 UR12, c[0x0][UR18+0x220] ;  /* 0x00008800120c7abb */ /* 0x000fe20008000a00 */
[----:B------:R-:W-:Y:S02]  /*add0*/  UIMAD.WIDE.U32 UR20, UR14, UR16, URZ ;  /* 0x000000100e1472a5 */ /* 0x000fe4000f8e003f */
[----:B------:R-:W-:Y:S01]  /*ade0*/  UIMAD UR19, UR15, UR16, URZ ;  /* 0x000000100f1372a4 */ /* 0x000fe2000f8e023f */
[----:B0-----:R-:W-:Y:S01]  /*adf0*/  ISETP.NE.AND P0, PT, R0, 0x1, PT ;  /* 0x000000010000780c */ /* 0x001fe20003f05270 */
[----:B------:R-:W-:Y:S01]  /*ae00*/  UIMAD.WIDE.U32 UR14, UR12, UR45, URZ ;  /* 0x0000002d0c0e72a5 */ /* 0x000fe2000f8e003f */
[----:B------:R-:W-:Y:S01]  /*ae10*/  ULDC.64 UR10, c[0x0][UR18+0x218] ;  /* 0x00008600120a7abb */ /* 0x000fe20008000a00 */
[----:B------:R-:W-:Y:S02]  /*ae20*/  UIMAD UR45, UR13, UR45, URZ ;  /* 0x0000002d0d2d72a4 */ /* 0x000fe4000f8e023f */
[----:B------:R-:W-:-:S02]  /*ae30*/  UIMAD.WIDE.U32 UR16, UR10, UR42, URZ ;  /* 0x0000002a0a1072a5 */ /* 0x000fc4000f8e003f */
[----:B------:R-:W-:Y:S02]  /*ae40*/  UIMAD UR10, UR11, UR42, URZ ;  /* 0x0000002a0b0a72a4 */ /* 0x000fe4000f8e023f */
[----:B------:R-:W-:Y:S02]  /*ae50*/  UIMAD UR44, UR12, UR44, UR45 ;  /* 0x0000002c0c2c72a4 */ /* 0x000fe4000f8e022d */
[----:B------:R-:W-:Y:S02]  /*ae60*/  UIADD3 UR19, UR21, UR19, URZ ;  /* 0x0000001315137290 */ /* 0x000fe4000fffe03f */
[----:B------:R-:W0:Y:S01]  /*ae70*/  @P0 LDC R4, c[0x0][0xbec] ;  /* 0x0002fb00ff040b82 */ /* 0x000e220000000800 */
[----:B------:R-:W-:Y:S02]  /*ae80*/  UIADD3 UR11, UR17, UR10, URZ ;  /* 0x0000000a110b7290 */ /* 0x000fe4000fffe03f */
[----:B------:R-:W-:Y:S02]  /*ae90*/  UIADD3 UR16, UP0, UP2, UR14, UR16, UR4 ;  /* 0x000000100e107290 */ /* 0x000fe4000fa1e004 */
[----:B------:R-:W-:Y:S01]  /*aea0*/  UIADD3 UR10, UR15, UR44, URZ ;  /* 0x0000002c0f0a7290 */ /* 0x000fe2000fffe03f */
[----:B------:R-:W-:-:S02]  /*aeb0*/  IMAD.U32 R6, RZ, RZ, UR19 ;  /* 0x00000013ff067e24 */ /* 0x000fc4000f8e00ff */
[----:B------:R-:W1:Y:S01]  /*aec0*/  @P0 LDC R5, c[0x0][0xbf0] ;  /* 0x0002fc00ff050b82 */ /* 0x000e620000000800 */
[----:B------:R-:W-:Y:S01]  /*aed0*/  UIADD3.X UR10, UR10, UR11, UR22, UP0, UP2 ;  /* 0x0000000b0a0a7290 */ /* 0x000fe200087e4416 */
[----:B0-----:R-:W-:-:S05]  /*aee0*/  @P0 IMAD.HI.U32 R4, R9, R4, RZ ;  /* 0x0000000409040227 */ /* 0x001fca00078e00ff */
[----:B-1----:R-:W-:Y:S01]  /*aef0*/  @P0 SHF.R.U32.HI R3, RZ, R5, R4 ;  /* 0x00000005ff030219 */ /* 0x002fe20000011604 */
[----:B------:R-:W-:-:S04]  /*af00*/  IMAD.U32 R4, RZ, RZ, UR20 ;  /* 0x00000014ff047e24 */ /* 0x000fc8000f8e00ff */
[--C-:B------:R-:W-:Y:S01]  /*af10*/  IMAD.MOV R7, RZ, RZ, -R3.reuse ;  /* 0x000000ffff077224 */ /* 0x100fe200078e0a03 */
[----:B------:R-:W-:Y:S02]  /*af20*/  IADD3 R4, P0, P2, R3, UR16, R4 ;  /* 0x0000001003047c10 */ /* 0x000fe4000fa1e004 */
[----:B------:R-:W-:Y:S01]  /*af30*/  SHF.R.S32.HI R3, RZ, 0x1f, R3 ;  /* 0x0000001fff037819 */ /* 0x000fe20000011403 */
[C---:B------:R-:W-:Y:S02]  /*af40*/  IMAD R7, R0.reuse, R7, R9 ;  /* 0x0000000700077224 */ /* 0x040fe400078e0209 */
[----:B------:R-:W-:Y:S01]  /*af50*/  IMAD R9, R0, UR8, RZ ;  /* 0x0000000800097c24 */ /* 0x000fe2000f8e02ff */
[----:B------:R-:W-:Y:S01]  /*af60*/  IADD3.X R5, R3, UR10, R6, P0, P2 ;  /* 0x0000000a03057c10 */ /* 0x000fe200087e4406 */
[----:B------:R-:W-:Y:S01]  /*af70*/  ULDC.64 UR10, c[0x0][UR18+0x210] ;  /* 0x00008400120a7abb */ /* 0x000fe20008000a00 */
[----:B------:R-:W-:Y:S01]  /*af80*/  SHF.R.S32.HI R3, RZ, 0x1f, R7 ;  /* 0x0000001fff037819 */ /* 0x000fe20000011407 */
[----:B------:R-:W-:-:S02]  /*af90*/  IMAD R6, R7, UR11, RZ ;  /* 0x0000000b07067c24 */ /* 0x000fc4000f8e02ff */
[----:B------:R-:W-:-:S04]  /*afa0*/  IMAD.WIDE.U32 R4, R7, UR10, R4 ;  /* 0x0000000a07047c25 */ /* 0x000fc8000f8e0004 */
[----:B------:R-:W-:Y:S01]  /*afb0*/  IMAD R3, R3, UR10, R6 ;  /* 0x0000000a03037c24 */ /* 0x000fe2000f8e0206 */
[----:B------:R-:W-:Y:S01]  /*afc0*/  ULDC.64 UR10, c[0x0][0xba8] ;  /* 0x0002ea00000a7ab9 */ /* 0x000fe20000000a00 */
[----:B------:R-:W-:Y:S01]  /*afd0*/  @!UP1 ULDC UR10, c[0x0][0xb50] ;  /* 0x0002d400000a9ab9 */ /* 0x000fe20000000800 */
[----:B------:R-:W-:Y:S01]  /*afe0*/  @!UP1 ULDC UR11, c[0x0][0xb54] ;  /* 0x0002d500000b9ab9 */ /* 0x000fe20000000800 */
[----:B------:R-:W-:Y:S01]  /*aff0*/  IMAD.IADD R3, R5, 0x1, R3 ;  /* 0x0000000105037824 */ /* 0x000fe200078e0203 */
[----:B------:R-:W-:Y:S01]  /*b000*/  LEA R8, P0, R4, UR10, 0x2 ;  /* 0x0000000a04087c11 */ /* 0x000fe2000f8010ff */
[----:B------:R-:W-:-:S03]  /*b010*/  VIADD R0, R16, UR39 ;  /* 0x0000002710007c36 */ /* 0x000fc60008000000 */
[----:B------:R-:W-:Y:S01]  /*b020*/  LEA.HI.X R3, R4, UR11, R3, 0x2, P0 ;  /* 0x0000000b04037c11 */ /* 0x000fe200080f1403 */
[----:B------:R-:W-:Y:S04]  /*b030*/  SHFL.IDX PT, R6, R8, 0x1, 0x1c1f ;  /* 0x003c1f0008067f89 */ /* 0x000fe800000e0000 */
[----:B------:R-:W-:Y:S04]  /*b040*/  SHFL.IDX PT, R5, R3, RZ, 0x1c1f ;  /* 0x001c1fff03057589 */ /* 0x000fe800000e0000 */
[----:B------:R-:W-:Y:S01]  /*b050*/  SHFL.IDX PT, R7, R3, 0x1, 0x1c1f ;  /* 0x003c1f0003077f89 */ /* 0x000fe200000e0000 */
[----:B---3--:R-:W-:-:S05]  /*b060*/  IMAD.MOV R4, RZ, RZ, -R10 ;  /* 0x000000ffff047224 */ /* 0x008fca00078e0a0a */
[----:B------:R-:W-:Y:S02]  /*b070*/  ISETP.NE.AND P0, PT, R185, R4, PT ;  /* 0x00000004b900720c */ /* 0x000fe40003f05270 */
[----:B------:R-:W0:Y:S02]  /*b080*/  SHFL.IDX PT, R4, R8, RZ, 0x1c1f ;  /* 0x001c1fff08047589 */ /* 0x000e2400000e0000 */
[C---:B------:R-:W-:Y:S01]  /*b090*/  ISETP.GE.OR P2, PT, R0.reuse, R9, P0 ;  /* 0x000000090000720c */ /* 0x040fe20000746670 */
[----:B------:R-:W-:-:S05]  /*b0a0*/  VIADD R0, R0, 0x8 ;  /* 0x0000000800007836 */ /* 0x000fca0000000000 */
[----:B------:R-:W-:-:S07]  /*b0b0*/  ISETP.GE.OR P0, PT, R0, R9, P0 ;  /* 0x000000090000720c */ /* 0x000fce0000706670 */
[----:B0-----:R0:W-:Y:S06]  /*b0c0*/  @!P2 ST.E desc[UR40][R4.64], R13 ;  /* 0x0000000d0400a985 */ /* 0x0011ec000c101928 */
[----:B------:R0:W-:Y:S02]  /*b0d0*/  @!P0 ST.E desc[UR40][R6.64], R12 ;  /* 0x0000000c06008985 */ /* 0x0001e4000c101928 */
.L_x_4457:
[----:B------:R-:W-:Y:S05]  /*b0e0*/  @P1 BRA `(.L_x_4458) ;  /* 0x00000010004c1947 */ /* 0x000fea0003800000 */
[----:B------:R-:W1:Y:S01]  /*b0f0*/  S2R R0, SR_TID.X ;  /* 0x0000000000007919 */ /* 0x000e620000002100 */
[----:B------:R-:W3:Y:S01]  /*b100*/  LDC R82, c[0x0][0xbe8] ;  /* 0x0002fa00ff527b82 */ /* 0x000ee20000000800 */
        /* <DEDUP_REMOVED lines=11> */
[----:B------:R-:W-:Y:S02]  /*b1c0*/  LOP3.LUT R32, R33, 0x380, RZ, 0xc0, !PT ;  /* 0x0000038021207812 */ /* 0x000fe400078ec0ff */
[----:B------:R-:W-:Y:S02]  /*b1d0*/  IADD3 R37, P1, R14, 0x6000, RZ ;  /* 0x000060000e257810 */ /* 0x000fe40007f3e0ff */
[----:B------:R-:W-:-:S02]  /*b1e0*/  SHF.R.U64 R40, R40, 0x3, RZ ;  /* 0x0000000328287819 */ /* 0x000fc400000012ff */
[----:B------:R-:W-:Y:S02]  /*b1f0*/  SHF.R.U64 R32, R32, 0x3, RZ ;  /* 0x0000000320207819 */ /* 0x000fe400000012ff */
[----:B------:R-:W-:Y:S02]  /*b200*/  LOP3.LUT R36, R37, 0x380, RZ, 0xc0, !PT ;  /* 0x0000038025247812 */ /* 0x000fe400078ec0ff */
[----:B------:R-:W-:Y:S01]  /*b210*/  LOP3.LUT R40, R40, R41, RZ, 0x3c, !PT ;  /* 0x0000002928287212 */ /* 0x000fe200078e3cff */
[--C-:B------:R-:W-:Y:S01]  /*b220*/  IMAD.X R41, RZ, RZ, R15.reuse, P2 ;  /* 0x000000ffff297224 */ /* 0x100fe200010e060f */
[----:B------:R-:W-:Y:S01]  /*b230*/  LOP3.LUT R32, R32, R33, RZ, 0x3c, !PT ;  /* 0x0000002120207212 */ /* 0x000fe200078e3cff */
[--C-:B------:R-:W-:Y:S01]  /*b240*/  IMAD.X R33, RZ, RZ, R15.reuse, P0 ;  /* 0x000000ffff217224 */ /* 0x100fe200000e060f */
[----:B------:R-:W-:Y:S02]  /*b250*/  IADD3 R69, P2, R14, 0xe000, RZ ;  /* 0x0000e0000e457810 */ /* 0x000fe40007f5e0ff */
[----:B------:R-:W-:Y:S01]  /*b260*/  SHF.R.U64 R36, R36, 0x3, RZ ;  /* 0x0000000324247819 */ /* 0x000fe200000012ff */
[----:B------:R-:W-:Y:S01]  /*b270*/  UIMAD UR12, UR22, UR14, URZ ;  /* 0x0000000e160c72a4 */ /* 0x000fe2000f8e023f */
[----:B------:R-:W-:Y:S01]  /*b280*/  IADD3 R61, P0, R14, 0xc000, RZ ;  /* 0x0000c0000e3d7810 */ /* 0x000fe20007f1e0ff */
[----:B------:R-:W-:Y:S01]  /*b290*/  UIMAD.WIDE.U32 UR10, UR4, UR14, URZ ;  /* 0x0000000e040a72a5 */ /* 0x000fe2000f8e003f */
[----:B------:R-:W-:Y:S01]  /*b2a0*/  LOP3.LUT R68, R69, 0x380, RZ, 0xc0, !PT ;  /* 0x0000038045447812 */ /* 0x000fe200078ec0ff */
[----:B------:R-:W5:Y:S01]  /*b2b0*/  LD.E.128 R32, desc[UR40][R32.64] ;  /* 0x0000002820207980 */ /* 0x000f62000c101d00 */
[----:B------:R-:W-:Y:S01]  /*b2c0*/  LOP3.LUT R36, R36, R37, RZ, 0x3c, !PT ;  /* 0x0000002524247212 */ /* 0x000fe200078e3cff */
[----:B------:R-:W-:Y:S01]  /*b2d0*/  IMAD.X R37, RZ, RZ, R15, P1 ;  /* 0x000000ffff257224 */ /* 0x000fe200008e060f */
[----:B------:R-:W-:Y:S01]  /*b2e0*/  LOP3.LUT R60, R61, 0x380, RZ, 0xc0, !PT ;  /* 0x000003803d3c7812 */ /* 0x000fe200078ec0ff */
[----:B------:R-:W5:Y:S01]  /*b2f0*/  LD.E.128 R40, desc[UR40][R40.64] ;  /* 0x0000002828287980 */ /* 0x000f62000c101d00 */
[----:B------:R-:W-:-:S02]  /*b300*/  IADD3 R65, P1, R14, 0xd000, RZ ;  /* 0x0000d0000e417810 */ /* 0x000fc40007f3e0ff */
[----:B------:R-:W-:Y:S02]  /*b310*/  SHF.R.U64 R68, R68, 0x3, RZ ;  /* 0x0000000344447819 */ /* 0x000fe400000012ff */
[----:B------:R-:W-:Y:S02]  /*b320*/  IADD3 R9, P3, R14, 0x1000, RZ ;  /* 0x000010000e097810 */ /* 0x000fe40007f7e0ff */
[----:B------:R-:W-:Y:S02]  /*b330*/  LOP3.LUT R81, R20, 0xfffffff8, RZ, 0xc0, !PT ;  /* 0xfffffff814517812 */ /* 0x000fe400078ec0ff */
[C---:B------:R-:W-:Y:S02]  /*b340*/  IADD3 R13, P4, R14.reuse, 0x2000, RZ ;  /* 0x000020000e0d7810 */ /* 0x040fe40007f9e0ff */
[C---:B------:R-:W-:Y:S02]  /*b350*/  IADD3 R25, P5, R14.reuse, 0x3000, RZ ;  /* 0x000030000e197810 */ /* 0x040fe40007fbe0ff */
[----:B------:R-:W-:Y:S01]  /*b360*/  IADD3 R29, P6, R14, 0x4000, RZ ;  /* 0x000040000e1d7810 */ /* 0x000fe20007fde0ff */
[----:B------:R-:W-:Y:S01]  /*b370*/  UIMAD UR12, UR4, UR15, UR12 ;  /* 0x0000000f040c72a4 */ /* 0x000fe2000f8e020c */
[----:B------:R-:W-:Y:S01]  /*b380*/  SHF.R.U64 R60, R60, 0x3, RZ ;  /* 0x000000033c3c7819 */ /* 0x000fe200000012ff */
[----:B------:R-:W5:Y:S01]  /*b390*/  LD.E.128 R36, desc[UR40][R36.64] ;  /* 0x0000002824247980 */ /* 0x000f62000c101d00 */
[----:B------:R-:W-:-:S02]  /*b3a0*/  LOP3.LUT R64, R65, 0x380, RZ, 0xc0, !PT ;  /* 0x0000038041407812 */ /* 0x000fc400078ec0ff */
[----:B------:R-:W-:Y:S01]  /*b3b0*/  LOP3.LUT R68, R68, R69, RZ, 0x3c, !PT ;  /* 0x0000004544447212 */ /* 0x000fe200078e3cff */
[--C-:B------:R-:W-:Y:S01]  /*b3c0*/  IMAD.X R69, RZ, RZ, R15.reuse, P2 ;  /* 0x000000ffff457224 */ /* 0x100fe200010e060f */
[----:B------:R-:W-:Y:S01]  /*b3d0*/  LOP3.LUT R60, R60, R61, RZ, 0x3c, !PT ;  /* 0x0000003d3c3c7212 */ /* 0x000fe200078e3cff */
[----:B------:R-:W-:Y:S01]  /*b3e0*/  IMAD.X R61, RZ, RZ, R15, P0 ;  /* 0x000000ffff3d7224 */ /* 0x000fe200000e060f */
[----:B---3--:R-:W-:Y:S02]  /*b3f0*/  ISETP.NE.AND P2, PT, R82, 0x1, PT ;  /* 0x000000015200780c */ /* 0x008fe40003f45270 */
[----:B------:R-:W-:Y:S02]  /*b400*/  SHF.R.U64 R64, R64, 0x3, RZ ;  /* 0x0000000340407819 */ /* 0x000fe400000012ff */
[----:B------:R-:W-:Y:S01]  /*b410*/  LOP3.LUT R8, R9, 0x380, RZ, 0xc0, !PT ;  /* 0x0000038009087812 */ /* 0x000fe200078ec0ff */
[----:B------:R-:W-:Y:S01]  /*b420*/  IMAD.IADD R20, R0, 0x1, -R81 ;  /* 0x0000000100147824 */ /* 0x000fe200078e0a51 */
[----:B------:R-:W-:-:S02]  /*b430*/  ISETP.GE.AND P0, PT, R195, UR16, PT ;  /* 0x00000010c3007c0c */ /* 0x000fc4000bf06270 */
[----:B------:R-:W-:Y:S02]  /*b440*/  LOP3.LUT R12, R13, 0x380, RZ, 0xc0, !PT ;  /* 0x000003800d0c7812 */ /* 0x000fe400078ec0ff */
[----:B------:R-:W-:Y:S02]  /*b450*/  LOP3.LUT R24, R25, 0x380, RZ, 0xc0, !PT ;  /* 0x0000038019187812 */ /* 0x000fe400078ec0ff */
[----:B------:R-:W-:Y:S01]  /*b460*/  LOP3.LUT R28, R29, 0x380, RZ, 0xc0, !PT ;  /* 0x000003801d1c7812 */ /* 0x000fe200078ec0ff */
[----:B------:R-:W0:Y:S01]  /*b470*/  @P2 LDC R77, c[0x0][0xbec] ;  /* 0x0002fb00ff4d2b82 */ /* 0x000e220000000800 */
[----:B------:R-:W-:Y:S01]  /*b480*/  LOP3.LUT R64, R64, R65, RZ, 0x3c, !PT ;  /* 0x0000004140407212 */ /* 0x000fe200078e3cff */
[----:B------:R-:W-:Y:S01]  /*b490*/  IMAD.X R65, RZ, RZ, R15, P1 ;  /* 0x000000ffff417224 */ /* 0x000fe200008e060f */
[----:B------:R-:W-:Y:S01]  /*b4a0*/  SEL R76, RZ, 0xffffffff, P0 ;  /* 0xffffffffff4c7807 */ /* 0x000fe20000000000 */
[----:B------:R-:W-:Y:S01]  /*b4b0*/  UIADD3 UR11, UR11, UR12, URZ ;  /* 0x0000000c0b0b7290 */ /* 0x000fe2000fffe03f */
[----:B------:R-:W-:Y:S01]  /*b4c0*/  ISETP.GE.AND P1, PT, R2, UR16, PT ;  /* 0x0000001002007c0c */ /* 0x000fe2000bf26270 */
[----:B------:R-:W-:Y:S01]  /*b4d0*/  USHF.R.S32.HI UR4, URZ, 0x1f, UR9 ;  /* 0x0000001f3f047899 */ /* 0x000fe20008011409 */
[----:B------:R-:W-:Y:S01]  /*b4e0*/  SHF.R.U64 R8, R8, 0x3, RZ ;  /* 0x0000000308087819 */ /* 0x000fe200000012ff */
[----:B------:R-:W-:Y:S01]  /*b4f0*/  IMAD.SHL.U32 R76, R76, 0x2, RZ ;  /* 0x000000024c4c7824 */ /* 0x000fe200078e00ff */
[----:B------:R-:W-:Y:S01]  /*b500*/  SEL R21, RZ, 0x1, P1 ;  /* 0x00000001ff157807 */ /* 0x000fe20000800000 */
[----:B------:R-:W1:Y:S01]  /*b510*/  @P2 LDC R79, c[0x0][0xbf0] ;  /* 0x0002fc00ff4f2b82 */ /* 0x000e620000000800 */
[----:B------:R-:W-:Y:S01]  /*b520*/  ISETP.GE.AND P1, PT, R194, UR16, PT ;  /* 0x00000010c2007c0c */ /* 0x000fe2000bf26270 */
[----:B------:R-:W-:Y:S01]  /*b530*/  ULDC.64 UR12, c[0x0][0xae8] ;  /* 0x0002ba00000c7ab9 */ /* 0x000fe20000000a00 */
[----:B------:R-:W-:Y:S01]  /*b540*/  LOP3.LUT R21, R76, 0x2, R21, 0xe2, !PT ;  /* 0x000000024c157812 */ /* 0x000fe200078ee215 */
[----:B------:R-:W5:Y:S01]  /*b550*/  LD.E.128 R60, desc[UR40][R60.64] ;  /* 0x000000283c3c7980 */ /* 0x000f62000c101d00 */
[----:B------:R-:W-:-:S02]  /*b560*/  SEL R76, RZ, 0xffffffff, P1 ;  /* 0xffffffffff4c7807 */ /* 0x000fc40000800000 */
[----:B------:R-:W-:Y:S01]  /*b570*/  ISETP.GE.AND P0, PT, R193, UR16, PT ;  /* 0x00000010c1007c0c */ /* 0x000fe2000bf06270 */
[----:B------:R-:W5:Y:S01]  /*b580*/  LD.E.128 R64, desc[UR40][R64.64] ;  /* 0x0000002840407980 */ /* 0x000f62000c101d00 */
[----:B------:R-:W-:Y:S01]  /*b590*/  LOP3.LUT R8, R8, R9, RZ, 0x3c, !PT ;  /* 0x0000000908087212 */ /* 0x000fe200078e3cff */
[----:B------:R-:W-:Y:S01]  /*b5a0*/  IMAD.X R9, RZ, RZ, R15, P3 ;  /* 0x000000ffff097224 */ /* 0x000fe200018e060f */
[----:B------:R-:W-:Y:S01]  /*b5b0*/  IADD3 R45, P3, R14, 0x8000, RZ ;  /* 0x000080000e2d7810 */ /* 0x000fe20007f7e0ff */
[----:B------:R-:W-:Y:S01]  /*b5c0*/  IMAD.SHL.U32 R76, R76, 0x4, RZ ;  /* 0x000000044c4c7824 */ /* 0x000fe200078e00ff */
[----:B------:R-:W-:Y:S01]  /*b5d0*/  SEL R0, RZ, 0xffffffff, P0 ;  /* 0xffffffffff007807 */ /* 0x000fe20000000000 */
[----:B------:R-:W5:Y:S01]  /*b5e0*/  LD.E.128 R68, desc[UR40][R68.64] ;  /* 0x0000002844447980 */ /* 0x000f62000c101d00 */
[----:B------:R-:W-:Y:S02]  /*b5f0*/  LOP3.LUT R44, R45, 0x380, RZ, 0xc0, !PT ;  /* 0x000003802d2c7812 */ /* 0x000fe400078ec0ff */
[----:B------:R-:W-:Y:S01]  /*b600*/  LOP3.LUT R21, R76, 0x4, R21, 0xe2, !PT ;  /* 0x000000044c157812 */ /* 0x000fe200078ee215 */
[----:B------:R-:W-:Y:S01]  /*b610*/  IMAD.SHL.U32 R76, R0, 0x8, RZ ;  /* 0x00000008004c7824 */ /* 0x000fe200078e00ff */
[----:B------:R-:W-:Y:S01]  /*b620*/  SHF.R.U64 R12, R12, 0x3, RZ ;  /* 0x000000030c0c7819 */ /* 0x000fe200000012ff */
[----:B------:R-:W-:Y:S01]  /*b630*/  IMAD R0, R20, 0x20, R3 ;  /* 0x0000002014007824 */ /* 0x000fe200078e0203 */
[----:B------:R-:W-:-:S02]  /*b640*/  SHF.R.U64 R24, R24, 0x3, RZ ;  /* 0x0000000318187819 */ /* 0x000fc400000012ff */
[----:B------:R-:W-:Y:S01]  /*b650*/  SHF.R.U64 R28, R28, 0x3, RZ ;  /* 0x000000031c1c7819 */ /* 0x000fe200000012ff */
[----:B------:R-:W-:Y:S01]  /*b660*/  UIMAD.WIDE.U32 UR10, UR42, UR12, UR10 ;  /* 0x0000000c2a0a72a5 */ /* 0x000fe2000f8e000a */
[----:B------:R-:W-:Y:S01]  /*b670*/  SHF.R.U64 R44, R44, 0x3, RZ ;  /* 0x000000032c2c7819 */ /* 0x000fe200000012ff */
[----:B------:R-:W-:Y:S01]  /*b680*/  VIADD R80, R0, UR39 ;  /* 0x0000002700507c36 */ /* 0x000fe20008000000 */
        /* <DEDUP_REMOVED lines=9> */
[----:B------:R-:W-:Y:S01]  /*b720*/  UIMAD UR11, UR42, UR13, UR11 ;  /* 0x0000000d2a0b72a4 */ /* 0x000fe2000f8e020b */
[C---:B------:R-:W-:Y:S01]  /*b730*/  IADD3 R53, P5, R14.reuse, 0xa000, RZ ;  /* 0x0000a0000e357810 */ /* 0x040fe20007fbe0ff */
[----:B------:R-:W5:Y:S01]  /*b740*/  LD.E.128 R8, desc[UR40][R8.64] ;  /* 0x0000002808087980 */ /* 0x000f62000c101d00 */
[----:B------:R-:W-:Y:S01]  /*b750*/  IADD3 R57, P6, R14, 0xb000, RZ ;  /* 0x0000b0000e397810 */ /* 0x000fe20007fde0ff */
[----:B------:R-:W-:Y:S01]  /*b760*/  ULDC.64 UR12, c[0x0][0xaf0] ;  /* 0x0002bc00000c7ab9 */ /* 0x000fe20000000a00 */
[----:B------:R-:W-:Y:S01]  /*b770*/  ISETP.GE.AND P0, PT, R192, UR16, PT ;  /* 0x00000010c0007c0c */ /* 0x000fe2000bf06270 */
[----:B0-----:R-:W-:Y:S01]  /*b780*/  @P2 IMAD.HI.U32 R0, R80, R77, RZ ;  /* 0x0000004d50002227 */ /* 0x001fe200078e00ff */
[----:B------:R-:W-:Y:S01]  /*b790*/  IADD3 R7, P3, R14, 0xf000, RZ ;  /* 0x0000f0000e077810 */ /* 0x000fe20007f7e0ff */
[----:B------:R-:W-:Y:S01]  /*b7a0*/  UIMAD UR4, UR4, UR12, URZ ;  /* 0x0000000c040472a4 */ /* 0x000fe2000f8e023f */
[----:B------:R-:W-:Y:S01]  /*b7b0*/  LOP3.LUT R48, R49, 0x380, RZ, 0xc0, !PT ;  /* 0x0000038031307812 */ /* 0x000fe200078ec0ff */
[----:B------:R-:W5:Y:S01]  /*b7c0*/  LD.E.128 R24, desc[UR40][R24.64] ;  /* 0x0000002818187980 */ /* 0x000f62000c101d00 */
[----:B------:R-:W-:-:S02]  /*b7d0*/  LOP3.LUT R52, R53, 0x380, RZ, 0xc0, !PT ;  /* 0x0000038035347812 */ /* 0x000fc400078ec0ff */
[----:B------:R-:W-:Y:S01]  /*b7e0*/  LOP3.LUT R56, R57, 0x380, RZ, 0xc0, !PT ;  /* 0x0000038039387812 */ /* 0x000fe200078ec0ff */
[----:B------:R-:W5:Y:S01]  /*b7f0*/  LD.E.128 R28, desc[UR40][R28.64] ;  /* 0x000000281c1c7980 */ /* 0x000f62000c101d00 */
[----:B------:R-:W-:Y:S02]  /*b800*/  LOP3.LUT R5, R14, 0x380, RZ, 0xc0, !PT ;  /* 0x000003800e057812 */ /* 0x000fe400078ec0ff */
[----:B------:R-:W-:Y:S01]  /*b810*/  SEL R20, RZ, 0xffffffff, P0 ;  /* 0xffffffffff147807 */ /* 0x000fe20000000000 */
[----:B------:R-:W-:Y:S01]  /*b820*/  IMAD.MOV.U32 R77, RZ, RZ, R80 ;  /* 0x000000ffff4d7224 */ /* 0x000fe200078e0050 */
[----:B------:R-:W-:Y:S01]  /*b830*/  LOP3.LUT R6, R7, 0x380, RZ, 0xc0, !PT ;  /* 0x0000038007067812 */ /* 0x000fe200078ec0ff */
[----:B------:R-:W-:Y:S01]  /*b840*/  UIMAD UR4, UR9, UR13, UR4 ;  /* 0x0000000d090472a4 */ /* 0x000fe2000f8e0204 */
[----:B-1----:R-:W-:Y:S01]  /*b850*/  @P2 SHF.R.U32.HI R77, RZ, R79, R0 ;  /* 0x0000004fff4d2219 */ /* 0x002fe20000011600 */
[----:B------:R-:W-:Y:S01]  /*b860*/  UIMAD.WIDE.U32 UR10, UR9, UR12, UR10 ;  /* 0x0000000c090a72a5 */ /* 0x000fe2000f8e000a */
[----:B------:R-:W-:Y:S01]  /*b870*/  SHF.R.U64 R48, R48, 0x3, RZ ;  /* 0x0000000330307819 */ /* 0x000fe200000012ff */
[----:B------:R-:W-:Y:S01]  /*b880*/  IMAD.SHL.U32 R20, R20, 0x10, RZ ;  /* 0x0000001014147824 */ /* 0x000fe200078e00ff */
[----:B------:R-:W-:Y:S01]  /*b890*/  SHF.R.U64 R52, R52, 0x3, RZ ;  /* 0x0000000334347819 */ /* 0x000fe200000012ff */
[----:B------:R-:W-:Y:S01]  /*b8a0*/  IMAD.X R73, RZ, RZ, R15, P3 ;  /* 0x000000ffff497224 */ /* 0x000fe200018e060f */
[----:B------:R-:W-:Y:S01]  /*b8b0*/  SHF.R.U64 R56, R56, 0x3, RZ ;  /* 0x0000000338387819 */ /* 0x000fe200000012ff */
[----:B------:R-:W5:Y:S01]  /*b8c0*/  LD.E.128 R44, desc[UR40][R44.64] ;  /* 0x000000282c2c7980 */ /* 0x000f62000c101d00 */
[----:B------:R-:W-:-:S02]  /*b8d0*/  SHF.R.U64 R5, R5, 0x3, RZ ;  /* 0x0000000305057819 */ /* 0x000fc400000012ff */
[----:B------:R-:W-:Y:S02]  /*b8e0*/  SHF.R.U64 R6, R6, 0x3, RZ ;  /* 0x0000000306067819 */ /* 0x000fe400000012ff */
[----:B------:R-:W-:Y:S01]  /*b8f0*/  LOP3.LUT R21, R76, 0x8, R21, 0xe2, !PT ;  /* 0x000000084c157812 */ /* 0x000fe200078ee215 */
[----:B------:R-:W-:Y:S01]  /*b900*/  UIADD3 UR4, UR11, UR4, URZ ;  /* 0x000000040b047290 */ /* 0x000fe2000fffe03f */
[----:B------:R-:W-:Y:S01]  /*b910*/  ISETP.GE.AND P0, PT, R187, UR16, PT ;  /* 0x00000010bb007c0c */ /* 0x000fe2000bf06270 */
        /* <DEDUP_REMOVED lines=9> */
[----:B------:R-:W-:-:S02]  /*b9b0*/  LOP3.LUT R72, R6, R7, RZ, 0x3c, !PT ;  /* 0x0000000706487212 */ /* 0x000fc400078e3cff */
[----:B------:R-:W-:Y:S02]  /*b9c0*/  SHF.R.S32.HI R78, RZ, 0x1f, R77 ;  /* 0x0000001fff4e7819 */ /* 0x000fe4000001144d */
[----:B------:R-:W-:Y:S01]  /*b9d0*/  LOP3.LUT R76, R20, 0x10, R21, 0xe2, !PT ;  /* 0x00000010144c7812 */ /* 0x000fe200078ee215 */
[----:B------:R-:W-:Y:S01]  /*b9e0*/  IMAD.U32 R20, RZ, RZ, UR10 ;  /* 0x0000000aff147e24 */ /* 0x000fe2000f8e00ff */
[----:B------:R-:W-:Y:S01]  /*b9f0*/  SEL R0, RZ, 0xffffffff, P0 ;  /* 0xffffffffff007807 */ /* 0x000fe20000000000 */
[----:B------:R-:W-:Y:S01]  /*ba00*/  IMAD.U32 R21, RZ, RZ, UR11 ;  /* 0x0000000bff157e24 */ /* 0x000fe2000f8e00ff */
[----:B------:R-:W-:Y:S01]  /*ba10*/  ULDC.64 UR10, c[0x0][0xae0] ;  /* 0x0002b800000a7ab9 */ /* 0x000fe20000000a00 */
[----:B------:R-:W-:Y:S01]  /*ba20*/  IMAD R79, R82, R79, R80 ;  /* 0x0000004f524f7224 */ /* 0x000fe200078e0250 */
[----:B------:R-:W5:Y:S01]  /*ba30*/  LD.E.128 R4, desc[UR40][R4.64] ;  /* 0x0000002804047980 */ /* 0x000f62000c101d00 */
[----:B------:R-:W-:Y:S02]  /*ba40*/  IMAD.U32 R21, RZ, RZ, UR4 ;  /* 0x00000004ff157e24 */ /* 0x000fe4000f8e00ff */
[----:B------:R-:W-:Y:S01]  /*ba50*/  IMAD R78, R78, UR10, RZ ;  /* 0x0000000a4e4e7c24 */ /* 0x000fe2000f8e02ff */
[----:B------:R-:W5:Y:S01]  /*ba60*/  LD.E.128 R12, desc[UR40][R12.64] ;  /* 0x000000280c0c7980 */ /* 0x000f62000c101d00 */
[----:B------:R-:W-:Y:S01]  /*ba70*/  IMAD.SHL.U32 R83, R0, 0x20, RZ ;  /* 0x0000002000537824 */ /* 0x000fe200078e00ff */
[----:B------:R-:W-:-:S02]  /*ba80*/  ISETP.GE.AND P0, PT, R229, UR16, PT ;  /* 0x00000010e5007c0c */ /* 0x000fc4000bf06270 */
[----:B------:R-:W5:Y:S01]  /*ba90*/  LD.E.128 R48, desc[UR40][R48.64] ;  /* 0x0000002830307980 */ /* 0x000f62000c101d00 */
[----:B------:R-:W-:-:S03]  /*baa0*/  SHF.R.S32.HI R0, RZ, 0x1f, R79 ;  /* 0x0000001fff007819 */ /* 0x000fc6000001144f */
[----:B------:R-:W5:Y:S01]  /*bab0*/  LD.E.128 R52, desc[UR40][R52.64] ;  /* 0x0000002834347980 */ /* 0x000f62000c101d00 */
[----:B------:R-:W-:-:S03]  /*bac0*/  IMAD.WIDE.U32 R20, R77, UR10, R20 ;  /* 0x0000000a4d147c25 */ /* 0x000fc6000f8e0014 */
[----:B------:R-:W5:Y:S01]  /*bad0*/  LD.E.128 R56, desc[UR40][R56.64] ;  /* 0x0000002838387980 */ /* 0x000f62000c101d00 */
[----:B------:R-:W-:Y:S01]  /*bae0*/  IMAD R81, R77, UR11, R78 ;  /* 0x0000000b4d517c24 */ /* 0x000fe2000f8e024e */
[----:B------:R-:W-:Y:S02]  /*baf0*/  ULDC.64 UR10, c[0x0][0xad8] ;  /* 0x0002b600000a7ab9 */ /* 0x000fe40000000a00 */
        /* <DEDUP_REMOVED lines=8> */
[----:B------:R-:W-:Y:S01]  /*bb80*/  IMAD.IADD R21, R21, 0x1, R81 ;  /* 0x0000000115157824 */ /* 0x000fe200078e0251 */
[----:B------:R-:W-:Y:S01]  /*bb90*/  SEL R77, RZ, 0x40, P0 ;  /* 0x00000040ff4d7807 */ /* 0x000fe20000000000 */
[----:B------:R-:W-:Y:S01]  /*bba0*/  IMAD R78, R0, UR10, RZ ;  /* 0x0000000a004e7c24 */ /* 0x000fe2000f8e02ff */
[----:B------:R-:W-:Y:S01]  /*bbb0*/  ISETP.GE.AND P0, PT, R228, UR16, PT ;  /* 0x00000010e4007c0c */ /* 0x000fe2000bf06270 */
[----:B------:R-:W-:-:S02]  /*bbc0*/  IMAD R83, R82, UR8, RZ ;  /* 0x0000000852537c24 */ /* 0x000fc4000f8e02ff */
[----:B------:R-:W-:Y:S01]  /*bbd0*/  VIADD R82, R3, UR39 ;  /* 0x0000002703527c36 */ /* 0x000fe20008000000 */
        /* <DEDUP_REMOVED lines=14> */
[----:B------:R0:W3:Y:S01]  /*bcc0*/  SHFL.IDX PT, R21, R81, RZ, 0x181f ;  /* 0x00181fff51157589 */ /* 0x0000e200000e0000 */
[----:B------:R-:W-:Y:S02]  /*bcd0*/  LOP3.LUT R3, R0, R3, RZ, 0xfc, !PT ;  /* 0x0000000300037212 */ /* 0x000fe400078efcff */
[----:B--2---:R-:W-:Y:S01]  /*bce0*/  SHF.R.S32.HI R152, RZ, 0x1f, R195 ;  /* 0x0000001fff987819 */ /* 0x004fe200000114c3 */
        /* <DEDUP_REMOVED lines=9> */
[----:B---3--:R-:W-:-:S03]  /*bd80*/  @!P0 IMAD.WIDE R78, R2, 0x2, R20 ;  /* 0x00000002024e8825 */ /* 0x008fc600078e0214 */
[----:B------:R-:W-:Y:S02]  /*bd90*/  @!P1 LEA.HI.X R77, R195, R21, R152, 0x1, P2 ;  /* 0x00000015c34d9211 */ /* 0x000fe400010f0c98 */
[----:B------:R-:W-:Y:S01]  /*bda0*/  ISETP.GE.AND P2, PT, R192, UR16, PT ;  /* 0x00000010c0007c0c */ /* 0x000fe2000bf46270 */
[----:B-----5:R1:W-:Y:S01]  /*bdb0*/  @!P0 ST.E.128 desc[UR40][R78.64], R4 ;  /* 0x000000044e008985 */ /* 0x0203e2000c101d28 */
[----:B------:R-:W-:-:S03]  /*bdc0*/  LOP3.LUT P0, RZ, R0, 0x40, RZ, 0xc0, !PT ;  /* 0x0000004000ff7812 */ /* 0x000fc6000780c0ff */
[----:B------:R2:W-:Y:S01]  /*bdd0*/  @!P1 ST.E.128 desc[UR40][R76.64], R12 ;  /* 0x0000000c4c009985 */ /* 0x0005e2000c101d28 */
[----:B------:R-:W-:Y:S02]  /*bde0*/  ISETP.GE.AND P1, PT, R187, UR16, PT ;  /* 0x00000010bb007c0c */ /* 0x000fe4000bf26270 */
[----:B-1----:R-:W-:Y:S02]  /*bdf0*/  SHF.R.S32.HI R4, RZ, 0x1f, R187 ;  /* 0x0000001fff047819 */ /* 0x002fe400000114bb */
[----:B------:R-:W-:Y:S02]  /*be00*/  SHF.R.S32.HI R5, RZ, 0x1f, R229 ;  /* 0x0000001fff057819 */ /* 0x000fe400000114e5 */
[CC--:B--2---:R-:W-:Y:S02]  /*be10*/  @!P4 LEA R76, P5, R194.reuse, R20.reuse, 0x1 ;  /* 0x00000014c24cc211 */ /* 0x0c4fe400078a08ff */
[----:B------:R-:W-:Y:S02]  /*be20*/  @!P3 LEA R14, P6, R193, R20, 0x1 ;  /* 0x00000014c10eb211 */ /* 0x000fe400078c08ff */
[----:B------:R-:W-:-:S02]  /*be30*/  @!P4 LEA.HI.X R77, R194, R21, R85, 0x1, P5 ;  /* 0x00000015c24dc211 */ /* 0x000fc400028f0c55 */
[CC--:B------:R-:W-:Y:S02]  /*be40*/  @!P2 LEA R12, P5, R192.reuse, R20.reuse, 0x1 ;  /* 0x00000014c00ca211 */ /* 0x0c0fe400078a08ff */
[-C--:B------:R-:W-:Y:S01]  /*be50*/  @!P3 LEA.HI.X R15, R193, R21.reuse, R84, 0x1, P6 ;  /* 0x00000015c10fb211 */ /* 0x080fe200030f0c54 */
[----:B------:R2:W-:Y:S01]  /*be60*/  @!P4 ST.E.128 desc[UR40][R76.64], R28 ;  /* 0x0000001c4c00c985 */ /* 0x0005e2000c101d28 */
[----:B------:R-:W-:Y:S02]  /*be70*/  LOP3.LUT P6, RZ, R3, 0x80, RZ, 0xc0, !PT ;  /* 0x0000008003ff7812 */ /* 0x000fe400078cc0ff */
[-C--:B------:R-:W-:Y:S01]  /*be80*/  @!P2 LEA.HI.X R13, R192, R21.reuse, R87, 0x1, P5 ;  /* 0x00000015c00da211 */ /* 0x080fe200028f0c57 */
[----:B------:R2:W-:Y:S01]  /*be90*/  @!P3 ST.E.128 desc[UR40][R14.64], R36 ;  /* 0x000000240e00b985 */ /* 0x0005e2000c101d28 */
[C---:B------:R-:W-:Y:S02]  /*bea0*/  @!P1 LEA R6, P5, R187.reuse, R20, 0x1 ;  /* 0x00000014bb069211 */ /* 0x040fe400078a08ff */
[----:B------:R-:W-:Y:S01]  /*beb0*/  SHF.R.S32.HI R79, RZ, 0x1f, R228 ;  /* 0x0000001fff4f7819 */ /* 0x000fe200000114e4 */
[----:B------:R2:W-:Y:S01]  /*bec0*/  @!P2 ST.E.128 desc[UR40][R12.64], R44 ;  /* 0x0000002c0c00a985 */ /* 0x0005e2000c101d28 */
[----:B------:R-:W-:-:S02]  /*bed0*/  @!P1 LEA.HI.X R7, R187, R21, R4, 0x1, P5 ;  /* 0x00000015bb079211 */ /* 0x000fc400028f0c04 */
[----:B------:R-:W-:-:S03]  /*bee0*/  @P0 LEA R4, P5, R229, R20, 0x1 ;  /* 0x00000014e5040211 */ /* 0x000fc600078a08ff */
[----:B------:R2:W-:Y:S01]  /*bef0*/  @!P1 ST.E.128 desc[UR40][R6.64], R52 ;  /* 0x0000003406009985 */ /* 0x0005e2000c101d28 */
[----:B------:R-:W-:Y:S02]  /*bf00*/  @P0 LEA.HI.X R5, R229, R21, R5, 0x1, P5 ;  /* 0x00000015e5050211 */ /* 0x000fe400028f0c05 */
[----:B------:R-:W-:-:S03]  /*bf10*/  @P6 LEA R20, P5, R228, R20, 0x1 ;  /* 0x00000014e4146211 */ /* 0x000fc600078a08ff */
[----:B------:R2:W-:Y:S01]  /*bf20*/  @P0 ST.E.128 desc[UR40][R4.64], R60 ;  /* 0x0000003c04000985 */ /* 0x0005e2000c101d28 */
[----:B------:R-:W-:-:S05]  /*bf30*/  @P6 LEA.HI.X R21, R228, R21, R79, 0x1, P5 ;  /* 0x00000015e4156211 */ /* 0x000fca00028f0c4f */
[----:B------:R2:W-:Y:S04]  /*bf40*/  @P6 ST.E.128 desc[UR40][R20.64], R68 ;  /* 0x0000004414006985 */ /* 0x0005e8000c101d28 */
.L_x_4460:
[----:B------:R-:W-:Y:S05]  /*bf50*/  BSYNC B1 ;  /* 0x0000000000017941 */ /* 0x000fea0003800000 */
.L_x_4459:
[----:B--2--5:R-:W-:Y:S01]  /*bf60*/  VIADD R6, R82, 0x20 ;  /* 0x0000002052067836 */ /* 0x024fe20000000000 */
[----:B------:R2:W4:Y:S04]  /*bf70*/  SHFL.IDX PT, R5, R81, 0x1, 0x181f ;  /* 0x00381f0051057f89 */ /* 0x00052800000e0000 */
[----:B------:R-:W-:Y:S01]  /*bf80*/  ISETP.GE.AND P0, PT, R6, R83, PT ;  /* 0x000000530600720c */ /* 0x000fe20003f06270 */
[----:B------:R2:W0:-:S12]  /*bf90*/  SHFL.IDX PT, R4, R80, 0x1, 0x181f ;  /* 0x00381f0050047f89 */ /* 0x00041800000e0000 */
[----:B--2---:R-:W-:Y:S05]  /*bfa0*/  @P0 BRA `(.L_x_4461) ;  /* 0x0000002400f80947 */ /* 0x004fea0003800000 */
[----:B------:R-:W-:Y:S02]  /*bfb0*/  ISETP.GE.AND P0, PT, R195, UR16, PT ;  /* 0x00000010c3007c0c */ /* 0x000fe4000bf06270 */
[----:B------:R-:W-:Y:S02]  /*bfc0*/  ISETP.GE.AND P5, PT, R2, UR16, PT ;  /* 0x0000001002007c0c */ /* 0x000fe4000bfa6270 */
[----:B------:R-:W-:Y:S02]  /*bfd0*/  ISETP.GE.AND P2, PT, R194, UR16, PT ;  /* 0x00000010c2007c0c */ /* 0x000fe4000bf46270 */
[----:B------:R-:W-:Y:S02]  /*bfe0*/  ISETP.GE.AND P1, PT, R193, UR16, PT ;  /* 0x00000010c1007c0c */ /* 0x000fe4000bf26270 */
[----:B------:R-:W-:Y:S02]  /*bff0*/  ISETP.GE.AND P3, PT, R192, UR16, PT ;  /* 0x00000010c0007c0c */ /* 0x000fe4000bf66270 */
[----:B------:R-:W-:-:S02]  /*c000*/  SHF.R.S32.HI R15, RZ, 0x1f, R194 ;  /* 0x0000001fff0f7819 */ /* 0x000fc400000114c2 */
[----:B------:R-:W-:Y:S02]  /*c010*/  SHF.R.S32.HI R29, RZ, 0x1f, R192 ;  /* 0x0000001fff1d7819 */ /* 0x000fe400000114c0 */
[C---:B0-----:R-:W-:Y:S01]  /*c020*/  @!P0 LEA R12, P4, R195.reuse, R4, 0x1 ;  /* 0x00000004c30c8211 */ /* 0x041fe200078808ff */
        /* <DEDUP_REMOVED lines=15> */
[-C--:B---3--:R-:W-:Y:S02]  /*c120*/  @!P1 LEA.HI.X R21, R193, R5.reuse, R0, 0x1, P6 ;  /* 0x00000005c1159211 */ /* 0x088fe400030f0c00 */
        /* <DEDUP_REMOVED lines=15> */
.L_x_4458:
        /* <DEDUP_REMOVED lines=10> */
[----:B--2---:R-:W-:Y:S01]  /*c2c0*/  SHF.R.S32.HI R152, RZ, 0x1f, R205 ;  /* 0x0000001fff987819 */ /* 0x004fe200000114cd */
        /* <DEDUP_REMOVED lines=60> */
[C---:B------:R-:W-:Y:S02]  /*c690*/  LEA R3, P1, R4.reuse, UR10, 0x2 ;  /* 0x0000000a04037c11 */ /* 0x040fe4000f8210ff */
[----:B------:R-:W-:Y:S02]  /*c6a0*/  SHF.R.S32.HI R13, RZ, 0x1f, R224 ;  /* 0x0000001fff0d7819 */ /* 0x000fe400000114e0 */
[----:B------:R-:W-:Y:S01]  /*c6b0*/  LEA.HI.X R10, R4, UR11, R5, 0x2, P1 ;  /* 0x0000000b040a7c11 */ /* 0x000fe200088f1405 */
[----:B------:R0:W1:Y:S01]  /*c6c0*/  SHFL.IDX PT, R11, R3, RZ, 0x1c1f ;  /* 0x001c1fff030b7589 */ /* 0x00006200000e0000 */
[----:B------:R-:W-:Y:S02]  /*c6d0*/  SHF.R.S32.HI R171, RZ, 0x1f, R225 ;  /* 0x0000001fffab7819 */ /* 0x000fe400000114e1 */
[----:B------:R-:W-:Y:S01]  /*c6e0*/  SHF.R.S32.HI R172, RZ, 0x1f, R226 ;  /* 0x0000001fffac7819 */ /* 0x000fe200000114e2 */
[----:B------:R0:W2:Y:S01]  /*c6f0*/  SHFL.IDX PT, R12, R10, RZ, 0x1c1f ;  /* 0x001c1fff0a0c7589 */ /* 0x0000a200000e0000 */
[----:B------:R-:W-:Y:S01]  /*c700*/  SHF.R.S32.HI R173, RZ, 0x1f, R17 ;  /* 0x0000001fffad7819 */ /* 0x000fe20000011411 */
[----:B------:R-:W-:Y:S06]  /*c710*/  @P0 BRA `(.L_x_4463) ;  /* 0x0000000800040947 */ /* 0x000fec0003800000 */
[----:B------:R-:W-:Y:S02]  /*c720*/  ULDC UR4, c[0x0][0xac8] ;  /* 0x0002b20000047ab9 */ /* 0x000fe40000000800 */
[----:B------:R-:W-:Y:S02]  /*c730*/  ISETP.GE.AND P3, PT, R17, UR4, PT ;  /* 0x0000000411007c0c */ /* 0x000fe4000bf66270 */
[----:B------:R-:W-:Y:S02]  /*c740*/  ISETP.GE.AND P4, PT, R226, UR4, PT ;  /* 0x00000004e2007c0c */ /* 0x000fe4000bf86270 */
[----:B------:R-:W-:Y:S02]  /*c750*/  ISETP.GE.AND P2, PT, R225, UR4, PT ;  /* 0x00000004e1007c0c */ /* 0x000fe4000bf46270 */
[----:B------:R-:W-:-:S07]  /*c760*/  ISETP.GE.AND P1, PT, R224, UR4, PT ;  /* 0x00000004e0007c0c */ /* 0x000fce000bf26270 */
[CC--:B-1----:R-:W-:Y:S02]  /*c770*/  @!P3 LEA R4, P0, R17.reuse, R11.reuse, 0x2 ;  /* 0x0000000b1104b211 */ /* 0x0c2fe400078010ff */
[C---:B------:R-:W-:Y:S02]  /*c780*/  @!P4 LEA R6, P5, R226.reuse, R11, 0x2 ;  /* 0x0000000be206c211 */ /* 0x040fe400078a10ff */
        /* <DEDUP_REMOVED lines=122> */
.L_x_4463:
[----:B------:R-:W-:Y:S05]  /*cf30*/  BSYNC B1 ;  /* 0x0000000000017941 */ /* 0x000fea0003800000 */
.L_x_4462:
[----:B------:R-:W-:Y:S01]  /*cf40*/  VIADD R0, R0, 0x8 ;  /* 0x0000000800007836 */ /* 0x000fe20000000000 */
[----:B------:R4:W1:Y:S04]  /*cf50*/  SHFL.IDX PT, R20, R10, 0x1, 0x1c1f ;  /* 0x003c1f000a147f89 */ /* 0x00086800000e0000 */
[----:B------:R-:W-:Y:S01]  /*cf60*/  ISETP.GE.AND P0, PT, R0, UR8, PT ;  /* 0x0000000800007c0c */ /* 0x000fe2000bf06270 */
[----:B0-----:R-:W0:-:S12]  /*cf70*/  SHFL.IDX PT, R3, R3, 0x1, 0x1c1f ;  /* 0x003c1f0003037f89 */ /* 0x001e1800000e0000 */
[----:B----4-:R-:W-:Y:S05]  /*cf80*/  @P0 BRA `(.L_x_4461) ;  /* 0x0000001800000947 */ /* 0x010fea0003800000 */
[----:B------:R-:W-:Y:S02]  /*cf90*/  ULDC UR4, c[0x0][0xac8] ;  /* 0x0002b20000047ab9 */ /* 0x000fe40000000800 */
[----:B------:R-:W-:Y:S02]  /*cfa0*/  ISETP.GE.AND P4, PT, R17, UR4, PT ;  /* 0x0000000411007c0c */ /* 0x000fe4000bf86270 */
[----:B------:R-:W-:Y:S02]  /*cfb0*/  ISETP.GE.AND P2, PT, R226, UR4, PT ;  /* 0x00000004e2007c0c */ /* 0x000fe4000bf46270 */
[----:B------:R-:W-:Y:S02]  /*cfc0*/  ISETP.GE.AND P1, PT, R225, UR4, PT ;  /* 0x00000004e1007c0c */ /* 0x000fe4000bf26270 */
[----:B------:R-:W-:-:S07]  /*cfd0*/  ISETP.GE.AND P0, PT, R224, UR4, PT ;  /* 0x00000004e0007c0c */ /* 0x000fce000bf06270 */
[CC--:B0-----:R-:W-:Y:S02]  /*cfe0*/  @!P4 LEA R10, P3, R17.reuse, R3.reuse, 0x2 ;  /* 0x00000003110ac211 */ /* 0x0c1fe400078610ff */
[-C--:B---3--:R-:W-:Y:S02]  /*cff0*/  @!P2 LEA R4, P6, R226, R3.reuse, 0x2 ;  /* 0x00000003e204a211 */ /* 0x088fe400078c10ff */
[----:B-1----:R-:W-:Y:S02]  /*d000*/  @!P4 LEA.HI.X R11, R17, R20, R173, 0x2, P3 ;  /* 0x00000014110bc211 */ /* 0x002fe400018f14ad */
[----:B------:R-:W-:Y:S02]  /*d010*/  ISETP.GE.AND P3, PT, R223, UR4, PT ;  /* 0x00000004df007c0c */ /* 0x000fe4000bf66270 */
[----:B------:R-:W-:Y:S01]  /*d020*/  @!P1 LEA R6, P5, R225, R3, 0x2 ;  /* 0x00000003e1069211 */ /* 0x000fe200078a10ff */
[----:B------:R0:W-:Y:S01]  /*d030*/  @!P4 ST.E.64 desc[UR40][R10.64], R26 ;  /* 0x0000001a0a00c985 */ /* 0x0001e2000c101b28 */
[----:B------:R-:W-:-:S02]  /*d040*/  ISETP.GE.AND P4, PT, R222, UR4, PT ;  /* 0x00000004de007c0c */ /* 0x000fc4000bf86270 */
[-C--:B------:R-:W-:Y:S02]  /*d050*/  @!P2 LEA.HI.X R5, R226, R20.reuse, R172, 0x2, P6 ;  /* 0x00000014e205a211 */ /* 0x080fe400030f14ac */
[CC--:B------:R-:W-:Y:S02]  /*d060*/  @!P0 LEA R8, P6, R224.reuse, R3.reuse, 0x2 ;  /* 0x00000003e0088211 */ /* 0x0c0fe400078c10ff */
        /* <DEDUP_REMOVED lines=14> */
[-C--:B------:R-:W-:Y:S01]  /*d150*/  @!P5 LEA R14, P6, R221, R3.reuse, 0x2 ;  /* 0x00000003dd0ed211 */ /* 0x080fe200078c10ff */
[----:B------:R4:W-:Y:S01]  /*d160*/  @!P4 ST.E.64 desc[UR40][R12.64], R46 ;  /* 0x0000002e0c00c985 */ /* 0x0009e2000c101b28 */
[----:B------:R-:W-:Y:S02]  /*d170*/  ISETP.GE.AND P3, PT, R217, UR4, PT ;  /* 0x00000004d9007c0c */ /* 0x000fe4000bf66270 */
[----:B------:R-:W-:Y:S02]  /*d180*/  @!P5 LEA.HI.X R15, R221, R20, R168, 0x2, P6 ;  /* 0x00000014dd0fd211 */ /* 0x000fe400030f14a8 */
[-C--:B-1----:R-:W-:Y:S02]  /*d190*/  @!P0 LEA R4, P6, R220, R3.reuse, 0x2 ;  /* 0x00000003dc048211 */ /* 0x082fe400078c10ff */
[----:B------:R-:W-:Y:S01]  /*d1a0*/  ISETP.GE.AND P4, PT, R216, UR4, PT ;  /* 0x00000004d8007c0c */ /* 0x000fe2000bf86270 */
[----:B------:R1:W-:Y:S01]  /*d1b0*/  @!P5 ST.E.64 desc[UR40][R14.64], R50 ;  /* 0x000000320e00d985 */ /* 0x0003e2000c101b28 */
[----:B---3--:R-:W-:-:S02]  /*d1c0*/  @!P1 LEA R6, P5, R219, R3, 0x2 ;  /* 0x00000003db069211 */ /* 0x008fc400078a10ff */
[-C--:B------:R-:W-:Y:S02]  /*d1d0*/  @!P0 LEA.HI.X R5, R220, R20.reuse, R167, 0x2, P6 ;  /* 0x00000014dc058211 */ /* 0x080fe400030f14a7 */
        /* <DEDUP_REMOVED lines=9> */
[CC--:B----4-:R-:W-:Y:S02]  /*d270*/  @!P4 LEA R12, P2, R216.reuse, R3.reuse, 0x2 ;  /* 0x00000003d80cc211 */ /* 0x0d0fe400078410ff */
[----:B------:R-:W-:Y:S02]  /*d280*/  ISETP.GE.AND P1, PT, R213, UR4, PT ;  /* 0x00000004d5007c0c */ /* 0x000fe4000bf26270 */
[-C--:B------:R-:W-:Y:S02]  /*d290*/  @!P3 LEA.HI.X R11, R217, R20.reuse, R164, 0x2, P6 ;  /* 0x00000014d90bb211 */ /* 0x080fe400030f14a4 */
[----:B------:R-:W-:Y:S02]  /*d2a0*/  @!P4 LEA.HI.X R13, R216, R20, R163, 0x2, P2 ;  /* 0x00000014d80dc211 */ /* 0x000fe400010f14a3 */
[----:B------:R-:W-:Y:S01]  /*d2b0*/  ISETP.GE.AND P2, PT, R212, UR4, PT ;  /* 0x00000004d4007c0c */ /* 0x000fe2000bf46270 */
[----:B------:R-:W-:Y:S01]  /*d2c0*/  @!P3 ST.E.64 desc[UR40][R10.64], R66 ;  /* 0x000000420a00b985 */ /* 0x000fe2000c101b28 */
[----:B-1----:R-:W-:-:S03]  /*d2d0*/  @!P5 LEA R14, P6, R215, R3, 0x2 ;  /* 0x00000003d70ed211 */ /* 0x002fc600078c10ff */
[----:B------:R1:W-:Y:S01]  /*d2e0*/  @!P4 ST.E.64 desc[UR40][R12.64], R70 ;  /* 0x000000460c00c985 */ /* 0x0003e2000c101b28 */
[-C--:B------:R-:W-:Y:S02]  /*d2f0*/  @!P5 LEA.HI.X R15, R215, R20.reuse, R162, 0x2, P6 ;  /* 0x00000014d70fd211 */ /* 0x080fe400030f14a2 */
[CC--:B0-----:R-:W-:Y:S02]  /*d300*/  @!P0 LEA R4, P4, R214.reuse, R3.reuse, 0x2 ;  /* 0x00000003d6048211 */ /* 0x0c1fe400078810ff */
[-C--:B---3--:R-:W-:Y:S01]  /*d310*/  @!P1 LEA R6, P3, R213, R3.reuse, 0x2 ;  /* 0x00000003d5069211 */ /* 0x088fe200078610ff */
        /* <DEDUP_REMOVED lines=14> */
[CC--:B------:R-:W-:Y:S02]  /*d400*/  @!P5 LEA R10, P6, R211.reuse, R3.reuse, 0x2 ;  /* 0x00000003d30ad211 */ /* 0x0c0fe400078c10ff */
[-C--:B------:R-:W-:Y:S02]  /*d410*/  @!P4 LEA.HI.X R13, R210, R20.reuse, R157, 0x2, P0 ;  /* 0x00000014d20dc211 */ /* 0x080fe400000f149d */
[----:B------:R-:W-:Y:S02]  /*d420*/  @!P5 LEA.HI.X R11, R211, R20, R158, 0x2, P6 ;  /* 0x00000014d30bd211 */ /* 0x000fe400030f149e */
[----:B------:R-:W-:Y:S02]  /*d430*/  ISETP.GE.AND P0, PT, R206, UR4, PT ;  /* 0x00000004ce007c0c */ /* 0x000fe4000bf06270 */
[----:B0-----:R-:W-:Y:S01]  /*d440*/  @!P3 LEA R14, P6, R209, R3, 0x2 ;  /* 0x00000003d10eb211 */ /* 0x001fe200078c10ff */
[----:B------:R0:W-:Y:S01]  /*d450*/  @!P5 ST.E.64 desc[UR40][R10.64], R90 ;  /* 0x0000005a0a00d985 */ /* 0x0001e2000c101b28 */
[----:B------:R-:W-:-:S02]  /*d460*/  ISETP.GE.AND P5, PT, R205, UR4, PT ;  /* 0x00000004cd007c0c */ /* 0x000fc4000bfa6270 */
[-C--:B------:R-:W-:Y:S01]  /*d470*/  @!P3 LEA.HI.X R15, R209, R20.reuse, R156, 0x2, P6 ;  /* 0x00000014d10fb211 */ /* 0x080fe200030f149c */
[----:B------:R4:W-:Y:S01]  /*d480*/  @!P4 ST.E.64 desc[UR40][R12.64], R94 ;  /* 0x0000005e0c00c985 */ /* 0x0009e2000c101b28 */
[-C--:B---3--:R-:W-:Y:S02]  /*d490*/  @!P2 LEA R4, P6, R208, R3.reuse, 0x2 ;  /* 0x00000003d004a211 */ /* 0x088fe400078c10ff */
[----:B------:R-:W-:Y:S01]  /*d4a0*/  ISETP.GE.AND P4, PT, R204, UR4, PT ;  /* 0x00000004cc007c0c */ /* 0x000fe2000bf86270 */
[----:B------:R3:W-:Y:S01]  /*d4b0*/  @!P3 ST.E.64 desc[UR40][R14.64], R98 ;  /* 0x000000620e00b985 */ /* 0x0007e2000c101b28 */
[-C--:B--2---:R-:W-:Y:S02]  /*d4c0*/  @!P1 LEA R6, P3, R207, R3.reuse, 0x2 ;  /* 0x00000003cf069211 */ /* 0x084fe400078610ff */
        /* <DEDUP_REMOVED lines=11> */
[-C--:B------:R-:W-:Y:S02]  /*d580*/  @!P5 LEA.HI.X R11, R205, R20.reuse, R152, 0x2, P1 ;  /* 0x00000014cd0bd211 */ /* 0x080fe400008f1498 */
        /* <DEDUP_REMOVED lines=8> */
[CC--:B-1----:R-:W-:Y:S01]  /*d610*/  @!P0 LEA R4, P5, R202.reuse, R3.reuse, 0x2 ;  /* 0x00000003ca048211 */ /* 0x0c2fe200078a10ff */
[----:B------:R1:W-:Y:S01]  /*d620*/  @!P3 ST.E.64 desc[UR40][R14.64], R122 ;  /* 0x0000007a0e00b985 */ /* 0x0003e2000c101b28 */
[----:B------:R-:W-:Y:S02]  /*d630*/  ISETP.GE.AND P3, PT, R199, UR4, PT ;  /* 0x00000004c7007c0c */ /* 0x000fe4000bf66270 */
[----:B------:R-:W-:Y:S02]  /*d640*/  @!P0 LEA.HI.X R5, R202, R20, R236, 0x2, P5 ;  /* 0x00000014ca058211 */ /* 0x000fe400028f14ec */
[----:B------:R-:W-:Y:S02]  /*d650*/  ISETP.GE.AND P5, PT, R197, UR4, PT ;  /* 0x00000004c5007c0c */ /* 0x000fe4000bfa6270 */
[-C--:B--2---:R-:W-:Y:S01]  /*d660*/  @!P1 LEA R6, P6, R201, R3.reuse, 0x2 ;  /* 0x00000003c9069211 */ /* 0x084fe200078c10ff */
[----:B------:R2:W-:Y:S02]  /*d670*/  @!P0 ST.E.64 desc[UR40][R4.64], R126 ;  /* 0x0000007e04008985 */ /* 0x0005e4000c101b28 */
[----:B0-----:R-:W-:-:S02]  /*d680*/  @!P4 LEA R8, P0, R200, R3, 0x2 ;  /* 0x00000003c808c211 */ /* 0x001fc400078010ff */
[-C--:B------:R-:W-:Y:S02]  /*d690*/  @!P1 LEA.HI.X R7, R201, R20.reuse, R235, 0x2, P6 ;  /* 0x00000014c9079211 */ /* 0x080fe400030f14eb */
[-C--:B---3--:R-:W-:Y:S02]  /*d6a0*/  @!P3 LEA R10, P6, R199, R3.reuse, 0x2 ;  /* 0x00000003c70ab211 */ /* 0x088fe400078c10ff */
[-C--:B------:R-:W-:Y:S01]  /*d6b0*/  @!P4 LEA.HI.X R9, R200, R20.reuse, R234, 0x2, P0 ;  /* 0x00000014c809c211 */ /* 0x080fe200000f14ea */
        /* <DEDUP_REMOVED lines=16> */
.L_x_4455:
        /* <DEDUP_REMOVED lines=10> */
[----:B------:R-:W3:Y:S01]  /*d860*/  @P1 LDG.E R8, desc[UR40][R4.64] ;  /* 0x0000002804081981 */ /* 0x000ee2000c1e1900 */
        /* <DEDUP_REMOVED lines=13> */
[----:B---3--:R-:W-:Y:S01]  /*d940*/  @P1 R2UR UR4, R8 ;  /* 0x00000000080412ca */ /* 0x008fe200000e0000 */
[----:B-1----:R-:W-:-:S05]  /*d950*/  VIADD R8, R3, 0xffffff80 ;  /* 0xffffff8003087836 */ /* 0x002fca0000000000 */
[----:B------:R-:W-:-:S07]  /*d960*/  ISETP.GT.AND P0, PT, R8, 0x3f, PT ;  /* 0x0000003f0800780c */ /* 0x000fce0003f04270 */
[----:B------:R-:W-:Y:S01]  /*d970*/  USHF.R.S32.HI UR22, URZ, 0x1f, UR4 ;  /* 0x0000001f3f167899 */ /* 0x000fe20008011404 */
[----:B0-----:R-:W-:Y:S11]  /*d980*/  @P2 BRA `(.L_x_4464) ;  /* 0x0000000000102947 */ /* 0x001ff60003800000 */
[----:B------:R-:W-:Y:S05]  /*d990*/  @!P1 BRA `(.L_x_4464) ;  /* 0x00000000000c9947 */ /* 0x000fea0003800000 */
[----:B------:R-:W3:Y:S04]  /*d9a0*/  LDG.E R3, desc[UR40][R4.64] ;  /* 0x0000002804037981 */ /* 0x000ee8000c1e1900 */
[----:B-----5:R-:W3:Y:S02]  /*d9b0*/  LDG.E R0, desc[UR40][R4.64+0x4] ;  /* 0x0000042804007981 */ /* 0x020ee4000c1e1900 */
[----:B---3--:R-:W-:-:S07]  /*d9c0*/  IMAD.IADD R0, R0, 0x1, -R3 ;  /* 0x0000000100007824 */ /* 0x008fce00078e0a03 */
.L_x_4464:
[----:B------:R-:W-:Y:S01]  /*d9d0*/  USEL UR45, UR45, URZ, !UP0 ;  /* 0x0000003f2d2d7287 */ /* 0x000fe2000c000000 */
[----:B------:R-:W-:Y:S01]  /*d9e0*/  BSSY B1, `(.L_x_4465) ;  /* 0x0000039000017945 */ /* 0x000fe20003800000 */
[----:B------:R-:W-:-:S03]  /*d9f0*/  USEL UR44, UR44, URZ, !UP0 ;  /* 0x0000003f2c2c7287 */ /* 0x000fc6000c000000 */
[----:B------:R-:W-:Y:S09]  /*da00*/  @P0 BRA `(.L_x_4466) ;  /* 0x0000000000d80947 */ /* 0x000ff20003800000 */
[----:B------:R-:W0:Y:S01]  /*da10*/  S2R R6, SR_TID.X ;  /* 0x0000000000067919 */ /* 0x000e220000002100 */
[----:B------:R-:W1:Y:S01]  /*da20*/  LDC R9, c[0x0][0xbe8] ;  /* 0x0002fa00ff097b82 */ /* 0x000e620000000800 */
[----:B------:R-:W-:Y:S02]  /*da30*/  IMAD.U32 R5, RZ, RZ, UR39 ;  /* 0x00000027ff057e24 */ /* 0x000fe4000f8e00ff */
[----:B-1---5:R-:W-:-:S03]  /*da40*/  IMAD R3, R0, R9, RZ ;  /* 0x0000000900037224 */ /* 0x022fc600078e02ff */
[----:B0-----:R-:W-:-:S04]  /*da50*/  IADD3 R6, R5, -0x80, R6 ;  /* 0xffffff8005067810 */ /* 0x001fc80007ffe006 */
        /* <DEDUP_REMOVED lines=17> */
[----:B------:R-:W-:Y:S02]  /*db70*/  UIMAD UR8, UR17, UR8, URZ ;  /* 0x00000008110872a4 */ /* 0x000fe4000f8e023f */
[----:B------:R-:W-:Y:S02]  /*db80*/  UIMAD.WIDE.U32 UR12, UR14, UR45, URZ ;  /* 0x0000002d0e0c72a5 */ /* 0x000fe4000f8e003f */
[----:B------:R-:W-:Y:S02]  /*db90*/  UIMAD UR15, UR14, UR44, UR15 ;  /* 0x0000002c0e0f72a4 */ /* 0x000fe4000f8e020f */
[----:B------:R-:W-:Y:S01]  /*dba0*/  UIADD3 UR19, UR11, UR19, URZ ;  /* 0x000000130b137290 */ /* 0x000fe2000fffe03f */
[----:B0-----:R-:W-:Y:S01]  /*dbb0*/  @P0 IMAD.HI.U32 R4, R6, R3, RZ ;  /* 0x0000000306040227 */ /* 0x001fe200078e00ff */
[----:B------:R-:W-:-:S02]  /*dbc0*/  UIADD3 UR11, UR21, UR8, URZ ;  /* 0x00000008150b7290 */ /* 0x000fc4000fffe03f */
[----:B------:R-:W-:Y:S01]  /*dbd0*/  UIADD3 UR10, UP1, UP2, UR12, UR10, UR4 ;  /* 0x0000000a0c0a7290 */ /* 0x000fe2000fa3e004 */
        /* <DEDUP_REMOVED lines=10> */
[----:B------:R-:W-:Y:S01]  /*dc80*/  ULDC.64 UR10, c[0x0][UR18+0x210] ;  /* 0x00008400120a7abb */ /* 0x000fe20008000a00 */
[----:B------:R-:W-:Y:S01]  /*dc90*/  ULDC.64 UR12, c[0x0][0xba8] ;  /* 0x0002ea00000c7ab9 */ /* 0x000fe20000000a00 */
[----:B------:R-:W-:Y:S01]  /*dca0*/  IMAD R7, R9, R7, R6 ;  /* 0x0000000709077224 */ /* 0x000fe200078e0206 */
[----:B------:R-:W-:Y:S01]  /*dcb0*/  IADD3.X R5, R5, UR8, R10, P0, P1 ;  /* 0x0000000805057c10 */ /* 0x000fe200087e240a */
[----:B------:R-:W-:Y:S01]  /*dcc0*/  @!UP0 ULDC UR12, c[0x0][0xb50] ;  /* 0x0002d400000c8ab9 */ /* 0x000fe20000000800 */
[----:B------:R-:W-:Y:S01]  /*dcd0*/  @!UP0 ULDC UR13, c[0x0][0xb54] ;  /* 0x0002d500000d8ab9 */ /* 0x000fe20000000800 */
[C---:B------:R-:W-:Y:S01]  /*dce0*/  IMAD R6, R7.reuse, UR11, RZ ;  /* 0x0000000b07067c24 */ /* 0x040fe2000f8e02ff */
[----:B------:R-:W-:Y:S01]  /*dcf0*/  SHF.R.S32.HI R3, RZ, 0x1f, R7 ;  /* 0x0000001fff037819 */ /* 0x000fe20000011407 */
[----:B------:R-:W-:-:S04]  /*dd00*/  IMAD.WIDE.U32 R4, R7, UR10, R4 ;  /* 0x0000000a07047c25 */ /* 0x000fc8000f8e0004 */
[----:B------:R-:W-:Y:S01]  /*dd10*/  IMAD R3, R3, UR10, R6 ;  /* 0x0000000a03037c24 */ /* 0x000fe2000f8e0206 */
[----:B------:R-:W-:-:S03]  /*dd20*/  LEA R6, P0, R4, UR12, 0x2 ;  /* 0x0000000c04067c11 */ /* 0x000fc6000f8010ff */
[----:B------:R-:W-:-:S05]  /*dd30*/  IMAD.IADD R3, R5, 0x1, R3 ;  /* 0x0000000105037824 */ /* 0x000fca00078e0203 */
[----:B------:R-:W-:Y:S01]  /*dd40*/  LEA.HI.X R7, R4, UR13, R3, 0x2, P0 ;  /* 0x0000000d04077c11 */ /* 0x000fe200080f1403 */
[----:B------:R-:W-:-:S05]  /*dd50*/  IMAD.MOV.U32 R3, RZ, RZ, -0x800000 ;  /* 0xff800000ff037424 */ /* 0x000fca00078e00ff */
[----:B------:R0:W-:Y:S02]  /*dd60*/  STG.E desc[UR40][R6.64], R3 ;  /* 0x0000000306007986 */ /* 0x0001e4000c101928 */
.L_x_4466:
[----:B------:R-:W-:Y:S05]  /*dd70*/  BSYNC B1 ;  /* 0x0000000000017941 */ /* 0x000fea0003800000 */
.L_x_4465:
        /* <DEDUP_REMOVED lines=19> */
[----:B------:R-:W-:Y:S01]  /*deb0*/  ISETP.GE.AND P1, PT, R194, UR12, PT ;  /* 0x0000000cc2007c0c */ /* 0x000fe2000bf26270 */
[----:B------:R-:W-:Y:S01]  /*dec0*/  UIMAD.WIDE.U32 UR8, UR42, UR10, UR8 ;  /* 0x0000000a2a0872a5 */ /* 0x000fe2000f8e0008 */
[----:B------:R-:W-:Y:S01]  /*ded0*/  IMAD R3, R9, 0x20, R26 ;  /* 0x0000002009037824 */ /* 0x000fe200078e021a */
[----:B------:R-:W-:Y:S01]  /*dee0*/  SEL R4, RZ, 0xffffffff, P2 ;  /* 0xffffffffff047807 */ /* 0x000fe20001000000 */
[----:B------:R-:W-:Y:S01]  /*def0*/  VIADD R26, R26, UR39 ;  /* 0x000000271a1a7c36 */ /* 0x000fe20008000000 */
[----:B------:R-:W-:Y:S01]  /*df00*/  ISETP.GE.AND P3, PT, R2, UR12, PT ;  /* 0x0000000c02007c0c */ /* 0x000fe2000bf66270 */
[----:B------:R-:W-:Y:S01]  /*df10*/  VIADD R8, R3, UR39 ;  /* 0x0000002703087c36 */ /* 0x000fe20008000000 */
[----:B------:R-:W-:Y:S01]  /*df20*/  UIMAD UR9, UR42, UR11, UR9 ;  /* 0x0000000b2a0972a4 */ /* 0x000fe2000f8e0209 */
[----:B-1----:R-:W-:Y:S01]  /*df30*/  ISETP.NE.AND P0, PT, R11, 0x1, PT ;  /* 0x000000010b00780c */ /* 0x002fe20003f05270 */
[----:B------:R-:W-:Y:S01]  /*df40*/  IMAD.SHL.U32 R13, R4, 0x2, RZ ;  /* 0x00000002040d7824 */ /* 0x000fe200078e00ff */
[----:B------:R-:W-:Y:S01]  /*df50*/  SEL R9, RZ, 0xffffffff, P1 ;  /* 0xffffffffff097807 */ /* 0x000fe20000800000 */
[----:B------:R-:W-:Y:S01]  /*df60*/  ULDC.64 UR10, c[0x0][0xaf0] ;  /* 0x0002bc00000a7ab9 */ /* 0x000fe20000000a00 */
[----:B------:R-:W-:Y:S01]  /*df70*/  SEL R6, RZ, 0x1, P3 ;  /* 0x00000001ff067807 */ /* 0x000fe20001800000 */
[----:B------:R-:W-:Y:S01]  /*df80*/  UIMAD UR44, UR44, UR10, URZ ;  /* 0x0000000a2c2c72a4 */ /* 0x000fe2000f8e023f */
[----:B------:R-:W-:Y:S01]  /*df90*/  IMAD.MOV.U32 R3, RZ, RZ, R8 ;  /* 0x000000ffff037224 */ /* 0x000fe200078e0008 */
[----:B------:R-:W-:Y:S01]  /*dfa0*/  UIMAD.WIDE.U32 UR8, UR45, UR10, UR8 ;  /* 0x0000000a2d0872a5 */ /* 0x000fe2000f8e0008 */
[----:B------:R-:W-:Y:S01]  /*dfb0*/  IMAD.SHL.U32 R9, R9, 0x4, RZ ;  /* 0x0000000409097824 */ /* 0x000fe200078e00ff */
[----:B------:R-:W-:Y:S01]  /*dfc0*/  LOP3.LUT R6, R13, 0x2, R6, 0xe2, !PT ;  /* 0x000000020d067812 */ /* 0x000fe200078ee206 */
[----:B------:R-:W-:Y:S01]  /*dfd0*/  UIMAD UR4, UR45, UR11, UR44 ;  /* 0x0000000b2d0472a4 */ /* 0x000fe2000f8e022c */
[----:B-----5:R-:W-:Y:S01]  /*dfe0*/  IMAD R25, R0, R11, RZ ;  /* 0x0000000b00197224 */ /* 0x020fe200078e02ff */
[----:B------:R-:W-:Y:S01]  /*dff0*/  ISETP.GE.AND P1, PT, R228, UR12, PT ;  /* 0x0000000ce4007c0c */ /* 0x000fe2000bf26270 */
[----:B------:R-:W0:Y:S01]  /*e000*/  @P0 LDC R5, c[0x0][0xbec] ;  /* 0x0002fb00ff050b82 */ /* 0x000e220000000800 */
[----:B------:R-:W-:Y:S01]  /*e010*/  LOP3.LUT R10, R9, 0x4, R6, 0xe2, !PT ;  /* 0x00000004090a7812 */ /* 0x000fe200078ee206 */
[----:B------:R-:W-:Y:S01]  /*e020*/  UIADD3 UR4, UR9, UR4, URZ ;  /* 0x0000000409047290 */ /* 0x000fe2000fffe03f */
[----:B------:R-:W-:-:S02]  /*e030*/  SEL R0, RZ, 0x80, P1 ;  /* 0x00000080ff007807 */ /* 0x000fc40000800000 */
[----:B------:R-:W-:Y:S02]  /*e040*/  SHF.R.S32.HI R29, RZ, 0x1f, R194 ;  /* 0x0000001fff1d7819 */ /* 0x000fe400000114c2 */
[----:B------:R-:W-:Y:S01]  /*e050*/  SHF.R.S32.HI R28, RZ, 0x1f, R187 ;  /* 0x0000001fff1c7819 */ /* 0x000fe200000114bb */
[----:B------:R-:W1:Y:S01]  /*e060*/  @P0 LDC R7, c[0x0][0xbf0] ;  /* 0x0002fc00ff070b82 */ /* 0x000e620000000800 */
[----:B------:R-:W-:Y:S02]  /*e070*/  SHF.R.S32.HI R31, RZ, 0x1f, R228 ;  /* 0x0000001fff1f7819 */ /* 0x000fe400000114e4 */
[----:B------:R-:W-:Y:S02]  /*e080*/  SHF.R.S32.HI R30, RZ, 0x1f, R193 ;  /* 0x0000001fff1e7819 */ /* 0x000fe400000114c1 */
        /* <DEDUP_REMOVED lines=15> */
[----:B------:R-:W-:Y:S02]  /*e180*/  IMAD R7, R11, R7, R8 ;  /* 0x000000070b077224 */ /* 0x000fe400078e0208 */
[----:B------:R-:W-:Y:S02]  /*e190*/  IMAD.SHL.U32 R13, R9, 0x8, RZ ;  /* 0x00000008090d7824 */ /* 0x000fe400078e00ff */
[----:B------:R-:W-:Y:S01]  /*e1a0*/  IMAD R9, R3, UR9, R6 ;  /* 0x0000000903097c24 */ /* 0x000fe2000f8e0206 */
[----:B------:R-:W-:Y:S01]  /*e1b0*/  SEL R6, RZ, 0xffffffff, P0 ;  /* 0xffffffffff067807 */ /* 0x000fe20000000000 */
[----:B------:R-:W-:Y:S01]  /*e1c0*/  ULDC.64 UR8, c[0x0][0xad8] ;  /* 0x0002b60000087ab9 */ /* 0x000fe20000000a00 */
[----:B------:R-:W-:Y:S01]  /*e1d0*/  SHF.R.S32.HI R3, RZ, 0x1f, R7 ;  /* 0x0000001fff037819 */ /* 0x000fe20000011407 */
[----:B------:R-:W-:Y:S01]  /*e1e0*/  IMAD.IADD R5, R5, 0x1, R9 ;  /* 0x0000000105057824 */ /* 0x000fe200078e0209 */
[----:B------:R-:W-:Y:S01]  /*e1f0*/  LOP3.LUT R10, R13, 0x8, R10, 0xe2, !PT ;  /* 0x000000080d0a7812 */ /* 0x000fe200078ee20a */
[----:B------:R-:W-:Y:S01]  /*e200*/  IMAD.SHL.U32 R13, R6, 0x10, RZ ;  /* 0x00000010060d7824 */ /* 0x000fe200078e00ff */
[----:B------:R-:W-:Y:S01]  /*e210*/  ISETP.GE.AND P0, PT, R187, UR12, PT ;  /* 0x0000000cbb007c0c */ /* 0x000fe2000bf06270 */
[----:B------:R-:W-:-:S02]  /*e220*/  IMAD R6, R3, UR8, RZ ;  /* 0x0000000803067c24 */ /* 0x000fc4000f8e02ff */
[----:B------:R-:W-:Y:S01]  /*e230*/  IMAD.WIDE.U32 R4, R7, UR8, R4 ;  /* 0x0000000807047c25 */ /* 0x000fe2000f8e0004 */
[----:B------:R-:W-:Y:S02]  /*e240*/  SEL R8, RZ, 0xffffffff, P0 ;  /* 0xffffffffff087807 */ /* 0x000fe40000000000 */
[----:B------:R-:W-:Y:S01]  /*e250*/  ISETP.GE.AND P0, PT, R229, UR12, PT ;  /* 0x0000000ce5007c0c */ /* 0x000fe2000bf06270 */
[----:B------:R-:W-:Y:S01]  /*e260*/  IMAD R3, R7, UR9, R6 ;  /* 0x0000000907037c24 */ /* 0x000fe2000f8e0206 */
[----:B------:R-:W-:Y:S01]  /*e270*/  ULDC.64 UR8, c[0x0][0xa80] ;  /* 0x0002a00000087ab9 */ /* 0x000fe20000000a00 */
[----:B------:R-:W-:Y:S01]  /*e280*/  IMAD.SHL.U32 R9, R8, 0x20, RZ ;  /* 0x0000002008097824 */ /* 0x000fe200078e00ff */
[----:B------:R-:W-:Y:S01]  /*e290*/  SEL R7, RZ, 0x40, P0 ;  /* 0x00000040ff077807 */ /* 0x000fe20000000000 */
[----:B------:R-:W-:Y:S01]  /*e2a0*/  IMAD.IADD R3, R5, 0x1, R3 ;  /* 0x0000000105037824 */ /* 0x000fe200078e0203 */
[----:B------:R-:W-:Y:S02]  /*e2b0*/  LEA R20, P0, R4, UR8, 0x1 ;  /* 0x0000000804147c11 */ /* 0x000fe4000f8008ff */
[----:B------:R-:W-:-:S02]  /*e2c0*/  LOP3.LUT R10, R13, 0x10, R10, 0xe2, !PT ;  /* 0x000000100d0a7812 */ /* 0x000fc400078ee20a */
[----:B------:R-:W-:Y:S01]  /*e2d0*/  LEA.HI.X R3, R4, UR9, R3, 0x1, P0 ;  /* 0x0000000904037c11 */ /* 0x000fe200080f0c03 */
[----:B------:R0:W1:Y:S01]  /*e2e0*/  SHFL.IDX PT, R6, R20, RZ, 0x181f ;  /* 0x00181fff14067589 */ /* 0x00006200000e0000 */
[----:B------:R-:W-:Y:S02]  /*e2f0*/  ISETP.GE.AND P0, PT, R26, R25, PT ;  /* 0x000000191a00720c */ /* 0x000fe40003f06270 */
[----:B------:R-:W-:-:S04]  /*e300*/  LOP3.LUT R10, R9, 0x20, R10, 0xe2, !PT ;  /* 0x00000020090a7812 */ /* 0x000fc800078ee20a */
[----:B------:R-:W-:Y:S02]  /*e310*/  LOP3.LUT R21, R10, R7, RZ, 0xfc, !PT ;  /* 0x000000070a157212 */ /* 0x000fe400078efcff */
[----:B------:R0:W3:Y:S02]  /*e320*/  SHFL.IDX PT, R7, R3, RZ, 0x181f ;  /* 0x00181fff03077589 */ /* 0x0000e400000e0000 */
[----:B------:R-:W-:-:S03]  /*e330*/  LOP3.LUT R24, R21, R0, RZ, 0xfc, !PT ;  /* 0x0000000015187212 */ /* 0x000fc600078efcff */
[----:B------:R-:W-:Y:S05]  /*e340*/  @P0 BRA `(.L_x_4468) ;  /* 0x00000000007c0947 */ /* 0x000fea0003800000 */
[----:B------:R-:W-:Y:S02]  /*e350*/  ISETP.GE.AND P2, PT, R195, UR12, PT ;  /* 0x0000000cc3007c0c */ /* 0x000fe4000bf46270 */
[----:B------:R-:W-:Y:S02]  /*e360*/  ISETP.GE.AND P1, PT, R2, UR12, PT ;  /* 0x0000000c02007c0c */ /* 0x000fe4000bf26270 */
[----:B------:R-:W-:Y:S02]  /*e370*/  ISETP.GE.AND P5, PT, R194, UR12, PT ;  /* 0x0000000cc2007c0c */ /* 0x000fe4000bfa6270 */
[----:B------:R-:W-:-:S07]  /*e380*/  ISETP.GE.AND P3, PT, R193, UR12, PT ;  /* 0x0000000cc1007c0c */ /* 0x000fce000bf66270 */
[CC--:B-1----:R-:W-:Y:S02]  /*e390*/  @!P2 LEA R8, P0, R195.reuse, R6.reuse, 0x1 ;  /* 0x00000006c308a211 */ /* 0x0c2fe400078008ff */
[----:B---3--:R-:W-:Y:S02]  /*e3a0*/  @!P1 IMAD.WIDE R4, R2, 0x2, R6 ;  /* 0x0000000202049825 */ /* 0x008fe400078e0206 */
        /* <DEDUP_REMOVED lines=25> */
.L_x_4468:
[----:B------:R-:W-:Y:S05]  /*e540*/  BSYNC B1 ;  /* 0x0000000000017941 */ /* 0x000fea0003800000 */
.L_x_4467:
[----:B------:R-:W-:Y:S01]  /*e550*/  VIADD R0, R26, 0x20 ;  /* 0x000000201a007836 */ /* 0x000fe20000000000 */
[----:B---34-:R3:W4:Y:S04]  /*e560*/  SHFL.IDX PT, R7, R3, 0x1, 0x181f ;  /* 0x00381f0003077f89 */ /* 0x01872800000e0000 */
[----:B------:R-:W-:Y:S01]  /*e570*/  ISETP.GE.AND P0, PT, R0, R25, PT ;  /* 0x000000190000720c */ /* 0x000fe20003f06270 */
[----:B-1----:R3:W1:-:S12]  /*e580*/  SHFL.IDX PT, R6, R20, 0x1, 0x181f ;  /* 0x00381f0014067f89 */ /* 0x00265800000e0000 */
[----:B---3--:R-:W-:Y:S05]  /*e590*/  @P0 BRA `(.L_x_4461) ;  /* 0x00000000007c0947 */ /* 0x008fea0003800000 */
[----:B------:R-:W-:Y:S02]  /*e5a0*/  ISETP.GE.AND P1, PT, R2, UR12, PT ;  /* 0x0000000c02007c0c */ /* 0x000fe4000bf26270 */
[----:B------:R-:W-:Y:S02]  /*e5b0*/  ISETP.GE.AND P5, PT, R195, UR12, PT ;  /* 0x0000000cc3007c0c */ /* 0x000fe4000bfa6270 */
[----:B------:R-:W-:Y:S02]  /*e5c0*/  ISETP.GE.AND P4, PT, R194, UR12, PT ;  /* 0x0000000cc2007c0c */ /* 0x000fe4000bf86270 */
[----:B------:R-:W-:Y:S02]  /*e5d0*/  ISETP.GE.AND P3, PT, R193, UR12, PT ;  /* 0x0000000cc1007c0c */ /* 0x000fe4000bf66270 */
[----:B------:R-:W-:-:S05]  /*e5e0*/  ISETP.GE.AND P2, PT, R192, UR12, PT ;  /* 0x0000000cc0007c0c */ /* 0x000fca000bf46270 */
[----:B-1--4-:R-:W-:Y:S02]  /*e5f0*/  @!P1 IMAD.WIDE R4, R2, 0x2, R6 ;  /* 0x0000000202049825 */ /* 0x012fe400078e0206 */
        /* <DEDUP_REMOVED lines=15> */
[----:B-1----:R-:W-:-:S03]  /*e6f0*/  @!P1 LEA R4, P6, R187, R6, 0x1 ;  /* 0x00000006bb049211 */ /* 0x002fc600078c08ff */
        /* <DEDUP_REMOVED lines=9> */
.L_x_4461:
[----:B------:R-:W-:Y:S05]  /*e790*/  BSYNC B0 ;  /* 0x0000000000007941 */ /* 0x000fea0003800000 */
.L_x_4454:
[----:B------:R-:W-:Y:S02]  /*e7a0*/  ULDC UR4, c[0x0][0xc3c] ;  /* 0x00030f0000047ab9 */ /* 0x000fe40000000800 */
[----:B------:R-:W-:-:S06]  /*e7b0*/  UISETP.GE.AND UP0, UPT, UR7, UR4, UPT ;  /* 0x000000040700728c */ /* 0x000fcc000bf06270 */
[----:B------:R-:W-:-:S13]  /*e7c0*/  PLOP3.LUT P0, PT, PT, PT, UP0, 0x80, 0x0 ;  /* 0x000000000000781c */ /* 0x000fda0003f0f008 */
[----:B------:R-:W-:Y:S05]  /*e7d0*/  @!P0 BRA `(.L_x_4469) ;  /* 0xffffff2c00008947 */ /* 0x000fea000383ffff */
[----:B------:R-:W-:Y:S05]  /*e7e0*/  EXIT ;  /* 0x000000000000794d */ /* 0x000fea0003800000 */
.L_x_4407:
        /* <DEDUP_REMOVED lines=18> */
.L_x_4470:
        /* <DEDUP_REMOVED lines=43> */
.L_x_4474:
        /* <DEDUP_REMOVED lines=39> */
.L_x_4472:
        /* <DEDUP_REMOVED lines=12> */
.L_x_4475:
        /* <DEDUP_REMOVED lines=63> */
.L_x_4476:
        /* <DEDUP_REMOVED lines=61> */
.L_x_4477:
[----:B01----:R-:W-:-:S05]  /*f6b0*/  LOP3.LUT R3, RZ, R2, RZ, 0x33, !PT ;  /* 0x00000002ff037212 */ /* 0x003fca00078e33ff */
[----:B------:R-:W-:-:S05]  /*f6c0*/  IMAD.IADD R2, R4, 0x1, R3 ;  /* 0x0000000104027824 */ /* 0x000fca00078e0203 */
[----:B------:R1:W-:Y:S01]  /*f6d0*/  STL [R1+0x4], R2 ;  /* 0x0000040201007387 */ /* 0x0003e20000100800 */
[----:B------:R-:W-:Y:S05]  /*f6e0*/  BRA `(.L_x_4478) ;  /* 0x0000000000107947 */ /* 0x000fea0003800000 */
.L_x_4473:
[----:B------:R-:W-:Y:S01]  /*f6f0*/  IMAD.U32 R2, RZ, RZ, UR6 ;  /* 0x00000006ff027e24 */ /* 0x000fe2000f8e00ff */
[----:B------:R0:W-:Y:S04]  /*f700*/  STL [R1+0x4], RZ ;  /* 0x000004ff01007387 */ /* 0x0001e80000100800 */
[----:B------:R0:W-:Y:S04]  /*f710*/  STL [R1+0x8], RZ ;  /* 0x000008ff01007387 */ /* 0x0001e80000100800 */
[----:B------:R0:W-:Y:S02]  /*f720*/  STL [R1], R2 ;  /* 0x0000000201007387 */ /* 0x0001e40000100800 */
.L_x_4478:
        /* <DEDUP_REMOVED lines=10> */
.L_x_4471:
        /* <DEDUP_REMOVED lines=30> */
.L_x_4599:
[----:B0-2---:R-:W2:Y:S01]  /*f9b0*/  LDL R0, [R1+0xc] ;  /* 0x00000c0001007983 */ /* 0x005ea20000100800 */
[----:B---3--:R-:W2:Y:S01]  /*f9c0*/  LDC.64 R2, c[0x0][0xc88] ;  /* 0x00032200ff027b82 */ /* 0x008ea20000000a00 */
[----:B------:R-:W-:Y:S05]  /*f9d0*/  YIELD ;  /* 0x0000000000007946 */ /* 0x000fea0003800000 */
[----:B------:R-:W-:Y:S01]  /*f9e0*/  ULDC.64 UR4, c[0x0][0xa28] ;  /* 0x00028a0000047ab9 */ /* 0x000fe20000000a00 */
[----:B-1----:R-:W-:Y:S01]  /*f9f0*/  IMAD.MOV.U32 R6, RZ, RZ, RZ ;  /* 0x000000ffff067224 */ /* 0x002fe200078e00ff */
[----:B------:R-:W-:Y:S01]  /*fa00*/  ISETP.NE.U32.AND P0, PT, RZ, UR4, PT ;  /* 0x00000004ff007c0c */ /* 0x000fe2000bf05070 */
[----:B------:R-:W-:Y:S01]  /*fa10*/  ULDC.64 UR8, c[0x0][0xa18] ;  /* 0x0002860000087ab9 */ /* 0x000fe20000000a00 */
[----:B------:R-:W-:Y:S01]  /*fa20*/  ULDC.64 UR6, c[0x0][0xa08] ;  /* 0x0002820000067ab9 */ /* 0x000fe20000000a00 */
[----:B--2---:R-:W-:-:S05]  /*fa30*/  IMAD.WIDE R2, R0, 0x4, R2 ;  /* 0x0000000400027825 */ /* 0x004fca00078e0202 */
[----:B------:R-:W2:Y:S01]  /*fa40*/  LDG.E R11, desc[UR40][R2.64] ;  /* 0x00000028020b7981 */ /* 0x000ea2000c1e1900 */
        /* <DEDUP_REMOVED lines=46> */
.L_x_4480:
[----:B------:R-:W2:Y:S01]  /*fd30*/  LDL.LU R7, [R1+0x8] ;  /* 0x0000080001077983 */ /* 0x000ea20000300800 */
[----:B------:R-:W-:Y:S02]  /*fd40*/  ULDC.64 UR4, c[0x0][0xa20] ;  /* 0x0002880000047ab9 */ /* 0x000fe40000000a00 */
[----:B------:R-:W-:-:S04]  /*fd50*/  ISETP.NE.U32.AND P1, PT, RZ, UR4, PT ;  /* 0x00000004ff007c0c */ /* 0x000fc8000bf25070 */
[----:B------:R-:W-:Y:S02]  /*fd60*/  ISETP.NE.AND.EX P1, PT, RZ, UR5, PT, P1 ;  /* 0x00000005ff007c0c */ /* 0x000fe4000bf25310 */
[C---:B--2---:R-:W-:Y:S02]  /*fd70*/  LOP3.LUT R2, R7.reuse, 0xff000000, RZ, 0xc0, !PT ;  /* 0xff00000007027812 */ /* 0x044fe400078ec0ff */
        /* <DEDUP_REMOVED lines=10> */
[----:B--2---:R-:W-:-:S05]  /*fe20*/  IADD3.X R7, R10, UR5, RZ, P0, !PT ;  /* 0x000000050a077c10 */ /* 0x004fca00087fe4ff */
[----:B------:R2:W5:Y:S01]  /*fe30*/  LDG.E R6, desc[UR40][R6.64] ;  /* 0x0000002806067981 */ /* 0x000562000c1e1900 */
[----:B------:R-:W-:Y:S05]  /*fe40*/  BRA `(.L_x_4482) ;  /* 0x0000000000107947 */ /* 0x000fea0003800000 */
.L_x_4481:
[----:B------:R-:W-:Y:S05]  /*fe50*/  @!P0 BRA `(.L_x_4482) ;  /* 0x00000000000c8947 */ /* 0x000fea0003800000 */
[----:B------:R-:W3:Y:S04]  /*fe60*/  LDG.E R6, desc[UR40][R4.64] ;  /* 0x0000002804067981 */ /* 0x000ee8000c1e1900 */
[----:B------:R-:W3:Y:S02]  /*fe70*/  LDG.E R4, desc[UR40][R4.64+0x4] ;  /* 0x0000042804047981 */ /* 0x000ee4000c1e1900 */
[----:B---3--:R-:W-:-:S07]  /*fe80*/  IMAD.IADD R6, R4, 0x1, -R6 ;  /* 0x0000000104067824 */ /* 0x008fce00078e0a06 */
.L_x_4482:
[----:B------:R-:W3:Y:S01]  /*fe90*/  LDL R5, [R1+0x4] ;  /* 0x0000040001057983 */ /* 0x000ee20000100800 */
[----:B-----5:R-:W-:Y:S01]  /*fea0*/  IMAD.IADD R6, R6, 0x1, -R0 ;  /* 0x0000000106067824 */ /* 0x020fe200078e0a00 */
[----:B------:R-:W-:Y:S01]  /*feb0*/  BSSY B0, `(.L_x_4483) ;  /* 0x000003a000007945 */ /* 0x000fe20003800000 */
[----:B------:R-:W4:Y:S02]  /*fec0*/  LDC R0, c[0x0][0x448] ;  /* 0x00011200ff007b82 */ /* 0x000f240000000800 */
[----:B----4-:R-:W-:-:S13]  /*fed0*/  ISETP.NE.AND P0, PT, R0, 0x1, PT ;  /* 0x000000010000780c */ /* 0x010fda0003f05270 */
[----:B--2---:R-:W2:Y:S08]  /*fee0*/  @P0 LDC R3, c[0x0][0x44c] ;  /* 0x00011300ff030b82 */ /* 0x004eb00000000800 */
[----:B------:R-:W4:Y:S01]  /*fef0*/  @P0 LDC R4, c[0x0][0x450] ;  /* 0x00011400ff040b82 */ /* 0x000f220000000800 */
[----:B---3--:R-:W-:Y:S02]  /*ff00*/  IMAD.SHL.U32 R0, R5, 0x40, RZ ;  /* 0x0000004005007824 */ /* 0x008fe400078e00ff */
[----:B------:R-:W-:-:S02]  /*ff10*/  IMAD.MOV.U32 R5, RZ, RZ, RZ ;  /* 0x000000ffff057224 */ /* 0x000fc400078e00ff */
[----:B------:R-:W-:Y:S02]  /*ff20*/  VIADD R0, R0, 0x3f ;  /* 0x0000003f00007836 */ /* 0x000fe40000000000 */
[----:B------:R-:W-:Y:S02]  /*ff30*/  IMAD.MOV.U32 R10, RZ, RZ, R5 ;  /* 0x000000ffff0a7224 */ /* 0x000fe400078e0005 */
[----:B--2---:R-:W-:-:S05]  /*ff40*/  @P0 IMAD.HI.U32 R3, R0, R3, RZ ;  /* 0x0000000300030227 */ /* 0x004fca00078e00ff */
[----:B----4-:R-:W-:Y:S01]  /*ff50*/  @P0 SHF.R.U32.HI R0, RZ, R4, R3 ;  /* 0x00000004ff000219 */ /* 0x010fe20000011603 */
[C---:B------:R-:W-:Y:S01]  /*ff60*/  VIADD R4, R6.reuse, 0x3f ;  /* 0x0000003f06047836 */ /* 0x040fe20000000000 */
[----:B------:R-:W-:Y:S02]  /*ff70*/  IADD3 R3, R6, 0x40, -R9 ;  /* 0x0000004006037810 */ /* 0x000fe40007ffe809 */
[----:B01----:R-:W-:-:S03]  /*ff80*/  LOP3.LUT R9, R2, 0xff, RZ, 0xc0, !PT ;  /* 0x000000ff02097812 */ /* 0x003fc600078ec0ff */
[----:B------:R-:W-:Y:S01]  /*ff90*/  IMAD.IADD R0, R3, 0x1, R0 ;  /* 0x0000000103007824 */ /* 0x000fe200078e0200 */
[----:B------:R-:W-:-:S04]  /*ffa0*/  SHF.R.S32.HI R3, RZ, 0x1f, R4 ;  /* 0x0000001fff037819 */ /* 0x000fc80000011404 */
[----:B------:R-:W-:Y:S02]  /*ffb0*/  LEA.HI R4, R3, R4, RZ, 0x6 ;  /* 0x0000000403047211 */ /* 0x000fe400078f30ff */
[----:B------:R-:W-:Y:S02]  /*ffc0*/  SHF.R.S32.HI R3, RZ, 0x1f, R0 ;  /* 0x0000001fff037819 */ /* 0x000fe40000011400 */
[----:B------:R-:W-:Y:S02]  /*ffd0*/  SHF.R.S32.HI R4, RZ, 0x6, R4 ;  /* 0x00000006ff047819 */ /* 0x000fe40000011404 */
[----:B------:R-:W-:Y:S02]  /*ffe0*/  LEA.HI R3, R3, R0, RZ, 0x6 ;  /* 0x0000000003037211 */ /* 0x000fe400078f30ff */
[----:B------:R-:W-:Y:S02]  /*fff0*/  SHF.R.U32.HI R0, RZ, 0x10, R2 ;  /* 0x00000010ff007819 */ /* 0x000fe40000011602 */
[----:B------:R-:W-:-:S02]  /*10000*/  SHF.R.S32.HI R3, RZ, 0x6, R3 ;  /* 0x00000006ff037819 */ /* 0x000fc40000011403 */
[----:B------:R-:W-:Y:S02]  /*10010*/  ISETP.NE.AND P0, PT, R0, RZ, PT ;  /* 0x000000ff0000720c */ /* 0x000fe40003f05270 */
[----:B------:R-:W-:-:S04]  /*10020*/  VIMNMX R8, R4, R3, PT ;  /* 0x0000000304087248 */ /* 0x000fc80003fe0100 */
[----:B------:R-:W-:Y:S01]  /*10030*/  ISETP.GE.AND P1, PT, R8, 0x1, PT ;  /* 0x000000010800780c */ /* 0x000fe20003f26270 */
[----:B------:R0:W-:Y:S04]  /*10040*/  STL [R1+0x2c], R8 ;  /* 0x00002c0801007387 */ /* 0x0001e80000100800 */
[----:B------:R0:W-:Y:S02]  /*10050*/  STL [R1+0x38], R5 ;  /* 0x0000380501007387 */ /* 0x0001e40000100800 */
[----:B------:R-:W1:Y:S02]  /*10060*/  @!P0 LDC R0, c[0x0][0x9f0] ;  /* 0x00027c00ff008b82 */ /* 0x000e640000000800 */
[----:B------:R0:W-:Y:S04]  /*10070*/  STL [R1+0x54], R9 ;  /* 0x0000540901007387 */ /* 0x0001e80000100800 */
[----:B------:R-:W-:Y:S05]  /*10080*/  @!P1 BRA `(.L_x_4484) ;  /* 0x0000000000709947 */ /* 0x000fea0003800000 */
[----:B-1----:R-:W-:-:S04]  /*10090*/  IABS R4, R0 ;  /* 0x0000000000047213 */ /* 0x002fc80000000000 */
[----:B------:R-:W1:Y:S08]  /*100a0*/  I2F.RP R2, R4 ;  /* 0x0000000400027306 */ /* 0x000e700000209400 */
[----:B-1----:R-:W1:Y:S02]  /*100b0*/  MUFU.RCP R2, R2 ;  /* 0x0000000200027308 */ /* 0x002e640000001000 */
[----:B-1----:R-:W-:-:S06]  /*100c0*/  VIADD R2, R2, 0xffffffe ;  /* 0x0ffffffe02027836 */ /* 0x002fcc0000000000 */
[----:B------:R-:W1:Y:S02]  /*100d0*/  F2I.FTZ.U32.TRUNC.NTZ R3, R2 ;  /* 0x0000000200037305 */ /* 0x000e64000021f000 */
[----:B-1----:R-:W-:-:S04]  /*100e0*/  IMAD.MOV R2, RZ, RZ, -R3 ;  /* 0x000000ffff027224 */ /* 0x002fc800078e0a03 */
[----:B0-----:R-:W-:Y:S02]  /*100f0*/  IMAD R5, R2, R4, RZ ;  /* 0x0000000402057224 */ /* 0x001fe400078e02ff */
[----:B------:R-:W-:-:S04]  /*10100*/  IMAD.MOV.U32 R2, RZ, RZ, RZ ;  /* 0x000000ffff027224 */ /* 0x000fc800078e00ff */
[----:B------:R-:W-:Y:S01]  /*10110*/  IMAD.HI.U32 R7, R3, R5, R2 ;  /* 0x0000000503077227 */ /* 0x000fe200078e0002 */
        /* <DEDUP_REMOVED lines=19> */
.L_x_4484:
[----:B------:R-:W-:Y:S05]  /*10250*/  BSYNC B0 ;  /* 0x0000000000007941 */ /* 0x000fea0003800000 */
.L_x_4483:
[----:B-1----:R-:W-:Y:S01]  /*10260*/  IMAD.MOV.U32 R0, RZ, RZ, R10 ;  /* 0x000000ffff007224 */ /* 0x002fe200078e000a */
[----:B------:R-:W-:Y:S03]  /*10270*/  BSSY B7, `(.L_x_4485) ;  /* 0x00004b7000077945 */ /* 0x000fe60003800000 */
[----:B------:R-:W-:-:S05]  /*10280*/  IMAD R2, R9, R0, RZ ;  /* 0x0000000009027224 */ /* 0x000fca00078e02ff */
[----:B------:R-:W-:Y:S01]  /*10290*/  VIADDMNMX R0, R2, R0, R8, PT ;  /* 0x0000000002007246 */ /* 0x000fe20003800108 */
[----:B------:R1:W-:Y:S03]  /*102a0*/  STL [R1+0x20], R2 ;  /* 0x0000200201007387 */ /* 0x0003e60000100800 */
[----:B------:R-:W-:Y:S01]  /*102b0*/  ISETP.GT.AND P0, PT, R0, R2, PT ;  /* 0x000000020000720c */ /* 0x000fe20003f04270 */
[----:B------:R1:W-:-:S12]  /*102c0*/  STL [R1+0x30], R0 ;  /* 0x0000300001007387 */ /* 0x0003d80000100800 */
[----:B------:R-:W-:Y:S05]  /*102d0*/  @P0 BRA `(.L_x_4486) ;  /* 0x0000000000480947 */ /* 0x000fea0003800000 */
[----:B-1----:R-:W1:Y:S02]  /*102e0*/  S2R R0, SR_TID.X ;  /* 0x0000000000007919 */ /* 0x002e640000002100 */
[----:B-1----:R-:W-:-:S04]  /*102f0*/  LOP3.LUT R0, R0, 0x7f, RZ, 0xc0, !PT ;  /* 0x0000007f00007812 */ /* 0x002fc800078ec0ff */
[----:B------:R-:W-:-:S13]  /*10300*/  ISETP.NE.AND P0, PT, R0, RZ, PT ;  /* 0x000000ff0000720c */ /* 0x000fda0003f05270 */
[----:B------:R-:W-:Y:S05]  /*10310*/  @P0 BRA `(.L_x_4487) ;  /* 0x0000004800b00947 */ /* 0x000fea0003800000 */
[----:B0-----:R-:W0:Y:S01]  /*10320*/  S2R R5, SR_LANEID ;  /* 0x0000000000057919 */ /* 0x001e220000000000 */
[----:B------:R-:W-:Y:S01]  /*10330*/  VOTEU.ANY UR4, UPT, PT ;  /* 0x0000000000047886 */ /* 0x000fe200038e0100 */
[----:B------:R-:W1:Y:S01]  /*10340*/  LDC.64 R2, c[0x0][0xc60] ;  /* 0x00031800ff027b82 */ /* 0x000e620000000a00 */
[----:B------:R-:W0:Y:S02]  /*10350*/  FLO.U32 R0, UR4 ;  /* 0x0000000400007d00 */ /* 0x000e2400080e0000 */
[----:B0-----:R-:W-:-:S06]  /*10360*/  ISETP.EQ.U32.AND P0, PT, R0, R5, PT ;  /* 0x000000050000720c */ /* 0x001fcc0003f02070 */
[----:B------:R-:W1:Y:S07]  /*10370*/  POPC R5, UR4 ;  /* 0x0000000400057d09 */ /* 0x000e6e0008000000 */
[----:B-1----:R-:W3:Y:S01]  /*10380*/  @P0 ATOMG.E.ADD.STRONG.GPU PT, R3, desc[UR40][R2.64], R5 ;  /* 0x00000005020309a8 */ /* 0x002ee200081ee1e8 */
[----:B------:R-:W0:Y:S02]  /*10390*/  S2R R4, SR_LTMASK ;  /* 0x0000000000047919 */ /* 0x000e240000003900 */
[----:B0-----:R-:W-:-:S04]  /*103a0*/  LOP3.LUT R4, R4, UR4, RZ, 0xc0, !PT ;  /* 0x0000000404047c12 */ /* 0x001fc8000f8ec0ff */
[----:B------:R-:W0:Y:S01]  /*103b0*/  POPC R7, R4 ;  /* 0x0000000400077309 */ /* 0x000e220000000000 */
[----:B---3--:R-:W0:Y:S02]  /*103c0*/  SHFL.IDX PT, R0, R3, R0, 0x1f ;  /* 0x00001f0003007589 */ /* 0x008e2400000e0000 */
[----:B0-----:R-:W-:-:S05]  /*103d0*/  IADD3 R0, R0, UR37, R7 ;  /* 0x0000002500007c10 */ /* 0x001fca000fffe007 */
[----:B------:R1:W-:Y:S01]  /*103e0*/  STL [R1], R0 ;  /* 0x0000000001007387 */ /* 0x0003e20000100800 */
[----:B------:R-:W-:Y:S05]  /*103f0*/  BRA `(.L_x_4487) ;  /* 0x0000004800787947 */ /* 0x000fea0003800000 */
.L_x_4486:
[----:B-1----:R-:W-:Y:S01]  /*10400*/  VIADD R0, R19, 0x22400 ;  /* 0x0002240013007836 */ /* 0x002fe20000000000 */
        /* <DEDUP_REMOVED lines=19> */
.L_x_4489:
[----:B------:R-:W-:Y:S05]  /*10540*/  BSYNC B6 ;  /* 0x0000000000067941 */ /* 0x000fea0003800000 */
.L_x_4488:
        /* <DEDUP_REMOVED lines=9> */
[----:B------:R-:W-:Y:S02]  /*105e0*/  IMAD.U32 R4, RZ, RZ, UR6 ;  /* 0x00000006ff047e24 */ /* 0x000fe4000f8e00ff */
[----:B0-----:R-:W-:Y:S02]  /*105f0*/  IMAD.U32 R5, RZ, RZ, UR7 ;  /* 0x00000007ff057e24 */ /* 0x001fe4000f8e00ff */
[----:B------:R-:W-:Y:S02]  /*10600*/  IMAD.U32 R6, RZ, RZ, UR8 ;  /* 0x00000008ff067e24 */ /* 0x000fe4000f8e00ff */
[----:B------:R-:W-:-:S02]  /*10610*/  IMAD.U32 R7, RZ, RZ, UR9 ;  /* 0x00000009ff077e24 */ /* 0x000fc4000f8e00ff */
[----:B--2---:R-:W-:Y:S02]  /*10620*/  IMAD.U32 R10, RZ, RZ, UR4 ;  /* 0x00000004ff0a7e24 */ /* 0x004fe4000f8e00ff */
[----:B------:R-:W-:Y:S02]  /*10630*/  IMAD.U32 R11, RZ, RZ, UR5 ;  /* 0x00000005ff0b7e24 */ /* 0x000fe4000f8e00ff */
[----:B------:R-:W-:Y:S02]  /*10640*/  IMAD.MOV.U32 R8, RZ, RZ, 0x70 ;  /* 0x00000070ff087424 */ /* 0x000fe400078e00ff */
[----:B------:R-:W-:Y:S02]  /*10650*/  IMAD.MOV.U32 R12, RZ, RZ, 0x1 ;  /* 0x00000001ff0c7424 */ /* 0x000fe400078e00ff */
[----:B-1----:R-:W-:-:S07]  /*10660*/  IMAD.MOV.U32 R13, RZ, RZ, RZ ;  /* 0x000000ffff0d7224 */ /* 0x002fce00078e00ff */
[----:B------:R-:W-:-:S07]  /*10670*/  LEPC R20, `(.L_x_4492) ;  /* 0x000000001014794e */ /* 0x000fce0000000000 */
[----:B---3--:R-:W-:Y:S05]  /*10680*/  CALL.ABS.NOINC R2 ;  /* 0x0000000002007343 */ /* 0x008fea0003c00000 */
.L_x_4492:
        /* <DEDUP_REMOVED lines=16> */
.L_x_4491:
[----:B------:R-:W-:Y:S05]  /*10790*/  BSYNC B6 ;  /* 0x0000000000067941 */ /* 0x000fea0003800000 */
.L_x_4490:
[----:B------:R-:W3:Y:S01]  /*107a0*/  LDL.LU R4, [R1+0x18] ;  /* 0x0000180001047983 */ /* 0x000ee20000300800 */
[----:B------:R-:W-:-:S03]  /*107b0*/  ULDC.64 UR4, c[0x0][0x9f8] ;  /* 0x00027e0000047ab9 */ /* 0x000fc60000000a00 */
[----:B------:R-:W4:Y:S01]  /*107c0*/  LDL R7, [R1+0x8] ;  /* 0x0000080001077983 */ /* 0x000f220000100800 */
[----:B------:R-:W-:-:S03]  /*107d0*/  ISETP.NE.U32.AND P0, PT, RZ, UR4, PT ;  /* 0x00000004ff007c0c */ /* 0x000fc6000bf05070 */
[----:B------:R-:W5:Y:S01]  /*107e0*/  LDL R0, [R1+0x30] ;  /* 0x0000300001007983 */ /* 0x000f620000100800 */
[----:B------:R-:W-:-:S13]  /*107f0*/  ISETP.NE.AND.EX P0, PT, RZ, UR5, PT, P0 ;  /* 0x00000005ff007c0c */ /* 0x000fda000bf05300 */
[----:B------:R-:W-:-:S04]  /*10800*/  @P0 IADD3 R2, P1, R16, UR4, RZ ;  /* 0x0000000410020c10 */ /* 0x000fc8000ff3e0ff */
[----:B---3--:R-:W-:Y:S01]  /*10810*/  @P0 IADD3.X R3, R4, UR5, RZ, P1, !PT ;  /* 0x0000000504030c10 */ /* 0x008fe20008ffe4ff */
[----:B------:R-:W-:-:S04]  /*10820*/  ULDC.64 UR4, c[0x0][0xa08] ;  /* 0x0002820000047ab9 */ /* 0x000fc80000000a00 */
[----:B----4-:R1:W0:Y:S02]  /*10830*/  @P0 LDG.E R7, desc[UR40][R2.64] ;  /* 0x0000002802070981 */ /* 0x010224000c1e1900 */
[----:B-1----:R-:W1:Y:S01]  /*10840*/  LDC.64 R2, c[0x0][0x418] ;  /* 0x00010600ff027b82 */ /* 0x002e620000000a00 */
[----:B-----5:R-:W-:Y:S01]  /*10850*/  VIADD R0, R0, 0xffffffff ;  /* 0xffffffff00007836 */ /* 0x020fe20000000000 */
[----:B0-----:R-:W-:Y:S01]  /*10860*/  SHF.R.S32.HI R8, RZ, 0x1f, R7 ;  /* 0x0000001fff087819 */ /* 0x001fe20000011407 */
[----:B------:R0:W-:Y:S04]  /*10870*/  @P0 STL [R1+0x8], R7 ;  /* 0x0000080701000387 */ /* 0x0001e80000100800 */
[----:B------:R0:W-:Y:S01]  /*10880*/  STL [R1+0x18], R8 ;  /* 0x0000180801007387 */ /* 0x0001e20000100800 */
[----:B-1----:R-:W-:Y:S01]  /*10890*/  LOP3.LUT P0, RZ, R2, UR4, RZ, 0xfc, !PT ;  /* 0x0000000402ff7c12 */ /* 0x002fe2000f80fcff */
[----:B------:R-:W-:-:S03]  /*108a0*/  UMOV UR4, 0xffffffff ;  /* 0xffffffff00047882 */ /* 0x000fc60000000000 */
[----:B------:R-:W-:-:S04]  /*108b0*/  LOP3.LUT P0, RZ, R3, UR5, RZ, 0xfc, P0 ;  /* 0x0000000503ff7c12 */ /* 0x000fc8000800fcff */
[----:B------:R-:W-:Y:S01]  /*108c0*/  SEL R16, R7, RZ, !P0 ;  /* 0x000000ff07107207 */ /* 0x000fe20004000000 */
[----:B0-----:R-:W-:Y:S08]  /*108d0*/  BRA.DIV UR4, `(.L_x_4493) ;  /* 0x0000005e04787947 */ /* 0x001ff0000b800000 */
[----:B------:R-:W0:Y:S02]  /*108e0*/  S2R R4, SR_TID.X ;  /* 0x0000000000047919 */ /* 0x000e240000002100 */
[----:B0-----:R-:W-:-:S04]  /*108f0*/  SHF.R.U32.HI R4, RZ, 0x5, R4 ;  /* 0x00000005ff047819 */ /* 0x001fc80000011604 */
[----:B------:R-:W-:-:S05]  /*10900*/  LOP3.LUT R4, R4, 0x3, RZ, 0xc0, !PT ;  /* 0x0000000304047812 */ /* 0x000fca00078ec0ff */
[----:B------:R0:W1:Y:S02]  /*10910*/  SHFL.IDX PT, R14, R4, RZ, 0x1f ;  /* 0x00001fff040e7589 */ /* 0x00006400000e0000 */
.L_x_4616:
[----:B------:R3:W-:Y:S01]  /*10920*/  STL [R1+0x28], R0 ;  /* 0x0000280001007387 */ /* 0x0007e20000100800 */
[----:B-1----:R-:W-:Y:S02]  /*10930*/  ISETP.NE.AND P0, PT, R14, RZ, PT ;  /* 0x000000ff0e00720c */ /* 0x002fe40003f05270 */
[----:B------:R-:W-:Y:S02]  /*10940*/  PLOP3.LUT P1, PT, PT, PT, PT, 0x8, 0x0 ;  /* 0x000000000000781c */ /* 0x000fe40003f2e170 */
[----:B------:R-:W-:-:S11]  /*10950*/  LOP3.LUT R18, R18, 0xfffffffe, RZ, 0xc0, !PT ;  /* 0xfffffffe12127812 */ /* 0x000fd600078ec0ff */
[----:B------:R-:W-:Y:S01]  /*10960*/  @P1 LOP3.LUT R18, R18, 0x1, RZ, 0xfc, !PT ;  /* 0x0000000112121812 */ /* 0x000fe200078efcff */
[----:B---3--:R-:W-:Y:S06]  /*10970*/  @P0 BRA `(.L_x_4494) ;  /* 0x00000004000c0947 */ /* 0x008fec0003800000 */
[----:B------:R-:W-:-:S03]  /*10980*/  UMOV UR4, 0xffffffff ;  /* 0xffffffff00047882 */ /* 0x000fc60000000000 */
[----:B------:R-:W-:Y:S05]  /*10990*/  BRA.DIV UR4, `(.L_x_4495) ;  /* 0x0000005e047c7947 */ /* 0x000fea000b800000 */
[----:B------:R-:W-:-:S13]  /*109a0*/  ELECT P6, URZ, PT ;  /* 0x00000000003f782f */ /* 0x000fda00038c0000 */
.L_x_4619:
[----:B------:R-:W-:Y:S05]  /*109b0*/  @!P6 BRA `(.L_x_4494) ;  /* 0x0000000000fce947 */ /* 0x000fea0003800000 */
[----:B------:R-:W-:-:S04]  /*109c0*/  ISETP.NE.U32.AND P0, PT, R2, RZ, PT ;  /* 0x000000ff0200720c */ /* 0x000fc80003f05070 */
[----:B------:R-:W-:-:S13]  /*109d0*/  ISETP.NE.AND.EX P0, PT, R3, RZ, PT, P0 ;  /* 0x000000ff0300720c */ /* 0x000fda0003f05300 */
[----:B------:R-:W-:Y:S05]  /*109e0*/  @!P0 BRA `(.L_x_4496) ;  /* 0x0000000000508947 */ /* 0x000fea0003800000 */
[----:B------:R-:W1:Y:S01]  /*109f0*/  LDC R6, c[0x0][0x43c] ;  /* 0x00010f00ff067b82 */ /* 0x000e620000000800 */
[----:B------:R-:W-:Y:S01]  /*10a00*/  IMAD.MOV.U32 R9, RZ, RZ, R0 ;  /* 0x000000ffff097224 */ /* 0x000fe200078e0000 */
[----:B------:R-:W-:-:S03]  /*10a10*/  ULDC.64 UR4, c[0x0][0x428] ;  /* 0x00010a0000047ab9 */ /* 0x000fc60000000a00 */
[----:B------:R-:W-:Y:S01]  /*10a20*/  IMAD.MOV.U32 R0, RZ, RZ, R9 ;  /* 0x000000ffff007224 */ /* 0x000fe200078e0009 */
[----:B-1----:R-:W-:-:S13]  /*10a30*/  ISETP.NE.AND P0, PT, R6, 0x1, PT ;  /* 0x000000010600780c */ /* 0x002fda0003f05270 */
[----:B0-----:R-:W0:Y:S02]  /*10a40*/  @P0 LDC.64 R4, c[0x0][0x440] ;  /* 0x00011000ff040b82 */ /* 0x001e240000000a00 */
        /* <DEDUP_REMOVED lines=14> */
.L_x_4496:
[----:B------:R-:W3:Y:S04]  /*10b30*/  LDL R0, [R1+0x10] ;  /* 0x0000100001007983 */ /* 0x000ee80000100800 */
[----:B-1----:R-:W4:Y:S01]  /*10b40*/  LDL R2, [R1+0x14] ;  /* 0x0000140001027983 */ /* 0x002f220000100800 */
[----:B---3--:R-:W-:Y:S01]  /*10b50*/  IMAD R0, R0, 0x8, R19 ;  /* 0x0000000800007824 */ /* 0x008fe200078e0213 */
[----:B----4-:R-:W-:-:S04]  /*10b60*/  SHF.L.U32 R2, R2, 0x1f, RZ ;  /* 0x0000001f02027819 */ /* 0x010fc800000006ff */
[----:B------:R-:W1:Y:S02]  /*10b70*/  SYNCS.PHASECHK.TRANS64.TRYWAIT P0, [R0+URZ+0x28c40], R2 ;  /* 0x028c4002000075a7 */ /* 0x000e64000800017f */
[----:B-1----:R-:W-:Y:S05]  /*10b80*/  @!P0 BRA `(.L_x_4497) ;  /* 0x0000005c00208947 */ /* 0x002fea0003800000 */
.L_x_4620:
        /* <DEDUP_REMOVED lines=11> */
.L_x_4498:
[----:B------:R-:W3:Y:S04]  /*10c40*/  LDL R3, [R1+0x10] ;  /* 0x0000100001037983 */ /* 0x000ee80000100800 */
[----:B0-----:R-:W4:Y:S04]  /*10c50*/  LDL R4, [R1+0x28] ;  /* 0x0000280001047983 */ /* 0x001f280000100800 */
[----:B-1----:R-:W2:Y:S01]  /*10c60*/  LDL R2, [R1+0x1c] ;  /* 0x00001c0001027983 */ /* 0x002ea20000100800 */
        /* <DEDUP_REMOVED lines=11> */
[----:B---3--:R-:W-:Y:S01]  /*10d20*/  IMAD R0, R3, 0x2000, R19 ;  /* 0x0000200003007824 */ /* 0x008fe200078e0213 */
[----:B----4-:R-:W-:-:S04]  /*10d30*/  R2UR UR11, R4 ;  /* 0x00000000040b72ca */ /* 0x010fc800000e0000 */
[----:B------:R-:W-:Y:S02]  /*10d40*/  R2UR UR8, R0 ;  /* 0x00000000000872ca */ /* 0x000fe400000e0000 */
[----:B--2---:R-:W-:-:S11]  /*10d50*/  R2UR UR4, R2 ;  /* 0x00000000020472ca */ /* 0x004fd600000e0000 */
[----:B------:R-:W-:Y:S02]  /*10d60*/  UIADD3 UR8, UR8, 0x22400, URZ ;  /* 0x0002240008087890 */ /* 0x000fe4000fffe03f */
[----:B------:R-:W-:-:S03]  /*10d70*/  ULEA UR11, UR11, UR4, 0x6 ;  /* 0x000000040b0b7291 */ /* 0x000fc6000f8e303f */
[----:B------:R-:W-:-:S06]  /*10d80*/  UMOV UR4, 0x0 ;  /* 0x0000000000047882 */ /* 0x000fcc0000000000 */
[----:B------:R1:W-:Y:S02]  /*10d90*/  UTMALDG.4D [UR8], [UR6], desc[UR4] ;  /* 0x00000408060075b4 */ /* 0x0003e40008019000 */
[----:B-1----:R-:W-:Y:S01]  /*10da0*/  NOP ;  /* 0x0000000000007918 */ /* 0x002fe20000000000 */
.L_x_4494:
[----:B------:R-:W3:Y:S04]  /*10db0*/  LDL.LU R3, [R1+0x34] ;  /* 0x0000340001037983 */ /* 0x000ee80000300800 */
[----:B------:R-:W4:Y:S04]  /*10dc0*/  LDL.LU R5, [R1+0x24] ;  /* 0x0000240001057983 */ /* 0x000f280000300800 */
[----:B0-----:R-:W5:Y:S01]  /*10dd0*/  LDL.LU R4, [R1+0x40] ;  /* 0x0000400001047983 */ /* 0x001f620000300800 */
        /* <DEDUP_REMOVED lines=9> */
[----:B---3--:R-:W-:Y:S02]  /*10e70*/  SHF.R.S32.HI R0, RZ, 0x1f, R3 ;  /* 0x0000001fff007819 */ /* 0x008fe40000011403 */
[----:B----4-:R-:W-:-:S03]  /*10e80*/  SEL R5, R5, RZ, !P0 ;  /* 0x000000ff05057207 */ /* 0x010fc60004000000 */
[----:B------:R-:W-:Y:S01]  /*10e90*/  IMAD R0, R0, UR4, RZ ;  /* 0x0000000400007c24 */ /* 0x000fe2000f8e02ff */
[----:B-----5:R-:W-:-:S03]  /*10ea0*/  SEL R4, R4, RZ, !P0 ;  /* 0x000000ff04047207 */ /* 0x020fc60004000000 */
        /* <DEDUP_REMOVED lines=23> */
[----:B0-----:R-:W-:Y:S05]  /*11020*/  CALL.ABS.NOINC R2 ;  /* 0x0000000002007343 */ /* 0x001fea0003c00000 */
.L_x_4500:
[----:B------:R-:W-:Y:S05]  /*11030*/  BSYNC B6 ;  /* 0x0000000000067941 */ /* 0x000fea0003800000 */
.L_x_4499:
[----:B0-----:R-:W3:Y:S01]  /*11040*/  LDL.LU R0, [R1+0x40] ;  /* 0x0000400001007983 */ /* 0x001ee20000300800 */
[----:B------:R-:W-:Y:S01]  /*11050*/  ULDC.64 UR4, c[0x0][0x2d8] ;  /* 0x0000b60000047ab9 */ /* 0x000fe20000000a00 */
[----:B------:R-:W0:Y:S01]  /*11060*/  LDC R7, c[0x0][0x448] ;  /* 0x00011200ff077b82 */ /* 0x000e220000000800 */
[----:B------:R-:W-:Y:S01]  /*11070*/  ULDC UR6, c[0x0][0x2b8] ;  /* 0x0000ae0000067ab9 */ /* 0x000fe20000000800 */
[----:B------:R-:W4:Y:S04]  /*11080*/  LDL.LU R4, [R1+0x34] ;  /* 0x0000340001047983 */ /* 0x000f280000300800 */
[----:B------:R-:W4:Y:S04]  /*11090*/  LDL.LU.64 R2, [R1+0x48] ;  /* 0x0000480001027983 */ /* 0x000f280000300a00 */
[----:B------:R-:W3:Y:S04]  /*110a0*/  LDL.LU R5, [R1+0x24] ;  /* 0x0000240001057983 */ /* 0x000ee80000300800 */
[----:B--2---:R-:W2:Y:S04]  /*110b0*/  LDL R10, [R1+0x4] ;  /* 0x00000400010a7983 */ /* 0x004ea80000100800 */
[----:B------:R1:W5:Y:S01]  /*110c0*/  LDL R8, [R1+0x58] ;  /* 0x0000580001087983 */ /* 0x0003620000100800 */
[----:B0-----:R-:W-:-:S13]  /*110d0*/  ISETP.NE.AND P0, PT, R7, 0x1, PT ;  /* 0x000000010700780c */ /* 0x001fda0003f05270 */
[----:B------:R-:W0:Y:S01]  /*110e0*/  @P0 LDC R6, c[0x0][0x450] ;  /* 0x00011400ff060b82 */ /* 0x000e220000000800 */
[----:B------:R-:W1:Y:S02]  /*110f0*/  S2R R9, SR_TID.X ;  /* 0x0000000000097919 */ /* 0x000e640000002100 */
[----:B-1----:R-:W-:-:S05]  /*11100*/  IMAD.SHL.U32 R9, R9, 0x8, RZ ;  /* 0x0000000809097824 */ /* 0x002fca00078e00ff */
[----:B------:R-:W-:Y:S01]  /*11110*/  LOP3.LUT R9, R9, 0x38, RZ, 0xc0, !PT ;  /* 0x0000003809097812 */ /* 0x000fe200078ec0ff */
[----:B----4-:R-:W-:Y:S02]  /*11120*/  IMAD.MOV.U32 R3, RZ, RZ, R4 ;  /* 0x000000ffff037224 */ /* 0x010fe400078e0004 */
[----:B------:R-:W1:Y:S01]  /*11130*/  S2R R4, SR_TID.X ;  /* 0x0000000000047919 */ /* 0x000e620000002100 */
[----:B------:R-:W-:-:S04]  /*11140*/  IMAD.WIDE.U32 R2, R17, UR4, R2 ;  /* 0x0000000411027c25 */ /* 0x000fc8000f8e0002 */
[----:B------:R-:W-:Y:S01]  /*11150*/  IMAD R3, R17, UR5, R3 ;  /* 0x0000000511037c24 */ /* 0x000fe2000f8e0203 */
[----:B------:R-:W-:Y:S02]  /*11160*/  ULDC.64 UR4, c[0x0][0x2e0] ;  /* 0x0000b80000047ab9 */ /* 0x000fe40000000a00 */
[----:B---3--:R-:W-:Y:S02]  /*11170*/  IMAD R0, R0, UR4, RZ ;  /* 0x0000000400007c24 */ /* 0x008fe4000f8e02ff */
[----:B------:R-:W-:-:S04]  /*11180*/  IMAD.WIDE.U32 R2, R5, UR4, R2 ;  /* 0x0000000405027c25 */ /* 0x000fc8000f8e0002 */
        /* <DEDUP_REMOVED lines=9> */
[----:B--2---:R-:W-:-:S04]  /*11220*/  IMAD R4, R10, 0x40, R4 ;  /* 0x000000400a047824 */ /* 0x004fc800078e0204 */
        /* <DEDUP_REMOVED lines=27> */
[C---:B------:R-:W-:Y:S02]  /*113e0*/  VIADD R5, R3.reuse, 0x10 ;  /* 0x0000001003057836 */ /* 0x040fe40000000000 */
        /* <DEDUP_REMOVED lines=26> */
[----:B------:R-:W-:Y:S01]  /*11590*/  @!P1 IMAD.MOV.U32 R6, RZ, RZ, R5 ;  /* 0x000000ffff069224 */ /* 0x000fe200078e0005 */
[----:B------:R-:W0:Y:S04]  /*115a0*/  SHFL.IDX PT, R0, R0, 0x3, 0x181f ;  /* 0x00781f0000007f89 */ /* 0x000e2800000e0000 */
[----:B------:R1:W-:Y:S04]  /*115b0*/  @!P1 LDGSTS.E.BYPASS.LTC128B.128 [R8+0x21400], desc[UR40][R6.64], !P0 ;  /* 0x2140000006089fae */ /* 0x0003e8000c101d68 */
[----:B------:R-:W2:Y:S02]  /*115c0*/  SHFL.IDX PT, R4, R4, 0x3, 0x181f ;  /* 0x00781f0004047f89 */ /* 0x000ea400000e0000 */
.L_x_4629:
[----:B------:R-:W-:-:S05]  /*115d0*/  VIADD R3, R3, 0x30 ;  /* 0x0000003003037836 */ /* 0x000fca0000000000 */
[----:B------:R-:W-:-:S13]  /*115e0*/  ISETP.GE.AND P1, PT, R3, R2, PT ;  /* 0x000000020300720c */ /* 0x000fda0003f26270 */
[----:B--2---:R-:W-:-:S05]  /*115f0*/  @!P1 LEA R2, P2, R9, R4, 0x1 ;  /* 0x0000000409029211 */ /* 0x004fca00078408ff */
[----:B0-----:R-:W-:-:S05]  /*11600*/  @!P1 IMAD.X R3, RZ, RZ, R0, P2 ;  /* 0x000000ffff039224 */ /* 0x001fca00010e0600 */
[----:B------:R-:W-:Y:S01]  /*11610*/  @!PT LDS RZ, [RZ] ;  /* 0x00000000fffff984 */ /* 0x000fe20000000800 */
[----:B------:R-:W-:Y:S01]  /*11620*/  @!PT LDS RZ, [RZ] ;  /* 0x00000000fffff984 */ /* 0x000fe20000000800 */
[----:B------:R-:W-:Y:S01]  /*11630*/  @!PT LDS RZ, [RZ] ;  /* 0x00000000fffff984 */ /* 0x000fe20000000800 */
[----:B------:R0:W-:Y:S01]  /*11640*/  @!P1 LDGSTS.E.BYPASS.LTC128B.128 [R8+0x21c00], desc[UR40][R2.64], !P0 ;  /* 0x21c0000002089fae */ /* 0x0001e2000c101d68 */
[----:B------:R-:W-:Y:S01]  /*11650*/  PLOP3.LUT P0, PT, PT, PT, PT, 0x80, 0x0 ;  /* 0x000000000000781c */ /* 0x000fe20003f0f070 */
[----:B------:R-:W-:-:S12]  /*11660*/  NOP ;  /* 0x0000000000007918 */ /* 0x000fd80000000000 */
.L_x_4502:
        /* <DEDUP_REMOVED lines=18> */
.L_x_4630:
[----:B------:R-:W-:Y:S05]  /*11790*/  BSYNC B0 ;  /* 0x0000000000007941 */ /* 0x000fea0003800000 */
.L_x_4503:
[----:B------:R-:W-:Y:S01]  /*117a0*/  LOP3.LUT P0, RZ, R18, 0x1, RZ, 0xc0, !PT ;  /* 0x0000000112ff7812 */ /* 0x000fe2000780c0ff */
[----:B------:R-:W-:-:S12]  /*117b0*/  BSSY B0, `(.L_x_4505) ;  /* 0x0000097000007945 */ /* 0x000fd80003800000 */
[----:B------:R-:W-:Y:S05]  /*117c0*/  @!P0 BRA `(.L_x_4506) ;  /* 0x0000000800548947 */ /* 0x000fea0003800000 */
[----:B------:R-:W0:Y:S04]  /*117d0*/  LDL R4, [R1+0x10] ;  /* 0x0000100001047983 */ /* 0x000e280000100800 */
[----:B------:R-:W2:Y:S01]  /*117e0*/  LDL R2, [R1+0x14] ;  /* 0x0000140001027983 */ /* 0x000ea20000100800 */
[----:B------:R-:W-:Y:S01]  /*117f0*/  BSSY B1, `(.L_x_4507) ;  /* 0x0000008000017945 */ /* 0x000fe20003800000 */
[----:B------:R-:W3:Y:S02]  /*11800*/  S2R R3, SR_TID.X ;  /* 0x0000000000037919 */ /* 0x000ee40000002100 */
[----:B---3--:R-:W-:-:S04]  /*11810*/  LOP3.LUT R3, R3, 0x7f, RZ, 0xc0, !PT ;  /* 0x0000007f03037812 */ /* 0x008fc800078ec0ff */
[----:B------:R-:W-:Y:S01]  /*11820*/  ISETP.NE.AND P1, PT, R3, RZ, PT ;  /* 0x000000ff0300720c */ /* 0x000fe20003f25270 */
[----:B0-----:R-:W-:Y:S01]  /*11830*/  IMAD R0, R4, 0x8, R19 ;  /* 0x0000000804007824 */ /* 0x001fe200078e0213 */
[----:B--2---:R-:W-:-:S04]  /*11840*/  SHF.L.U32 R2, R2, 0x1f, RZ ;  /* 0x0000001f02027819 */ /* 0x004fc800000006ff */
[----:B------:R-:W0:Y:S02]  /*11850*/  SYNCS.PHASECHK.TRANS64.TRYWAIT P0, [R0+URZ+0x28c60], R2 ;  /* 0x028c6002000075a7 */ /* 0x000e24000800017f */
[----:B0-----:R-:W-:Y:S05]  /*11860*/  @!P0 BRA `(.L_x_4508) ;  /* 0x00000054005c8947 */ /* 0x001fea0003800000 */
.L_x_4631:
[----:B------:R-:W-:Y:S05]  /*11870*/  BSYNC B1 ;  /* 0x0000000000017941 */ /* 0x000fea0003800000 */
.L_x_4507:
        /* <DEDUP_REMOVED lines=9> */
.L_x_4510:
[----:B------:R-:W-:Y:S05]  /*11910*/  BSYNC B1 ;  /* 0x0000000000017941 */ /* 0x000fea0003800000 */
.L_x_4509:
        /* <DEDUP_REMOVED lines=13> */
.L_x_4511:
        /* <DEDUP_REMOVED lines=15> */
.L_x_4512:
        /* <DEDUP_REMOVED lines=15> */
.L_x_4513:
        /* <DEDUP_REMOVED lines=15> */
.L_x_4514:
        /* <DEDUP_REMOVED lines=15> */
.L_x_4515:
        /* <DEDUP_REMOVED lines=15> */
.L_x_4516:
        /* <DEDUP_REMOVED lines=15> */
.L_x_4517:
        /* <DEDUP_REMOVED lines=15> */
.L_x_4518:
        /* <DEDUP_REMOVED lines=10> */
.L_x_4506:
[----:B------:R-:W-:Y:S05]  /*12120*/  BSYNC B0 ;  /* 0x0000000000007941 */ /* 0x000fea0003800000 */
.L_x_4505:
[----:B------:R-:W0:Y:S04]  /*12130*/  LDL R4, [R1+0x30] ;  /* 0x0000300001047983 */ /* 0x000e280000100800 */
[----:B------:R-:W2:Y:S01]  /*12140*/  LDL R5, [R1+0x20] ;  /* 0x0000200001057983 */ /* 0x000ea20000100800 */
[----:B------:R-:W-:Y:S01]  /*12150*/  BSSY B0, `(.L_x_4519) ;  /* 0x00002ac000007945 */ /* 0x000fe20003800000 */
[----:B0-----:R-:W-:-:S05]  /*12160*/  VIADD R0, R4, 0xfffffffe ;  /* 0xfffffffe04007836 */ /* 0x001fca0000000000 */
[----:B--2---:R-:W-:-:S13]  /*12170*/  ISETP.GE.AND P0, PT, R0, R5, PT ;  /* 0x000000050000720c */ /* 0x004fda0003f06270 */
[----:B------:R-:W-:Y:S05]  /*12180*/  @!P0 BRA `(.L_x_4520) ;  /* 0x0000002800a08947 */ /* 0x000fea0003800000 */
[----:B-1----:R-:W2:Y:S04]  /*12190*/  LDL.LU R7, [R1+0x54] ;  /* 0x0000540001077983 */ /* 0x002ea80000300800 */
        /* <DEDUP_REMOVED lines=48> */
.L_x_4525:
        /* <DEDUP_REMOVED lines=8> */
.L_x_4632:
[----:B------:R-:W-:Y:S05]  /*12520*/  BSYNC B3 ;  /* 0x0000000000037941 */ /* 0x000fea0003800000 */
.L_x_4526:
        /* <DEDUP_REMOVED lines=9> */
.L_x_4529:
[----:B------:R-:W-:Y:S05]  /*125c0*/  BSYNC B3 ;  /* 0x0000000000037941 */ /* 0x000fea0003800000 */
.L_x_4528:
        /* <DEDUP_REMOVED lines=13> */
.L_x_4530:
        /* <DEDUP_REMOVED lines=13> */
.L_x_4633:
[----:B------:R-:W-:Y:S05]  /*12770*/  BSYNC B3 ;  /* 0x0000000000037941 */ /* 0x000fea0003800000 */
.L_x_4531:
        /* <DEDUP_REMOVED lines=11> */
.L_x_4534:
[----:B------:R-:W-:Y:S05]  /*12830*/  BSYNC B3 ;  /* 0x0000000000037941 */ /* 0x000fea0003800000 */
.L_x_4533:
        /* <DEDUP_REMOVED lines=10> */
.L_x_4535:
        /* <DEDUP_REMOVED lines=15> */
.L_x_4536:
        /* <DEDUP_REMOVED lines=15> */
.L_x_4537:
        /* <DEDUP_REMOVED lines=15> */
.L_x_4538:
        /* <DEDUP_REMOVED lines=15> */
.L_x_4539:
        /* <DEDUP_REMOVED lines=15> */
.L_x_4540:
        /* <DEDUP_REMOVED lines=15> */
.L_x_4541:
        /* <DEDUP_REMOVED lines=15> */
.L_x_4542:
        /* <DEDUP_REMOVED lines=10> */
.L_x_4524:
[----:B------:R-:W-:Y:S05]  /*13010*/  BSYNC B1 ;  /* 0x0000000000017941 */ /* 0x000fea0003800000 */
.L_x_4523:
[----:B------:R-:W2:Y:S02]  /*13020*/  LDL.LU R6, [R1+0x30] ;  /* 0x0000300001067983 */ /* 0x000ea40000300800 */
[----:B--2---:R-:W-:-:S07]  /*13030*/  VIADD R0, R6, 0xfffffffd ;  /* 0xfffffffd06007836 */ /* 0x004fce0000000000 */
.L_x_4522:
[----:B------:R-:W-:Y:S05]  /*13040*/  BSYNC B2 ;  /* 0x0000000000027941 */ /* 0x000fea0003800000 */
.L_x_4521:
[----:B------:R-:W-:Y:S01]  /*13050*/  VIADD R5, R5, 0xfffffffe ;  /* 0xfffffffe05057836 */ /* 0x000fe20000000000 */
[----:B------:R-:W-:-:S04]  /*13060*/  LOP3.LUT R4, RZ, R4, RZ, 0x33, !PT ;  /* 0x00000004ff047212 */ /* 0x000fc800078e33ff */
[----:B------:R-:W-:-:S13]  /*13070*/  ISETP.NE.AND P0, PT, R5, R4, PT ;  /* 0x000000040500720c */ /* 0x000fda0003f05270 */
[----:B------:R-:W-:Y:S05]  /*13080*/  @!P0 BRA `(.L_x_4520) ;  /* 0x0000001800e08947 */ /* 0x000fea0003800000 */
.L_x_4583:
        /* <DEDUP_REMOVED lines=35> */
.L_x_4545:
        /* <DEDUP_REMOVED lines=8> */
.L_x_4634:
[----:B------:R-:W-:Y:S05]  /*13340*/  BSYNC B2 ;  /* 0x0000000000027941 */ /* 0x000fea0003800000 */
.L_x_4546:
        /* <DEDUP_REMOVED lines=9> */
.L_x_4549:
[----:B------:R-:W-:Y:S05]  /*133e0*/  BSYNC B2 ;  /* 0x0000000000027941 */ /* 0x000fea0003800000 */
.L_x_4548:
        /* <DEDUP_REMOVED lines=12> */
.L_x_4550:
        /* <DEDUP_REMOVED lines=13> */
.L_x_4635:
[----:B------:R-:W-:Y:S05]  /*13580*/  BSYNC B2 ;  /* 0x0000000000027941 */ /* 0x000fea0003800000 */
.L_x_4551:
        /* <DEDUP_REMOVED lines=11> */
.L_x_4554:
[----:B------:R-:W-:Y:S05]  /*13640*/  BSYNC B2 ;  /* 0x0000000000027941 */ /* 0x000fea0003800000 */
.L_x_4553:
        /* <DEDUP_REMOVED lines=9> */
.L_x_4555:
        /* <DEDUP_REMOVED lines=15> */
.L_x_4556:
        /* <DEDUP_REMOVED lines=15> */
.L_x_4557:
        /* <DEDUP_REMOVED lines=15> */
.L_x_4558:
        /* <DEDUP_REMOVED lines=15> */
.L_x_4559:
        /* <DEDUP_REMOVED lines=15> */
.L_x_4560:
        /* <DEDUP_REMOVED lines=15> */
.L_x_4561:
        /* <DEDUP_REMOVED lines=15> */
.L_x_4562:
        /* <DEDUP_REMOVED lines=10> */
.L_x_4544:
[----:B------:R-:W-:Y:S05]  /*13e10*/  BSYNC B1 ;  /* 0x0000000000017941 */ /* 0x000fea0003800000 */
.L_x_4543:
        /* <DEDUP_REMOVED lines=35> */
.L_x_4565:
        /* <DEDUP_REMOVED lines=8> */
.L_x_4636:
[----:B------:R-:W-:Y:S05]  /*140d0*/  BSYNC B2 ;  /* 0x0000000000027941 */ /* 0x000fea0003800000 */
.L_x_4566:
        /* <DEDUP_REMOVED lines=9> */
.L_x_4569:
[----:B------:R-:W-:Y:S05]  /*14170*/  BSYNC B2 ;  /* 0x0000000000027941 */ /* 0x000fea0003800000 */
.L_x_4568:
        /* <DEDUP_REMOVED lines=13> */
.L_x_4570:
        /* <DEDUP_REMOVED lines=13> */
.L_x_4637:
[----:B------:R-:W-:Y:S05]  /*14320*/  BSYNC B2 ;  /* 0x0000000000027941 */ /* 0x000fea0003800000 */
.L_x_4571:
        /* <DEDUP_REMOVED lines=11> */
.L_x_4574:
[----:B------:R-:W-:Y:S05]  /*143e0*/  BSYNC B2 ;  /* 0x0000000000027941 */ /* 0x000fea0003800000 */
.L_x_4573:
        /* <DEDUP_REMOVED lines=10> */
.L_x_4575:
        /* <DEDUP_REMOVED lines=15> */
.L_x_4576:
        /* <DEDUP_REMOVED lines=15> */
.L_x_4577:
        /* <DEDUP_REMOVED lines=15> */
.L_x_4578:
        /* <DEDUP_REMOVED lines=15> */
.L_x_4579:
        /* <DEDUP_REMOVED lines=15> */
.L_x_4580:
        /* <DEDUP_REMOVED lines=15> */
.L_x_4581:
        /* <DEDUP_REMOVED lines=15> */
.L_x_4582:
        /* <DEDUP_REMOVED lines=10> */
.L_x_4564:
[----:B------:R-:W-:Y:S05]  /*14bc0*/  BSYNC B1 ;  /* 0x0000000000017941 */ /* 0x000fea0003800000 */
.L_x_4563:
[----:B------:R-:W2:Y:S01]  /*14bd0*/  LDL R2, [R1+0x20] ;  /* 0x0000200001027983 */ /* 0x000ea20000100800 */
[----:B------:R-:W-:Y:S01]  /*14be0*/  VIADD R0, R0, 0xfffffffe ;  /* 0xfffffffe00007836 */ /* 0x000fe20000000000 */
[----:B--2---:R-:W-:-:S13]  /*14bf0*/  ISETP.GT.AND P0, PT, R6, R2, PT ;  /* 0x000000020600720c */ /* 0x004fda0003f04270 */
[----:B------:R-:W-:Y:S05]  /*14c00*/  @P0 BRA `(.L_x_4583) ;  /* 0xffffffe400200947 */ /* 0x000fea000383ffff */
.L_x_4520:
[----:B------:R-:W-:Y:S05]  /*14c10*/  BSYNC B0 ;  /* 0x0000000000007941 */ /* 0x000fea0003800000 */
.L_x_4519:
[----:B------:R-:W2:Y:S04]  /*14c20*/  LDL.LU R4, [R1+0x10] ;  /* 0x0000100001047983 */ /* 0x000ea80000300800 */
[----:B------:R-:W3:Y:S01]  /*14c30*/  LDL.LU R3, [R1+0x14] ;  /* 0x0000140001037983 */ /* 0x000ee20000300800 */
[----:B------:R-:W4:Y:S01]  /*14c40*/  S2R R2, SR_TID.X ;  /* 0x0000000000027919 */ /* 0x000f220000002100 */
[----:B------:R-:W-:Y:S01]  /*14c50*/  BSSY B0, `(.L_x_4584) ;  /* 0x0000016000007945 */ /* 0x000fe20003800000 */
[----:B----4-:R-:W-:-:S04]  /*14c60*/  LOP3.LUT R2, R2, 0x7f, RZ, 0xc0, !PT ;  /* 0x0000007f02027812 */ /* 0x010fc800078ec0ff */
[----:B------:R-:W-:Y:S01]  /*14c70*/  ISETP.NE.AND P1, PT, R2, RZ, PT ;  /* 0x000000ff0200720c */ /* 0x000fe20003f25270 */
[----:B--2---:R-:W-:-:S05]  /*14c80*/  VIADD R0, R4, 0x1 ;  /* 0x0000000104007836 */ /* 0x004fca0000000000 */
[----:B------:R-:W-:-:S04]  /*14c90*/  ISETP.NE.AND P0, PT, R0, 0x2, PT ;  /* 0x000000020000780c */ /* 0x000fc80003f05270 */
[----:B------:R-:W-:-:S04]  /*14ca0*/  SEL R2, RZ, 0x1, P0 ;  /* 0x00000001ff027807 */ /* 0x000fc80000000000 */
[----:B---3--:R-:W-:-:S05]  /*14cb0*/  LOP3.LUT R3, R3, R2, RZ, 0x3c, !PT ;  /* 0x0000000203037212 */ /* 0x008fca00078e3cff */
[----:B------:R2:W-:Y:S01]  /*14cc0*/  STL [R1+0x14], R3 ;  /* 0x0000140301007387 */ /* 0x0005e20000100800 */
[----:B------:R-:W-:Y:S05]  /*14cd0*/  @P1 BRA `(.L_x_4585) ;  /* 0x0000000000341947 */ /* 0x000fea0003800000 */
[----:B------:R-:W3:Y:S01]  /*14ce0*/  S2R R5, SR_LANEID ;  /* 0x0000000000057919 */ /* 0x000ee20000000000 */
[----:B------:R-:W-:Y:S01]  /*14cf0*/  VOTEU.ANY UR4, UPT, PT ;  /* 0x0000000000047886 */ /* 0x000fe200038e0100 */
[----:B--2---:R-:W2:Y:S01]  /*14d00*/  LDC.64 R2, c[0x0][0xc60] ;  /* 0x00031800ff027b82 */ /* 0x004ea20000000a00 */
[----:B------:R-:W3:Y:S02]  /*14d10*/  FLO.U32 R4, UR4 ;  /* 0x0000000400047d00 */ /* 0x000ee400080e0000 */
[----:B---3--:R-:W-:-:S06]  /*14d20*/  ISETP.EQ.U32.AND P1, PT, R4, R5, PT ;  /* 0x000000050400720c */ /* 0x008fcc0003f22070 */
[----:B------:R-:W2:Y:S07]  /*14d30*/  POPC R5, UR4 ;  /* 0x0000000400057d09 */ /* 0x000eae0008000000 */
[----:B--2---:R-:W2:Y:S01]  /*14d40*/  @P1 ATOMG.E.ADD.STRONG.GPU PT, R3, desc[UR40][R2.64], R5 ;  /* 0x00000005020319a8 */ /* 0x004ea200081ee1e8 */
[----:B-1----:R-:W1:Y:S02]  /*14d50*/  S2R R6, SR_LTMASK ;  /* 0x0000000000067919 */ /* 0x002e640000003900 */
[----:B-1----:R-:W-:-:S04]  /*14d60*/  LOP3.LUT R6, R6, UR4, RZ, 0xc0, !PT ;  /* 0x0000000406067c12 */ /* 0x002fc8000f8ec0ff */
[----:B------:R-:W1:Y:S01]  /*14d70*/  POPC R7, R6 ;  /* 0x0000000600077309 */ /* 0x000e620000000000 */
[----:B--2---:R-:W1:Y:S02]  /*14d80*/  SHFL.IDX PT, R4, R3, R4, 0x1f ;  /* 0x00001f0403047589 */ /* 0x004e6400000e0000 */
[----:B-1----:R-:W-:-:S05]  /*14d90*/  IADD3 R2, R4, UR37, R7 ;  /* 0x0000002504027c10 */ /* 0x002fca000fffe007 */
[----:B------:R3:W-:Y:S02]  /*14da0*/  STL [R1], R2 ;  /* 0x0000000201007387 */ /* 0x0007e40000100800 */
.L_x_4585:
[----:B------:R-:W-:Y:S05]  /*14db0*/  BSYNC B0 ;  /* 0x0000000000007941 */ /* 0x000fea0003800000 */
.L_x_4584:
[----:B------:R-:W-:-:S05]  /*14dc0*/  SEL R0, R0, RZ, P0 ;  /* 0x000000ff00007207 */ /* 0x000fca0000000000 */
[----:B------:R4:W-:Y:S02]  /*14dd0*/  STL [R1+0x10], R0 ;  /* 0x0000100001007387 */ /* 0x0009e40000100800 */
.L_x_4487:
[----:B------:R-:W-:Y:S05]  /*14de0*/  BSYNC B7 ;  /* 0x0000000000077941 */ /* 0x000fea0003800000 */
.L_x_4485:
        /* <DEDUP_REMOVED lines=13> */
.L_x_4586:
[----:B------:R-:W5:Y:S01]  /*14ec0*/  S2R R16, SR_TID.X ;  /* 0x0000000000107919 */ /* 0x000f620000002100 */
[----:B------:R-:W-:Y:S01]  /*14ed0*/  UMOV UR4, 0xffffffff ;  /* 0xffffffff00047882 */ /* 0x000fe20000000000 */
[----:B-----5:R-:W-:-:S04]  /*14ee0*/  LOP3.LUT R16, R16, 0x1f, RZ, 0xc0, !PT ;  /* 0x0000001f10107812 */ /* 0x020fc800078ec0ff */
[----:B------:R-:W-:Y:S01]  /*14ef0*/  ISETP.NE.AND P0, PT, R16, 0x1f, PT ;  /* 0x0000001f1000780c */ /* 0x000fe20003f05270 */
[----:B------:R-:W-:-:S12]  /*14f00*/  BRA.DIV UR4, `(.L_x_4588) ;  /* 0x0000002204407947 */ /* 0x000fd8000b800000 */
[----:B--2---:R-:W2:Y:S01]  /*14f10*/  LDL.LU R3, [R1] ;  /* 0x0000000001037983 */ /* 0x004ea20000300800 */
[----:B------:R-:W-:-:S03]  /*14f20*/  ULDC UR4, c[0x0][0xc3c] ;  /* 0x00030f0000047ab9 */ /* 0x000fc60000000800 */
[----:B01----:R-:W4:Y:S01]  /*14f30*/  LDL R8, [R1+0xc] ;  /* 0x00000c0001087983 */ /* 0x003f220000100800 */
[----:B--2---:R-:W-:Y:S02]  /*14f40*/  IMAD.MOV.U32 R10, RZ, RZ, R3 ;  /* 0x000000ffff0a7224 */ /* 0x004fe400078e0003 */
[----:B----4-:R-:W-:-:S05]  /*14f50*/  IMAD.IADD R0, R8, 0x1, R16 ;  /* 0x0000000108007824 */ /* 0x010fca00078e0210 */
[----:B------:R-:W-:-:S13]  /*14f60*/  ISETP.GE.OR P1, PT, R0, UR4, !P0 ;  /* 0x0000000400007c0c */ /* 0x000fda000c726670 */
[----:B---3--:R-:W0:Y:S08]  /*14f70*/  @!P1 LDC.64 R2, c[0x0][0xc80] ;  /* 0x00032000ff029b82 */ /* 0x008e300000000a00 */
        /* <DEDUP_REMOVED lines=34> */
.L_x_4647:
[----:B------:R-:W-:Y:S02]  /*151a0*/  ULDC UR4, c[0x0][0xc38] ;  /* 0x00030e0000047ab9 */ /* 0x000fe40000000800 */
[----:B------:R-:W-:-:S04]  /*151b0*/  IMAD.U32 R8, RZ, RZ, UR4 ;  /* 0x00000004ff087e24 */ /* 0x000fc8000f8e00ff */
[----:B-1----:R-:W-:-:S04]  /*151c0*/  IMAD R9, R14, R8, RZ ;  /* 0x000000080e097224 */ /* 0x002fc800078e02ff */
[----:B------:R-:W-:-:S05]  /*151d0*/  IMAD.IADD R0, R0, 0x1, R9 ;  /* 0x0000000100007824 */ /* 0x000fca00078e0209 */
[----:B------:R-:W-:-:S13]  /*151e0*/  ISETP.GT.AND P6, PT, R0, R4, PT ;  /* 0x000000040000720c */ /* 0x000fda0003fc4270 */
[----:B------:R-:W-:Y:S05]  /*151f0*/  @P6 BRA `(.L_x_4589) ;  /* 0x0000000000ac6947 */ /* 0x000fea0003800000 */
.L_x_4592:
        /* <DEDUP_REMOVED lines=37> */
.L_x_4655:
[----:B------:R-:W-:Y:S02]  /*15450*/  ULDC UR4, c[0x0][0xc38] ;  /* 0x00030e0000047ab9 */ /* 0x000fe40000000800 */
[----:B------:R-:W-:-:S04]  /*15460*/  IMAD.U32 R8, RZ, RZ, UR4 ;  /* 0x00000004ff087e24 */ /* 0x000fc8000f8e00ff */
[----:B-1----:R-:W-:-:S04]  /*15470*/  IMAD R9, R14, R8, RZ ;  /* 0x000000080e097224 */ /* 0x002fc800078e02ff */
[----:B------:R-:W-:-:S05]  /*15480*/  IMAD.IADD R0, R9, 0x1, R0 ;  /* 0x0000000109007824 */ /* 0x000fca00078e0200 */
[----:B------:R-:W-:-:S13]  /*15490*/  ISETP.GT.AND P6, PT, R0, R4, PT ;  /* 0x000000040000720c */ /* 0x000fda0003fc4270 */
[----:B------:R-:W-:Y:S05]  /*154a0*/  @!P6 BRA `(.L_x_4592) ;  /* 0xfffffffc0054e947 */ /* 0x000fea000383ffff */
.L_x_4589:
        /* <DEDUP_REMOVED lines=12> */
.L_x_4660:
[----:B------:R-:W-:-:S13]  /*15570*/  ISETP.NE.AND P0, PT, R3, RZ, PT ;  /* 0x000000ff0300720c */ /* 0x000fda0003f05270 */
[----:B------:R-:W-:Y:S05]  /*15580*/  @!P0 BRA `(.L_x_4594) ;  /* 0x0000000000108947 */ /* 0x000fea0003800000 */
[----:B------:R-:W-:Y:S01]  /*15590*/  UMOV UR4, 0xffffffff ;  /* 0xffffffff00047882 */ /* 0x000fe20000000000 */
[----:B------:R-:W-:Y:S02]  /*155a0*/  VIADD R12, R10, 0xffffffff ;  /* 0xffffffff0a0c7836 */ /* 0x000fe40000000000 */
[----:B------:R-:W-:Y:S05]  /*155b0*/  BRA.DIV UR4, `(.L_x_4595) ;  /* 0x0000002604047947 */ /* 0x000fea000b800000 */
[----:B------:R1:W2:Y:S02]  /*155c0*/  SHFL.IDX PT, R6, R2, R12, 0x1f ;  /* 0x00001f0c02067589 */ /* 0x0002a400000e0000 */
.L_x_4594:
[----:B--2---:R-:W-:Y:S01]  /*155d0*/  IMAD R3, R6, R8, R9 ;  /* 0x0000000806037224 */ /* 0x004fe200078e0209 */
[----:B------:R-:W-:-:S03]  /*155e0*/  ISETP.NE.AND P0, PT, R7, 0x1, PT ;  /* 0x000000010700780c */ /* 0x000fc60003f05270 */
[----:B------:R-:W-:Y:S01]  /*155f0*/  IMAD.IADD R4, R4, 0x1, -R3 ;  /* 0x0000000104047824 */ /* 0x000fe200078e0a03 */
[----:B------:R2:W-:Y:S09]  /*15600*/  STL [R1], R3 ;  /* 0x0000000301007387 */ /* 0x0005f20000100800 */
[----:B------:R-:W-:Y:S05]  /*15610*/  @!P0 BRA `(.L_x_4596) ;  /* 0x0000000000e48947 */ /* 0x000fea0003800000 */
[----:B0--3--:R-:W-:-:S04]  /*15620*/  IABS R5, R0 ;  /* 0x0000000000057213 */ /* 0x009fc80000000000 */
[----:B------:R-:W0:Y:S08]  /*15630*/  I2F.RP R6, R5 ;  /* 0x0000000500067306 */ /* 0x000e300000209400 */
[----:B0-----:R-:W0:Y:S02]  /*15640*/  MUFU.RCP R6, R6 ;  /* 0x0000000600067308 */ /* 0x001e240000001000 */
[----:B0-----:R-:W-:-:S06]  /*15650*/  VIADD R9, R6, 0xffffffe ;  /* 0x0ffffffe06097836 */ /* 0x001fcc0000000000 */
[----:B--2---:R-:W1:Y:S02]  /*15660*/  F2I.FTZ.U32.TRUNC.NTZ R3, R9 ;  /* 0x0000000900037305 */ /* 0x004e64000021f000 */
[----:B-1----:R-:W-:-:S04]  /*15670*/  IMAD.MOV R2, RZ, RZ, -R3 ;  /* 0x000000ffff027224 */ /* 0x002fc800078e0a03 */
        /* <DEDUP_REMOVED lines=51> */
.L_x_4596:
[----:B0--3--:R-:W3:Y:S01]  /*159b0*/  LDL R5, [R1+0xc] ;  /* 0x00000c0001057983 */ /* 0x009ee20000100800 */
[----:B-12---:R-:W3:Y:S02]  /*159c0*/  LDC.64 R2, c[0x0][0xc90] ;  /* 0x00032400ff027b82 */ /* 0x006ee40000000a00 */
        /* <DEDUP_REMOVED lines=61> */
.L_x_4597:
[----:B0-----:R-:W-:-:S05]  /*15da0*/  LOP3.LUT R3, RZ, R4, RZ, 0x33, !PT ;  /* 0x00000004ff037212 */ /* 0x001fca00078e33ff */
[----:B------:R-:W-:-:S05]  /*15db0*/  IMAD.IADD R0, R0, 0x1, R3 ;  /* 0x0000000100007824 */ /* 0x000fca00078e0203 */
[----:B------:R2:W-:Y:S01]  /*15dc0*/  STL [R1+0x4], R0 ;  /* 0x0000040001007387 */ /* 0x0005e20000100800 */
[----:B------:R-:W-:Y:S05]  /*15dd0*/  BRA `(.L_x_4598) ;  /* 0x0000000000287947 */ /* 0x000fea0003800000 */
.L_x_4590:
        /* <DEDUP_REMOVED lines=10> */
.L_x_4598:
[----:B0-----:R-:W3:Y:S04]  /*15e80*/  LDL R3, [R1+0x8] ;  /* 0x0000080001037983 */ /* 0x001ee80000100800 */
[----:B-1----:R-:W4:Y:S04]  /*15e90*/  LDL R2, [R1+0xc] ;  /* 0x00000c0001027983 */ /* 0x002f280000100800 */
[----:B------:R-:W5:Y:S04]  /*15ea0*/  LDL R5, [R1+0x4] ;  /* 0x0000040001057983 */ /* 0x000f680000100800 */
[----:B------:R-:W5:Y:S01]  /*15eb0*/  LDL R4, [R1] ;  /* 0x0000000001047983 */ /* 0x000f620000100800 */
[----:B--2---:R-:W0:Y:S01]  /*15ec0*/  S2R R0, SR_TID.X ;  /* 0x0000000000007919 */ /* 0x004e220000002100 */
[----:B------:R-:W-:Y:S05]  /*15ed0*/  WARPSYNC.ALL ;  /* 0x0000000000007948 */ /* 0x000fea0003800000 */
[----:B0-----:R-:W-:Y:S01]  /*15ee0*/  LOP3.LUT R0, R0, 0x1f, RZ, 0xc0, !PT ;  /* 0x0000001f00007812 */ /* 0x001fe200078ec0ff */
[----:B------:R-:W-:Y:S03]  /*15ef0*/  BAR.SYNC.DEFER_BLOCKING 0x4, 0x180 ;  /* 0x0106000000007b1d */ /* 0x000fe60000010000 */
[----:B------:R-:W-:-:S13]  /*15f00*/  ISETP.NE.AND P0, PT, R0, RZ, PT ;  /* 0x000000ff0000720c */ /* 0x000fda0003f05270 */
[----:B------:R-:W-:Y:S01]  /*15f10*/  @!P0 MOV R0, 0x400 ;  /* 0x0000040000008802 */ /* 0x000fe20000000f00 */
[----:B---3--:R-:W-:Y:S02]  /*15f20*/  IMAD.MOV.U32 R6, RZ, RZ, R3 ;  /* 0x000000ffff067224 */ /* 0x008fe400078e0003 */
[----:B------:R-:W0:Y:S01]  /*15f30*/  @!P0 S2R R3, SR_CgaCtaId ;  /* 0x0000000000038919 */ /* 0x000e220000008800 */
[----:B----4-:R-:W-:Y:S01]  /*15f40*/  IMAD.MOV.U32 R7, RZ, RZ, R2 ;  /* 0x000000ffff077224 */ /* 0x010fe200078e0002 */
[----:B0-----:R-:W-:-:S05]  /*15f50*/  @!P0 LEA R19, R3, R0, 0x18 ;  /* 0x0000000003138211 */ /* 0x001fca00078ec0ff */
[----:B-----5:R1:W-:Y:S01]  /*15f60*/  @!P0 STS.128 [R19+0x28cd0], R4 ;  /* 0x028cd00413008388 */ /* 0x0203e20000000c00 */
[----:B------:R-:W-:Y:S06]  /*15f70*/  BAR.ARV 0x5, 0x180 ;  /* 0x0146000000007b1d */ /* 0x000fec0000002000 */
.L_x_4587:
[----:B----4-:R-:W4:Y:S01]  /*15f80*/  LDL R0, [R1+0xc] ;  /* 0x00000c0001007983 */ /* 0x010f220000100800 */
[----:B------:R-:W-:Y:S02]  /*15f90*/  ULDC UR4, c[0x0][0xc3c] ;  /* 0x00030f0000047ab9 */ /* 0x000fe40000000800 */
[----:B----4-:R-:W-:-:S13]  /*15fa0*/  ISETP.GE.AND P0, PT, R0, UR4, PT ;  /* 0x0000000400007c0c */ /* 0x010fda000bf06270 */
[----:B------:R-:W-:Y:S05]  /*15fb0*/  @!P0 BRA `(.L_x_4599) ;  /* 0xffffff98007c8947 */ /* 0x000fea000383ffff */
[----:B------:R-:W-:Y:S05]  /*15fc0*/  BSYNC B8 ;  /* 0x0000000000087941 */ /* 0x000fea0003800000 */
.L_x_4479:
[----:B---3--:R-:W3:Y:S01]  /*15fd0*/  LDL.LU R0, [R1+0x50] ;  /* 0x0000500001007983 */ /* 0x008ee20000300800 */
[----:B------:R-:W-:Y:S01]  /*15fe0*/  BSSY B0, `(.L_x_4600) ;  /* 0x000000b000007945 */ /* 0x000fe20003800000 */
[----:B01----:R-:W0:Y:S01]  /*15ff0*/  S2R R5, SR_CgaCtaId ;  /* 0x0000000000057919 */ /* 0x003e220000008800 */
[----:B---3--:R-:W-:-:S05]  /*16000*/  VIADD R0, R0, 0x1 ;  /* 0x0000000100007836 */ /* 0x008fca0000000000 */
[----:B------:R-:W-:-:S04]  /*16010*/  LEA.HI R2, R0, R0, RZ, 0x1 ;  /* 0x0000000000027211 */ /* 0x000fc800078f08ff */
[----:B--2---:R-:W-:-:S05]  /*16020*/  LOP3.LUT R3, R2, 0xfffffffe, RZ, 0xc0, !PT ;  /* 0xfffffffe02037812 */ /* 0x004fca00078ec0ff */
[----:B------:R-:W-:Y:S01]  /*16030*/  IMAD.IADD R3, R0, 0x1, -R3 ;  /* 0x0000000100037824 */ /* 0x000fe200078e0a03 */
[----:B------:R-:W-:-:S04]  /*16040*/  MOV R0, 0x400 ;  /* 0x0000040000007802 */ /* 0x000fc80000000f00 */
[----:B0-----:R-:W-:Y:S02]  /*16050*/  LEA R0, R5, R0, 0x18 ;  /* 0x0000000005007211 */ /* 0x001fe400078ec0ff */
[----:B------:R-:W-:-:S04]  /*16060*/  SHF.L.U32 R3, R3, 0x1f, RZ ;  /* 0x0000001f03037819 */ /* 0x000fc800000006ff */
[----:B------:R-:W0:Y:S02]  /*16070*/  SYNCS.PHASECHK.TRANS64.TRYWAIT P0, [R0+URZ+0x28c20], R3 ;  /* 0x028c2003000075a7 */ /* 0x000e24000800017f */
[----:B0-----:R-:W-:Y:S05]  /*16080*/  @!P0 BRA `(.L_x_4601) ;  /* 0x0000001800788947 */ /* 0x001fea0003800000 */
.L_x_4663:
[----:B------:R-:W-:Y:S05]  /*16090*/  BSYNC B0 ;  /* 0x0000000000007941 */ /* 0x000fea0003800000 */
.L_x_4600:
[----:B------:R-:W-:-:S03]  /*160a0*/  UMOV UR4, 0xffffffff ;  /* 0xffffffff00047882 */ /* 0x000fc60000000000 */
[----:B------:R-:W-:Y:S05]  /*160b0*/  BRA.DIV UR4, `(.L_x_4602) ;  /* 0x0000001a04807947 */ /* 0x000fea000b800000 */
[----:B------:R-:W1:Y:S02]  /*160c0*/  S2R R2, SR_TID.X ;  /* 0x0000000000027919 */ /* 0x000e640000002100 */
[----:B-1----:R-:W-:-:S04]  /*160d0*/  SHF.R.U32.HI R2, RZ, 0x5, R2 ;  /* 0x00000005ff027819 */ /* 0x002fc80000011602 */
[----:B------:R-:W-:-:S05]  /*160e0*/  LOP3.LUT R2, R2, 0x3, RZ, 0xc0, !PT ;  /* 0x0000000302027812 */ /* 0x000fca00078ec0ff */
[----:B------:R1:W2:Y:S02]  /*160f0*/  SHFL.IDX PT, R14, R2, RZ, 0x1f ;  /* 0x00001fff020e7589 */ /* 0x0002a400000e0000 */
.L_x_4666:
[----:B--2---:R-:W-:Y:S01]  /*16100*/  ISETP.NE.AND P0, PT, R14, RZ, PT ;  /* 0x000000ff0e00720c */ /* 0x004fe20003f05270 */
[----:B------:R-:W-:-:S12]  /*16110*/  BSSY B0, `(.L_x_4603) ;  /* 0x0000027000007945 */ /* 0x000fd80003800000 */
[----:B------:R-:W-:Y:S05]  /*16120*/  @P0 BRA `(.L_x_4604) ;  /* 0x0000000000940947 */ /* 0x000fea0003800000 */
[----:B------:R-:W-:-:S03]  /*16130*/  UMOV UR4, 0xffffffff ;  /* 0xffffffff00047882 */ /* 0x000fc60000000000 */
[----:B------:R-:W-:Y:S05]  /*16140*/  BRA.DIV UR4, `(.L_x_4605) ;  /* 0x0000001a04907947 */ /* 0x000fea000b800000 */
[----:B------:R-:W-:-:S13]  /*16150*/  ELECT P6, URZ, PT ;  /* 0x00000000003f782f */ /* 0x000fda00038c0000 */
.L_x_4669:
[----:B------:R-:W-:Y:S05]  /*16160*/  @!P6 BRA `(.L_x_4604) ;  /* 0x000000000084e947 */ /* 0x000fea0003800000 */
[----:B------:R-:W-:-:S06]  /*16170*/  ULOP3.LUT UR4, UR36, 0x2, URZ, 0xfc, !UPT ;  /* 0x0000000224047892 */ /* 0x000fcc000f8efc3f */
[----:B-1----:R-:W-:-:S05]  /*16180*/  IMAD.U32 R2, RZ, RZ, UR4 ;  /* 0x00000004ff027e24 */ /* 0x002fca000f8e00ff */
[----:B------:R-:W-:-:S13]  /*16190*/  ISETP.NE.AND P2, PT, R2, 0x3, PT ;  /* 0x000000030200780c */ /* 0x000fda0003f45270 */
[----:B------:R-:W-:Y:S05]  /*161a0*/  @!P2 BRA `(.L_x_4606) ;  /* 0x000000000004a947 */ /* 0x000fea0003800000 */
[----:B------:R-:W-:Y:S01]  /*161b0*/  BPT.TRAP 0x1 ;  /* 0x000000040000795c */ /* 0x000fe20000300000 */
.L_x_4606:
        /* <DEDUP_REMOVED lines=14> */
.L_x_4670:
[----:B------:R-:W1:Y:S02]  /*162a0*/  SYNCS.PHASECHK.TRANS64.TRYWAIT P0, [R7+URZ], R2 ;  /* 0x00000002070075a7 */ /* 0x000e64000800017f */
[----:B-1----:R-:W-:Y:S05]  /*162b0*/  @!P0 BRA `(.L_x_4608) ;  /* 0x0000001800688947 */ /* 0x002fea0003800000 */
.L_x_4671:
[----:B------:R-:W-:Y:S05]  /*162c0*/  @!P2 BRA `(.L_x_4609) ;  /* 0x000000000004a947 */ /* 0x000fea0003800000 */
[----:B------:R-:W-:Y:S01]  /*162d0*/  BPT.TRAP 0x1 ;  /* 0x000000040000795c */ /* 0x000fe20000300000 */
.L_x_4609:
[----:B------:R-:W2:Y:S01]  /*162e0*/  LDL.LU R4, [R1+0x10] ;  /* 0x0000100001047983 */ /* 0x000ea20000300800 */
[----:B------:R-:W-:-:S04]  /*162f0*/  VIADD R0, R0, 0x28c60 ;  /* 0x00028c6000007836 */ /* 0x000fc80000000000 */
[----:B--2---:R-:W-:-:S04]  /*16300*/  IMAD R4, R4, 0x8, R0 ;  /* 0x0000000804047824 */ /* 0x004fc800078e0200 */
[----:B------:R-:W2:Y:S02]  /*16310*/  SYNCS.PHASECHK.TRANS64.TRYWAIT P0, [R4+URZ], R5 ;  /* 0x00000005040075a7 */ /* 0x000ea4000800017f */
[----:B--2---:R-:W-:Y:S05]  /*16320*/  @!P0 BRA `(.L_x_4610) ;  /* 0x0000001800608947 */ /* 0x004fea0003800000 */
.L_x_4672:
[----:B------:R-:W-:-:S07]  /*16330*/  IMAD R3, R3, 0x8, R0 ;  /* 0x0000000803037824 */ /* 0x000fce00078e0200 */
.L_x_4611:
[----:B---3--:R3:W4:Y:S02]  /*16340*/  SYNCS.PHASECHK.TRANS64.TRYWAIT P0, [R3+URZ], R2 ;  /* 0x00000002030075a7 */ /* 0x008724000800017f */
[----:B----4-:R-:W-:Y:S05]  /*16350*/  @!P0 NANOSLEEP.SYNCS 0x989680 ;  /* 0x009896800000895d */ /* 0x010fea0003900000 */
[----:B------:R-:W4:Y:S02]  /*16360*/  @!P0 SYNCS.PHASECHK.TRANS64 P0, [R3+URZ], R2 ;  /* 0x00000002030085a7 */ /* 0x000f24000800007f */
[----:B----4-:R-:W-:Y:S05]  /*16370*/  @!P0 BRA `(.L_x_4611) ;  /* 0xfffffffc00f08947 */ /* 0x010fea000383ffff */
.L_x_4604:
[----:B------:R-:W-:Y:S05]  /*16380*/  BSYNC B0 ;  /* 0x0000000000007941 */ /* 0x000fea0003800000 */
.L_x_4603:
[----:B------:R-:W-:Y:S05]  /*16390*/  EXIT ;  /* 0x000000000000794d */ /* 0x000fea0003800000 */
.L_x_4416:
[----:B0-----:R-:W-:-:S04]  /*163a0*/  IMAD.U32 R3, RZ, RZ, UR23 ;  /* 0x00000017ff037e24 */ /* 0x001fc8000f8e00ff */
[----:B------:R0:W1:Y:S03]  /*163b0*/  SYNCS.PHASECHK.TRANS64.TRYWAIT P1, [R3+URZ+0x28c50], R0 ;  /* 0x028c5000030075a7 */ /* 0x000066000802017f */
[----:B-1----:R-:W-:Y:S05]  /*163c0*/  @!P1 NANOSLEEP.SYNCS 0x989680 ;  /* 0x009896800000995d */ /* 0x002fea0003900000 */
[----:B------:R-:W1:Y:S02]  /*163d0*/  @!P1 SYNCS.PHASECHK.TRANS64 P1, [R3+URZ+0x28c50], R0 ;  /* 0x028c5000030095a7 */ /* 0x000e64000802007f */
[----:B-1----:R-:W-:Y:S05]  /*163e0*/  @!P1 BRA `(.L_x_4416) ;  /* 0xfffffffc00ec9947 */ /* 0x002fea000383ffff */
[----:B------:R-:W-:Y:S05]  /*163f0*/  BRA `(.L_x_4612) ;  /* 0xfffffebc00b47947 */ /* 0x000fea000383ffff */
.L_x_4421:
[----:B-1----:R-:W-:-:S04]  /*16400*/  IMAD.U32 R3, RZ, RZ, UR23 ;  /* 0x00000017ff037e24 */ /* 0x002fc8000f8e00ff */
[----:B------:R1:W2:Y:S03]  /*16410*/  SYNCS.PHASECHK.TRANS64.TRYWAIT P1, [R3+URZ+0x28c50], R0 ;  /* 0x028c5000030075a7 */ /* 0x0002a6000802017f */
[----:B--2---:R-:W-:Y:S05]  /*16420*/  @!P1 NANOSLEEP.SYNCS 0x989680 ;  /* 0x009896800000995d */ /* 0x004fea0003900000 */
[----:B------:R-:W2:Y:S02]  /*16430*/  @!P1 SYNCS.PHASECHK.TRANS64 P1, [R3+URZ+0x28c50], R0 ;  /* 0x028c5000030095a7 */ /* 0x000ea4000802007f */
[----:B--2---:R-:W-:Y:S05]  /*16440*/  @!P1 BRA `(.L_x_4421) ;  /* 0xfffffffc00ec9947 */ /* 0x004fea000383ffff */
[----:B------:R-:W-:Y:S05]  /*16450*/  BRA `(.L_x_4420) ;  /* 0xfffffec800b87947 */ /* 0x000fea000383ffff */
.L_x_4425:
[----:B0-----:R-:W-:-:S04]  /*16460*/  IMAD.U32 R3, RZ, RZ, UR46 ;  /* 0x0000002eff037e24 */ /* 0x001fc8000f8e00ff */
[----:B------:R0:W1:Y:S03]  /*16470*/  SYNCS.PHASECHK.TRANS64.TRYWAIT P1, [R3+URZ+0x28c00], R0 ;  /* 0x028c0000030075a7 */ /* 0x000066000802017f */
[----:B-1----:R-:W-:Y:S05]  /*16480*/  @!P1 NANOSLEEP.SYNCS 0x989680 ;  /* 0x009896800000995d */ /* 0x002fea0003900000 */
[----:B------:R-:W1:Y:S02]  /*16490*/  @!P1 SYNCS.PHASECHK.TRANS64 P1, [R3+URZ+0x28c00], R0 ;  /* 0x028c0000030095a7 */ /* 0x000e64000802007f */
[----:B-1----:R-:W-:Y:S05]  /*164a0*/  @!P1 BRA `(.L_x_4425) ;  /* 0xfffffffc00ec9947 */ /* 0x002fea000383ffff */
[----:B------:R-:W-:Y:S05]  /*164b0*/  BRA `(.L_x_4613) ;  /* 0xfffffee000007947 */ /* 0x000fea000383ffff */
.L_x_4429:
[----:B--2---:R2:W3:Y:S02]  /*164c0*/  SYNCS.PHASECHK.TRANS64.TRYWAIT P1, [R7+URZ+0x28c30], R8 ;  /* 0x028c3008070075a7 */ /* 0x0044e4000802017f */
[----:B---3--:R-:W-:Y:S05]  /*164d0*/  @!P1 NANOSLEEP.SYNCS 0x989680 ;  /* 0x009896800000995d */ /* 0x008fea0003900000 */
[----:B------:R-:W3:Y:S02]  /*164e0*/  @!P1 SYNCS.PHASECHK.TRANS64 P1, [R7+URZ+0x28c30], R8 ;  /* 0x028c3008070095a7 */ /* 0x000ee4000802007f */
[----:B---3--:R-:W-:Y:S05]  /*164f0*/  @!P1 BRA `(.L_x_4429) ;  /* 0xfffffffc00f09947 */ /* 0x008fea000383ffff */
[----:B------:R-:W-:Y:S05]  /*16500*/  BRA `(.L_x_4428) ;  /* 0xfffffee0001c7947 */ /* 0x000fea000383ffff */
.L_x_4433:
[----:B---3--:R3:W4:Y:S02]  /*16510*/  SYNCS.PHASECHK.TRANS64.TRYWAIT P2, [R7+URZ+0x28c50], R8 ;  /* 0x028c5008070075a7 */ /* 0x008724000804017f */
[----:B----4-:R-:W-:Y:S05]  /*16520*/  @!P2 NANOSLEEP.SYNCS 0x989680 ;  /* 0x009896800000a95d */ /* 0x010fea0003900000 */
[----:B------:R-:W4:Y:S02]  /*16530*/  @!P2 SYNCS.PHASECHK.TRANS64 P2, [R7+URZ+0x28c50], R8 ;  /* 0x028c50080700a5a7 */ /* 0x000f24000804007f */
[----:B----4-:R-:W-:Y:S05]  /*16540*/  @!P2 BRA `(.L_x_4433) ;  /* 0xfffffffc00f0a947 */ /* 0x010fea000383ffff */
[----:B------:R-:W-:Y:S05]  /*16550*/  BRA `(.L_x_4432) ;  /* 0xfffffef000ac7947 */ /* 0x000fea000383ffff */
.L_x_4438:
[----:B--2---:R-:W-:-:S04]  /*16560*/  IMAD.U32 R0, RZ, RZ, UR24 ;  /* 0x00000018ff007e24 */ /* 0x004fc8000f8e00ff */
[----:B------:R2:W3:Y:S03]  /*16570*/  SYNCS.PHASECHK.TRANS64.TRYWAIT P2, [R0+URZ+0x28c30], R7 ;  /* 0x028c3007000075a7 */ /* 0x0004e6000804017f */
[----:B---3--:R-:W-:Y:S05]  /*16580*/  @!P2 NANOSLEEP.SYNCS 0x989680 ;  /* 0x009896800000a95d */ /* 0x008fea0003900000 */
[----:B------:R-:W3:Y:S02]  /*16590*/  @!P2 SYNCS.PHASECHK.TRANS64 P2, [R0+URZ+0x28c30], R7 ;  /* 0x028c30070000a5a7 */ /* 0x000ee4000804007f */
[----:B---3--:R-:W-:Y:S05]  /*165a0*/  @!P2 BRA `(.L_x_4438) ;  /* 0xfffffffc00eca947 */ /* 0x008fea000383ffff */
[----:B------:R-:W-:Y:S05]  /*165b0*/  BRA `(.L_x_4437) ;  /* 0xfffffef400b07947 */ /* 0x000fea000383ffff */
.L_x_4442:
[----:B---3--:R3:W4:Y:S02]  /*165c0*/  SYNCS.PHASECHK.TRANS64.TRYWAIT P2, [R10+URZ+0x28c50], R7 ;  /* 0x028c50070a0075a7 */ /* 0x008724000804017f */
[----:B----4-:R-:W-:Y:S05]  /*165d0*/  @!P2 NANOSLEEP.SYNCS 0x989680 ;  /* 0x009896800000a95d */ /* 0x010fea0003900000 */
[----:B------:R-:W4:Y:S02]  /*165e0*/  @!P2 SYNCS.PHASECHK.TRANS64 P2, [R10+URZ+0x28c50], R7 ;  /* 0x028c50070a00a5a7 */ /* 0x000f24000804007f */
[----:B----4-:R-:W-:Y:S05]  /*165f0*/  @!P2 BRA `(.L_x_4442) ;  /* 0xfffffffc00f0a947 */ /* 0x010fea000383ffff */
[----:B------:R-:W-:Y:S05]  /*16600*/  BRA `(.L_x_4441) ;  /* 0xffffff1000747947 */ /* 0x000fea000383ffff */
.L_x_4448:
[----:B-1----:R-:W-:-:S04]  /*16610*/  IMAD.U32 R0, RZ, RZ, UR23 ;  /* 0x00000017ff007e24 */ /* 0x002fc8000f8e00ff */
[----:B------:R1:W4:Y:S03]  /*16620*/  SYNCS.PHASECHK.TRANS64.TRYWAIT P2, [R0+URZ+0x28c30], R7 ;  /* 0x028c3007000075a7 */ /* 0x000326000804017f */
[----:B----4-:R-:W-:Y:S05]  /*16630*/  @!P2 NANOSLEEP.SYNCS 0x989680 ;  /* 0x009896800000a95d */ /* 0x010fea0003900000 */
[----:B------:R-:W4:Y:S02]  /*16640*/  @!P2 SYNCS.PHASECHK.TRANS64 P2, [R0+URZ+0x28c30], R7 ;  /* 0x028c30070000a5a7 */ /* 0x000f24000804007f */
[----:B----4-:R-:W-:Y:S05]  /*16650*/  @!P2 BRA `(.L_x_4448) ;  /* 0xfffffffc00eca947 */ /* 0x010fea000383ffff */
[----:B------:R-:W-:Y:S05]  /*16660*/  BRA `(.L_x_4447) ;  /* 0xffffff1400607947 */ /* 0x000fea000383ffff */
.L_x_4452:
[----:B--2---:R2:W3:Y:S02]  /*16670*/  SYNCS.PHASECHK.TRANS64.TRYWAIT P2, [R10+URZ+0x28c50], R7 ;  /* 0x028c50070a0075a7 */ /* 0x0044e4000804017f */
[----:B---3--:R-:W-:Y:S05]  /*16680*/  @!P2 NANOSLEEP.SYNCS 0x989680 ;  /* 0x009896800000a95d */ /* 0x008fea0003900000 */
[----:B------:R-:W3:Y:S02]  /*16690*/  @!P2 SYNCS.PHASECHK.TRANS64 P2, [R10+URZ+0x28c50], R7 ;  /* 0x028c50070a00a5a7 */ /* 0x000ee4000804007f */
[----:B---3--:R-:W-:Y:S05]  /*166a0*/  @!P2 BRA `(.L_x_4452) ;  /* 0xfffffffc00f0a947 */ /* 0x008fea000383ffff */
[----:B------:R-:W-:Y:S05]  /*166b0*/  BRA `(.L_x_4451) ;  /* 0xffffff2800807947 */ /* 0x000fea000383ffff */
.L_x_4493:
[----:B------:R-:W0:Y:S01]  /*166c0*/  S2R R4, SR_TID.X ;  /* 0x0000000000047919 */ /* 0x000e220000002100 */
[----:B------:R-:W-:Y:S01]  /*166d0*/  BSSY B0, `(.L_x_4614) ;  /* 0x000000a000007945 */ /* 0x000fe20003800000 */
[----:B------:R-:W-:Y:S02]  /*166e0*/  IMAD.MOV.U32 R12, RZ, RZ, RZ ;  /* 0x000000ffff0c7224 */ /* 0x000fe400078e00ff */
[----:B------:R-:W-:Y:S02]  /*166f0*/  IMAD.MOV.U32 R11, RZ, RZ, 0x1f ;  /* 0x0000001fff0b7424 */ /* 0x000fe400078e00ff */
[----:B------:R-:W-:Y:S01]  /*16700*/  IMAD.MOV.U32 R15, RZ, RZ, -0x1 ;  /* 0xffffffffff0f7424 */ /* 0x000fe200078e00ff */
[----:B0-----:R-:W-:-:S04]  /*16710*/  SHF.R.U32.HI R4, RZ, 0x5, R4 ;  /* 0x00000005ff047819 */ /* 0x001fc80000011604 */
[----:B------:R-:W-:-:S05]  /*16720*/  LOP3.LUT R4, R4, 0x3, RZ, 0xc0, !PT ;  /* 0x0000000304047812 */ /* 0x000fca00078ec0ff */
[----:B------:R-:W-:-:S07]  /*16730*/  IMAD.MOV.U32 R13, RZ, RZ, R4 ;  /* 0x000000ffff0d7224 */ /* 0x000fce00078e0004 */
[----:B--2---:R-:W-:Y:S05]  /*16740*/  WARPSYNC.COLLECTIVE R15, `(.L_x_4615) ;  /* 0x000000000f087348 */ /* 0x004fea0003c00000 */
[----:B------:R0:W1:Y:S02]  /*16750*/  SHFL.IDX P6, R14, R13, R12, R11 ;  /* 0x0000000c0d0e7389 */ /* 0x00006400000c000b */
[----:B012---:R-:W-:Y:S01]  /*16760*/  ENDCOLLECTIVE ;  /* 0x000000000000791b */ /* 0x007fe20003800000 */
.L_x_4615:
[----:B------:R-:W-:Y:S05]  /*16770*/  BSYNC B0 ;  /* 0x0000000000007941 */ /* 0x000fea0003800000 */
.L_x_4614:
[----:B------:R-:W-:Y:S05]  /*16780*/  BRA `(.L_x_4616) ;  /* 0xffffffa000647947 */ /* 0x000fea000383ffff */
.L_x_4495:
[----:B------:R-:W-:Y:S01]  /*16790*/  BSSY B0, `(.L_x_4617) ;  /* 0x0000006000007945 */ /* 0x000fe20003800000 */
[----:B------:R-:W-:-:S07]  /*167a0*/  IMAD.MOV.U32 R15, RZ, RZ, -0x1 ;  /* 0xffffffffff0f7424 */ /* 0x000fce00078e00ff */
[----:B0-2---:R-:W-:Y:S05]  /*167b0*/  WARPSYNC.COLLECTIVE R15, `(.L_x_4618) ;  /* 0x000000000f0c7348 */ /* 0x005fea0003c00000 */
[----:B------:R-:W-:Y:S02]  /*167c0*/  ELECT P6, UR62, PT ;  /* 0x00000000003e782f */ /* 0x000fe400038c0000 */
[----:B------:R-:W-:Y:S01]  /*167d0*/  MOV R14, UR62 ;  /* 0x0000003e000e7c02 */ /* 0x000fe20008000f00 */
[----:B0-2---:R-:W-:Y:S10]  /*167e0*/  ENDCOLLECTIVE ;  /* 0x000000000000791b */ /* 0x005ff40003800000 */
.L_x_4618:
[----:B------:R-:W-:Y:S05]  /*167f0*/  BSYNC B0 ;  /* 0x0000000000007941 */ /* 0x000fea0003800000 */
.L_x_4617:
[----:B------:R-:W-:Y:S05]  /*16800*/  BRA `(.L_x_4619) ;  /* 0xffffffa000687947 */ /* 0x000fea000383ffff */
.L_x_4497:
[----:B-1----:R1:W3:Y:S02]  /*16810*/  SYNCS.PHASECHK.TRANS64.TRYWAIT P0, [R0+URZ+0x28c40], R2 ;  /* 0x028c4002000075a7 */ /* 0x0022e4000800017f */
[----:B---3--:R-:W-:Y:S05]  /*16820*/  @!P0 NANOSLEEP.SYNCS 0x989680 ;  /* 0x009896800000895d */ /* 0x008fea0003900000 */
[----:B------:R-:W3:Y:S02]  /*16830*/  @!P0 SYNCS.PHASECHK.TRANS64 P0, [R0+URZ+0x28c40], R2 ;  /* 0x028c4002000085a7 */ /* 0x000ee4000800007f */
[----:B---3--:R-:W-:Y:S05]  /*16840*/  @!P0 BRA `(.L_x_4497) ;  /* 0xfffffffc00f08947 */ /* 0x008fea000383ffff */
[----:B------:R-:W-:Y:S05]  /*16850*/  BRA `(.L_x_4620) ;  /* 0xffffffa000cc7947 */ /* 0x000fea000383ffff */
.L_x_4501:
        /* <DEDUP_REMOVED lines=15> */
.L_x_4621:
[----:B------:R-:W-:Y:S02]  /*16950*/  IMAD.MOV.U32 R13, RZ, RZ, R4 ;  /* 0x000000ffff0d7224 */ /* 0x000fe400078e0004 */
[----:B------:R-:W-:-:S07]  /*16960*/  IMAD.MOV.U32 R6, RZ, RZ, R14 ;  /* 0x000000ffff067224 */ /* 0x000fce00078e000e */
[----:B------:R-:W-:Y:S05]  /*16970*/  WARPSYNC.COLLECTIVE R15, `(.L_x_4622) ;  /* 0x000000000f087348 */ /* 0x000fea0003c00000 */
[----:B------:R0:W1:Y:S02]  /*16980*/  SHFL.IDX P6, R14, R13, R12, R11 ;  /* 0x0000000c0d0e7389 */ /* 0x00006400000c000b */
[----:B01----:R-:W-:Y:S01]  /*16990*/  ENDCOLLECTIVE ;  /* 0x000000000000791b */ /* 0x003fe20003800000 */
.L_x_4622:
[----:B------:R-:W-:Y:S02]  /*169a0*/  IMAD.MOV.U32 R13, RZ, RZ, R0 ;  /* 0x000000ffff0d7224 */ /* 0x000fe400078e0000 */
[----:B------:R-:W-:Y:S02]  /*169b0*/  IMAD.MOV.U32 R12, RZ, RZ, 0x1 ;  /* 0x00000001ff0c7424 */ /* 0x000fe400078e00ff */
[----:B------:R-:W-:-:S07]  /*169c0*/  IMAD.MOV.U32 R7, RZ, RZ, R14 ;  /* 0x000000ffff077224 */ /* 0x000fce00078e000e */
[----:B------:R-:W-:Y:S05]  /*169d0*/  WARPSYNC.COLLECTIVE R15, `(.L_x_4623) ;  /* 0x000000000f087348 */ /* 0x000fea0003c00000 */
[----:B------:R0:W1:Y:S02]  /*169e0*/  SHFL.IDX P6, R14, R13, R12, R11 ;  /* 0x0000000c0d0e7389 */ /* 0x00006400000c000b */
[----:B01----:R-:W-:Y:S01]  /*169f0*/  ENDCOLLECTIVE ;  /* 0x000000000000791b */ /* 0x003fe20003800000 */
.L_x_4623:
        /* <DEDUP_REMOVED lines=15> */
.L_x_4624:
[----:B------:R-:W-:Y:S02]  /*16af0*/  IMAD.MOV.U32 R13, RZ, RZ, R0 ;  /* 0x000000ffff0d7224 */ /* 0x000fe400078e0000 */
[----:B------:R-:W-:Y:S02]  /*16b00*/  IMAD.MOV.U32 R12, RZ, RZ, 0x2 ;  /* 0x00000002ff0c7424 */ /* 0x000fe400078e00ff */
[----:B------:R-:W-:-:S07]  /*16b10*/  IMAD.MOV.U32 R5, RZ, RZ, R14 ;  /* 0x000000ffff057224 */ /* 0x000fce00078e000e */
[----:B------:R-:W-:Y:S05]  /*16b20*/  WARPSYNC.COLLECTIVE R15, `(.L_x_4625) ;  /* 0x000000000f087348 */ /* 0x000fea0003c00000 */
[----:B------:R0:W1:Y:S02]  /*16b30*/  SHFL.IDX P6, R14, R13, R12, R11 ;  /* 0x0000000c0d0e7389 */ /* 0x00006400000c000b */
[----:B01----:R-:W-:Y:S01]  /*16b40*/  ENDCOLLECTIVE ;  /* 0x000000000000791b */ /* 0x003fe20003800000 */
.L_x_4625:
        /* <DEDUP_REMOVED lines=15> */
.L_x_4626:
[----:B------:R-:W-:Y:S02]  /*16c40*/  IMAD.MOV.U32 R13, RZ, RZ, R0 ;  /* 0x000000ffff0d7224 */ /* 0x000fe400078e0000 */
[----:B------:R-:W-:Y:S02]  /*16c50*/  IMAD.MOV.U32 R12, RZ, RZ, 0x3 ;  /* 0x00000003ff0c7424 */ /* 0x000fe400078e00ff */
[----:B------:R-:W-:-:S07]  /*16c60*/  IMAD.MOV.U32 R5, RZ, RZ, R14 ;  /* 0x000000ffff057224 */ /* 0x000fce00078e000e */
[----:B------:R-:W-:Y:S05]  /*16c70*/  WARPSYNC.COLLECTIVE R15, `(.L_x_4627) ;  /* 0x000000000f087348 */ /* 0x000fea0003c00000 */
[----:B------:R0:W1:Y:S02]  /*16c80*/  SHFL.IDX P6, R14, R13, R12, R11 ;  /* 0x0000000c0d0e7389 */ /* 0x00006400000c000b */
[----:B01----:R-:W-:Y:S01]  /*16c90*/  ENDCOLLECTIVE ;  /* 0x000000000000791b */ /* 0x003fe20003800000 */
.L_x_4627:
        /* <DEDUP_REMOVED lines=13> */
.L_x_4628:
[----:B------:R-:W-:Y:S01]  /*16d70*/  IMAD.MOV.U32 R4, RZ, RZ, R14 ;  /* 0x000000ffff047224 */ /* 0x000fe200078e000e */
[----:B------:R-:W-:Y:S06]  /*16d80*/  BRA `(.L_x_4629) ;  /* 0xffffffa800107947 */ /* 0x000fec000383ffff */
.L_x_4504:
[----:B0-----:R0:W2:Y:S02]  /*16d90*/  SYNCS.PHASECHK.TRANS64.TRYWAIT P0, [R19+URZ+0x28c20], R0 ;  /* 0x028c2000130075a7 */ /* 0x0010a4000800017f */
[----:B--2---:R-:W-:Y:S05]  /*16da0*/  @!P0 NANOSLEEP.SYNCS 0x989680 ;  /* 0x009896800000895d */ /* 0x004fea0003900000 */
[----:B------:R-:W2:Y:S02]  /*16db0*/  @!P0 SYNCS.PHASECHK.TRANS64 P0, [R19+URZ+0x28c20], R0 ;  /* 0x028c2000130085a7 */ /* 0x000ea4000800007f */
[----:B--2---:R-:W-:Y:S05]  /*16dc0*/  @!P0 BRA `(.L_x_4504) ;  /* 0xfffffffc00f08947 */ /* 0x004fea000383ffff */
[----:B------:R-:W-:Y:S05]  /*16dd0*/  BRA `(.L_x_4630) ;  /* 0xffffffa8006c7947 */ /* 0x000fea000383ffff */
.L_x_4508:
[----:B0-----:R0:W2:Y:S02]  /*16de0*/  SYNCS.PHASECHK.TRANS64.TRYWAIT P0, [R0+URZ+0x28c60], R2 ;  /* 0x028c6002000075a7 */ /* 0x0010a4000800017f */
[----:B--2---:R-:W-:Y:S05]  /*16df0*/  @!P0 NANOSLEEP.SYNCS 0x989680 ;  /* 0x009896800000895d */ /* 0x004fea0003900000 */
[----:B------:R-:W2:Y:S02]  /*16e00*/  @!P0 SYNCS.PHASECHK.TRANS64 P0, [R0+URZ+0x28c60], R2 ;  /* 0x028c6002000085a7 */ /* 0x000ea4000800007f */
[----:B--2---:R-:W-:Y:S05]  /*16e10*/  @!P0 BRA `(.L_x_4508) ;  /* 0xfffffffc00f08947 */ /* 0x004fea000383ffff */
[----:B------:R-:W-:Y:S05]  /*16e20*/  BRA `(.L_x_4631) ;  /* 0xffffffa800907947 */ /* 0x000fea000383ffff */
.L_x_4527:
[----:B-1----:R1:W2:Y:S02]  /*16e30*/  SYNCS.PHASECHK.TRANS64.TRYWAIT P0, [R3+URZ+0x28c40], R2 ;  /* 0x028c4002030075a7 */ /* 0x0022a4000800017f */
[----:B--2---:R-:W-:Y:S05]  /*16e40*/  @!P0 NANOSLEEP.SYNCS 0x989680 ;  /* 0x009896800000895d */ /* 0x004fea0003900000 */
[----:B------:R-:W2:Y:S02]  /*16e50*/  @!P0 SYNCS.PHASECHK.TRANS64 P0, [R3+URZ+0x28c40], R2 ;  /* 0x028c4002030085a7 */ /* 0x000ea4000800007f */
[----:B--2---:R-:W-:Y:S05]  /*16e60*/  @!P0 BRA `(.L_x_4527) ;  /* 0xfffffffc00f08947 */ /* 0x004fea000383ffff */
[----:B------:R-:W-:Y:S05]  /*16e70*/  BRA `(.L_x_4632) ;  /* 0xffffffb400a87947 */ /* 0x000fea000383ffff */
.L_x_4532:
[----:B--2---:R2:W3:Y:S02]  /*16e80*/  SYNCS.PHASECHK.TRANS64.TRYWAIT P0, [R3+URZ+0x28c60], R2 ;  /* 0x028c6002030075a7 */ /* 0x0044e4000800017f */
[----:B---3--:R-:W-:Y:S05]  /*16e90*/  @!P0 NANOSLEEP.SYNCS 0x989680 ;  /* 0x009896800000895d */ /* 0x008fea0003900000 */
[----:B------:R-:W3:Y:S02]  /*16ea0*/  @!P0 SYNCS.PHASECHK.TRANS64 P0, [R3+URZ+0x28c60], R2 ;  /* 0x028c6002030085a7 */ /* 0x000ee4000800007f */
[----:B---3--:R-:W-:Y:S05]  /*16eb0*/  @!P0 BRA `(.L_x_4532) ;  /* 0xfffffffc00f08947 */ /* 0x008fea000383ffff */
[----:B------:R-:W-:Y:S05]  /*16ec0*/  BRA `(.L_x_4633) ;  /* 0xffffffb800287947 */ /* 0x000fea000383ffff */
.L_x_4547:
[----:B0-----:R0:W1:Y:S02]  /*16ed0*/  SYNCS.PHASECHK.TRANS64.TRYWAIT P0, [R4+URZ+0x28c40], R2 ;  /* 0x028c4002040075a7 */ /* 0x001064000800017f */
[----:B-1----:R-:W-:Y:S05]  /*16ee0*/  @!P0 NANOSLEEP.SYNCS 0x989680 ;  /* 0x009896800000895d */ /* 0x002fea0003900000 */
[----:B------:R-:W1:Y:S02]  /*16ef0*/  @!P0 SYNCS.PHASECHK.TRANS64 P0, [R4+URZ+0x28c40], R2 ;  /* 0x028c4002040085a7 */ /* 0x000e64000800007f */
[----:B-1----:R-:W-:Y:S05]  /*16f00*/  @!P0 BRA `(.L_x_4547) ;  /* 0xfffffffc00f08947 */ /* 0x002fea000383ffff */
[----:B------:R-:W-:Y:S05]  /*16f10*/  BRA `(.L_x_4634) ;  /* 0xffffffc400087947 */ /* 0x000fea000383ffff */
.L_x_4552:
[----:B-1----:R1:W2:Y:S02]  /*16f20*/  SYNCS.PHASECHK.TRANS64.TRYWAIT P0, [R4+URZ+0x28c60], R2 ;  /* 0x028c6002040075a7 */ /* 0x0022a4000800017f */
[----:B--2---:R-:W-:Y:S05]  /*16f30*/  @!P0 NANOSLEEP.SYNCS 0x989680 ;  /* 0x009896800000895d */ /* 0x004fea0003900000 */
[----:B------:R-:W2:Y:S02]  /*16f40*/  @!P0 SYNCS.PHASECHK.TRANS64 P0, [R4+URZ+0x28c60], R2 ;  /* 0x028c6002040085a7 */ /* 0x000ea4000800007f */
[----:B--2---:R-:W-:Y:S05]  /*16f50*/  @!P0 BRA `(.L_x_4552) ;  /* 0xfffffffc00f08947 */ /* 0x004fea000383ffff */
[----:B------:R-:W-:Y:S05]  /*16f60*/  BRA `(.L_x_4635) ;  /* 0xffffffc400847947 */ /* 0x000fea000383ffff */
.L_x_4567:
[----:B-1----:R1:W2:Y:S02]  /*16f70*/  SYNCS.PHASECHK.TRANS64.TRYWAIT P0, [R4+URZ+0x28c40], R2 ;  /* 0x028c4002040075a7 */ /* 0x0022a4000800017f */
[----:B--2---:R-:W-:Y:S05]  /*16f80*/  @!P0 NANOSLEEP.SYNCS 0x989680 ;  /* 0x009896800000895d */ /* 0x004fea0003900000 */
[----:B------:R-:W2:Y:S02]  /*16f90*/  @!P0 SYNCS.PHASECHK.TRANS64 P0, [R4+URZ+0x28c40], R2 ;  /* 0x028c4002040085a7 */ /* 0x000ea4000800007f */
[----:B--2---:R-:W-:Y:S05]  /*16fa0*/  @!P0 BRA `(.L_x_4567) ;  /* 0xfffffffc00f08947 */ /* 0x004fea000383ffff */
[----:B------:R-:W-:Y:S05]  /*16fb0*/  BRA `(.L_x_4636) ;  /* 0xffffffd000447947 */ /* 0x000fea000383ffff */
.L_x_4572:
[----:B0-----:R0:W2:Y:S02]  /*16fc0*/  SYNCS.PHASECHK.TRANS64.TRYWAIT P0, [R4+URZ+0x28c60], R2 ;  /* 0x028c6002040075a7 */ /* 0x0010a4000800017f */
[----:B--2---:R-:W-:Y:S05]  /*16fd0*/  @!P0 NANOSLEEP.SYNCS 0x989680 ;  /* 0x009896800000895d */ /* 0x004fea0003900000 */
[----:B------:R-:W2:Y:S02]  /*16fe0*/  @!P0 SYNCS.PHASECHK.TRANS64 P0, [R4+URZ+0x28c60], R2 ;  /* 0x028c6002040085a7 */ /* 0x000ea4000800007f */
[----:B--2---:R-:W-:Y:S05]  /*16ff0*/  @!P0 BRA `(.L_x_4572) ;  /* 0xfffffffc00f08947 */ /* 0x004fea000383ffff */
[----:B------:R-:W-:Y:S05]  /*17000*/  BRA `(.L_x_4637) ;  /* 0xffffffd000c47947 */ /* 0x000fea000383ffff */
.L_x_4588:
[----:B-1--4-:R-:W4:Y:S01]  /*17010*/  LDL R0, [R1] ;  /* 0x0000000001007983 */ /* 0x012f220000100800 */
[----:B------:R-:W-:Y:S01]  /*17020*/  BSSY B0, `(.L_x_4638) ;  /* 0x0000008000007945 */ /* 0x000fe20003800000 */
[----:B------:R-:W-:Y:S02]  /*17030*/  IMAD.MOV.U32 R12, RZ, RZ, RZ ;  /* 0x000000ffff0c7224 */ /* 0x000fe400078e00ff */
[----:B------:R-:W-:Y:S02]  /*17040*/  IMAD.MOV.U32 R11, RZ, RZ, 0x1f ;  /* 0x0000001fff0b7424 */ /* 0x000fe400078e00ff */
[----:B------:R-:W-:Y:S02]  /*17050*/  IMAD.MOV.U32 R15, RZ, RZ, -0x1 ;  /* 0xffffffffff0f7424 */ /* 0x000fe400078e00ff */
[----:B----4-:R-:W-:-:S07]  /*17060*/  IMAD.MOV.U32 R13, RZ, RZ, R0 ;  /* 0x000000ffff0d7224 */ /* 0x010fce00078e0000 */
[----:B0-23--:R-:W-:Y:S05]  /*17070*/  WARPSYNC.COLLECTIVE R15, `(.L_x_4639) ;  /* 0x000000000f087348 */ /* 0x00dfea0003c00000 */
[----:B------:R1:W4:Y:S02]  /*17080*/  SHFL.IDX P6, R14, R13, R12, R11 ;  /* 0x0000000c0d0e7389 */ /* 0x00032400000c000b */
[----:B01234-:R-:W-:Y:S01]  /*17090*/  ENDCOLLECTIVE ;  /* 0x000000000000791b */ /* 0x01ffe20003800000 */
.L_x_4639:
[----:B------:R-:W-:Y:S05]  /*170a0*/  BSYNC B0 ;  /* 0x0000000000007941 */ /* 0x000fea0003800000 */
.L_x_4638:
        /* <DEDUP_REMOVED lines=9> */
.L_x_4640:
        /* <DEDUP_REMOVED lines=26> */
.L_x_4641:
[----:B------:R-:W-:Y:S01]  /*172e0*/  IMAD.MOV.U32 R12, RZ, RZ, 0x2 ;  /* 0x00000002ff0c7424 */ /* 0x000fe200078e00ff */
[----:B------:R-:W-:-:S05]  /*172f0*/  SEL R3, R14, RZ, P1 ;  /* 0x000000ff0e037207 */ /* 0x000fca0000800000 */
[----:B------:R-:W-:-:S04]  /*17300*/  IMAD.IADD R2, R2, 0x1, R3 ;  /* 0x0000000102027824 */ /* 0x000fc800078e0203 */
[----:B------:R-:W-:-:S07]  /*17310*/  IMAD.MOV.U32 R13, RZ, RZ, R2 ;  /* 0x000000ffff0d7224 */ /* 0x000fce00078e0002 */
[----:B------:R-:W-:Y:S05]  /*17320*/  WARPSYNC.COLLECTIVE R15, `(.L_x_4642) ;  /* 0x000000000f087348 */ /* 0x000fea0003c00000 */
[----:B------:R0:W1:Y:S02]  /*17330*/  SHFL.UP P6, R14, R13, R12, R11 ;  /* 0x0400000c0d0e7389 */ /* 0x00006400000c000b */
[----:B01----:R-:W-:Y:S01]  /*17340*/  ENDCOLLECTIVE ;  /* 0x000000000000791b */ /* 0x003fe20003800000 */
.L_x_4642:
[----:B------:R-:W-:Y:S01]  /*17350*/  IMAD.MOV.U32 R12, RZ, RZ, 0x4 ;  /* 0x00000004ff0c7424 */ /* 0x000fe200078e00ff */
[----:B------:R-:W-:-:S05]  /*17360*/  SEL R3, R14, RZ, P2 ;  /* 0x000000ff0e037207 */ /* 0x000fca0001000000 */
[----:B------:R-:W-:-:S04]  /*17370*/  IMAD.IADD R2, R2, 0x1, R3 ;  /* 0x0000000102027824 */ /* 0x000fc800078e0203 */
[----:B------:R-:W-:-:S07]  /*17380*/  IMAD.MOV.U32 R13, RZ, RZ, R2 ;  /* 0x000000ffff0d7224 */ /* 0x000fce00078e0002 */
[----:B------:R-:W-:Y:S05]  /*17390*/  WARPSYNC.COLLECTIVE R15, `(.L_x_4643) ;  /* 0x000000000f087348 */ /* 0x000fea0003c00000 */
[----:B------:R0:W1:Y:S02]  /*173a0*/  SHFL.UP P6, R14, R13, R12, R11 ;  /* 0x0400000c0d0e7389 */ /* 0x00006400000c000b */
[----:B01----:R-:W-:Y:S01]  /*173b0*/  ENDCOLLECTIVE ;  /* 0x000000000000791b */ /* 0x003fe20003800000 */
.L_x_4643:
[----:B------:R-:W-:Y:S01]  /*173c0*/  IMAD.MOV.U32 R12, RZ, RZ, 0x8 ;  /* 0x00000008ff0c7424 */ /* 0x000fe200078e00ff */
[----:B------:R-:W-:-:S05]  /*173d0*/  SEL R3, R14, RZ, P3 ;  /* 0x000000ff0e037207 */ /* 0x000fca0001800000 */
[----:B------:R-:W-:-:S04]  /*173e0*/  IMAD.IADD R2, R2, 0x1, R3 ;  /* 0x0000000102027824 */ /* 0x000fc800078e0203 */
[----:B------:R-:W-:-:S07]  /*173f0*/  IMAD.MOV.U32 R13, RZ, RZ, R2 ;  /* 0x000000ffff0d7224 */ /* 0x000fce00078e0002 */
[----:B------:R-:W-:Y:S05]  /*17400*/  WARPSYNC.COLLECTIVE R15, `(.L_x_4644) ;  /* 0x000000000f087348 */ /* 0x000fea0003c00000 */
[----:B------:R0:W1:Y:S02]  /*17410*/  SHFL.UP P6, R14, R13, R12, R11 ;  /* 0x0400000c0d0e7389 */ /* 0x00006400000c000b */
[----:B01----:R-:W-:Y:S01]  /*17420*/  ENDCOLLECTIVE ;  /* 0x000000000000791b */ /* 0x003fe20003800000 */
.L_x_4644:
[----:B------:R-:W-:Y:S01]  /*17430*/  IMAD.MOV.U32 R12, RZ, RZ, 0x10 ;  /* 0x00000010ff0c7424 */ /* 0x000fe200078e00ff */
[----:B------:R-:W-:-:S05]  /*17440*/  SEL R3, R14, RZ, P4 ;  /* 0x000000ff0e037207 */ /* 0x000fca0002000000 */
[----:B------:R-:W-:-:S04]  /*17450*/  IMAD.IADD R2, R2, 0x1, R3 ;  /* 0x0000000102027824 */ /* 0x000fc800078e0203 */
[----:B------:R-:W-:-:S07]  /*17460*/  IMAD.MOV.U32 R13, RZ, RZ, R2 ;  /* 0x000000ffff0d7224 */ /* 0x000fce00078e0002 */
[----:B------:R-:W-:Y:S05]  /*17470*/  WARPSYNC.COLLECTIVE R15, `(.L_x_4645) ;  /* 0x000000000f087348 */ /* 0x000fea0003c00000 */
[----:B------:R0:W1:Y:S02]  /*17480*/  SHFL.UP P6, R14, R13, R12, R11 ;  /* 0x0400000c0d0e7389 */ /* 0x00006400000c000b */
[----:B01----:R-:W-:Y:S01]  /*17490*/  ENDCOLLECTIVE ;  /* 0x000000000000791b */ /* 0x003fe20003800000 */
.L_x_4645:
        /* <DEDUP_REMOVED lines=8> */
.L_x_4646:
[----:B------:R-:W-:Y:S05]  /*17520*/  BRA `(.L_x_4647) ;  /* 0xffffffdc001c7947 */ /* 0x000fea000383ffff */
.L_x_4591:
        /* <DEDUP_REMOVED lines=8> */
.L_x_4649:
[----:B------:R-:W-:Y:S05]  /*175b0*/  BSYNC B0 ;  /* 0x0000000000007941 */ /* 0x000fea0003800000 */
.L_x_4648:
        /* <DEDUP_REMOVED lines=9> */
.L_x_4650:
[----:B------:R-:W-:Y:S01]  /*17650*/  IMAD.MOV.U32 R12, RZ, RZ, 0x4 ;  /* 0x00000004ff0c7424 */ /* 0x000fe200078e00ff */
[----:B------:R-:W-:-:S05]  /*17660*/  SEL R3, R14, RZ, P2 ;  /* 0x000000ff0e037207 */ /* 0x000fca0001000000 */
[----:B------:R-:W-:-:S04]  /*17670*/  IMAD.IADD R2, R2, 0x1, R3 ;  /* 0x0000000102027824 */ /* 0x000fc800078e0203 */
[----:B------:R-:W-:-:S07]  /*17680*/  IMAD.MOV.U32 R13, RZ, RZ, R2 ;  /* 0x000000ffff0d7224 */ /* 0x000fce00078e0002 */
[----:B------:R-:W-:Y:S05]  /*17690*/  WARPSYNC.COLLECTIVE R15, `(.L_x_4651) ;  /* 0x000000000f087348 */ /* 0x000fea0003c00000 */
[----:B------:R0:W1:Y:S02]  /*176a0*/  SHFL.UP P6, R14, R13, R12, R11 ;  /* 0x0400000c0d0e7389 */ /* 0x00006400000c000b */
[----:B01----:R-:W-:Y:S01]  /*176b0*/  ENDCOLLECTIVE ;  /* 0x000000000000791b */ /* 0x003fe20003800000 */
.L_x_4651:
[----:B------:R-:W-:Y:S01]  /*176c0*/  IMAD.MOV.U32 R12, RZ, RZ, 0x8 ;  /* 0x00000008ff0c7424 */ /* 0x000fe200078e00ff */
[----:B------:R-:W-:-:S05]  /*176d0*/  SEL R3, R14, RZ, P3 ;  /* 0x000000ff0e037207 */ /* 0x000fca0001800000 */
[----:B------:R-:W-:-:S04]  /*176e0*/  IMAD.IADD R2, R2, 0x1, R3 ;  /* 0x0000000102027824 */ /* 0x000fc800078e0203 */
[----:B------:R-:W-:-:S07]  /*176f0*/  IMAD.MOV.U32 R13, RZ, RZ, R2 ;  /* 0x000000ffff0d7224 */ /* 0x000fce00078e0002 */
[----:B------:R-:W-:Y:S05]  /*17700*/  WARPSYNC.COLLECTIVE R15, `(.L_x_4652) ;  /* 0x000000000f087348 */ /* 0x000fea0003c00000 */
[----:B------:R0:W1:Y:S02]  /*17710*/  SHFL.UP P6, R14, R13, R12, R11 ;  /* 0x0400000c0d0e7389 */ /* 0x00006400000c000b */
[----:B01----:R-:W-:Y:S01]  /*17720*/  ENDCOLLECTIVE ;  /* 0x000000000000791b */ /* 0x003fe20003800000 */
.L_x_4652:
[----:B------:R-:W-:Y:S01]  /*17730*/  IMAD.MOV.U32 R12, RZ, RZ, 0x10 ;  /* 0x00000010ff0c7424 */ /* 0x000fe200078e00ff */
[----:B------:R-:W-:-:S05]  /*17740*/  SEL R3, R14, RZ, P4 ;  /* 0x000000ff0e037207 */ /* 0x000fca0002000000 */
[----:B------:R-:W-:-:S04]  /*17750*/  IMAD.IADD R2, R2, 0x1, R3 ;  /* 0x0000000102027824 */ /* 0x000fc800078e0203 */
[----:B------:R-:W-:-:S07]  /*17760*/  IMAD.MOV.U32 R13, RZ, RZ, R2 ;  /* 0x000000ffff0d7224 */ /* 0x000fce00078e0002 */
[----:B------:R-:W-:Y:S05]  /*17770*/  WARPSYNC.COLLECTIVE R15, `(.L_x_4653) ;  /* 0x000000000f087348 */ /* 0x000fea0003c00000 */
[----:B------:R0:W1:Y:S02]  /*17780*/  SHFL.UP P6, R14, R13, R12, R11 ;  /* 0x0400000c0d0e7389 */ /* 0x00006400000c000b */
[----:B01----:R-:W-:Y:S01]  /*17790*/  ENDCOLLECTIVE ;  /* 0x000000000000791b */ /* 0x003fe20003800000 */
.L_x_4653:
        /* <DEDUP_REMOVED lines=8> */
.L_x_4654:
[----:B------:R-:W-:Y:S05]  /*17820*/  BRA `(.L_x_4655) ;  /* 0xffffffdc00087947 */ /* 0x000fea000383ffff */
.L_x_4593:
[----:B------:R-:W-:Y:S01]  /*17830*/  BSSY B0, `(.L_x_4656) ;  /* 0x0000006000007945 */ /* 0x000fe20003800000 */
[----:B------:R-:W-:Y:S01]  /*17840*/  PLOP3.LUT P6, PT, P6, PT, PT, 0x8, 0x0 ;  /* 0x000000000000781c */ /* 0x000fe200037ce170 */
[----:B------:R-:W-:-:S12]  /*17850*/  IMAD.MOV.U32 R15, RZ, RZ, -0x1 ;  /* 0xffffffffff0f7424 */ /* 0x000fd800078e00ff */
[----:B0-----:R-:W-:Y:S05]  /*17860*/  WARPSYNC.COLLECTIVE R15, `(.L_x_4657) ;  /* 0x000000000f087348 */ /* 0x001fea0003c00000 */
[----:B------:R-:W-:Y:S01]  /*17870*/  VOTE.ANY R14, PT, P6 ;  /* 0x00000000000e7806 */ /* 0x000fe200030e0100 */
[----:B0-----:R-:W-:Y:S06]  /*17880*/  ENDCOLLECTIVE ;  /* 0x000000000000791b */ /* 0x001fec0003800000 */
.L_x_4657:
[----:B------:R-:W-:Y:S05]  /*17890*/  BSYNC B0 ;  /* 0x0000000000007941 */ /* 0x000fea0003800000 */
.L_x_4656:
        /* <DEDUP_REMOVED lines=10> */
.L_x_4658:
[----:B------:R-:W-:Y:S02]  /*17940*/  IMAD.MOV.U32 R13, RZ, RZ, R7 ;  /* 0x000000ffff0d7224 */ /* 0x000fe400078e0007 */
[----:B------:R-:W-:-:S07]  /*17950*/  IMAD.MOV.U32 R0, RZ, RZ, R14 ;  /* 0x000000ffff007224 */ /* 0x000fce00078e000e */
[----:B------:R-:W-:Y:S05]  /*17960*/  WARPSYNC.COLLECTIVE R15, `(.L_x_4659) ;  /* 0x000000000f087348 */ /* 0x000fea0003c00000 */
[----:B------:R0:W1:Y:S02]  /*17970*/  SHFL.IDX P6, R14, R13, R12, R11 ;  /* 0x0000000c0d0e7389 */ /* 0x00006400000c000b */
[----:B01----:R-:W-:Y:S01]  /*17980*/  ENDCOLLECTIVE ;  /* 0x000000000000791b */ /* 0x003fe20003800000 */
.L_x_4659:
[----:B------:R-:W-:Y:S02]  /*17990*/  IMAD.MOV.U32 R7, RZ, RZ, R14 ;  /* 0x000000ffff077224 */ /* 0x000fe400078e000e */
[----:B------:R-:W-:-:S05]  /*179a0*/  IMAD.IADD R5, R10, 0x1, R16 ;  /* 0x000000010a057824 */ /* 0x000fca00078e0210 */
[----:B------:R0:W-:Y:S01]  /*179b0*/  STL [R1+0xc], R5 ;  /* 0x00000c0501007387 */ /* 0x0001e20000100800 */
[----:B------:R-:W-:Y:S05]  /*179c0*/  BRA `(.L_x_4660) ;  /* 0xffffffd800e87947 */ /* 0x000fea000383ffff */
.L_x_4595:
[----:B------:R-:W-:Y:S01]  /*179d0*/  BSSY B0, `(.L_x_4661) ;  /* 0x0000007000007945 */ /* 0x000fe20003800000 */
[----:B------:R-:W-:Y:S02]  /*179e0*/  IMAD.MOV.U32 R13, RZ, RZ, R2 ;  /* 0x000000ffff0d7224 */ /* 0x000fe400078e0002 */
[----:B------:R-:W-:Y:S02]  /*179f0*/  IMAD.MOV.U32 R11, RZ, RZ, 0x1f ;  /* 0x0000001fff0b7424 */ /* 0x000fe400078e00ff */
[----:B------:R-:W-:-:S07]  /*17a00*/  IMAD.MOV.U32 R15, RZ, RZ, -0x1 ;  /* 0xffffffffff0f7424 */ /* 0x000fce00078e00ff */
[----:B0--3--:R-:W-:Y:S05]  /*17a10*/  WARPSYNC.COLLECTIVE R15, `(.L_x_4662) ;  /* 0x000000000f087348 */ /* 0x009fea0003c00000 */
[----:B------:R1:W2:Y:S02]  /*17a20*/  SHFL.IDX P6, R14, R13, R12, R11 ;  /* 0x0000000c0d0e7389 */ /* 0x0002a400000c000b */
[----:B0123--:R-:W-:Y:S01]  /*17a30*/  ENDCOLLECTIVE ;  /* 0x000000000000791b */ /* 0x00ffe20003800000 */
.L_x_4662:
[----:B------:R-:W-:Y:S05]  /*17a40*/  BSYNC B0 ;  /* 0x0000000000007941 */ /* 0x000fea0003800000 */
.L_x_4661:
[----:B------:R-:W-:Y:S01]  /*17a50*/  IMAD.MOV.U32 R6, RZ, RZ, R14 ;  /* 0x000000ffff067224 */ /* 0x000fe200078e000e */
[----:B------:R-:W-:Y:S06]  /*17a60*/  BRA `(.L_x_4594) ;  /* 0xffffffd800d87947 */ /* 0x000fec000383ffff */
.L_x_4601:
[----:B0-----:R0:W1:Y:S02]  /*17a70*/  SYNCS.PHASECHK.TRANS64.TRYWAIT P0, [R0+URZ+0x28c20], R3 ;  /* 0x028c2003000075a7 */ /* 0x001064000800017f */
[----:B-1----:R-:W-:Y:S05]  /*17a80*/  @!P0 NANOSLEEP.SYNCS 0x989680 ;  /* 0x009896800000895d */ /* 0x002fea0003900000 */
[----:B------:R-:W1:Y:S02]  /*17a90*/  @!P0 SYNCS.PHASECHK.TRANS64 P0, [R0+URZ+0x28c20], R3 ;  /* 0x028c2003000085a7 */ /* 0x000e64000800007f */
[----:B-1----:R-:W-:Y:S05]  /*17aa0*/  @!P0 BRA `(.L_x_4601) ;  /* 0xfffffffc00f08947 */ /* 0x002fea000383ffff */
[----:B------:R-:W-:Y:S05]  /*17ab0*/  BRA `(.L_x_4663) ;  /* 0xffffffe400747947 */ /* 0x000fea000383ffff */
.L_x_4602:
        /* <DEDUP_REMOVED lines=11> */
.L_x_4665:
[----:B------:R-:W-:Y:S05]  /*17b70*/  BSYNC B0 ;  /* 0x0000000000007941 */ /* 0x000fea0003800000 */
.L_x_4664:
[----:B------:R-:W-:Y:S05]  /*17b80*/  BRA `(.L_x_4666) ;  /* 0xffffffe4005c7947 */ /* 0x000fea000383ffff */
.L_x_4605:
[----:B------:R-:W-:Y:S01]  /*17b90*/  BSSY B1, `(.L_x_4667) ;  /* 0x0000006000017945 */ /* 0x000fe20003800000 */
[----:B------:R-:W-:-:S07]  /*17ba0*/  IMAD.MOV.U32 R15, RZ, RZ, -0x1 ;  /* 0xffffffffff0f7424 */ /* 0x000fce00078e00ff */
[----:B01----:R-:W-:Y:S05]  /*17bb0*/  WARPSYNC.COLLECTIVE R15, `(.L_x_4668) ;  /* 0x000000000f0c7348 */ /* 0x003fea0003c00000 */
[----:B------:R-:W-:Y:S02]  /*17bc0*/  ELECT P6, UR62, PT ;  /* 0x00000000003e782f */ /* 0x000fe400038c0000 */
[----:B------:R-:W-:Y:S01]  /*17bd0*/  MOV R14, UR62 ;  /* 0x0000003e000e7c02 */ /* 0x000fe20008000f00 */
[----:B01----:R-:W-:Y:S10]  /*17be0*/  ENDCOLLECTIVE ;  /* 0x000000000000791b */ /* 0x003ff40003800000 */
.L_x_4668:
[----:B------:R-:W-:Y:S05]  /*17bf0*/  BSYNC B1 ;  /* 0x0000000000017941 */ /* 0x000fea0003800000 */
.L_x_4667:
[----:B------:R-:W-:Y:S05]  /*17c00*/  BRA `(.L_x_4669) ;  /* 0xffffffe400547947 */ /* 0x000fea000383ffff */
.L_x_4607:
[----:B0-----:R0:W1:Y:S02]  /*17c10*/  SYNCS.PHASECHK.TRANS64.TRYWAIT P0, [R6+URZ], R5 ;  /* 0x00000005060075a7 */ /* 0x001064000800017f */
[----:B-1----:R-:W-:Y:S05]  /*17c20*/  @!P0 NANOSLEEP.SYNCS 0x989680 ;  /* 0x009896800000895d */ /* 0x002fea0003900000 */
[----:B------:R-:W1:Y:S02]  /*17c30*/  @!P0 SYNCS.PHASECHK.TRANS64 P0, [R6+URZ], R5 ;  /* 0x00000005060085a7 */ /* 0x000e64000800007f */
[----:B-1----:R-:W-:Y:S05]  /*17c40*/  @!P0 BRA `(.L_x_4607) ;  /* 0xfffffffc00f08947 */ /* 0x002fea000383ffff */
[----:B------:R-:W-:Y:S05]  /*17c50*/  BRA `(.L_x_4670) ;  /* 0xffffffe400907947 */ /* 0x000fea000383ffff */
.L_x_4608:
[----:B-1----:R1:W2:Y:S02]  /*17c60*/  SYNCS.PHASECHK.TRANS64.TRYWAIT P0, [R7+URZ], R2 ;  /* 0x00000002070075a7 */ /* 0x0022a4000800017f */
[----:B--2---:R-:W-:Y:S05]  /*17c70*/  @!P0 NANOSLEEP.SYNCS 0x989680 ;  /* 0x009896800000895d */ /* 0x004fea0003900000 */
[----:B------:R-:W2:Y:S02]  /*17c80*/  @!P0 SYNCS.PHASECHK.TRANS64 P0, [R7+URZ], R2 ;  /* 0x00000002070085a7 */ /* 0x000ea4000800007f */
[----:B--2---:R-:W-:Y:S05]  /*17c90*/  @!P0 BRA `(.L_x_4608) ;  /* 0xfffffffc00f08947 */ /* 0x004fea000383ffff */
[----:B------:R-:W-:Y:S05]  /*17ca0*/  BRA `(.L_x_4671) ;  /* 0xffffffe400847947 */ /* 0x000fea000383ffff */
.L_x_4610:
[----:B--2---:R2:W3:Y:S02]  /*17cb0*/  SYNCS.PHASECHK.TRANS64.TRYWAIT P0, [R4+URZ], R5 ;  /* 0x00000005040075a7 */ /* 0x0044e4000800017f */
[----:B---3--:R-:W-:Y:S05]  /*17cc0*/  @!P0 NANOSLEEP.SYNCS 0x989680 ;  /* 0x009896800000895d */ /* 0x008fea0003900000 */
[----:B------:R-:W3:Y:S02]  /*17cd0*/  @!P0 SYNCS.PHASECHK.TRANS64 P0, [R4+URZ], R5 ;  /* 0x00000005040085a7 */ /* 0x000ee4000800007f */
[----:B---3--:R-:W-:Y:S05]  /*17ce0*/  @!P0 BRA `(.L_x_4610) ;  /* 0xfffffffc00f08947 */ /* 0x008fea000383ffff */
[----:B------:R-:W-:Y:S05]  /*17cf0*/  BRA `(.L_x_4672) ;  /* 0xffffffe4008c7947 */ /* 0x000fea000383ffff */
.L_x_4673:
        /* <DEDUP_REMOVED lines=16> */
.L_x_5880:


//--------------------- .text._ZN7cutlass13device_kernelIN5flash11enable_sm90INS1_16FlashAttnFwdSm90INS1_25CollectiveMainloopFwdSm90ILi2EN4cute5tupleIJNS5_1CILi1EEES8_S8_EEENS6_IJNS7_ILi64EEESA_SA_EEELi512ENS_6half_tEfNS_4arch4Sm90ELb1ELb0ELb0ELb1ELb0ELb1ELb0ELb0ELb0ELb1ELb1ELb0EEENS1_21CollectiveEpilogueFwdINS6_IJSA_NS7_ILi512EEESA_EEES9_SC_SE_Li256ELb1ELb1ELb1ELb0EEENS1_36VarlenDynamicPersistentTileSchedulerILi64ELi64ELi256ELi128ELb1ELb1ELb1ELb1ELb1ELb1EEEEEEEEEvNT_6ParamsE --------------------------
	.section	.text._ZN7cutlass13device_kernelIN5flash11enable_sm90INS1_16FlashAttnFwdSm90INS1_25CollectiveMainloopFwdSm90ILi2EN4cute5tupleIJNS5_1CILi1EEES8_S8_EEENS6_IJNS7_ILi64EEESA_SA_EEELi512ENS_6half_tEfNS_4arch4Sm90ELb1ELb0ELb0ELb1ELb0ELb1ELb0ELb0ELb0ELb1ELb1ELb0EEENS1_21CollectiveEpilogueFwdINS6_IJSA_NS7_ILi512EEESA_EEES9_SC_SE_Li256ELb1ELb1ELb1ELb0EEENS1_36VarlenDynamicPersistentTileSchedulerILi64ELi64ELi256ELi128ELb1ELb1ELb1ELb1ELb1ELb1EEEEEEEEEvNT_6ParamsE,"ax",@progbits
	.align	128
.text._ZN7cutlass13device_kernelIN5flash11enable_sm90INS1_16FlashAttnFwdSm90INS1_25CollectiveMainloopFwdSm90ILi2EN4cute5tupleIJNS5_1CILi1EEES8_S8_EEENS6_IJNS7_ILi64EEESA_SA_EEELi512ENS_6half_tEfNS_4arch4Sm90ELb1ELb0ELb0ELb1ELb0ELb1ELb0ELb0ELb0ELb1ELb1ELb0EEENS1_21CollectiveEpilogueFwdINS6_IJSA_NS7_ILi512EEESA_EEES9_SC_SE_Li256ELb1ELb1ELb1ELb0EEENS1_36VarlenDynamicPersistentTileSchedulerILi64ELi64ELi256ELi128ELb1ELb1ELb1ELb1ELb1ELb1EEEEEEEEEvNT_6ParamsE:
        .type           _ZN7cutlass13device_kernelIN5flash11enable_sm90INS1_16FlashAttnFwdSm90INS1_25CollectiveMainloopFwdSm90ILi2EN4cute5tupleIJNS5_1CILi1EEES8_S8_EEENS6_IJNS7_ILi64EEESA_SA_EEELi512ENS_6half_tEfNS_4arch4Sm90ELb1ELb0ELb0ELb1ELb0ELb1ELb0ELb0ELb0ELb1ELb1ELb0EEENS1_21CollectiveEpilogueFwdINS6_IJSA_NS7_ILi512EEESA_EEES9_SC_SE_Li256ELb1ELb1ELb1ELb0EEENS1_36VarlenDynamicPersistentTileSchedulerILi64ELi64ELi256ELi128ELb1ELb1ELb1ELb1ELb1ELb1EEEEEEEEEvNT_6ParamsE,@function
        .size           _ZN7cutlass13device_kernelIN5flash11enable_sm90INS1_16FlashAttnFwdSm90INS1_25CollectiveMainloopFwdSm90ILi2EN4cute5tupleIJNS5_1CILi1EEES8_S8_EEENS6_IJNS7_ILi64EEESA_SA_EEELi512ENS_6half_tEfNS_4arch4Sm90ELb1ELb0ELb0ELb1ELb0ELb1ELb0ELb0ELb0ELb1ELb1ELb0EEENS1_21CollectiveEpilogueFwdINS6_IJSA_NS7_ILi512EEESA_EEES9_SC_SE_Li256ELb1ELb1ELb1ELb0EEENS1_36VarlenDynamicPersistentTileSchedulerILi64ELi64ELi256ELi128ELb1ELb1ELb1ELb1ELb1ELb1EEEEEEEEEvNT_6ParamsE,(.L_x_5881 - _ZN7cutlass13device_kernelIN5flash11enable_sm90INS1_16FlashAttnFwdSm90INS1_25CollectiveMainloopFwdSm90ILi2EN4cute5tupleIJNS5_1CILi1EEES8_S8_EEENS6_IJNS7_ILi64EEESA_SA_EEELi512ENS_6half_tEfNS_4arch4Sm90ELb1ELb0ELb0ELb1ELb0ELb1ELb0ELb0ELb0ELb1ELb1ELb0EEENS1_21CollectiveEpilogueFwdINS6_IJSA_NS7_ILi512EEESA_EEES9_SC_SE_Li256ELb1ELb1ELb1ELb0EEENS1_36VarlenDynamicPersistentTileSchedulerILi64ELi64ELi256ELi128ELb1ELb1ELb1ELb1ELb1ELb1EEEEEEEEEvNT_6ParamsE)
        .other          _ZN7cutlass13device_kernelIN5flash11enable_sm90INS1_16FlashAttnFwdSm90INS1_25CollectiveMainloopFwdSm90ILi2EN4cute5tupleIJNS5_1CILi1EEES8_S8_EEENS6_IJNS7_ILi64EEESA_SA_EEELi512ENS_6half_tEfNS_4arch4Sm90ELb1ELb0ELb0ELb1ELb0ELb1ELb0ELb0ELb0ELb1ELb1ELb0EEENS1_21CollectiveEpilogueFwdINS6_IJSA_NS7_ILi512EEESA_EEES9_SC_SE_Li256ELb1ELb1ELb1ELb0EEENS1_36VarlenDynamicPersistentTileSchedulerILi64ELi64ELi256ELi128ELb1ELb1ELb1ELb1ELb1ELb1EEEEEEEEEvNT_6ParamsE,@"STO_CUDA_ENTRY STV_DEFAULT"
_ZN7cutlass13device_kernelIN5flash11enable_sm90INS1_16FlashAttnFwdSm90INS1_25CollectiveMainloopFwdSm90ILi2EN4cute5tupleIJNS5_1CILi1EEES8_S8_EEENS6_IJNS7_ILi64EEESA_SA_EEELi512ENS_6half_tEfNS_4arch4Sm90ELb1ELb0ELb0ELb1ELb0ELb1ELb0ELb0ELb0ELb1ELb1ELb0EEENS1_21CollectiveEpilogueFwdINS6_IJSA_NS7_ILi512EEESA_EEES9_SC_SE_Li256ELb1ELb1ELb1ELb0EEENS1_36VarlenDynamicPersistentTileSchedulerILi64ELi64ELi256ELi128ELb1ELb1ELb1ELb1ELb1ELb1EEEEEEEEEvNT_6ParamsE:
        /* <DEDUP_REMOVED lines=24> */
.L_x_4675:
[----:B------:R-:W-:Y:S05]  /*0180*/  BSYNC B0 ;  /* 0x0000000000007941 */ /* 0x000fea0003800000 */
.L_x_4674:
        /* <DEDUP_REMOVED lines=37> */
.L_x_4676:
        /* <DEDUP_REMOVED lines=22> */
.L_x_4677:
        /* <DEDUP_REMOVED lines=18> */
.L_x_4678:
        /* <DEDUP_REMOVED lines=22> */
.L_x_4679:
        /* <DEDUP_REMOVED lines=22> */
.L_x_4680:
        /* <DEDUP_REMOVED lines=8> */
.L_x_4683:
        /* <DEDUP_REMOVED lines=24> */
[----:B------:R-:W-:-:S03]  /*0b20*/  IMAD.MOV.U32 R22, RZ, RZ, RZ ;  /* 0x000000ffff167224 */ /* 0x000fc600078e00ff */
[CC--:B------:R-:W-:Y:S02]  /*0b30*/  LEA.HI R4, R3.reuse, R6.reuse, RZ, 0x4 ;  /* 0x0000000603047211 */ /* 0x0c0fe400078f20ff */
[CC--:B------:R-:W-:Y:S02]  /*0b40*/  LEA.HI R5, R3.reuse, R6.reuse, RZ, 0x5 ;  /* 0x0000000603057211 */ /* 0x0c0fe400078f28ff */
[CC--:B------:R-:W-:Y:S02]  /*0b50*/  LEA.HI R0, R3.reuse, R6.reuse, RZ, 0x7 ;  /* 0x0000000603007211 */ /* 0x0c0fe400078f38ff */
[CC--:B------:R-:W-:Y:S02]  /*0b60*/  LEA.HI R13, R3.reuse, R6.reuse, RZ, 0x2 ;  /* 0x00000006030d7211 */ /* 0x0c0fe400078f10ff */
[----:B------:R-:W-:Y:S02]  /*0b70*/  LEA.HI R3, R3, R6, RZ, 0x3 ;  /* 0x0000000603037211 */ /* 0x000fe400078f18ff */
[----:B------:R-:W-:-:S02]  /*0b80*/  SHF.R.S32.HI R201, RZ, 0x5, R5 ;  /* 0x00000005ffc97819 */ /* 0x000fc40000011405 */
[----:B------:R-:W-:Y:S02]  /*0b90*/  LOP3.LUT R11, R3, 0xfffffff8, RZ, 0xc0, !PT ;  /* 0xfffffff8030b7812 */ /* 0x000fe400078ec0ff */
[----:B------:R-:W-:Y:S02]  /*0ba0*/  LOP3.LUT R3, R4, 0xfffffff0, RZ, 0xc0, !PT ;  /* 0xfffffff004037812 */ /* 0x000fe400078ec0ff */
[----:B------:R-:W-:Y:S01]  /*0bb0*/  SHF.R.S32.HI R8, RZ, 0x1f, R5 ;  /* 0x0000001fff087819 */ /* 0x000fe20000011405 */
[C---:B------:R-:W-:Y:S01]  /*0bc0*/  IMAD.IADD R188, R6.reuse, 0x1, -R11 ;  /* 0x0000000106bc7824 */ /* 0x040fe200078e0a0b */
[----:B------:R-:W-:Y:S01]  /*0bd0*/  SHF.R.S32.HI R7, RZ, 0x4, R4 ;  /* 0x00000004ff077819 */ /* 0x000fe20000011404 */
[----:B------:R-:W-:Y:S01]  /*0be0*/  IMAD.IADD R3, R6, 0x1, -R3 ;  /* 0x0000000106037824 */ /* 0x000fe200078e0a03 */
[----:B------:R-:W-:Y:S01]  /*0bf0*/  LOP3.LUT R5, R0, 0xffffff80, RZ, 0xc0, !PT ;  /* 0xffffff8000057812 */ /* 0x000fe200078ec0ff */
[----:B------:R-:W-:Y:S01]  /*0c00*/  IMAD.SHL.U32 R188, R188, 0x8, RZ ;  /* 0x00000008bcbc7824 */ /* 0x000fe200078e00ff */
[----:B------:R-:W-:-:S02]  /*0c10*/  LEA.HI R4, R4, R7, RZ, 0x1 ;  /* 0x0000000704047211 */ /* 0x000fc400078f08ff */
[----:B------:R-:W-:Y:S01]  /*0c20*/  SHF.R.S32.HI R10, RZ, 0x1f, R3 ;  /* 0x0000001fff0a7819 */ /* 0x000fe20000011403 */
[----:B------:R-:W-:Y:S01]  /*0c30*/  IMAD.IADD R5, R6, 0x1, -R5 ;  /* 0x0000000106057824 */ /* 0x000fe200078e0a05 */
[----:B------:R-:W-:Y:S01]  /*0c40*/  LOP3.LUT R9, R13, 0xfffffffc, RZ, 0xc0, !PT ;  /* 0xfffffffc0d097812 */ /* 0x000fe200078ec0ff */
[----:B------:R-:W-:Y:S01]  /*0c50*/  VIADD R212, R188, 0x80 ;  /* 0x00000080bcd47836 */ /* 0x000fe20000000000 */
[----:B------:R-:W-:Y:S01]  /*0c60*/  LEA.HI R8, R8, R201, RZ, 0x2 ;  /* 0x000000c908087211 */ /* 0x000fe200078f10ff */
[----:B------:R-:W-:Y:S01]  /*0c70*/  VIADD R210, R188, 0x100 ;  /* 0x00000100bcd27836 */ /* 0x000fe20000000000 */
[----:B------:R-:W-:Y:S01]  /*0c80*/  SHF.R.S32.HI R23, RZ, 0x2, R13 ;  /* 0x00000002ff177819 */ /* 0x000fe2000001140d */
[----:B------:R-:W-:Y:S01]  /*0c90*/  IMAD.IADD R186, R6, 0x1, -R9 ;  /* 0x0000000106ba7824 */ /* 0x000fe200078e0a09 */
[----:B------:R-:W-:Y:S01]  /*0ca0*/  LEA.HI R11, R10, R3, RZ, 0x3 ;  /* 0x000000030a0b7211 */ /* 0x000fe200078f18ff */
[----:B------:R-:W-:Y:S01]  /*0cb0*/  VIADD R213, R188, 0x40 ;  /* 0x00000040bcd57836 */ /* 0x000fe20000000000 */
[----:B------:R-:W-:Y:S01]  /*0cc0*/  LOP3.LUT R4, R4, 0x1ffffffe, RZ, 0xc0, !PT ;  /* 0x1ffffffe04047812 */ /* 0x000fe200078ec0ff */
[----:B------:R-:W-:Y:S01]  /*0cd0*/  VIADD R14, R23, 0x20 ;  /* 0x00000020170e7836 */ /* 0x000fe20000000000 */
[----:B------:R-:W-:Y:S01]  /*0ce0*/  SHF.R.S32.HI R20, RZ, 0x7, R0 ;  /* 0x00000007ff147819 */ /* 0x000fe20000011400 */
[----:B------:R-:W-:Y:S01]  /*0cf0*/  IMAD.SHL.U32 R16, R186, 0x8, RZ ;  /* 0x00000008ba107824 */ /* 0x000fe200078e00ff */
[----:B------:R-:W-:Y:S01]  /*0d00*/  LOP3.LUT R8, R8, 0x3ffffc, RZ, 0xc0, !PT ;  /* 0x003ffffc08087812 */ /* 0x000fe200078ec0ff */
[----:B------:R-:W-:Y:S01]  /*0d10*/  IMAD.IADD R4, R7, 0x1, -R4 ;  /* 0x0000000107047824 */ /* 0x000fe200078e0a04 */
[----:B------:R-:W-:Y:S01]  /*0d20*/  LOP3.LUT R12, R11, 0xfffffff8, RZ, 0xc0, !PT ;  /* 0xfffffff80b0c7812 */ /* 0x000fe200078ec0ff */
[----:B------:R-:W-:Y:S01]  /*0d30*/  IMAD R15, R20, 0x100, R3 ;  /* 0x00000100140f7824 */ /* 0x000fe200078e0203 */
[----:B------:R-:W-:Y:S01]  /*0d40*/  SHF.R.S32.HI R6, RZ, 0x1f, R5 ;  /* 0x0000001fff067819 */ /* 0x000fe20000011405 */
[----:B------:R-:W-:Y:S01]  /*0d50*/  IMAD.IADD R8, R201, 0x1, -R8 ;  /* 0x00000001c9087824 */ /* 0x000fe200078e0a08 */
[----:B------:R-:W-:Y:S01]  /*0d60*/  STL [R1+0x44], R20 ;  /* 0x0000441401007387 */ /* 0x000fe20000100800 */
[----:B------:R-:W-:Y:S01]  /*0d70*/  IMAD.IADD R12, R3, 0x1, -R12 ;  /* 0x00000001030c7824 */ /* 0x000fe200078e0a0c */
[----:B------:R-:W-:Y:S01]  /*0d80*/  LEA.HI R7, R6, R5, RZ, 0x2 ;  /* 0x0000000506077211 */ /* 0x000fe200078f10ff */
[----:B------:R-:W-:Y:S01]  /*0d90*/  IMAD R15, R8, 0x10, R15 ;  /* 0x00000010080f7824 */ /* 0x000fe200078e020f */
[----:B------:R-:W-:Y:S01]  /*0da0*/  SHF.R.S32.HI R3, RZ, 0x1f, R14 ;  /* 0x0000001fff037819 */ /* 0x000fe2000001140e */
[----:B------:R-:W-:Y:S01]  /*0db0*/  IMAD.SHL.U32 R4, R4, 0x8, RZ ;  /* 0x0000000804047824 */ /* 0x000fe200078e00ff */
[--C-:B------:R-:W-:Y:S01]  /*0dc0*/  SHF.R.S32.HI R9, RZ, 0x2, R7.reuse ;  /* 0x00000002ff097819 */ /* 0x100fe20000011407 */
[----:B------:R-:W-:Y:S01]  /*0dd0*/  IMAD.SHL.U32 R11, R11, 0x40, RZ ;  /* 0x000000400b0b7824 */ /* 0x000fe200078e00ff */
[----:B------:R-:W-:Y:S01]  /*0de0*/  SHF.R.S32.HI R10, RZ, 0x1f, R7 ;  /* 0x0000001fff0a7819 */ /* 0x000fe20000011407 */
[C---:B------:R-:W-:Y:S01]  /*0df0*/  VIADD R211, R188.reuse, 0xc0 ;  /* 0x000000c0bcd37836 */ /* 0x040fe20000000000 */
[----:B------:R-:W-:Y:S01]  /*0e00*/  LOP3.LUT R8, R7, 0x7ffffffc, RZ, 0xc0, !PT ;  /* 0x7ffffffc07087812 */ /* 0x000fe200078ec0ff */
[----:B------:R-:W-:Y:S01]  /*0e10*/  VIADD R209, R188, 0x140 ;  /* 0x00000140bcd17836 */ /* 0x000fe20000000000 */
[----:B------:R-:W-:Y:S01]  /*0e20*/  LEA.HI R7, R3, R14, RZ, 0x3 ;  /* 0x0000000e03077211 */ /* 0x000fe200078f18ff */
[----:B------:R-:W-:Y:S01]  /*0e30*/  IMAD.SHL.U32 R3, R12, 0x40, RZ ;  /* 0x000000400c037824 */ /* 0x000fe200078e00ff */
[----:B------:R-:W-:Y:S01]  /*0e40*/  LEA.HI R10, R10, R9, RZ, 0x3 ;  /* 0x000000090a0a7211 */ /* 0x000fe200078f18ff */
[----:B------:R-:W-:Y:S01]  /*0e50*/  IMAD.IADD R202, R5, 0x1, -R8 ;  /* 0x0000000105ca7824 */ /* 0x000fe200078e0a08 */
[----:B------:R-:W-:Y:S01]  /*0e60*/  LEA.HI R6, R6, R5, RZ, 0x5 ;  /* 0x0000000506067211 */ /* 0x000fe200078f28ff */
[--C-:B------:R-:W-:Y:S01]  /*0e70*/  IMAD.U32 R8, R15, 0x40, R4.reuse ;  /* 0x000000400f087824 */ /* 0x100fe200078e0004 */
[----:B------:R-:W-:Y:S01]  /*0e80*/  LOP3.LUT R3, R3, 0x1c0, RZ, 0xc0, !PT ;  /* 0x000001c003037812 */ /* 0x000fe200078ec0ff */
[----:B------:R-:W-:Y:S01]  /*0e90*/  IMAD.SHL.U32 R14, R14, 0x40, RZ ;  /* 0x000000400e0e7824 */ /* 0x000fe200078e00ff */
[----:B------:R-:W-:Y:S01]  /*0ea0*/  LOP3.LUT R10, R10, 0xfffffff8, RZ, 0xc0, !PT ;  /* 0xfffffff80a0a7812 */ /* 0x000fe200078ec0ff */
[----:B------:R-:W-:Y:S01]  /*0eb0*/  IMAD.SHL.U32 R7, R7, 0x40, RZ ;  /* 0x0000004007077824 */ /* 0x000fe200078e00ff */
[----:B------:R-:W-:Y:S01]  /*0ec0*/  LOP3.LUT R4, R3, 0x8, R4, 0xf8, !PT ;  /* 0x0000000803047812 */ /* 0x000fe200078ef804 */
[----:B------:R0:W-:Y:S01]  /*0ed0*/  STL [R1+0x6c], R8 ;  /* 0x00006c0801007387 */ /* 0x0001e20000100800 */
[----:B------:R-:W-:Y:S01]  /*0ee0*/  SHF.R.U32.HI R3, RZ, 0x3, R3 ;  /* 0x00000003ff037819 */ /* 0x000fe20000011603 */
[----:B------:R-:W-:Y:S01]  /*0ef0*/  IMAD.IADD R189, R9, 0x1, -R10 ;  /* 0x0000000109bd7824 */ /* 0x000fe200078e0a0a */
[----:B------:R-:W-:Y:S01]  /*0f00*/  LOP3.LUT R5, R14, 0x1c0, RZ, 0xc0, !PT ;  /* 0x000001c00e057812 */ /* 0x000fe200078ec0ff */
[----:B------:R-:W-:Y:S01]  /*0f10*/  IMAD.SHL.U32 R202, R202, 0x2, RZ ;  /* 0x00000002caca7824 */ /* 0x000fe200078e00ff */
[----:B------:R-:W-:-:S02]  /*0f20*/  LOP3.LUT R3, R4, R3, RZ, 0x3c, !PT ;  /* 0x0000000304037212 */ /* 0x000fc400078e3cff */
[----:B------:R-:W-:Y:S02]  /*0f30*/  LEA.HI R0, R0, R20, RZ, 0x1 ;  /* 0x0000001400007211 */ /* 0x000fe400078f08ff */
[----:B------:R-:W-:Y:S02]  /*0f40*/  SHF.R.U32.HI R9, RZ, 0x3, R5 ;  /* 0x00000003ff097819 */ /* 0x000fe40000011605 */
[----:B0-----:R-:W-:Y:S02]  /*0f50*/  LOP3.LUT R8, R11, 0x7ffffe00, RZ, 0xc0, !PT ;  /* 0x7ffffe000b087812 */ /* 0x001fe400078ec0ff */
[----:B------:R-:W-:Y:S02]  /*0f60*/  LOP3.LUT R5, R5, 0x38, R16, 0xf8, !PT ;  /* 0x0000003805057812 */ /* 0x000fe400078ef810 */
[----:B------:R-:W-:Y:S01]  /*0f70*/  LOP3.LUT R10, R7, 0xfffffe00, RZ, 0xc0, !PT ;  /* 0xfffffe00070a7812 */ /* 0x000fe200078ec0ff */
[----:B------:R-:W-:Y:S01]  /*0f80*/  IMAD R8, R201, 0x400, R8 ;  /* 0x00000400c9087824 */ /* 0x000fe200078e0208 */
[----:B------:R-:W-:Y:S01]  /*0f90*/  SHF.R.S32.HI R4, RZ, 0x1f, R13 ;  /* 0x0000001fff047819 */ /* 0x000fe2000001140d */
[----:B------:R-:W-:Y:S01]  /*0fa0*/  IMAD.MOV.U32 R7, RZ, RZ, R19 ;  /* 0x000000ffff077224 */ /* 0x000fe200078e0013 */
[----:B------:R-:W-:Y:S01]  /*0fb0*/  LOP3.LUT R0, R0, 0xfffffe, RZ, 0xc0, !PT ;  /* 0x00fffffe00007812 */ /* 0x000fe200078ec0ff */
[----:B------:R-:W-:Y:S01]  /*0fc0*/  IMAD.IADD R3, R8, 0x1, R3 ;  /* 0x0000000108037824 */ /* 0x000fe200078e0203 */
[----:B------:R-:W-:-:S02]  /*0fd0*/  LEA.HI R8, R186, R186, RZ, 0x1 ;  /* 0x000000baba087211 */ /* 0x000fc400078f08ff */
[----:B------:R-:W-:Y:S01]  /*0fe0*/  LOP3.LUT R11, R10, R5, R9, 0xf6, !PT ;  /* 0x000000050a0b7212 */ /* 0x000fe200078ef609 */
[----:B------:R-:W-:Y:S01]  /*0ff0*/  IMAD.IADD R0, R20, 0x1, -R0 ;  /* 0x0000000114007824 */ /* 0x000fe200078e0a00 */
[----:B------:R-:W-:Y:S01]  /*1000*/  LEA.HI R4, R4, R23, RZ, 0x3 ;  /* 0x0000001704047211 */ /* 0x000fe200078f18ff */
[----:B------:R-:W-:Y:S01]  /*1010*/  IMAD R196, R3, 0x2, R2 ;  /* 0x0000000203c47824 */ /* 0x000fe200078e0202 */
[----:B------:R-:W-:Y:S01]  /*1020*/  LOP3.LUT R9, R8, 0x1ffffffe, RZ, 0xc0, !PT ;  /* 0x1ffffffe08097812 */ /* 0x000fe200078ec0ff */
[----:B------:R-:W-:Y:S01]  /*1030*/  IMAD.MOV.U32 R5, RZ, RZ, R17 ;  /* 0x000000ffff057224 */ /* 0x000fe200078e0011 */
[----:B------:R-:W-:Y:S01]  /*1040*/  LOP3.LUT R4, R4, 0xfffffff8, RZ, 0xc0, !PT ;  /* 0xfffffff804047812 */ /* 0x000fe200078ec0ff */
[----:B------:R-:W-:Y:S01]  /*1050*/  VIADD R199, R196, 0x26800 ;  /* 0x00026800c4c77836 */ /* 0x000fe20000000000 */
[----:B------:R-:W-:Y:S01]  /*1060*/  R2P PR, R12, 0x6 ;  /* 0x000000060c007804 */ /* 0x000fe20000000000 */
[----:B------:R-:W-:Y:S01]  /*1070*/  IMAD.IADD R8, R186, 0x1, -R9 ;  /* 0x00000001ba087824 */ /* 0x000fe200078e0a09 */
[----:B------:R-:W-:Y:S01]  /*1080*/  SHF.R.S32.HI R6, RZ, 0x5, R6 ;  /* 0x00000005ff067819 */ /* 0x000fe20000011406 */
[----:B------:R-:W-:Y:S01]  /*1090*/  IMAD.SHL.U32 R9, R0, 0x100, RZ ;  /* 0x0000010000097824 */ /* 0x000fe200078e00ff */
[----:B------:R-:W-:Y:S01]  /*10a0*/  SHF.R.S32.HI R0, RZ, 0x1f, R213 ;  /* 0x0000001fff007819 */ /* 0x000fe200000114d5 */
[----:B------:R-:W-:Y:S01]  /*10b0*/  IMAD.IADD R190, R23, 0x1, -R4 ;  /* 0x0000000117be7824 */ /* 0x000fe200078e0a04 */
[----:B------:R-:W-:Y:S01]  /*10c0*/  SHF.R.S32.HI R4, RZ, 0x1f, R212 ;  /* 0x0000001fff047819 */ /* 0x000fe200000114d4 */
[----:B------:R-:W-:Y:S01]  /*10d0*/  IMAD.IADD R192, R202, 0x1, R9 ;  /* 0x00000001cac07824 */ /* 0x000fe200078e0209 */
[----:B------:R-:W-:Y:S01]  /*10e0*/  SHF.R.S32.HI R4, RZ, 0x1f, R210 ;  /* 0x0000001fff047819 */ /* 0x000fe200000114d2 */
[----:B------:R-:W-:Y:S01]  /*10f0*/  IMAD R4, R11, 0x2, R2 ;  /* 0x000000020b047824 */ /* 0x000fe200078e0202 */
[----:B------:R-:W-:Y:S01]  /*1100*/  SHF.R.S32.HI R0, RZ, 0x1f, R211 ;  /* 0x0000001fff007819 */ /* 0x000fe200000114d3 */
[----:B------:R-:W-:Y:S01]  /*1110*/  IMAD R189, R6, 0x10, R189 ;  /* 0x0000001006bd7824 */ /* 0x000fe200078e02bd */
[----:B------:R-:W-:Y:S01]  /*1120*/  SHF.R.S32.HI R0, RZ, 0x1f, R209 ;  /* 0x0000001fff007819 */ /* 0x000fe200000114d1 */
[----:B------:R-:W-:Y:S01]  /*1130*/  STL [R1+0x68], R9 ;  /* 0x0000680901007387 */ /* 0x000fe20000100800 */
[----:B------:R-:W-:Y:S01]  /*1140*/  SHF.R.S32.HI R0, RZ, 0x1f, R192 ;  /* 0x0000001fff007819 */ /* 0x000fe200000114c0 */
[----:B------:R-:W-:Y:S01]  /*1150*/  VIADD R26, R192, 0x18 ;  /* 0x00000018c01a7836 */ /* 0x000fe20000000000 */
[----:B------:R-:W-:Y:S01]  /*1160*/  SEL R198, R198, 0xffffffc0, !P2 ;  /* 0xffffffc0c6c67807 */ /* 0x000fe20005000000 */
[----:B------:R0:W-:Y:S01]  /*1170*/  STL [R1+0x64], R4 ;  /* 0x0000640401007387 */ /* 0x0001e20000100800 */
[----:B------:R-:W-:-:S02]  /*1180*/  VIADD R21, R192, 0x30 ;  /* 0x00000030c0157836 */ /* 0x000fc40000000000 */
[C---:B------:R-:W-:Y:S02]  /*1190*/  VIADD R0, R192.reuse, 0x88 ;  /* 0x00000088c0007836 */ /* 0x040fe40000000000 */
[C---:B------:R-:W-:Y:S02]  /*11a0*/  VIADD R15, R192.reuse, 0x48 ;  /* 0x00000048c00f7836 */ /* 0x040fe40000000000 */
[C---:B------:R-:W-:Y:S01]  /*11b0*/  VIADD R235, R192.reuse, 0xa0 ;  /* 0x000000a0c0eb7836 */ /* 0x040fe20000000000 */
[----:B------:R-:W-:Y:S01]  /*11c0*/  SHF.R.S32.HI R0, RZ, 0x1f, R0 ;  /* 0x0000001fff007819 */ /* 0x000fe20000011400 */
[C---:B------:R-:W-:Y:S02]  /*11d0*/  VIADD R12, R192.reuse, 0x60 ;  /* 0x00000060c00c7836 */ /* 0x040fe40000000000 */
[C---:B0-----:R-:W-:Y:S01]  /*11e0*/  VIADD R4, R192.reuse, 0x80 ;  /* 0x00000080c0047836 */ /* 0x041fe20000000000 */
[----:B------:R-:W-:Y:S01]  /*11f0*/  SHF.R.S32.HI R0, RZ, 0x1f, R235 ;  /* 0x0000001fff007819 */ /* 0x000fe200000114eb */
[----:B------:R-:W-:-:S02]  /*1200*/  VIADD R236, R192, 0x98 ;  /* 0x00000098c0ec7836 */ /* 0x000fc40000000000 */
[C---:B------:R-:W-:Y:S01]  /*1210*/  VIADD R230, R192.reuse, 0xb8 ;  /* 0x000000b8c0e67836 */ /* 0x040fe20000000000 */
[----:B------:R-:W-:Y:S01]  /*1220*/  SHF.R.S32.HI R4, RZ, 0x1f, R4 ;  /* 0x0000001fff047819 */ /* 0x000fe20000011404 */
[C---:B------:R-:W-:Y:S01]  /*1230*/  VIADD R9, R192.reuse, 0x78 ;  /* 0x00000078c0097836 */ /* 0x040fe20000000000 */
[----:B------:R-:W-:Y:S01]  /*1240*/  SHF.R.S32.HI R4, RZ, 0x1f, R236 ;  /* 0x0000001fff047819 */ /* 0x000fe200000114ec */
[C---:B------:R-:W-:Y:S01]  /*1250*/  VIADD R231, R192.reuse, 0xb0 ;  /* 0x000000b0c0e77836 */ /* 0x040fe20000000000 */
[----:B------:R-:W-:Y:S01]  /*1260*/  SHF.R.S32.HI R0, RZ, 0x1f, R230 ;  /* 0x0000001fff007819 */ /* 0x000fe200000114e6 */
[C---:B------:R-:W-:Y:S02]  /*1270*/  VIADD R228, R192.reuse, 0xc8 ;  /* 0x000000c8c0e47836 */ /* 0x040fe40000000000 */
[----:B------:R-:W-:Y:S01]  /*1280*/  VIADD R224, R192, 0xd0 ;  /* 0x000000d0c0e07836 */ /* 0x000fe20000000000 */
        /* <DEDUP_REMOVED lines=45> */
[----:B------:R-:W-:Y:S01]  /*1560*/  IMAD.MOV.U32 R6, RZ, RZ, R18 ;  /* 0x000000ffff067224 */ /* 0x000fe200078e0012 */
[----:B------:R-:W-:Y:S01]  /*1570*/  SHF.R.S32.HI R4, RZ, 0x1f, R223 ;  /* 0x0000001fff047819 */ /* 0x000fe200000114df */
[----:B------:R-:W-:Y:S01]  /*1580*/  IMAD.IADD R199, R199, 0x1, R198 ;  /* 0x00000001c7c77824 */ /* 0x000fe200078e02c6 */
[----:B------:R-:W-:Y:S01]  /*1590*/  SHF.R.S32.HI R3, RZ, 0x1f, R219 ;  /* 0x0000001fff037819 */ /* 0x000fe200000114db */
[----:B------:R-:W-:Y:S01]  /*15a0*/  IMAD.MOV.U32 R18, RZ, RZ, RZ ;  /* 0x000000ffff127224 */ /* 0x000fe200078e00ff */
[----:B------:R-:W-:Y:S01]  /*15b0*/  SHF.R.S32.HI R0, RZ, 0x1f, R218 ;  /* 0x0000001fff007819 */ /* 0x000fe200000114da */
[----:B------:R-:W-:-:S02]  /*15c0*/  VIADD R191, R186, 0x10 ;  /* 0x00000010babf7836 */ /* 0x000fc40000000000 */
[----:B------:R-:W-:-:S07]  /*15d0*/  IMAD.IADD R198, R198, 0x1, R197 ;  /* 0x00000001c6c67824 */ /* 0x000fce00078e02c5 */
.L_x_4831:
[----:B0-----:R-:W0:Y:S01]  /*15e0*/  LDC.64 R206, c[0x0][0xc88] ;  /* 0x00032200ffce7b82 */ /* 0x001e220000000a00 */
[----:B------:R-:W-:Y:S01]  /*15f0*/  ULDC.64 UR4, c[0x0][0xa28] ;  /* 0x00028a0000047ab9 */ /* 0x000fe20000000a00 */
[----:B------:R-:W-:Y:S01]  /*1600*/  ULDC.64 UR8, c[0x0][0xa18] ;  /* 0x0002860000087ab9 */ /* 0x000fe20000000a00 */
[----:B------:R-:W-:Y:S01]  /*1610*/  ULDC.64 UR6, c[0x0][0xa08] ;  /* 0x0002820000067ab9 */ /* 0x000fe20000000a00 */
[----:B0-----:R-:W-:-:S06]  /*1620*/  IMAD.WIDE R206, R7, 0x4, R206 ;  /* 0x0000000407ce7825 */ /* 0x001fcc00078e02ce */
[----:B--2---:R-:W2:Y:S01]  /*1630*/  LDG.E R206, desc[UR42][R206.64] ;  /* 0x0000002acece7981 */ /* 0x004ea2000c1e1900 */
[----:B------:R-:W-:Y:S01]  /*1640*/  ISETP.NE.U32.AND P2, PT, RZ, UR4, PT ;  /* 0x00000004ff007c0c */ /* 0x000fe2000bf45070 */
[----:B-1-345:R-:W-:Y:S01]  /*1650*/  IMAD.MOV.U32 R15, RZ, RZ, RZ ;  /* 0x000000ffff0f7224 */ /* 0x03afe200078e00ff */
        /* <DEDUP_REMOVED lines=35> */
[----:B------:R-:W-:Y:S02]  /*1890*/  LEA.HI R205, R0, R3, RZ, 0x10 ;  /* 0x0000000300cd7211 */ /* 0x000fe400078f80ff */
[----:B------:R-:W-:Y:S01]  /*18a0*/  LOP3.LUT R204, R6, 0xffff, RZ, 0xc0, !PT ;  /* 0x0000ffff06cc7812 */ /* 0x000fe200078ec0ff */
[----:B-1----:R-:W-:Y:S08]  /*18b0*/  @P1 BRA `(.L_x_4685) ;  /* 0x0000000000241947 */ /* 0x002ff00003800000 */
        /* <DEDUP_REMOVED lines=9> */
.L_x_4685:
[----:B------:R-:W-:Y:S02]  /*1950*/  IMAD.U32 R40, RZ, RZ, UR5 ;  /* 0x00000005ff287e24 */ /* 0x000fe4000f8e00ff */
[----:B------:R-:W-:Y:S01]  /*1960*/  IMAD.U32 R24, RZ, RZ, UR4 ;  /* 0x00000004ff187e24 */ /* 0x000fe2000f8e00ff */
[----:B------:R-:W-:Y:S06]  /*1970*/  @!P2 BRA `(.L_x_4686) ;  /* 0x000000000010a947 */ /* 0x000fec0003800000 */
[----:B------:R-:W-:-:S04]  /*1980*/  IADD3 R6, P0, R207, UR8, RZ ;  /* 0x00000008cf067c10 */ /* 0x000fc8000ff1e0ff */
[----:B------:R-:W-:-:S05]  /*1990*/  IADD3.X R7, R208, UR9, RZ, P0, !PT ;  /* 0x00000009d0077c10 */ /* 0x000fca00087fe4ff */
[----:B------:R0:W5:Y:S01]  /*19a0*/  LDG.E R24, desc[UR42][R6.64] ;  /* 0x0000002a06187981 */ /* 0x000162000c1e1900 */
[----:B------:R-:W-:Y:S05]  /*19b0*/  BRA `(.L_x_4687) ;  /* 0x0000000000107947 */ /* 0x000fea0003800000 */
.L_x_4686:
[----:B------:R-:W-:Y:S05]  /*19c0*/  @!P0 BRA `(.L_x_4687) ;  /* 0x00000000000c8947 */ /* 0x000fea0003800000 */
[----:B------:R-:W2:Y:S04]  /*19d0*/  LDG.E R3, desc[UR42][R8.64] ;  /* 0x0000002a08037981 */ /* 0x000ea8000c1e1900 */
[----:B------:R-:W2:Y:S02]  /*19e0*/  LDG.E R24, desc[UR42][R8.64+0x4] ;  /* 0x0000042a08187981 */ /* 0x000ea4000c1e1900 */
[----:B--2---:R-:W-:-:S07]  /*19f0*/  IMAD.IADD R24, R24, 0x1, -R3 ;  /* 0x0000000118187824 */ /* 0x004fce00078e0a03 */
.L_x_4687:
[----:B------:R-:W-:Y:S01]  /*1a00*/  ULDC.64 UR4, c[0x0][0xa10] ;  /* 0x0002840000047ab9 */ /* 0x000fe20000000a00 */
[----:B------:R-:W1:Y:S01]  /*1a10*/  LDC R4, c[0x0][0x448] ;  /* 0x00011200ff047b82 */ /* 0x000e620000000800 */
[----:B------:R-:W-:-:S04]  /*1a20*/  ISETP.NE.U32.AND P0, PT, RZ, UR4, PT ;  /* 0x00000004ff007c0c */ /* 0x000fc8000bf05070 */
[----:B------:R-:W-:Y:S01]  /*1a30*/  ISETP.NE.AND.EX P0, PT, RZ, UR5, PT, P0 ;  /* 0x00000005ff007c0c */ /* 0x000fe2000bf05300 */
[----:B------:R-:W-:-:S12]  /*1a40*/  ULDC.64 UR4, c[0x0][0xa30] ;  /* 0x00028c0000047ab9 */ /* 0x000fd80000000a00 */
[----:B0-----:R-:W0:Y:S02]  /*1a50*/  @P0 LDC.64 R6, c[0x0][0xa10] ;  /* 0x00028400ff060b82 */ /* 0x001e240000000a00 */
[----:B0-----:R-:W-:-:S05]  /*1a60*/  @P0 IMAD.WIDE R6, R206, 0x4, R6 ;  /* 0x00000004ce060825 */ /* 0x001fca00078e0206 */
[----:B------:R-:W2:Y:S04]  /*1a70*/  @P0 LDG.E R0, desc[UR42][R6.64] ;  /* 0x0000002a06000981 */ /* 0x000ea8000c1e1900 */
[----:B------:R0:W2:Y:S01]  /*1a80*/  @P0 LDG.E R3, desc[UR42][R6.64+0x4] ;  /* 0x0000042a06030981 */ /* 0x0000a2000c1e1900 */
[----:B------:R-:W-:Y:S01]  /*1a90*/  ISETP.NE.U32.AND P1, PT, RZ, UR4, PT ;  /* 0x00000004ff007c0c */ /* 0x000fe2000bf25070 */
[----:B-----5:R-:W-:-:S03]  /*1aa0*/  IMAD.MOV.U32 R152, RZ, RZ, R24 ;  /* 0x000000ffff987224 */ /* 0x020fc600078e0018 */
[----:B------:R-:W-:-:S13]  /*1ab0*/  ISETP.NE.AND.EX P1, PT, RZ, UR5, PT, P1 ;  /* 0x00000005ff007c0c */ /* 0x000fda000bf25310 */
[----:B------:R-:W-:-:S04]  /*1ac0*/  @P1 IADD3 R8, P2, R207, UR4, RZ ;  /* 0x00000004cf081c10 */ /* 0x000fc8000ff5e0ff */
[----:B------:R-:W-:-:S05]  /*1ad0*/  @P1 IADD3.X R9, R208, UR5, RZ, P2, !PT ;  /* 0x00000005d0091c10 */ /* 0x000fca00097fe4ff */
[----:B------:R3:W5:Y:S01]  /*1ae0*/  @P1 LDG.E R152, desc[UR42][R8.64] ;  /* 0x0000002a08981981 */ /* 0x000762000c1e1900 */
[----:B-1----:R-:W-:Y:S01]  /*1af0*/  ISETP.NE.AND P1, PT, R4, 0x1, PT ;  /* 0x000000010400780c */ /* 0x002fe20003f25270 */
[----:B------:R-:W-:Y:S01]  /*1b00*/  IMAD.SHL.U32 R194, R5, 0x40, RZ ;  /* 0x0000004005c27824 */ /* 0x000fe200078e00ff */
[----:B------:R-:W-:Y:S01]  /*1b10*/  BSSY B0, `(.L_x_4688) ;  /* 0x0000035000007945 */ /* 0x000fe20003800000 */
[----:B------:R-:W-:Y:S01]  /*1b20*/  IMAD.IADD R15, R24, 0x1, -R15 ;  /* 0x00000001180f7824 */ /* 0x000fe200078e0a0f */
[----:B------:R-:W-:Y:S01]  /*1b30*/  LOP3.LUT R217, R205, 0xff, RZ, 0xc0, !PT ;  /* 0x000000ffcdd97812 */ /* 0x000fe200078ec0ff */
[----:B------:R-:W-:Y:S01]  /*1b40*/  VIADD R4, R194, 0x3f ;  /* 0x0000003fc2047836 */ /* 0x000fe20000000000 */
[----:B------:R-:W-:-:S07]  /*1b50*/  SHF.R.U32.HI R205, RZ, 0x10, R205 ;  /* 0x00000010ffcd7819 */ /* 0x000fce00000116cd */
[----:B------:R-:W1:Y:S08]  /*1b60*/  @P1 LDC R11, c[0x0][0x44c] ;  /* 0x00011300ff0b1b82 */ /* 0x000e700000000800 */
[----:B0-----:R-:W0:Y:S01]  /*1b70*/  @P1 LDC R7, c[0x0][0x450] ;  /* 0x00011400ff071b82 */ /* 0x001e220000000800 */
[----:B--2---:R-:W-:Y:S02]  /*1b80*/  @P0 IMAD.IADD R40, R3, 0x1, -R0 ;  /* 0x0000000103280824 */ /* 0x004fe400078e0a00 */
[----:B-1----:R-:W-:-:S04]  /*1b90*/  @P1 IMAD.HI.U32 R0, R4, R11, RZ ;  /* 0x0000000b04001227 */ /* 0x002fc800078e00ff */
[----:B------:R-:W-:Y:S01]  /*1ba0*/  IMAD.IADD R195, R15, 0x1, R40 ;  /* 0x000000010fc37824 */ /* 0x000fe200078e0228 */
[----:B0-----:R-:W-:-:S03]  /*1bb0*/  @P1 SHF.R.U32.HI R4, RZ, R7, R0 ;  /* 0x00000007ff041219 */ /* 0x001fc60000011600 */
[C---:B------:R-:W-:Y:S01]  /*1bc0*/  VIADD R0, R195.reuse, 0x3f ;  /* 0x0000003fc3007836 */ /* 0x040fe20000000000 */
[----:B------:R-:W-:-:S04]  /*1bd0*/  IADD3 R44, R195, 0x40, -R193 ;  /* 0x00000040c32c7810 */ /* 0x000fc80007ffe8c1 */
[----:B------:R-:W-:Y:S01]  /*1be0*/  SHF.R.S32.HI R3, RZ, 0x1f, R0 ;  /* 0x0000001fff037819 */ /* 0x000fe20000011400 */
[----:B------:R-:W-:-:S03]  /*1bf0*/  IMAD.IADD R4, R44, 0x1, R4 ;  /* 0x000000012c047824 */ /* 0x000fc600078e0204 */
[----:B------:R-:W-:Y:S02]  /*1c00*/  LEA.HI R3, R3, R0, RZ, 0x6 ;  /* 0x0000000003037211 */ /* 0x000fe400078f30ff */
[----:B------:R-:W-:Y:S02]  /*1c10*/  SHF.R.S32.HI R5, RZ, 0x1f, R4 ;  /* 0x0000001fff057819 */ /* 0x000fe40000011404 */
[----:B------:R-:W-:Y:S02]  /*1c20*/  SHF.R.S32.HI R43, RZ, 0x6, R3 ;  /* 0x00000006ff2b7819 */ /* 0x000fe40000011403 */
[----:B------:R-:W-:-:S04]  /*1c30*/  LEA.HI R5, R5, R4, RZ, 0x6 ;  /* 0x0000000405057211 */ /* 0x000fc800078f30ff */
[----:B------:R-:W-:-:S04]  /*1c40*/  SHF.R.S32.HI R0, RZ, 0x6, R5 ;  /* 0x00000006ff007819 */ /* 0x000fc80000011405 */
[----:B---3--:R-:W-:Y:S01]  /*1c50*/  VIMNMX R9, R43, R0, PT ;  /* 0x000000002b097248 */ /* 0x008fe20003fe0100 */
[----:B------:R-:W-:-:S03]  /*1c60*/  IMAD.MOV.U32 R0, RZ, RZ, RZ ;  /* 0x000000ffff007224 */ /* 0x000fc600078e00ff */
[----:B------:R-:W-:-:S13]  /*1c70*/  ISETP.GE.AND P0, PT, R9, 0x1, PT ;  /* 0x000000010900780c */ /* 0x000fda0003f06270 */
        /* <DEDUP_REMOVED lines=30> */
.L_x_4689:
[----:B------:R-:W-:Y:S05]  /*1e60*/  BSYNC B0 ;  /* 0x0000000000007941 */ /* 0x000fea0003800000 */
.L_x_4688:
        /* <DEDUP_REMOVED lines=36> */
.L_x_4692:
[----:B------:R-:W-:Y:S05]  /*20b0*/  BSYNC B6 ;  /* 0x0000000000067941 */ /* 0x000fea0003800000 */
.L_x_4691:
        /* <DEDUP_REMOVED lines=20> */
.L_x_4694:
[----:B------:R-:W-:Y:S05]  /*2200*/  BSYNC B6 ;  /* 0x0000000000067941 */ /* 0x000fea0003800000 */
.L_x_4693:
[----:B------:R-:W-:Y:S01]  /*2210*/  ULDC.64 UR4, c[0x0][0x9f8] ;  /* 0x00027e0000047ab9 */ /* 0x000fe20000000a00 */
[----:B------:R-:W-:Y:S01]  /*2220*/  IMAD.MOV.U32 R0, RZ, RZ, R206 ;  /* 0x000000ffff007224 */ /* 0x000fe200078e00ce */
[----:B------:R-:W-:Y:S01]  /*2230*/  ISETP.NE.U32.AND P0, PT, RZ, UR4, PT ;  /* 0x00000004ff007c0c */ /* 0x000fe2000bf05070 */
[----:B------:R-:W0:Y:S01]  /*2240*/  LDC.64 R6, c[0x0][0x300] ;  /* 0x0000c000ff067b82 */ /* 0x000e220000000a00 */
[----:B------:R-:W-:Y:S01]  /*2250*/  IMAD.IADD R38, R25, 0x1, R24 ;  /* 0x0000000119267824 */ /* 0x000fe200078e0218 */
[----:B------:R-:W-:Y:S01]  /*2260*/  ULDC.64 UR6, c[0x0][0xa08] ;  /* 0x0002820000067ab9 */ /* 0x000fe20000000a00 */
[----:B------:R-:W-:-:S05]  /*2270*/  ISETP.NE.AND.EX P0, PT, RZ, UR5, PT, P0 ;  /* 0x00000005ff007c0c */ /* 0x000fca000bf05300 */
[----:B------:R-:W1:Y:S08]  /*2280*/  LDC.64 R4, c[0x0][0x3f8] ;  /* 0x0000fe00ff047b82 */ /* 0x000e700000000a00 */
[----:B------:R-:W-:Y:S01]  /*2290*/  @P0 IADD3 R10, P1, R207, UR4, RZ ;  /* 0x00000004cf0a0c10 */ /* 0x000fe2000ff3e0ff */
[----:B------:R-:W2:Y:S03]  /*22a0*/  LDC R15, c[0x0][0x3f4] ;  /* 0x0000fd00ff0f7b82 */ /* 0x000ea60000000800 */
[----:B------:R-:W-:Y:S01]  /*22b0*/  @P0 IADD3.X R11, R208, UR5, RZ, P1, !PT ;  /* 0x00000005d00b0c10 */ /* 0x000fe20008ffe4ff */
[----:B------:R-:W-:-:S04]  /*22c0*/  ULDC.64 UR4, c[0x0][0x308] ;  /* 0x0000c20000047ab9 */ /* 0x000fc80000000a00 */
[----:B------:R3:W4:Y:S01]  /*22d0*/  @P0 LDG.E R0, desc[UR42][R10.64] ;  /* 0x0000002a0a000981 */ /* 0x000722000c1e1900 */
[----:B------:R-:W-:Y:S01]  /*22e0*/  SHF.R.S32.HI R12, RZ, 0x1f, R38 ;  /* 0x0000001fff0c7819 */ /* 0x000fe20000011426 */
[-C--:B0-----:R-:W-:Y:S01]  /*22f0*/  IMAD.WIDE.U32 R8, R38, R6.reuse, RZ ;  /* 0x0000000626087225 */ /* 0x081fe200078e00ff */
[----:B------:R-:W-:Y:S01]  /*2300*/  ISETP.NE.U32.AND P0, PT, RZ, UR6, PT ;  /* 0x00000006ff007c0c */ /* 0x000fe2000bf05070 */
[----:B------:R-:W0:Y:S01]  /*2310*/  LDC.64 R56, c[0x0][0x408] ;  /* 0x00010200ff387b82 */ /* 0x000e220000000a00 */
[----:B------:R-:W-:Y:S01]  /*2320*/  SHF.R.S32.HI R17, RZ, 0x1f, R16 ;  /* 0x0000001fff117819 */ /* 0x000fe20000011410 */
[-C--:B------:R-:W-:Y:S01]  /*2330*/  IMAD R3, R12, R6.reuse, RZ ;  /* 0x000000060c037224 */ /* 0x080fe200078e02ff */
[----:B------:R-:W-:Y:S01]  /*2340*/  ISETP.NE.AND.EX P0, PT, RZ, UR7, PT, P0 ;  /* 0x00000007ff007c0c */ /* 0x000fe2000bf05300 */
[----:B------:R-:W0:Y:S01]  /*2350*/  S2R R53, SR_TID.X ;  /* 0x0000000000357919 */ /* 0x000e220000002100 */
[----:B------:R-:W-:Y:S01]  /*2360*/  SHF.R.S32.HI R73, RZ, 0x1f, R23 ;  /* 0x0000001fff497819 */ /* 0x000fe20000011417 */
[----:B------:R-:W-:Y:S01]  /*2370*/  IMAD R3, R38, R7, R3 ;  /* 0x0000000726037224 */ /* 0x000fe200078e0203 */
[----:B------:R-:W-:Y:S01]  /*2380*/  SHF.R.S32.HI R187, RZ, 0x1f, R186 ;  /* 0x0000001fffbb7819 */ /* 0x000fe200000114ba */
[----:B------:R-:W-:Y:S01]  /*2390*/  IMAD.SHL.U32 R58, R190, 0x40, RZ ;  /* 0x00000040be3a7824 */ /* 0x000fe200078e00ff */
[----:B------:R-:W-:Y:S01]  /*23a0*/  SHF.L.U64.HI R62, R6, 0x6, R7 ;  /* 0x00000006063e7819 */ /* 0x000fe20000010207 */
[----:B------:R-:W-:Y:S01]  /*23b0*/  IMAD.IADD R9, R9, 0x1, R3 ;  /* 0x0000000109097824 */ /* 0x000fe200078e0203 */
[----:B-1----:R-:W-:Y:S01]  /*23c0*/  SHF.L.U64.HI R60, R4, 0x6, R5 ;  /* 0x00000006043c7819 */ /* 0x002fe20000010205 */
[----:B------:R-:W-:Y:S01]  /*23d0*/  IMAD R14, R73, R6, RZ ;  /* 0x00000006490e7224 */ /* 0x000fe200078e02ff */
[----:B--2---:R-:W-:Y:S01]  /*23e0*/  ISETP.GE.AND P2, PT, R16, R15, PT ;  /* 0x0000000f1000720c */ /* 0x004fe20003f46270 */
[----:B------:R-:W-:Y:S01]  /*23f0*/  IMAD.WIDE.U32 R20, R204, UR4, R8 ;  /* 0x00000004cc147c25 */ /* 0x000fe2000f8e0008 */
[----:B------:R-:W-:-:S02]  /*2400*/  LOP3.LUT R58, R58, 0x1c0, RZ, 0xc0, !PT ;  /* 0x000001c03a3a7812 */ /* 0x000fc400078ec0ff */
[----:B------:R-:W-:Y:S01]  /*2410*/  P2R R74, PR, RZ, 0x4 ;  /* 0x00000004ff4a7803 */ /* 0x000fe20000000000 */
[C---:B------:R-:W-:Y:S01]  /*2420*/  IMAD R21, R204.reuse, UR5, R21 ;  /* 0x00000005cc157c24 */ /* 0x040fe2000f8e0215 */
[----:B------:R-:W-:Y:S01]  /*2430*/  ULDC.64 UR4, c[0x0][0x330] ;  /* 0x0000cc0000047ab9 */ /* 0x000fe20000000a00 */
[----:B------:R-:W-:Y:S01]  /*2440*/  IMAD R8, R73, R4, RZ ;  /* 0x0000000449087224 */ /* 0x000fe200078e02ff */
[----:B------:R-:W-:Y:S01]  /*2450*/  SHF.R.U32.HI R54, RZ, 0x3, R58 ;  /* 0x00000003ff367819 */ /* 0x000fe2000001163a */
[----:B------:R-:W-:-:S04]  /*2460*/  IMAD.WIDE.U32 R28, R204, UR4, R16 ;  /* 0x00000004cc1c7c25 */ /* 0x000fc8000f8e0010 */
[----:B------:R-:W-:Y:S01]  /*2470*/  IMAD R29, R204, UR5, R29 ;  /* 0x00000005cc1d7c24 */ /* 0x000fe2000f8e021d */
[----:B------:R-:W-:Y:S01]  /*2480*/  ULDC.64 UR4, c[0x0][0x310] ;  /* 0x0000c40000047ab9 */ /* 0x000fe20000000a00 */
[C---:B---3--:R-:W-:Y:S02]  /*2490*/  IMAD R11, R23.reuse, R5, R8 ;  /* 0x00000005170b7224 */ /* 0x048fe400078e0208 */
[----:B------:R-:W-:-:S04]  /*24a0*/  IMAD.WIDE.U32 R8, R23, R6, R16 ;  /* 0x0000000617087225 */ /* 0x000fc800078e0010 */
[C---:B------:R-:W-:Y:S02]  /*24b0*/  IMAD R14, R23.reuse, R7, R14 ;  /* 0x00000007170e7224 */ /* 0x040fe400078e020e */
[----:B0-----:R-:W-:Y:S01]  /*24c0*/  IMAD.WIDE.U32 R34, R23, R56, R186 ;  /* 0x0000003817227225 */ /* 0x001fe200078e00ba */
[----:B------:R-:W-:-:S03]  /*24d0*/  LEA.HI R53, R53, 0x8, RZ, 0x19 ;  /* 0x0000000835357811 */ /* 0x000fc600078fc8ff */
[----:B------:R-:W-:-:S04]  /*24e0*/  IMAD.WIDE.U32 R36, R23, R56, R16 ;  /* 0x0000003817247225 */ /* 0x000fc800078e0010 */
[----:B------:R-:W-:-:S04]  /*24f0*/  IMAD.WIDE.U32 R30, R23, R4, R186 ;  /* 0x00000004171e7225 */ /* 0x000fc800078e00ba */
[----:B------:R-:W-:-:S04]  /*2500*/  IMAD.WIDE.U32 R32, R23, R4, R16 ;  /* 0x0000000417207225 */ /* 0x000fc800078e0010 */
[----:B------:R-:W-:Y:S02]  /*2510*/  IMAD.IADD R31, R31, 0x1, R11 ;  /* 0x000000011f1f7824 */ /* 0x000fe400078e020b */
[----:B------:R-:W-:Y:S02]  /*2520*/  IMAD.IADD R33, R11, 0x1, R33 ;  /* 0x000000010b217824 */ /* 0x000fe400078e0221 */
[----:B-----5:R-:W-:-:S04]  /*2530*/  IMAD.WIDE.U32 R30, R152, R4, R30 ;  /* 0x00000004981e7225 */ /* 0x020fc800078e001e */
[----:B------:R-:W-:Y:S02]  /*2540*/  VIADD R55, R16, 0x20 ;  /* 0x0000002010377836 */ /* 0x000fe40000000000 */
[----:B------:R-:W-:-:S04]  /*2550*/  IMAD.WIDE.U32 R32, R152, R4, R32 ;  /* 0x0000000498207225 */ /* 0x000fc800078e0020 */
[----:B------:R-:W-:Y:S02]  /*2560*/  IMAD.SHL.U32 R61, R6, 0x40, RZ ;  /* 0x00000040063d7824 */ /* 0x000fe400078e00ff */
[----:B------:R-:W-:Y:S02]  /*2570*/  IMAD.SHL.U32 R59, R4, 0x40, RZ ;  /* 0x00000040043b7824 */ /* 0x000fe400078e00ff */
[----:B------:R-:W-:Y:S01]  /*2580*/  IMAD.SHL.U32 R52, R15, 0x2, RZ ;  /* 0x000000020f347824 */ /* 0x000fe200078e00ff */
[----:B----4-:R-:W-:-:S04]  /*2590*/  SHF.R.S32.HI R3, RZ, 0x1f, R0 ;  /* 0x0000001fff037819 */ /* 0x010fc80000011400 */
[----:B------:R-:W-:Y:S02]  /*25a0*/  SEL R10, R3, RZ, !P0 ;  /* 0x000000ff030a7207 */ /* 0x000fe40004000000 */
[----:B------:R-:W-:-:S03]  /*25b0*/  SEL R3, R0, RZ, !P0 ;  /* 0x000000ff00037207 */ /* 0x000fc60004000000 */
[----:B------:R-:W-:Y:S02]  /*25c0*/  IMAD R0, R10, UR4, RZ ;  /* 0x000000040a007c24 */ /* 0x000fe4000f8e02ff */
[----:B------:R-:W-:-:S04]  /*25d0*/  IMAD.WIDE.U32 R20, R3, UR4, R20 ;  /* 0x0000000403147c25 */ /* 0x000fc8000f8e0014 */
[----:B------:R-:W-:Y:S01]  /*25e0*/  IMAD R65, R3, UR5, R0 ;  /* 0x0000000503417c24 */ /* 0x000fe2000f8e0200 */
[----:B------:R-:W-:Y:S01]  /*25f0*/  ULDC.64 UR4, c[0x0][0x338] ;  /* 0x0000ce0000047ab9 */ /* 0x000fe20000000a00 */
[----:B------:R-:W-:Y:S01]  /*2600*/  IADD3 R72, P0, R20, R8, RZ ;  /* 0x0000000814487210 */ /* 0x000fe20007f1e0ff */
[----:B------:R-:W-:Y:S02]  /*2610*/  IMAD R10, R10, UR4, RZ ;  /* 0x000000040a0a7c24 */ /* 0x000fe4000f8e02ff */
[----:B------:R-:W-:Y:S02]  /*2620*/  IMAD.IADD R65, R21, 0x1, R65 ;  /* 0x0000000115417824 */ /* 0x000fe400078e0241 */
[----:B------:R-:W-:Y:S01]  /*2630*/  IMAD.WIDE.U32 R28, R3, UR4, R28 ;  /* 0x00000004031c7c25 */ /* 0x000fe2000f8e001c */
[----:B------:R-:W-:Y:S02]  /*2640*/  ULDC UR4, c[0x0][0x2f4] ;  /* 0x0000bd0000047ab9 */ /* 0x000fe40000000800 */
[----:B------:R-:W-:Y:S01]  /*2650*/  IADD3.X R64, R65, R9, R14, P0, !PT ;  /* 0x0000000941407210 */ /* 0x000fe200007fe40e */
[----:B------:R-:W-:Y:S01]  /*2660*/  IMAD R13, R3, UR5, R10 ;  /* 0x00000005030d7c24 */ /* 0x000fe2000f8e020a */
[----:B------:R-:W-:Y:S01]  /*2670*/  SEL R3, R15, RZ, P2 ;  /* 0x000000ff0f037207 */ /* 0x000fe20001000000 */
[----:B------:R-:W-:Y:S01]  /*2680*/  IMAD R0, R73, R56, RZ ;  /* 0x0000003849007224 */ /* 0x000fe200078e02ff */
[----:B------:R-:W-:-:S02]  /*2690*/  IADD3 R38, P2, R23, R38, RZ ;  /* 0x0000002617267210 */ /* 0x000fc40007f5e0ff */
[C---:B------:R-:W-:Y:S01]  /*26a0*/  ISETP.GE.AND P0, PT, R16.reuse, UR4, PT ;  /* 0x0000000410007c0c */ /* 0x040fe2000bf06270 */
[----:B------:R-:W-:Y:S01]  /*26b0*/  IMAD R9, R23, R57, R0 ;  /* 0x0000003917097224 */ /* 0x000fe200078e0200 */
[----:B------:R-:W-:Y:S01]  /*26c0*/  ISETP.GE.AND P1, PT, R55, UR4, PT ;  /* 0x0000000437007c0c */ /* 0x000fe2000bf26270 */
[----:B------:R-:W-:Y:S02]  /*26d0*/  IMAD.IADD R3, R16, 0x1, R3 ;  /* 0x0000000110037824 */ /* 0x000fe400078e0203 */
[----:B------:R-:W-:Y:S02]  /*26e0*/  IMAD.IADD R35, R35, 0x1, R9 ;  /* 0x0000000123237824 */ /* 0x000fe400078e0209 */
[----:B------:R-:W-:Y:S01]  /*26f0*/  IMAD.IADD R37, R9, 0x1, R37 ;  /* 0x0000000109257824 */ /* 0x000fe200078e0225 */
[----:B------:R-:W-:Y:S01]  /*2700*/  SHF.R.S32.HI R9, RZ, 0x1f, R152 ;  /* 0x0000001fff097819 */ /* 0x000fe20000011498 */
[----:B------:R-:W-:Y:S01]  /*2710*/  IMAD.WIDE.U32 R34, R152, R56, R34 ;  /* 0x0000003898227225 */ /* 0x000fe200078e0022 */
[----:B------:R-:W-:-:S03]  /*2720*/  SHF.R.S32.HI R0, RZ, 0x1f, R3 ;  /* 0x0000001fff007819 */ /* 0x000fc60000011403 */
[----:B------:R-:W-:Y:S01]  /*2730*/  IMAD.WIDE.U32 R36, R152, R56, R36 ;  /* 0x0000003898247225 */ /* 0x000fe200078e0024 */
[----:B------:R-:W-:Y:S02]  /*2740*/  LEA.HI R63, R0, R3, RZ, 0x3 ;  /* 0x00000003003f7211 */ /* 0x000fe400078f18ff */
[----:B------:R-:W-:Y:S01]  /*2750*/  LOP3.LUT R3, R58, 0x18, R16, 0xf8, !PT ;  /* 0x000000183a037812 */ /* 0x000fe200078ef810 */
[----:B------:R-:W-:Y:S01]  /*2760*/  IMAD R0, R9, R4, RZ ;  /* 0x0000000409007224 */ /* 0x000fe200078e02ff */
[----:B------:R-:W-:Y:S01]  /*2770*/  LOP3.LUT R48, R63, 0xfffffff8, RZ, 0xc0, !PT ;  /* 0xfffffff83f307812 */ /* 0x000fe200078ec0ff */
[----:B------:R-:W-:Y:S02]  /*2780*/  IMAD R9, R9, R56, RZ ;  /* 0x0000003809097224 */ /* 0x000fe400078e02ff */
[C---:B------:R-:W-:Y:S01]  /*2790*/  IMAD R49, R152.reuse, R5, R0 ;  /* 0x0000000598317224 */ /* 0x040fe200078e0200 */
[-C--:B------:R-:W-:Y:S01]  /*27a0*/  LOP3.LUT R0, R3, R54.reuse, RZ, 0x3c, !PT ;  /* 0x0000003603007212 */ /* 0x080fe200078e3cff */
[----:B------:R-:W-:Y:S01]  /*27b0*/  IMAD R9, R152, R57, R9 ;  /* 0x0000003998097224 */ /* 0x000fe200078e0209 */
[----:B------:R-:W-:Y:S01]  /*27c0*/  LOP3.LUT R3, R58, 0x38, R63, 0xf8, !PT ;  /* 0x000000383a037812 */ /* 0x000fe200078ef83f */
[----:B------:R-:W-:Y:S01]  /*27d0*/  IMAD.IADD R50, R31, 0x1, R49 ;  /* 0x000000011f327824 */ /* 0x000fe200078e0231 */
[C---:B------:R-:W-:Y:S01]  /*27e0*/  SHF.L.U64.HI R57, R56.reuse, 0x6, R57 ;  /* 0x0000000638397819 */ /* 0x040fe20000010239 */
[----:B------:R-:W-:Y:S01]  /*27f0*/  IMAD R51, R201, 0x200, R0 ;  /* 0x00000200c9337824 */ /* 0x000fe200078e0200 */
[----:B------:R-:W-:Y:S01]  /*2800*/  LOP3.LUT R0, R3, R54, RZ, 0x3c, !PT ;  /* 0x0000003603007212 */ /* 0x000fe200078e3cff */
[----:B------:R-:W-:Y:S01]  /*2810*/  IMAD.SHL.U32 R56, R56, 0x40, RZ ;  /* 0x0000004038387824 */ /* 0x000fe200078e00ff */
[----:B------:R-:W-:Y:S01]  /*2820*/  SHF.R.S32.HI R45, RZ, 0x1f, R48 ;  /* 0x0000001fff2d7819 */ /* 0x000fe20000011430 */
[----:B------:R-:W-:-:S02]  /*2830*/  IMAD.X R39, R12, 0x1, R73, P2 ;  /* 0x000000010c277824 */ /* 0x000fc400010e0649 */
[----:B------:R-:W-:Y:S02]  /*2840*/  IMAD R3, R201, 0x200, R0 ;  /* 0x00000200c9037824 */ /* 0x000fe400078e0200 */
[----:B------:R-:W-:Y:S02]  /*2850*/  IMAD.IADD R49, R49, 0x1, R33 ;  /* 0x0000000131317824 */ /* 0x000fe400078e0221 */
[----:B------:R-:W-:Y:S02]  /*2860*/  IMAD.IADD R47, R35, 0x1, R9 ;  /* 0x00000001232f7824 */ /* 0x000fe400078e0209 */
[----:B------:R-:W-:Y:S02]  /*2870*/  IMAD.IADD R46, R9, 0x1, R37 ;  /* 0x00000001092e7824 */ /* 0x000fe400078e0225 */
[----:B------:R-:W-:-:S07]  /*2880*/  IMAD.IADD R0, R29, 0x1, R13 ;  /* 0x000000011d007824 */ /* 0x000fce00078e020d */
.L_x_4724:
        /* <DEDUP_REMOVED lines=58> */
.L_x_4699:
[----:B------:R-:W-:Y:S05]  /*2c30*/  BSYNC B1 ;  /* 0x0000000000017941 */ /* 0x000fea0003800000 */
.L_x_4698:
        /* <DEDUP_REMOVED lines=16> */
.L_x_4700:
[----:B------:R-:W-:Y:S01]  /*2d40*/  IMAD R75, R184, 0x8, R2 ;  /* 0x00000008b84b7824 */ /* 0x000fe200078e0202 */
[----:B------:R-:W-:Y:S01]  /*2d50*/  SHF.L.U32 R78, R185, 0x1f, RZ ;  /* 0x0000001fb94e7819 */ /* 0x000fe200000006ff */
[----:B------:R-:W-:Y:S03]  /*2d60*/  BSSY B1, `(.L_x_4701) ;  /* 0x0000003000017945 */ /* 0x000fe60003800000 */
[----:B------:R-:W0:Y:S02]  /*2d70*/  SYNCS.PHASECHK.TRANS64.TRYWAIT P5, [R75+URZ+0x28c90], R78 ;  /* 0x028c904e4b0075a7 */ /* 0x000e2400080a017f */
[----:B0-----:R-:W-:Y:S05]  /*2d80*/  @!P5 BRA `(.L_x_4702) ;  /* 0x000001b4007cd947 */ /* 0x001fea0003800000 */
.L_x_5020:
[----:B------:R-:W-:Y:S05]  /*2d90*/  BSYNC B1 ;  /* 0x0000000000017941 */ /* 0x000fea0003800000 */
.L_x_4701:
        /* <DEDUP_REMOVED lines=48> */
.L_x_4707:
[----:B------:R-:W-:Y:S05]  /*30a0*/  BSYNC B2 ;  /* 0x0000000000027941 */ /* 0x000fea0003800000 */
.L_x_4706:
[----:B--2---:R1:W-:Y:S02]  /*30b0*/  STG.E.128 desc[UR42][R12.64], R4 ;  /* 0x000000040c007986 */ /* 0x0043e4000c101d2a */
.L_x_4705:
[----:B------:R-:W-:Y:S05]  /*30c0*/  BSYNC B1 ;  /* 0x0000000000017941 */ /* 0x000fea0003800000 */
.L_x_4704:
        /* <DEDUP_REMOVED lines=51> */
.L_x_4709:
[----:B------:R-:W-:Y:S05]  /*3400*/  BSYNC B1 ;  /* 0x0000000000017941 */ /* 0x000fea0003800000 */
.L_x_4708:
[----:B-1----:R2:W-:Y:S01]  /*3410*/  STG.E.128 desc[UR42][R12.64+0x40], R4 ;  /* 0x000040040c007986 */ /* 0x0025e2000c101d2a */
[----:B------:R-:W-:Y:S05]  /*3420*/  BRA `(.L_x_4703) ;  /* 0x0000000c001c7947 */ /* 0x000fea0003800000 */
.L_x_4697:
        /* <DEDUP_REMOVED lines=42> */
.L_x_4710:
[----:B------:R-:W-:Y:S01]  /*36d0*/  IMAD R75, R184, 0x8, R2 ;  /* 0x00000008b84b7824 */ /* 0x000fe200078e0202 */
[----:B------:R-:W-:Y:S01]  /*36e0*/  SHF.L.U32 R78, R185, 0x1f, RZ ;  /* 0x0000001fb94e7819 */ /* 0x000fe200000006ff */
[----:B------:R-:W-:Y:S03]  /*36f0*/  BSSY B1, `(.L_x_4711) ;  /* 0x0000003000017945 */ /* 0x000fe60003800000 */
[----:B------:R-:W0:Y:S02]  /*3700*/  SYNCS.PHASECHK.TRANS64.TRYWAIT P5, [R75+URZ+0x28c90], R78 ;  /* 0x028c904e4b0075a7 */ /* 0x000e2400080a017f */
[----:B0-----:R-:W-:Y:S05]  /*3710*/  @!P5 BRA `(.L_x_4712) ;  /* 0x000001ac002cd947 */ /* 0x001fea0003800000 */
.L_x_5021:
[----:B------:R-:W-:Y:S05]  /*3720*/  BSYNC B1 ;  /* 0x0000000000017941 */ /* 0x000fea0003800000 */
.L_x_4711:
        /* <DEDUP_REMOVED lines=115> */
.L_x_4714:
[----:B------:R-:W-:Y:S05]  /*3e60*/  BSYNC B1 ;  /* 0x0000000000017941 */ /* 0x000fea0003800000 */
.L_x_4713:
        /* <DEDUP_REMOVED lines=10> */
.L_x_4696:
[----:B------:R-:W-:-:S06]  /*3f10*/  UISETP.NE.AND UP0, UPT, UR37, 0x3, UPT ;  /* 0x000000032500788c */ /* 0x000fcc000bf05270 */
[----:B------:R-:W-:-:S13]  /*3f20*/  PLOP3.LUT P3, PT, PT, PT, UP0, 0x80, 0x0 ;  /* 0x000000000000781c */ /* 0x000fda0003f6f008 */
[----:B------:R-:W-:Y:S05]  /*3f30*/  @!P3 BRA `(.L_x_4715) ;  /* 0x000000000004b947 */ /* 0x000fea0003800000 */
[----:B------:R-:W-:Y:S01]  /*3f40*/  BPT.TRAP 0x1 ;  /* 0x000000040000795c */ /* 0x000fe20000300000 */
.L_x_4715:
        /* <DEDUP_REMOVED lines=8> */
.L_x_5022:
[----:B------:R-:W-:Y:S05]  /*3fd0*/  BSYNC B1 ;  /* 0x0000000000017941 */ /* 0x000fea0003800000 */
.L_x_4716:
        /* <DEDUP_REMOVED lines=12> */
.L_x_4703:
[----:B------:R-:W-:Y:S05]  /*40a0*/  BSYNC B0 ;  /* 0x0000000000007941 */ /* 0x000fea0003800000 */
.L_x_4695:
        /* <DEDUP_REMOVED lines=17> */
.L_x_4719:
[----:B------:R-:W-:Y:S05]  /*41c0*/  BSYNC B0 ;  /* 0x0000000000007941 */ /* 0x000fea0003800000 */
.L_x_4718:
[----:B------:R-:W2:Y:S01]  /*41d0*/  SYNCS.PHASECHK.TRANS64.TRYWAIT P5, [R75+URZ+0x28cb0], R78 ;  /* 0x028cb04e4b0075a7 */ /* 0x000ea200080a017f */
[----:B------:R-:W-:Y:S01]  /*41e0*/  BSSY B0, `(.L_x_4720) ;  /* 0x0000003000007945 */ /* 0x000fe20003800000 */
[----:B------:R-:W-:-:S03]  /*41f0*/  ISETP.GE.AND P3, PT, R23, R76, PT ;  /* 0x0000004c1700720c */ /* 0x000fc60003f66270 */
[----:B--2---:R-:W-:Y:S10]  /*4200*/  @!P5 BRA `(.L_x_4721) ;  /* 0x000001a00098d947 */ /* 0x004ff40003800000 */
.L_x_5023:
[----:B------:R-:W-:Y:S05]  /*4210*/  BSYNC B0 ;  /* 0x0000000000007941 */ /* 0x000fea0003800000 */
.L_x_4720:
        /* <DEDUP_REMOVED lines=20> */
[----:B----4-:R-:W-:Y:S01]  /*4360*/  IMAD R25, R9, 0x2, R2 ;  /* 0x0000000209197824 */ /* 0x010fe200078e0202 */
[----:B------:R-:W-:Y:S01]  /*4370*/  ISETP.GE.AND P3, PT, R6, UR4, PT ;  /* 0x0000000406007c0c */ /* 0x000fe2000bf66270 */
[----:B------:R-:W-:-:S02]  /*4380*/  VIADD R14, R16, 0x80 ;  /* 0x00000080100e7836 */ /* 0x000fc40000000000 */
[----:B------:R-:W-:-:S08]  /*4390*/  VIADD R24, R16, 0xc0 ;  /* 0x000000c010187836 */ /* 0x000fd00000000000 */
[----:B------:R-:W1:Y:S04]  /*43a0*/  @!P5 LDS.128 R4, [R25+0x400] ;  /* 0x000400001904d984 */ /* 0x000e680000000c00 */
[----:B------:R-:W3:Y:S04]  /*43b0*/  @!P3 LDS.128 R8, [R25+0x2400] ;  /* 0x002400001908b984 */ /* 0x000ee80000000c00 */
[----:B-1----:R-:W-:Y:S01]  /*43c0*/  @!P5 STG.E.128 desc[UR42][R12.64], R4 ;  /* 0x000000040c00d986 */ /* 0x002fe2000c101d2a */
[----:B------:R-:W-:Y:S01]  /*43d0*/  ISETP.GE.AND P5, PT, R14, UR4, PT ;  /* 0x000000040e007c0c */ /* 0x000fe2000bfa6270 */
[----:B------:R-:W-:-:S02]  /*43e0*/  VIADD R14, R16, 0x100 ;  /* 0x00000100100e7836 */ /* 0x000fc40000000000 */
[----:B---3--:R-:W-:Y:S01]  /*43f0*/  @!P3 STG.E.128 desc[UR42][R12.64+0x80], R8 ;  /* 0x000080080c00b986 */ /* 0x008fe2000c101d2a */
[----:B------:R-:W-:Y:S01]  /*4400*/  ISETP.GE.AND P3, PT, R24, UR4, PT ;  /* 0x0000000418007c0c */ /* 0x000fe2000bf66270 */
        /* <DEDUP_REMOVED lines=16> */
[----:B------:R-:W-:Y:S02]  /*4510*/  IMAD R24, R15, 0x2, R2 ;  /* 0x000000020f187824 */ /* 0x000fe400078e0202 */
[----:B------:R-:W-:-:S06]  /*4520*/  VIADD R15, R16, 0xe0 ;  /* 0x000000e0100f7836 */ /* 0x000fcc0000000000 */
[----:B------:R-:W1:Y:S04]  /*4530*/  @!P5 LDS.128 R4, [R25+0xc400] ;  /* 0x00c400001904d984 */ /* 0x000e680000000c00 */
[----:B------:R-:W3:Y:S04]  /*4540*/  @!P3 LDS.128 R8, [R25+0xe400] ;  /* 0x00e400001908b984 */ /* 0x000ee80000000c00 */
[----:B-1----:R-:W-:Y:S01]  /*4550*/  @!P5 STG.E.128 desc[UR42][R12.64+0x300], R4 ;  /* 0x000300040c00d986 */ /* 0x002fe2000c101d2a */
[----:B------:R-:W-:-:S03]  /*4560*/  ISETP.GE.AND P5, PT, R55, UR4, PT ;  /* 0x0000000437007c0c */ /* 0x000fc6000bfa6270 */
        /* <DEDUP_REMOVED lines=22> */
[----:B------:R-:W-:-:S03]  /*46d0*/  ISETP.GE.AND P5, PT, R14, UR4, PT ;  /* 0x000000040e007c0c */ /* 0x000fc6000bfa6270 */
[----:B---3--:R-:W-:Y:S01]  /*46e0*/  @!P3 STG.E.128 desc[UR42][R12.64+0x2c0], R8 ;  /* 0x0002c0080c00b986 */ /* 0x008fe2000c101d2a */
[----:B------:R-:W-:-:S09]  /*46f0*/  ISETP.GE.AND P3, PT, R15, UR4, PT ;  /* 0x000000040f007c0c */ /* 0x000fd2000bf66270 */
[----:B------:R-:W1:Y:S04]  /*4700*/  @!P5 LDS.128 R4, [R24+0xc400] ;  /* 0x00c400001804d984 */ /* 0x000e680000000c00 */
[----:B------:R-:W3:Y:S04]  /*4710*/  @!P3 LDS.128 R8, [R24+0xe400] ;  /* 0x00e400001808b984 */ /* 0x000ee80000000c00 */
[----:B-1----:R1:W-:Y:S04]  /*4720*/  @!P5 STG.E.128 desc[UR42][R12.64+0x340], R4 ;  /* 0x000340040c00d986 */ /* 0x0023e8000c101d2a */
[----:B---3--:R1:W-:Y:S02]  /*4730*/  @!P3 STG.E.128 desc[UR42][R12.64+0x3c0], R8 ;  /* 0x0003c0080c00b986 */ /* 0x0083e4000c101d2a */
.L_x_4723:
[----:B------:R-:W-:Y:S05]  /*4740*/  BSYNC B0 ;  /* 0x0000000000007941 */ /* 0x000fea0003800000 */
.L_x_4722:
        /* <DEDUP_REMOVED lines=17> */
.L_x_4690:
[----:B------:R-:W-:Y:S04]  /*4860*/  BSSY B0, `(.L_x_4725) ;  /* 0x0000004000007945 */ /* 0x000fe80003800000 */
[----:B------:R-:W-:Y:S05]  /*4870*/  @P3 BRA `(.L_x_4726) ;  /* 0x0000000000083947 */ /* 0x000fea0003800000 */
[----:B------:R-:W0:Y:S02]  /*4880*/  FENCE.VIEW.ASYNC.G ;  /* 0x00000000000073c6 */ /* 0x000e240000000100 */
[----:B0-----:R-:W-:Y:S06]  /*4890*/  BAR.ARV 0xc, 0x180 ;  /* 0x0306000000007b1d */ /* 0x001fec0000002000 */
.L_x_4726:
[----:B------:R-:W-:Y:S05]  /*48a0*/  BSYNC B0 ;  /* 0x0000000000007941 */ /* 0x000fea0003800000 */
.L_x_4725:
[----:B------:R-:W-:Y:S01]  /*48b0*/  UISETP.NE.AND UP0, UPT, UR38, 0x1, UPT ;  /* 0x000000012600788c */ /* 0x000fe2000bf05270 */
[----:B------:R-:W-:Y:S05]  /*48c0*/  BSSY B7, `(.L_x_4727) ;  /* 0x0000b59000077945 */ /* 0x000fea0003800000 */
[----:B------:R-:W-:-:S13]  /*48d0*/  PLOP3.LUT P0, PT, PT, PT, UP0, 0x80, 0x0 ;  /* 0x000000000000781c */ /* 0x000fda0003f0f008 */
[----:B------:R-:W-:Y:S05]  /*48e0*/  @!P0 BRA `(.L_x_4728) ;  /* 0x0000002000708947 */ /* 0x000fea0003800000 */
[----:B------:R-:W0:Y:S01]  /*48f0*/  LDC R0, c[0x0][0x448] ;  /* 0x00011200ff007b82 */ /* 0x000e220000000800 */
[----:B------:R-:W-:Y:S01]  /*4900*/  VIADD R3, R194, 0x3f ;  /* 0x0000003fc2037836 */ /* 0x000fe20000000000 */
[----:B------:R-:W-:Y:S01]  /*4910*/  BSSY B0, `(.L_x_4729) ;  /* 0x000002b000007945 */ /* 0x000fe20003800000 */
[----:B------:R-:W-:Y:S01]  /*4920*/  IMAD.MOV.U32 R4, RZ, RZ, RZ ;  /* 0x000000ffff047224 */ /* 0x000fe200078e00ff */
[----:B0-----:R-:W-:-:S13]  /*4930*/  ISETP.NE.AND P0, PT, R0, 0x1, PT ;  /* 0x000000010000780c */ /* 0x001fda0003f05270 */
[----:B------:R-:W0:Y:S08]  /*4940*/  @P0 LDC R0, c[0x0][0x44c] ;  /* 0x00011300ff000b82 */ /* 0x000e300000000800 */
[----:B------:R-:W1:Y:S01]  /*4950*/  @P0 LDC R5, c[0x0][0x450] ;  /* 0x00011400ff050b82 */ /* 0x000e620000000800 */
[----:B0-----:R-:W-:-:S05]  /*4960*/  @P0 IMAD.HI.U32 R0, R3, R0, RZ ;  /* 0x0000000003000227 */ /* 0x001fca00078e00ff */
        /* <DEDUP_REMOVED lines=37> */
.L_x_4730:
[----:B------:R-:W-:Y:S05]  /*4bc0*/  BSYNC B0 ;  /* 0x0000000000007941 */ /* 0x000fea0003800000 */
.L_x_4729:
        /* <DEDUP_REMOVED lines=71> */
[----:B------:R-:W2:Y:S04]  /*5040*/  LDL R5, [R1+0x44] ;  /* 0x0000440001057983 */ /* 0x000ea80000100800 */
[----:B--2---:R-:W0:Y:S02]  /*5050*/  SHFL.IDX PT, R3, R5, RZ, 0x1f ;  /* 0x00001fff05037589 */ /* 0x004e2400000e0000 */
[----:B0-----:R-:W-:-:S04]  /*5060*/  LEA.HI R5, R3, R3, RZ, 0x1 ;  /* 0x0000000303057211 */ /* 0x001fc800078f08ff */
[----:B------:R-:W-:Y:S01]  /*5070*/  LOP3.LUT R6, R5, 0x1fffe, RZ, 0xc0, !PT ;  /* 0x0001fffe05067812 */ /* 0x000fe200078ec0ff */
[----:B------:R-:W-:-:S04]  /*5080*/  IMAD.U32 R5, RZ, RZ, UR37 ;  /* 0x00000025ff057e24 */ /* 0x000fc8000f8e00ff */
[----:B------:R-:W-:Y:S01]  /*5090*/  IMAD.IADD R3, R3, 0x1, -R6 ;  /* 0x0000000103037824 */ /* 0x000fe200078e0a06 */
[----:B------:R-:W-:-:S03]  /*50a0*/  ISETP.NE.AND P0, PT, R5, 0x3, PT ;  /* 0x000000030500780c */ /* 0x000fc60003f05270 */
[----:B------:R-:W-:-:S04]  /*50b0*/  IMAD R3, R3, 0x8000, R2 ;  /* 0x0000800003037824 */ /* 0x000fc800078e0202 */
[----:B------:R-:W-:-:S05]  /*50c0*/  VIADD R3, R3, 0x400 ;  /* 0x0000040003037836 */ /* 0x000fca0000000000 */
[----:B------:R-:W-:-:S04]  /*50d0*/  SHF.R.U32.HI R3, RZ, 0x4, R3 ;  /* 0x00000004ff037819 */ /* 0x000fc80000011603 */
[----:B------:R-:W-:-:S04]  /*50e0*/  LOP3.LUT R3, R3, 0x3fff, RZ, 0xc0, !PT ;  /* 0x00003fff03037812 */ /* 0x000fc800078ec0ff */
[----:B------:R-:W-:Y:S01]  /*50f0*/  LOP3.LUT R3, R3, 0x2000000, RZ, 0xfc, !PT ;  /* 0x0200000003037812 */ /* 0x000fe200078efcff */
[----:B------:R-:W-:Y:S06]  /*5100*/  @!P0 BRA `(.L_x_4732) ;  /* 0x0000000000048947 */ /* 0x000fec0003800000 */
[----:B------:R-:W-:Y:S01]  /*5110*/  BPT.TRAP 0x1 ;  /* 0x000000040000795c */ /* 0x000fe20000300000 */
.L_x_4732:
        /* <DEDUP_REMOVED lines=11> */
.L_x_5024:
[----:B------:R-:W-:Y:S05]  /*51d0*/  BSYNC B0 ;  /* 0x0000000000007941 */ /* 0x000fea0003800000 */
.L_x_4733:
        /* <DEDUP_REMOVED lines=56> */
.L_x_4742:
        /* <DEDUP_REMOVED lines=143> */
.L_x_4737:
[----:B------:R-:W-:Y:S01]  /*5e50*/  IMAD R21, R18, 0x8, R2 ;  /* 0x0000000812157824 */ /* 0x000fe200078e0202 */
[----:B------:R-:W-:-:S04]  /*5e60*/  SHF.L.U32 R4, R22, 0x1f, RZ ;  /* 0x0000001f16047819 */ /* 0x000fc800000006ff */
[----:B------:R0:W1:Y:S01]  /*5e70*/  SYNCS.PHASECHK.TRANS64.TRYWAIT P2, [R21+URZ+0x28c50], R4 ;  /* 0x028c5004150075a7 */ /* 0x000062000804017f */
[----:B------:R-:W-:Y:S05]  /*5e80*/  @!P0 BRA `(.L_x_4738) ;  /* 0x0000000000048947 */ /* 0x000fea0003800000 */
[----:B------:R-:W-:Y:S01]  /*5e90*/  BPT.TRAP 0x1 ;  /* 0x000000040000795c */ /* 0x000fe20000300000 */
.L_x_4738:
[----:B------:R-:W-:Y:S04]  /*5ea0*/  BSSY B1, `(.L_x_4739) ;  /* 0x0000004000017945 */ /* 0x000fe80003800000 */
[----:B-1----:R-:W-:Y:S05]  /*5eb0*/  @P2 BRA `(.L_x_4740) ;  /* 0x0000000000082947 */ /* 0x002fea0003800000 */
[----:B------:R-:W1:Y:S02]  /*5ec0*/  SYNCS.PHASECHK.TRANS64.TRYWAIT P2, [R21+URZ+0x28c50], R4 ;  /* 0x028c5004150075a7 */ /* 0x000e64000804017f */
[----:B-1----:R-:W-:Y:S05]  /*5ed0*/  @!P2 BRA `(.L_x_4741) ;  /* 0x00000184008ca947 */ /* 0x002fea0003800000 */
.L_x_4740:
[----:B------:R-:W-:Y:S05]  /*5ee0*/  BSYNC B1 ;  /* 0x0000000000017941 */ /* 0x000fea0003800000 */
.L_x_4739:
        /* <DEDUP_REMOVED lines=44> */
.L_x_4736:
[----:B------:R-:W-:Y:S05]  /*61b0*/  BSYNC B0 ;  /* 0x0000000000007941 */ /* 0x000fea0003800000 */
.L_x_4735:
        /* <DEDUP_REMOVED lines=143> */
.L_x_4728:
        /* <DEDUP_REMOVED lines=45> */
.L_x_4744:
[----:B------:R-:W-:Y:S05]  /*6d80*/  BSYNC B0 ;  /* 0x0000000000007941 */ /* 0x000fea0003800000 */
.L_x_4743:
        /* <DEDUP_REMOVED lines=100> */
.L_x_4746:
[----:B------:R-:W-:Y:S05]  /*73d0*/  BSYNC B6 ;  /* 0x0000000000067941 */ /* 0x000fea0003800000 */
.L_x_4745:
        /* <DEDUP_REMOVED lines=12> */
.L_x_4750:
[----:B-1----:R1:W2:Y:S02]  /*74a0*/  SYNCS.PHASECHK.TRANS64.TRYWAIT P0, [R2+URZ+0x28c00], R3 ;  /* 0x028c0003020075a7 */ /* 0x0022a4000800017f */
[----:B--2---:R-:W-:Y:S05]  /*74b0*/  @!P0 NANOSLEEP.SYNCS 0x989680 ;  /* 0x009896800000895d */ /* 0x004fea0003900000 */
[----:B------:R-:W2:Y:S02]  /*74c0*/  @!P0 SYNCS.PHASECHK.TRANS64 P0, [R2+URZ+0x28c00], R3 ;  /* 0x028c0003020085a7 */ /* 0x000ea4000800007f */
[----:B--2---:R-:W-:Y:S05]  /*74d0*/  @!P0 BRA `(.L_x_4750) ;  /* 0xfffffffc00f08947 */ /* 0x004fea000383ffff */
.L_x_4749:
[----:B------:R-:W-:Y:S05]  /*74e0*/  BSYNC B0 ;  /* 0x0000000000007941 */ /* 0x000fea0003800000 */
.L_x_4748:
[----:B------:R-:W-:Y:S05]  /*74f0*/  BRA `(.L_x_4751) ;  /* 0x0000002c000c7947 */ /* 0x000fea0003800000 */
.L_x_4747:
        /* <DEDUP_REMOVED lines=31> */
.L_x_4753:
[----:B------:R-:W-:Y:S05]  /*76f0*/  BSYNC B6 ;  /* 0x0000000000067941 */ /* 0x000fea0003800000 */
.L_x_4752:
[----:B------:R-:W0:Y:S01]  /*7700*/  S2R R0, SR_TID.X ;  /* 0x0000000000007919 */ /* 0x000e220000002100 */
[----:B------:R-:W-:Y:S01]  /*7710*/  ULDC.U8 UR4, c[0x0][0x410] ;  /* 0x0001040000047ab9 */ /* 0x000fe20000000000 */
[----:B------:R-:W-:Y:S01]  /*7720*/  BSSY B0, `(.L_x_4754) ;  /* 0x0000298000007945 */ /* 0x000fe20003800000 */
[----:B------:R-:W-:Y:S01]  /*7730*/  ISETP.NE.AND P0, PT, RZ, UR4, PT ;  /* 0x00000004ff007c0c */ /* 0x000fe2000bf05270 */
        /* <DEDUP_REMOVED lines=41> */
.L_x_5030:
        /* <DEDUP_REMOVED lines=9> */
[----:B-1----:R-:W-:Y:S01]  /*7a60*/  IMAD.MOV.U32 R5, RZ, RZ, R3 ;  /* 0x000000ffff057224 */ /* 0x002fe200078e0003 */
[----:B------:R-:W-:Y:S02]  /*7a70*/  ISETP.GE.AND P3, PT, R191, UR4, PT ;  /* 0x00000004bf007c0c */ /* 0x000fe4000bf66270 */
[----:B------:R-:W-:Y:S02]  /*7a80*/  CS2R R28, SRZ ;  /* 0x00000000001c7805 */ /* 0x000fe4000001ff00 */
[----:B------:R-:W-:Y:S01]  /*7a90*/  ISETP.GE.AND P2, PT, R186, UR4, PT ;  /* 0x00000004ba007c0c */ /* 0x000fe2000bf46270 */
[----:B---3--:R-:W-:Y:S01]  /*7aa0*/  IMAD.MOV.U32 R9, RZ, RZ, R0 ;  /* 0x000000ffff097224 */ /* 0x008fe200078e0000 */
[----:B------:R-:W-:-:S07]  /*7ab0*/  CS2R R26, SRZ ;  /* 0x00000000001a7805 */ /* 0x000fce000001ff00 */
[C---:B------:R-:W-:Y:S01]  /*7ac0*/  @!P3 IMAD.SHL.U32 R7, R191.reuse, 0x2, RZ ;  /* 0x00000002bf07b824 */ /* 0x040fe200078e00ff */
[----:B------:R-:W-:-:S03]  /*7ad0*/  @!P3 SHF.L.U64.HI R12, R191, 0x1, R36 ;  /* 0x00000001bf0cb819 */ /* 0x000fc60000010224 */
[----:B--2---:R-:W-:Y:S01]  /*7ae0*/  @!P2 IMAD.WIDE R10, R186, 0x2, R4 ;  /* 0x00000002ba0aa825 */ /* 0x004fe200078e0204 */
        /* <DEDUP_REMOVED lines=11> */
.L_x_4758:
[----:B------:R-:W-:Y:S05]  /*7ba0*/  BSYNC B1 ;  /* 0x0000000000017941 */ /* 0x000fea0003800000 */
.L_x_4757:
[----:B---3-5:R-:W-:Y:S01]  /*7bb0*/  IMAD.MOV.U32 R0, RZ, RZ, R26 ;  /* 0x000000ffff007224 */ /* 0x028fe200078e001a */
[----:B------:R-:W-:Y:S01]  /*7bc0*/  UMOV UR4, 0xffffffff ;  /* 0xffffffff00047882 */ /* 0x000fe20000000000 */
[----:B-1----:R-:W-:Y:S01]  /*7bd0*/  IMAD.MOV.U32 R3, RZ, RZ, R27 ;  /* 0x000000ffff037224 */ /* 0x002fe200078e001b */
[----:B----4-:R-:W-:Y:S01]  /*7be0*/  CS2R R8, SRZ ;  /* 0x0000000000087805 */ /* 0x010fe2000001ff00 */
[----:B--2---:R-:W-:Y:S01]  /*7bf0*/  IMAD.MOV.U32 R4, RZ, RZ, R24 ;  /* 0x000000ffff047224 */ /* 0x004fe200078e0018 */
[----:B------:R-:W-:Y:S01]  /*7c00*/  PRMT R37, R0, 0x7610, R37 ;  /* 0x0000761000257816 */ /* 0x000fe20000000025 */
[----:B------:R-:W-:Y:S02]  /*7c10*/  IMAD.MOV.U32 R5, RZ, RZ, R25 ;  /* 0x000000ffff057224 */ /* 0x000fe400078e0019 */
[----:B------:R-:W-:Y:S01]  /*7c20*/  IMAD.MOV.U32 R0, RZ, RZ, R28 ;  /* 0x000000ffff007224 */ /* 0x000fe200078e001c */
[----:B------:R-:W-:Y:S01]  /*7c30*/  PRMT R43, R3, 0x5410, R4 ;  /* 0x00005410032b7816 */ /* 0x000fe20000000004 */
[----:B------:R-:W-:Y:S01]  /*7c40*/  IMAD.MOV.U32 R3, RZ, RZ, R29 ;  /* 0x000000ffff037224 */ /* 0x000fe200078e001d */
[----:B------:R-:W-:Y:S01]  /*7c50*/  PRMT R44, R5, 0x7610, R44 ;  /* 0x00007610052c7816 */ /* 0x000fe2000000002c */
[----:B------:R-:W-:Y:S01]  /*7c60*/  IMAD.MOV.U32 R4, RZ, RZ, R20 ;  /* 0x000000ffff047224 */ /* 0x000fe200078e0014 */
[----:B------:R-:W-:Y:S01]  /*7c70*/  PRMT R37, R37, 0x5410, R0 ;  /* 0x0000541025257816 */ /* 0x000fe20000000000 */
[----:B------:R-:W-:Y:S01]  /*7c80*/  IMAD.MOV.U32 R5, RZ, RZ, R21 ;  /* 0x000000ffff057224 */ /* 0x000fe200078e0015 */
[----:B------:R-:W-:-:S04]  /*7c90*/  PRMT R44, R44, 0x5410, R3 ;  /* 0x000054102c2c7816 */ /* 0x000fc80000000003 */
[----:B------:R-:W-:Y:S01]  /*7ca0*/  PRMT R45, R4, 0x5410, R5 ;  /* 0x00005410042d7816 */ /* 0x000fe20000000005 */
[----:B------:R-:W-:Y:S06]  /*7cb0*/  BRA.DIV UR4, `(.L_x_4759) ;  /* 0x0000016a049c7947 */ /* 0x000fec000b800000 */
[----:B------:R1:W2:Y:S04]  /*7cc0*/  SHFL.IDX PT, R0, R32, 0x1, 0x1c1f ;  /* 0x003c1f0020007f89 */ /* 0x0002a800000e0000 */
[----:B------:R1:W3:Y:S04]  /*7cd0*/  SHFL.IDX PT, R3, R31, 0x1, 0x1c1f ;  /* 0x003c1f001f037f89 */ /* 0x0002e800000e0000 */
[----:B------:R1:W4:Y:S04]  /*7ce0*/  SHFL.IDX PT, R7, R33, 0x1, 0x1c1f ;  /* 0x003c1f0021077f89 */ /* 0x00032800000e0000 */
[----:B0-----:R-:W0:Y:S02]  /*7cf0*/  SHFL.IDX PT, R30, R30, 0x1, 0x1c1f ;  /* 0x003c1f001e1e7f89 */ /* 0x001e2400000e0000 */
.L_x_5036:
[----:B------:R-:W-:Y:S01]  /*7d00*/  VIADD R34, R34, 0x20 ;  /* 0x0000002022227836 */ /* 0x000fe20000000000 */
[----:B------:R-:W-:Y:S01]  /*7d10*/  LEA.HI R4, R216, R216, RZ, 0x1 ;  /* 0x000000d8d8047211 */ /* 0x000fe200078f08ff */
[----:B------:R-:W-:Y:S01]  /*7d20*/  BSSY B1, `(.L_x_4760) ;  /* 0x0000021000017945 */ /* 0x000fe20003800000 */
[----:B------:R-:W-:Y:S02]  /*7d30*/  CS2R R10, SRZ ;  /* 0x00000000000a7805 */ /* 0x000fe4000001ff00 */
[----:B------:R-:W-:Y:S02]  /*7d40*/  CS2R R14, SRZ ;  /* 0x00000000000e7805 */ /* 0x000fe4000001ff00 */
[----:B------:R-:W-:Y:S01]  /*7d50*/  ISETP.GE.AND P0, PT, R34, R35, PT ;  /* 0x000000232200720c */ /* 0x000fe20003f06270 */
[----:B------:R-:W-:Y:S01]  /*7d60*/  IMAD.SHL.U32 R34, R190, 0x40, RZ ;  /* 0x00000040be227824 */ /* 0x000fe200078e00ff */
[----:B------:R-:W-:Y:S02]  /*7d70*/  LOP3.LUT R5, R4, 0xfffffffe, RZ, 0xc0, !PT ;  /* 0xfffffffe04057812 */ /* 0x000fe400078ec0ff */
[----:B------:R-:W-:-:S03]  /*7d80*/  CS2R R12, SRZ ;  /* 0x00000000000c7805 */ /* 0x000fc6000001ff00 */
[----:B------:R-:W-:-:S05]  /*7d90*/  IMAD.IADD R5, R216, 0x1, -R5 ;  /* 0x00000001d8057824 */ /* 0x000fca00078e0a05 */
[----:B-1----:R-:W-:Y:S01]  /*7da0*/  SHF.L.U32 R33, R5, 0x1f, RZ ;  /* 0x0000001f05217819 */ /* 0x002fe200000006ff */
[----:B------:R-:W-:Y:S06]  /*7db0*/  @P0 BRA `(.L_x_4761) ;  /* 0x00000000005c0947 */ /* 0x000fec0003800000 */
[----:B------:R-:W-:Y:S01]  /*7dc0*/  ULDC UR4, c[0x0][0x3f4] ;  /* 0x0000fd0000047ab9 */ /* 0x000fe20000000800 */
[----:B---3--:R-:W-:Y:S01]  /*7dd0*/  IMAD.MOV.U32 R4, RZ, RZ, R3 ;  /* 0x000000ffff047224 */ /* 0x008fe200078e0003 */
[----:B------:R-:W-:Y:S01]  /*7de0*/  ISETP.GE.AND P2, PT, R186, UR4, PT ;  /* 0x00000004ba007c0c */ /* 0x000fe2000bf46270 */
[----:B--2---:R-:W-:Y:S01]  /*7df0*/  IMAD.MOV.U32 R5, RZ, RZ, R0 ;  /* 0x000000ffff057224 */ /* 0x004fe200078e0000 */
[----:B------:R-:W-:Y:S02]  /*7e00*/  ISETP.GE.AND P3, PT, R191, UR4, PT ;  /* 0x00000004bf007c0c */ /* 0x000fe4000bf66270 */
[----:B------:R-:W-:Y:S01]  /*7e10*/  CS2R R14, SRZ ;  /* 0x00000000000e7805 */ /* 0x000fe2000001ff00 */
[----:B0-----:R-:W-:Y:S02]  /*7e20*/  IMAD.MOV.U32 R10, RZ, RZ, R30 ;  /* 0x000000ffff0a7224 */ /* 0x001fe400078e001e */
[----:B----4-:R-:W-:-:S06]  /*7e30*/  IMAD.MOV.U32 R11, RZ, RZ, R7 ;  /* 0x000000ffff0b7224 */ /* 0x010fcc00078e0007 */
[----:B------:R-:W-:Y:S02]  /*7e40*/  @!P2 IMAD.WIDE R4, R186, 0x2, R4 ;  /* 0x00000002ba04a825 */ /* 0x000fe400078e0204 */
[C---:B------:R-:W-:Y:S02]  /*7e50*/  @!P3 SHF.L.U64.HI R32, R191.reuse, 0x1, R36 ;  /* 0x00000001bf20b819 */ /* 0x040fe40000010224 */
[----:B------:R-:W-:Y:S01]  /*7e60*/  @!P3 IMAD.SHL.U32 R6, R191, 0x2, RZ ;  /* 0x00000002bf06b824 */ /* 0x000fe200078e00ff */
[----:B------:R0:W5:Y:S01]  /*7e70*/  @!P2 LD.E.64 R14, desc[UR42][R4.64] ;  /* 0x0000002a040ea980 */ /* 0x000162000c101b00 */
[----:B------:R-:W-:Y:S02]  /*7e80*/  CS2R R8, SRZ ;  /* 0x0000000000087805 */ /* 0x000fe4000001ff00 */
[----:B------:R-:W-:Y:S02]  /*7e90*/  CS2R R12, SRZ ;  /* 0x00000000000c7805 */ /* 0x000fe4000001ff00 */
[----:B0-----:R-:W-:-:S02]  /*7ea0*/  @!P3 IADD3 R4, P0, R3, R6, RZ ;  /* 0x000000060304b210 */ /* 0x001fc40007f1e0ff */
[----:B------:R-:W-:Y:S01]  /*7eb0*/  @!P3 IADD3 R6, P1, R30, R6, RZ ;  /* 0x000000061e06b210 */ /* 0x000fe20007f3e0ff */
[----:B------:R-:W-:Y:S01]  /*7ec0*/  @!P2 IMAD.WIDE R30, R186, 0x2, R10 ;  /* 0x00000002ba1ea825 */ /* 0x000fe200078e020a */
[----:B------:R-:W-:-:S03]  /*7ed0*/  CS2R R10, SRZ ;  /* 0x00000000000a7805 */ /* 0x000fc6000001ff00 */
[--C-:B------:R-:W-:Y:S01]  /*7ee0*/  @!P3 IMAD.X R5, R0, 0x1, R32.reuse, P0 ;  /* 0x000000010005b824 */ /* 0x100fe200000e0620 */
[----:B------:R1:W5:Y:S01]  /*7ef0*/  @!P2 LD.E.64 R8, desc[UR42][R30.64] ;  /* 0x0000002a1e08a980 */ /* 0x000362000c101b00 */
[----:B------:R-:W-:-:S03]  /*7f00*/  @!P3 IMAD.X R7, R7, 0x1, R32, P1 ;  /* 0x000000010707b824 */ /* 0x000fc600008e0620 */
[----:B------:R1:W5:Y:S04]  /*7f10*/  @!P3 LD.E.64 R12, desc[UR42][R4.64] ;  /* 0x0000002a040cb980 */ /* 0x000368000c101b00 */
[----:B------:R1:W5:Y:S02]  /*7f20*/  @!P3 LD.E.64 R10, desc[UR42][R6.64] ;  /* 0x0000002a060ab980 */ /* 0x000364000c101b00 */
.L_x_4761:
[----:B------:R-:W-:Y:S05]  /*7f30*/  BSYNC B1 ;  /* 0x0000000000017941 */ /* 0x000fea0003800000 */
.L_x_4760:
[----:B------:R-:W4:Y:S01]  /*7f40*/  SYNCS.PHASECHK.TRANS64.TRYWAIT P0, [R2+URZ+0x28c00], R33 ;  /* 0x028c0021020075a7 */ /* 0x000f22000800017f */
[----:B---3--:R-:W-:Y:S01]  /*7f50*/  LOP3.LUT R3, R34, 0x1c0, RZ, 0xc0, !PT ;  /* 0x000001c022037812 */ /* 0x008fe200078ec0ff */
[----:B-1---5:R-:W-:Y:S01]  /*7f60*/  IMAD.MOV.U32 R4, RZ, RZ, R8 ;  /* 0x000000ffff047224 */ /* 0x022fe200078e0008 */
[----:B------:R-:W-:Y:S01]  /*7f70*/  VIADDMNMX R32, R35, -R194, 0x40, PT ;  /* 0x0000004023207446 */ /* 0x000fe200038009c2 */
[----:B------:R-:W-:Y:S01]  /*7f80*/  IMAD.MOV.U32 R6, RZ, RZ, R14 ;  /* 0x000000ffff067224 */ /* 0x000fe200078e000e */
[----:B--2---:R-:W-:Y:S01]  /*7f90*/  LOP3.LUT R0, R3, 0x18, R16, 0xf8, !PT ;  /* 0x0000001803007812 */ /* 0x004fe200078ef810 */
[----:B------:R-:W-:Y:S01]  /*7fa0*/  IMAD.MOV.U32 R5, RZ, RZ, R11 ;  /* 0x000000ffff057224 */ /* 0x000fe200078e000b */
[----:B------:R-:W-:Y:S01]  /*7fb0*/  SHF.R.U32.HI R3, RZ, 0x3, R3 ;  /* 0x00000003ff037819 */ /* 0x000fe20000011603 */
[----:B------:R-:W-:Y:S01]  /*7fc0*/  BSSY B1, `(.L_x_4762) ;  /* 0x0000013000017945 */ /* 0x000fe20003800000 */
[----:B------:R-:W-:Y:S01]  /*7fd0*/  PRMT R31, R31, 0x5410, R4 ;  /* 0x000054101f1f7816 */ /* 0x000fe20000000004 */
[----:B------:R-:W-:Y:S01]  /*7fe0*/  IMAD.MOV.U32 R4, RZ, RZ, R10 ;  /* 0x000000ffff047224 */ /* 0x000fe200078e000a */
[----:B------:R-:W-:Y:S01]  /*7ff0*/  LOP3.LUT R0, R0, R3, RZ, 0x3c, !PT ;  /* 0x0000000300007212 */ /* 0x000fe200078e3cff */
[----:B------:R-:W-:Y:S01]  /*8000*/  IMAD.MOV.U32 R3, RZ, RZ, R9 ;  /* 0x000000ffff037224 */ /* 0x000fe200078e0009 */
[----:B0-----:R-:W-:Y:S01]  /*8010*/  PRMT R30, R5, 0x7610, R30 ;  /* 0x00007610051e7816 */ /* 0x001fe2000000001e */
        /* <DEDUP_REMOVED lines=13> */
.L_x_5037:
[----:B------:R-:W-:Y:S05]  /*80f0*/  BSYNC B1 ;  /* 0x0000000000017941 */ /* 0x000fea0003800000 */
.L_x_4762:
        /* <DEDUP_REMOVED lines=10> */
[----:B------:R-:W-:Y:S01]  /*81a0*/  SHF.R.U32.HI R36, RZ, 0x10, R27 ;  /* 0x00000010ff247819 */ /* 0x000fe2000001161b */
[--C-:B------:R-:W-:Y:S01]  /*81b0*/  HADD2.F32 R35, -RZ, R37.reuse.H0_H0 ;  /* 0x20000025ff237230 */ /* 0x100fe20000004100 */
[--C-:B------:R-:W-:Y:S01]  /*81c0*/  SHF.R.U32.HI R34, RZ, 0x10, R29.reuse ;  /* 0x00000010ff227819 */ /* 0x100fe2000001161d */
[----:B0-----:R-:W-:Y:S01]  /*81d0*/  HADD2.F32 R33, -RZ, R37.H1_H1 ;  /* 0x30000025ff217230 */ /* 0x001fe20000004100 */
        /* <DEDUP_REMOVED lines=9> */
[----:B------:R-:W-:Y:S01]  /*8270*/  FMUL.FTZ R29, R29, R34 ;  /* 0x000000221d1d7220 */ /* 0x000fe20000410000 */
[--C-:B------:R-:W-:Y:S02]  /*8280*/  HADD2.F32 R26, -RZ, R6.reuse.H0_H0 ;  /* 0x20000006ff1a7230 */ /* 0x100fe40000004100 */
[----:B------:R-:W-:Y:S01]  /*8290*/  FMUL.FTZ R38, R4, R35 ;  /* 0x0000002304267220 */ /* 0x000fe20000410000 */
[----:B------:R-:W-:-:S02]  /*82a0*/  HADD2.F32 R27, -RZ, R6.H1_H1 ;  /* 0x30000006ff1b7230 */ /* 0x000fc40000004100 */
[C---:B------:R-:W-:Y:S01]  /*82b0*/  FFMA.FTZ R39, R28.reuse, R34, -R37 ;  /* 0x000000221c277223 */ /* 0x040fe20000010825 */
[--C-:B------:R-:W-:Y:S02]  /*82c0*/  HADD2.F32 R6, -RZ, R5.reuse.H0_H0 ;  /* 0x20000005ff067230 */ /* 0x100fe40000004100 */
[----:B------:R-:W-:Y:S01]  /*82d0*/  FFMA.FTZ R40, R28, R36, R29 ;  /* 0x000000241c287223 */ /* 0x000fe2000001001d */
[-C--:B------:R-:W-:Y:S01]  /*82e0*/  FMUL.FTZ R34, R4, R33.reuse ;  /* 0x0000002104227220 */ /* 0x080fe20000410000 */
[C---:B------:R-:W-:Y:S01]  /*82f0*/  FFMA.FTZ R38, R7.reuse, R33, -R38 ;  /* 0x0000002107267223 */ /* 0x040fe20000010826 */
[----:B------:R-:W-:Y:S02]  /*8300*/  HADD2.F32 R5, -RZ, R5.H1_H1 ;  /* 0x30000005ff057230 */ /* 0x000fe40000004100 */
[----:B------:R-:W-:Y:S02]  /*8310*/  HADD2.F32 R33, -RZ, R43.H0_H0 ;  /* 0x2000002bff217230 */ /* 0x000fe40000004100 */
[----:B------:R-:W-:Y:S01]  /*8320*/  FFMA.FTZ R35, R7, R35, R34 ;  /* 0x0000002307237223 */ /* 0x000fe20000010022 */
[----:B------:R-:W-:-:S02]  /*8330*/  HADD2.F32 R28, -RZ, R44.H1_H1 ;  /* 0x3000002cff1c7230 */ /* 0x000fc40000004100 */
[----:B------:R-:W-:Y:S02]  /*8340*/  HADD2.F32 R29, -RZ, R41.H0_H0 ;  /* 0x20000029ff1d7230 */ /* 0x000fe40000004100 */
[C---:B------:R-:W-:Y:S01]  /*8350*/  FMUL.FTZ R37, R27.reuse, R33 ;  /* 0x000000211b257220 */ /* 0x040fe20000410000 */
[----:B------:R-:W-:Y:S02]  /*8360*/  HADD2.F32 R4, -RZ, R42.H0_H0 ;  /* 0x2000002aff047230 */ /* 0x000fe40000004100 */
[-C--:B------:R-:W-:Y:S01]  /*8370*/  FMUL.FTZ R36, R27, R28.reuse ;  /* 0x0000001c1b247220 */ /* 0x080fe20000410000 */
[C---:B------:R-:W-:Y:S01]  /*8380*/  FMUL.FTZ R7, R5.reuse, R29 ;  /* 0x0000001d05077220 */ /* 0x040fe20000410000 */
[C---:B------:R-:W-:Y:S01]  /*8390*/  FFMA.FTZ R37, R26.reuse, R28, -R37 ;  /* 0x0000001c1a257223 */ /* 0x040fe20000010825 */
[-C--:B------:R-:W-:Y:S01]  /*83a0*/  FMUL.FTZ R34, R5, R4.reuse ;  /* 0x0000000405227220 */ /* 0x080fe20000410000 */
[----:B------:R-:W-:Y:S01]  /*83b0*/  FFMA.FTZ R36, R26, R33, R36 ;  /* 0x000000211a247223 */ /* 0x000fe20000010024 */
[----:B------:R-:W-:Y:S01]  /*83c0*/  FFMA.FTZ R5, R6, R4, -R7 ;  /* 0x0000000406057223 */ /* 0x000fe20000010807 */
[----:B------:R-:W-:Y:S01]  /*83d0*/  F2FP.F16.F32.PACK_AB R7, R40, R39 ;  /* 0x000000272807723e */ /* 0x000fe200000000ff */
[----:B------:R-:W-:Y:S01]  /*83e0*/  FFMA.FTZ R34, R6, R29, R34 ;  /* 0x0000001d06227223 */ /* 0x000fe20000010022 */
[----:B------:R-:W-:-:S02]  /*83f0*/  F2FP.F16.F32.PACK_AB R4, R35, R38 ;  /* 0x000000262304723e */ /* 0x000fc400000000ff */
[----:B------:R-:W-:Y:S02]  /*8400*/  F2FP.F16.F32.PACK_AB R6, R36, R37 ;  /* 0x000000252406723e */ /* 0x000fe400000000ff */
[----:B------:R-:W-:-:S05]  /*8410*/  F2FP.F16.F32.PACK_AB R5, R34, R5 ;  /* 0x000000052205723e */ /* 0x000fca00000000ff */
[----:B------:R1:W-:Y:S02]  /*8420*/  STS.128 [R3+0x20400], R4 ;  /* 0x0204000403007388 */ /* 0x0003e40000000c00 */
.L_x_4767:
[----:B------:R-:W-:Y:S05]  /*8430*/  BSYNC B2 ;  /* 0x0000000000027941 */ /* 0x000fea0003800000 */
.L_x_4766:
        /* <DEDUP_REMOVED lines=43> */
.L_x_4765:
[----:B------:R-:W-:Y:S05]  /*86f0*/  BSYNC B1 ;  /* 0x0000000000017941 */ /* 0x000fea0003800000 */
.L_x_4764:
        /* <DEDUP_REMOVED lines=10> */
[----:B------:R-:W-:Y:S01]  /*87a0*/  HADD2.F32 R24, -RZ, R31.H1_H1 ;  /* 0x3000001fff187230 */ /* 0x000fe20000004100 */
[----:B------:R-:W-:Y:S01]  /*87b0*/  SHF.R.U32.HI R25, RZ, 0x10, R9 ;  /* 0x00000010ff197819 */ /* 0x000fe20000011609 */
[----:B------:R-:W-:Y:S01]  /*87c0*/  HADD2.F32 R20, -RZ, R46.H1_H1 ;  /* 0x3000002eff147230 */ /* 0x000fe20000004100 */
        /* <DEDUP_REMOVED lines=37> */
.L_x_4770:
[----:B------:R-:W-:Y:S05]  /*8a20*/  BSYNC B1 ;  /* 0x0000000000017941 */ /* 0x000fea0003800000 */
.L_x_4769:
[----:B------:R-:W-:Y:S05]  /*8a30*/  @P1 BRA `(.L_x_4768) ;  /* 0x0000001400981947 */ /* 0x000fea0003800000 */
[----:B-1----:R-:W1:Y:S01]  /*8a40*/  LDS.128 R4, [R0+0x1000] ;  /* 0x0010000000047984 */ /* 0x002e620000000c00 */
[--C-:B------:R-:W-:Y:S01]  /*8a50*/  SHF.R.U64 R24, R12, 0x10, R13.reuse ;  /* 0x000000100c187819 */ /* 0x100fe2000000120d */
[----:B------:R-:W-:Y:S01]  /*8a60*/  HADD2.F32 R31, -RZ, R31.H0_H0 ;  /* 0x2000001fff1f7230 */ /* 0x000fe20000004100 */
[----:B------:R-:W-:Y:S02]  /*8a70*/  SHF.R.U32.HI R12, RZ, 0x10, R13 ;  /* 0x00000010ff0c7819 */ /* 0x000fe4000001160d */
[--C-:B------:R-:W-:Y:S02]  /*8a80*/  SHF.R.U32.HI R13, RZ, 0x10, R11.reuse ;  /* 0x00000010ff0d7819 */ /* 0x100fe4000001160b */
        /* <DEDUP_REMOVED lines=29> */
[-C--:B------:R-:W-:Y:S01]  /*8c60*/  FMUL.FTZ R8, R5, R4.reuse ;  /* 0x0000000405087220 */ /* 0x080fe20000410000 */
        /* <DEDUP_REMOVED lines=8> */
.L_x_4755:
        /* <DEDUP_REMOVED lines=34> */
.L_x_5043:
        /* <DEDUP_REMOVED lines=8> */
[----:B------:R-:W-:Y:S02]  /*8f90*/  ULDC UR4, c[0x0][0x3f4] ;  /* 0x0000fd0000047ab9 */ /* 0x000fe40000000800 */
[----:B------:R-:W-:-:S13]  /*8fa0*/  ISETP.GE.AND P0, PT, R16, UR4, PT ;  /* 0x0000000410007c0c */ /* 0x000fda000bf06270 */
[----:B------:R-:W-:Y:S05]  /*8fb0*/  @P0 BRA `(.L_x_4773) ;  /* 0x0000000000100947 */ /* 0x000fea0003800000 */
[----:B-12---:R-:W-:-:S04]  /*8fc0*/  IMAD.WIDE R4, R16, 0x2, R4 ;  /* 0x0000000210047825 */ /* 0x006fc800078e0204 */
[----:B---34-:R-:W-:Y:S01]  /*8fd0*/  IMAD.WIDE R6, R16, 0x2, R6 ;  /* 0x0000000210067825 */ /* 0x018fe200078e0206 */
[----:B------:R1:W5:Y:S04]  /*8fe0*/  LD.E.128 R24, desc[UR42][R4.64] ;  /* 0x0000002a04187980 */ /* 0x000368000c101d00 */
[----:B------:R1:W5:Y:S02]  /*8ff0*/  LD.E.128 R28, desc[UR42][R6.64] ;  /* 0x0000002a061c7980 */ /* 0x000364000c101d00 */
.L_x_4773:
[----:B------:R-:W-:Y:S05]  /*9000*/  BSYNC B1 ;  /* 0x0000000000017941 */ /* 0x000fea0003800000 */
.L_x_4772:
[----:B-12--5:R-:W-:Y:S01]  /*9010*/  IMAD.MOV.U32 R4, RZ, RZ, R28 ;  /* 0x000000ffff047224 */ /* 0x026fe200078e001c */
[----:B------:R-:W-:Y:S01]  /*9020*/  UMOV UR4, 0xffffffff ;  /* 0xffffffff00047882 */ /* 0x000fe20000000000 */
[----:B------:R-:W-:Y:S02]  /*9030*/  IMAD.MOV.U32 R5, RZ, RZ, R29 ;  /* 0x000000ffff057224 */ /* 0x000fe400078e001d */
[----:B----4-:R-:W-:Y:S02]  /*9040*/  IMAD.MOV.U32 R6, RZ, RZ, R30 ;  /* 0x000000ffff067224 */ /* 0x010fe400078e001e */
[----:B---3--:R-:W-:Y:S01]  /*9050*/  IMAD.MOV.U32 R7, RZ, RZ, R31 ;  /* 0x000000ffff077224 */ /* 0x008fe200078e001f */
[----:B------:R-:W-:Y:S01]  /*9060*/  PRMT R41, R5, 0x7610, R41 ;  /* 0x0000761005297816 */ /* 0x000fe20000000029 */
[----:B------:R-:W-:Y:S01]  /*9070*/  IMAD.MOV.U32 R5, RZ, RZ, R25 ;  /* 0x000000ffff057224 */ /* 0x000fe200078e0019 */
[----:B------:R-:W-:Y:S01]  /*9080*/  PRMT R55, R4, 0x5410, R6 ;  /* 0x0000541004377816 */ /* 0x000fe20000000006 */
[----:B------:R-:W-:Y:S01]  /*9090*/  IMAD.MOV.U32 R4, RZ, RZ, R24 ;  /* 0x000000ffff047224 */ /* 0x000fe200078e0018 */
[----:B------:R-:W-:Y:S01]  /*90a0*/  PRMT R46, R7, 0x7610, R46 ;  /* 0x00007610072e7816 */ /* 0x000fe2000000002e */
[----:B------:R-:W-:Y:S01]  /*90b0*/  IMAD.MOV.U32 R6, RZ, RZ, R26 ;  /* 0x000000ffff067224 */ /* 0x000fe200078e001a */
[----:B------:R-:W-:Y:S01]  /*90c0*/  PRMT R40, R5, 0x7610, R40 ;  /* 0x0000761005287816 */ /* 0x000fe20000000028 */
[----:B------:R-:W-:-:S03]  /*90d0*/  IMAD.MOV.U32 R7, RZ, RZ, R27 ;  /* 0x000000ffff077224 */ /* 0x000fc600078e001b */
[----:B------:R-:W-:Y:S02]  /*90e0*/  PRMT R57, R4, 0x5410, R6 ;  /* 0x0000541004397816 */ /* 0x000fe40000000006 */
[----:B------:R-:W-:Y:S02]  /*90f0*/  CS2R R4, SRZ ;  /* 0x0000000000047805 */ /* 0x000fe4000001ff00 */
[----:B------:R-:W-:Y:S01]  /*9100*/  PRMT R46, R46, 0x5410, R7 ;  /* 0x000054102e2e7816 */ /* 0x000fe20000000007 */
[----:B------:R-:W-:Y:S06]  /*9110*/  BRA.DIV UR4, `(.L_x_4774) ;  /* 0x0000015a04807947 */ /* 0x000fec000b800000 */
[----:B0-----:R-:W0:Y:S04]  /*9120*/  SHFL.IDX PT, R0, R0, 0x1, 0x1c1f ;  /* 0x003c1f0000007f89 */ /* 0x001e2800000e0000 */
[----:B------:R-:W1:Y:S04]  /*9130*/  SHFL.IDX PT, R3, R3, 0x1, 0x1c1f ;  /* 0x003c1f0003037f89 */ /* 0x000e6800000e0000 */
[----:B------:R2:W3:Y:S04]  /*9140*/  SHFL.IDX PT, R6, R9, 0x1, 0x1c1f ;  /* 0x003c1f0009067f89 */ /* 0x0004e800000e0000 */
[----:B------:R2:W4:Y:S01]  /*9150*/  SHFL.IDX PT, R14, R8, 0x1, 0x1c1f ;  /* 0x003c1f00080e7f89 */ /* 0x00052200000e0000 */
[----:B0-----:R-:W-:-:S02]  /*9160*/  IMAD.MOV.U32 R13, RZ, RZ, R0 ;  /* 0x000000ffff0d7224 */ /* 0x001fc400078e0000 */
[----:B-12---:R-:W-:-:S07]  /*9170*/  IMAD.MOV.U32 R12, RZ, RZ, R3 ;  /* 0x000000ffff0c7224 */ /* 0x006fce00078e0003 */
.L_x_5049:
        /* <DEDUP_REMOVED lines=23> */
.L_x_4776:
[----:B------:R-:W-:Y:S05]  /*92f0*/  BSYNC B1 ;  /* 0x0000000000017941 */ /* 0x000fea0003800000 */
.L_x_4775:
[----:B------:R-:W2:Y:S01]  /*9300*/  SYNCS.PHASECHK.TRANS64.TRYWAIT P1, [R2+URZ+0x28c00], R3 ;  /* 0x028c0003020075a7 */ /* 0x000ea2000802017f */
[----:B-1----:R-:W-:Y:S01]  /*9310*/  VIADDMNMX R12, R21, -R194, 0x40, PT ;  /* 0x00000040150c7446 */ /* 0x002fe200038009c2 */
[----:B-----5:R-:W-:Y:S01]  /*9320*/  IMAD.MOV.U32 R13, RZ, RZ, R4 ;  /* 0x000000ffff0d7224 */ /* 0x020fe200078e0004 */
[----:B0-----:R-:W-:Y:S01]  /*9330*/  ISETP.GE.AND P0, PT, R16, R33, PT ;  /* 0x000000211000720c */ /* 0x001fe20003f06270 */
[----:B----4-:R-:W-:Y:S01]  /*9340*/  IMAD.MOV.U32 R14, RZ, RZ, R5 ;  /* 0x000000ffff0e7224 */ /* 0x010fe200078e0005 */
[----:B------:R-:W-:Y:S01]  /*9350*/  BSSY B1, `(.L_x_4777) ;  /* 0x000000f000017945 */ /* 0x000fe20003800000 */
[C---:B------:R-:W-:Y:S01]  /*9360*/  VIADD R0, R23.reuse, 0x20 ;  /* 0x0000002017007836 */ /* 0x040fe20000000000 */
[-C--:B------:R-:W-:Y:S01]  /*9370*/  ISETP.GE.OR P2, PT, R23, R12.reuse, P0 ;  /* 0x0000000c1700720c */ /* 0x080fe20000746670 */
[----:B------:R-:W-:Y:S01]  /*9380*/  IMAD.MOV.U32 R15, RZ, RZ, R9 ;  /* 0x000000ffff0f7224 */ /* 0x000fe200078e0009 */
[----:B------:R-:W-:Y:S01]  /*9390*/  PRMT R38, R38, 0x5410, R13 ;  /* 0x0000541026267816 */ /* 0x000fe2000000000d */
[----:B------:R-:W-:Y:S01]  /*93a0*/  IMAD.MOV.U32 R13, RZ, RZ, R7 ;  /* 0x000000ffff0d7224 */ /* 0x000fe200078e0007 */
[----:B------:R-:W-:Y:S01]  /*93b0*/  PRMT R58, R14, 0x7610, R58 ;  /* 0x000076100e3a7816 */ /* 0x000fe2000000003a */
[----:B------:R-:W-:Y:S01]  /*93c0*/  IMAD.MOV.U32 R14, RZ, RZ, R8 ;  /* 0x000000ffff0e7224 */ /* 0x000fe200078e0008 */
[----:B------:R-:W-:Y:S01]  /*93d0*/  ISETP.GE.OR P0, PT, R0, R12, P0 ;  /* 0x0000000c0000720c */ /* 0x000fe20000706670 */
[----:B------:R-:W-:Y:S01]  /*93e0*/  IMAD.MOV.U32 R12, RZ, RZ, R6 ;  /* 0x000000ffff0c7224 */ /* 0x000fe200078e0006 */
[----:B------:R-:W-:Y:S01]  /*93f0*/  PRMT R58, R58, 0x5410, R15 ;  /* 0x000054103a3a7816 */ /* 0x000fe2000000000f */
[----:B------:R-:W-:Y:S01]  /*9400*/  IMAD.IADD R21, R16, 0x1, R33 ;  /* 0x0000000110157824 */ /* 0x000fe200078e0221 */
[----:B------:R-:W-:-:S02]  /*9410*/  PRMT R38, R14, 0x7610, R38 ;  /* 0x000076100e267816 */ /* 0x000fc40000000026 */
[----:B------:R-:W-:Y:S01]  /*9420*/  PRMT R36, R13, 0x5410, R12 ;  /* 0x000054100d247816 */ /* 0x000fe2000000000c */
[----:B--2---:R-:W-:Y:S06]  /*9430*/  @!P1 BRA `(.L_x_4778) ;  /* 0x0000015800309947 */ /* 0x004fec0003800000 */
.L_x_5050:
[----:B------:R-:W-:Y:S05]  /*9440*/  BSYNC B1 ;  /* 0x0000000000017941 */ /* 0x000fea0003800000 */
.L_x_4777:
[----:B------:R-:W-:Y:S01]  /*9450*/  BSSY B1, `(.L_x_4779) ;  /* 0x0000063000017945 */ /* 0x000fe20003800000 */
[----:B0-----:R-:W-:Y:S01]  /*9460*/  IMAD.MOV.U32 R3, RZ, RZ, R10 ;  /* 0x000000ffff037224 */ /* 0x001fe200078e000a */
        /* <DEDUP_REMOVED lines=97> */
.L_x_4780:
[----:B------:R-:W-:Y:S05]  /*9a80*/  BSYNC B1 ;  /* 0x0000000000017941 */ /* 0x000fea0003800000 */
.L_x_4779:
[----:B------:R-:W-:Y:S01]  /*9a90*/  PRMT R31, R3, 0x5410, R20 ;  /* 0x00005410031f7816 */ /* 0x000fe20000000014 */
[----:B------:R-:W-:Y:S06]  /*9aa0*/  @P0 BRA `(.L_x_4768) ;  /* 0x00000004007c0947 */ /* 0x000fec0003800000 */
[----:B------:R-:W2:Y:S01]  /*9ab0*/  LDL R42, [R1+0x64] ;  /* 0x00006400012a7983 */ /* 0x000ea20000100800 */
[----:B0-----:R-:W-:Y:S01]  /*9ac0*/  IMAD.SHL.U32 R12, R0, 0x40, RZ ;  /* 0x00000040000c7824 */ /* 0x001fe200078e00ff */
[----:B------:R-:W-:Y:S01]  /*9ad0*/  SHF.R.S32.HI R3, RZ, 0x1f, R0 ;  /* 0x0000001fff037819 */ /* 0x000fe20000011400 */
[----:B------:R-:W-:Y:S01]  /*9ae0*/  HADD2.F32 R20, -RZ, R58.H0_H0 ;  /* 0x2000003aff147230 */ /* 0x000fe20000004100 */
[--C-:B------:R-:W-:Y:S02]  /*9af0*/  SHF.R.U64 R35, R6, 0x10, R7.reuse ;  /* 0x0000001006237819 */ /* 0x100fe40000001207 */
[----:B------:R-:W-:Y:S02]  /*9b00*/  LEA.HI R3, R3, R0, RZ, 0x3 ;  /* 0x0000000003037211 */ /* 0x000fe400078f18ff */
[----:B------:R-:W-:Y:S02]  /*9b10*/  LOP3.LUT R12, R12, 0x1c0, RZ, 0xc0, !PT ;  /* 0x000001c00c0c7812 */ /* 0x000fe400078ec0ff */
[----:B------:R-:W-:Y:S01]  /*9b20*/  SHF.R.U32.HI R33, RZ, 0x10, R7 ;  /* 0x00000010ff217819 */ /* 0x000fe20000011607 */
[----:B------:R-:W-:Y:S01]  /*9b30*/  IMAD.SHL.U32 R3, R3, 0x40, RZ ;  /* 0x0000004003037824 */ /* 0x000fe200078e00ff */
[----:B------:R-:W-:-:S02]  /*9b40*/  SHF.R.U32.HI R0, RZ, 0x3, R12 ;  /* 0x00000003ff007819 */ /* 0x000fc4000001160c */
[----:B------:R-:W-:Y:S01]  /*9b50*/  SHF.R.U64 R40, R10, 0x10, R11 ;  /* 0x000000100a287819 */ /* 0x000fe2000000120b */
[----:B------:R-:W-:Y:S01]  /*9b60*/  HADD2.F32 R10, -RZ, R58.H1_H1 ;  /* 0x3000003aff0a7230 */ /* 0x000fe20000004100 */
[----:B------:R-:W-:Y:S02]  /*9b70*/  LOP3.LUT R21, R0, R21, R12, 0x1e, !PT ;  /* 0x0000001500157212 */ /* 0x000fe400078e1e0c */
[----:B------:R-:W-:Y:S02]  /*9b80*/  LOP3.LUT R0, R3, 0xfffffe00, RZ, 0xc0, !PT ;  /* 0xfffffe0003007812 */ /* 0x000fe400078ec0ff */
[----:B------:R-:W-:Y:S02]  /*9b90*/  SHF.R.U32.HI R29, RZ, 0x10, R9 ;  /* 0x00000010ff1d7819 */ /* 0x000fe40000011609 */
[----:B------:R-:W-:Y:S01]  /*9ba0*/  SHF.R.U32.HI R28, RZ, 0x10, R5 ;  /* 0x00000010ff1c7819 */ /* 0x000fe20000011605 */
[----:B------:R-:W-:Y:S01]  /*9bb0*/  IMAD.IADD R21, R0, 0x1, R21 ;  /* 0x0000000100157824 */ /* 0x000fe200078e0215 */
[----:B------:R-:W-:Y:S01]  /*9bc0*/  SHF.R.U32.HI R39, RZ, 0x10, R11 ;  /* 0x00000010ff277819 */ /* 0x000fe2000001160b */
[----:B------:R-:W-:Y:S01]  /*9bd0*/  HADD2.F32 R11, -RZ, R36.H1_H1 ;  /* 0x30000024ff0b7230 */ /* 0x000fe20000004100 */
[----:B------:R-:W-:Y:S01]  /*9be0*/  SHF.R.U64 R41, R8, 0x10, R9 ;  /* 0x0000001008297819 */ /* 0x000fe20000001209 */
[----:B------:R-:W-:Y:S01]  /*9bf0*/  IMAD R21, R21, 0x2, R2 ;  /* 0x0000000215157824 */ /* 0x000fe200078e0202 */
[----:B------:R-:W-:Y:S01]  /*9c00*/  SHF.R.U64 R37, R4, 0x10, R5 ;  /* 0x0000001004257819 */ /* 0x000fe20000001205 */
[----:B------:R-:W-:-:S02]  /*9c10*/  HADD2.F32 R28, -RZ, R28.H0_H0 ;  /* 0x2000001cff1c7230 */ /* 0x000fc40000004100 */
[----:B------:R-:W-:Y:S01]  /*9c20*/  HADD2.F32 R36, -RZ, R36.H0_H0 ;  /* 0x20000024ff247230 */ /* 0x000fe20000004100 */
[----:B------:R-:W0:Y:S02]  /*9c30*/  LDS.128 R24, [R21+0x20400] ;  /* 0x0204000015187984 */ /* 0x000e240000000c00 */
[--C-:B0-----:R-:W-:Y:S02]  /*9c40*/  HADD2.F32 R7, -RZ, R25.reuse.H0_H0 ;  /* 0x20000019ff077230 */ /* 0x101fe40000004100 */
[----:B------:R-:W-:Y:S02]  /*9c50*/  HADD2.F32 R25, -RZ, R25.H1_H1 ;  /* 0x30000019ff197230 */ /* 0x000fe40000004100 */
[----:B------:R-:W-:Y:S02]  /*9c60*/  HADD2.F32 R6, -RZ, R24.H0_H0 ;  /* 0x20000018ff067230 */ /* 0x000fe40000004100 */
[C---:B------:R-:W-:Y:S01]  /*9c70*/  FMUL.FTZ R30, R7.reuse, R20 ;  /* 0x00000014071e7220 */ /* 0x040fe20000410000 */
[----:B------:R-:W-:Y:S01]  /*9c80*/  FMUL.FTZ R32, R7, R10 ;  /* 0x0000000a07207220 */ /* 0x000fe20000410000 */
[----:B------:R-:W-:-:S02]  /*9c90*/  HADD2.F32 R7, -RZ, R38.H1_H1 ;  /* 0x30000026ff077230 */ /* 0x000fc40000004100 */
        /* <DEDUP_REMOVED lines=11> */
[----:B------:R-:W-:Y:S02]  /*9d50*/  HADD2.F32 R10, -RZ, R29.H0_H0 ;  /* 0x2000001dff0a7230 */ /* 0x000fe40000004100 */
[----:B------:R-:W-:Y:S01]  /*9d60*/  FFMA.FTZ R32, R3, R20, R32 ;  /* 0x0000001403207223 */ /* 0x000fe20000010020 */
[----:B------:R-:W-:Y:S02]  /*9d70*/  HADD2.F32 R3, -RZ, R38.H0_H0 ;  /* 0x20000026ff037230 */ /* 0x000fe40000004100 */
[----:B------:R-:W-:-:S02]  /*9d80*/  HADD2.F32 R4, -RZ, R14.H0_H0 ;  /* 0x2000000eff047230 */ /* 0x000fc40000004100 */
[-C--:B------:R-:W-:Y:S01]  /*9d90*/  FMUL.FTZ R20, R25, R10.reuse ;  /* 0x0000000a19147220 */ /* 0x080fe20000410000 */
[C---:B------:R-:W-:Y:S01]  /*9da0*/  FMUL.FTZ R25, R6.reuse, R7 ;  /* 0x0000000706197220 */ /* 0x040fe20000410000 */
[-C--:B------:R-:W-:Y:S01]  /*9db0*/  FMUL.FTZ R6, R6, R3.reuse ;  /* 0x0000000306067220 */ /* 0x080fe20000410000 */
[C---:B------:R-:W-:Y:S01]  /*9dc0*/  FFMA.FTZ R29, R13.reuse, R10, -R34 ;  /* 0x0000000a0d1d7223 */ /* 0x040fe20000010822 */
[----:B------:R-:W-:Y:S01]  /*9dd0*/  FFMA.FTZ R13, R13, R28, R20 ;  /* 0x0000001c0d0d7223 */ /* 0x000fe20000010014 */
[C---:B------:R-:W-:Y:S01]  /*9de0*/  FFMA.FTZ R25, R0.reuse, R3, -R25 ;  /* 0x0000000300197223 */ /* 0x040fe20000010819 */
[--C-:B------:R-:W-:Y:S02]  /*9df0*/  HADD2.F32 R3, -RZ, R31.reuse.H0_H0 ;  /* 0x2000001fff037230 */ /* 0x100fe40000004100 */
[----:B------:R-:W-:Y:S01]  /*9e00*/  FFMA.FTZ R10, R0, R7, R6 ;  /* 0x00000007000a7223 */ /* 0x000fe20000010006 */
[----:B------:R-:W-:Y:S02]  /*9e10*/  HADD2.F32 R0, -RZ, R31.H1_H1 ;  /* 0x3000001fff007230 */ /* 0x000fe40000004100 */
[----:B------:R-:W-:Y:S01]  /*9e20*/  FMUL.FTZ R7, R8, R11 ;  /* 0x0000000b08077220 */ /* 0x000fe20000410000 */
[----:B------:R-:W-:-:S02]  /*9e30*/  HADD2.F32 R5, -RZ, R15.H0_H0 ;  /* 0x2000000fff057230 */ /* 0x000fc40000004100 */
[-C--:B------:R-:W-:Y:S01]  /*9e40*/  FMUL.FTZ R31, R8, R3.reuse ;  /* 0x00000003081f7220 */ /* 0x080fe20000410000 */
[C---:B------:R-:W-:Y:S01]  /*9e50*/  FMUL.FTZ R28, R9.reuse, R36 ;  /* 0x00000024091c7220 */ /* 0x040fe20000410000 */
[----:B------:R-:W-:Y:S02]  /*9e60*/  HADD2.F32 R8, -RZ, R33.H0_H0 ;  /* 0x20000021ff087230 */ /* 0x000fe40000004100 */
[-C--:B------:R-:W-:Y:S01]  /*9e70*/  FMUL.FTZ R9, R9, R0.reuse ;  /* 0x0000000009097220 */ /* 0x080fe20000410000 */
[----:B------:R-:W-:Y:S02]  /*9e80*/  HADD2.F32 R6, -RZ, R39.H0_H0 ;  /* 0x20000027ff067230 */ /* 0x000fe40000004100 */
[C---:B------:R-:W-:Y:S01]  /*9e90*/  FFMA.FTZ R20, R4.reuse, R3, -R7 ;  /* 0x0000000304147223 */ /* 0x040fe20000010807 */
[----:B------:R-:W-:Y:S02]  /*9ea0*/  HADD2.F32 R15, -RZ, R15.H1_H1 ;  /* 0x3000000fff0f7230 */ /* 0x000fe40000004100 */
[----:B------:R-:W-:Y:S01]  /*9eb0*/  FFMA.FTZ R31, R4, R11, R31 ;  /* 0x0000000b041f7223 */ /* 0x000fe2000001001f */
[C---:B------:R-:W-:Y:S01]  /*9ec0*/  FFMA.FTZ R28, R5.reuse, R0, -R28 ;  /* 0x00000000051c7223 */ /* 0x040fe2000001081c */
[----:B------:R-:W-:Y:S01]  /*9ed0*/  FFMA.FTZ R36, R5, R36, R9 ;  /* 0x0000002405247223 */ /* 0x000fe20000010009 */
[----:B------:R-:W-:-:S02]  /*9ee0*/  HADD2.F32 R7, -RZ, R37.H0_H0 ;  /* 0x20000025ff077230 */ /* 0x000fc40000004100 */
[C---:B------:R-:W-:Y:S01]  /*9ef0*/  FMUL.FTZ R4, R27.reuse, R8 ;  /* 0x000000081b047220 */ /* 0x040fe20000410000 */
[-C--:B------:R-:W-:Y:S01]  /*9f00*/  FMUL.FTZ R0, R27, R6.reuse ;  /* 0x000000061b007220 */ /* 0x080fe20000410000 */
[----:B------:R-:W-:Y:S02]  /*9f10*/  HADD2.F32 R3, -RZ, R41.H0_H0 ;  /* 0x20000029ff037230 */ /* 0x000fe40000004100 */
[----:B------:R-:W-:Y:S02]  /*9f20*/  HADD2.F32 R9, -RZ, R35.H0_H0 ;  /* 0x20000023ff097230 */ /* 0x000fe40000004100 */
[C---:B------:R-:W-:Y:S01]  /*9f30*/  FFMA.FTZ R27, R15.reuse, R6, -R4 ;  /* 0x000000060f1b7223 */ /* 0x040fe20000010804 */
[----:B------:R-:W-:Y:S02]  /*9f40*/  HADD2.F32 R5, -RZ, R40.H0_H0 ;  /* 0x20000028ff057230 */ /* 0x000fe40000004100 */
[----:B------:R-:W-:Y:S01]  /*9f50*/  FFMA.FTZ R33, R15, R8, R0 ;  /* 0x000000080f217223 */ /* 0x000fe20000010000 */
[----:B------:R-:W-:-:S02]  /*9f60*/  HADD2.F32 R12, -RZ, R12.H1_H1 ;  /* 0x3000000cff0c7230 */ /* 0x000fc40000004100 */
[C---:B------:R-:W-:Y:S01]  /*9f70*/  FMUL.FTZ R11, R24.reuse, R7 ;  /* 0x00000007180b7220 */ /* 0x040fe20000410000 */
[----:B------:R-:W-:Y:S02]  /*9f80*/  HADD2.F32 R14, -RZ, R14.H1_H1 ;  /* 0x3000000eff0e7230 */ /* 0x000fe40000004100 */
[----:B------:R-:W-:Y:S01]  /*9f90*/  FMUL.FTZ R24, R24, R3 ;  /* 0x0000000318187220 */ /* 0x000fe20000410000 */
[C---:B------:R-:W-:Y:S01]  /*9fa0*/  FMUL.FTZ R15, R26.reuse, R9 ;  /* 0x000000091a0f7220 */ /* 0x040fe20000410000 */
[----:B------:R-:W-:Y:S01]  /*9fb0*/  FMUL.FTZ R26, R26, R5 ;  /* 0x000000051a1a7220 */ /* 0x000fe20000410000 */
[C---:B------:R-:W-:Y:S01]  /*9fc0*/  FFMA.FTZ R4, R12.reuse, R3, -R11 ;  /* 0x000000030c047223 */ /* 0x040fe2000001080b */
[----:B------:R-:W-:Y:S01]  /*9fd0*/  FFMA.FTZ R3, R12, R7, R24 ;  /* 0x000000070c037223 */ /* 0x000fe20000010018 */
[C---:B------:R-:W-:Y:S01]  /*9fe0*/  FFMA.FTZ R15, R14.reuse, R5, -R15 ;  /* 0x000000050e0f7223 */ /* 0x040fe2000001080f */
[----:B------:R-:W-:Y:S01]  /*9ff0*/  FFMA.FTZ R26, R14, R9, R26 ;  /* 0x000000090e1a7223 */ /* 0x000fe2000001001a */
[----:B------:R-:W-:-:S02]  /*a000*/  F2FP.F16.F32.PACK_AB R7, R27, R28 ;  /* 0x0000001c1b07723e */ /* 0x000fc400000000ff */
[----:B------:R-:W-:Y:S02]  /*a010*/  F2FP.F16.F32.PACK_AB R5, R29, R30 ;  /* 0x0000001e1d05723e */ /* 0x000fe400000000ff */
        /* <DEDUP_REMOVED lines=8> */
.L_x_4768:
[----:B------:R-:W-:Y:S05]  /*a0a0*/  BSYNC B0 ;  /* 0x0000000000007941 */ /* 0x000fea0003800000 */
.L_x_4754:
        /* <DEDUP_REMOVED lines=8> */
.L_x_4751:
[----:B--2---:R-:W-:-:S05]  /*a130*/  IMAD.U32 R0, RZ, RZ, UR37 ;  /* 0x00000025ff007e24 */ /* 0x004fca000f8e00ff */
[----:B------:R-:W-:-:S13]  /*a140*/  ISETP.NE.AND P0, PT, R0, 0x3, PT ;  /* 0x000000030000780c */ /* 0x000fda0003f05270 */
[----:B------:R-:W-:Y:S05]  /*a150*/  @!P0 BRA `(.L_x_4781) ;  /* 0x0000000000048947 */ /* 0x000fea0003800000 */
[----:B------:R-:W-:Y:S01]  /*a160*/  BPT.TRAP 0x1 ;  /* 0x000000040000795c */ /* 0x000fe20000300000 */
.L_x_4781:
[----:B---3--:R-:W-:Y:S01]  /*a170*/  IMAD R21, R18, 0x8, R2 ;  /* 0x0000000812157824 */ /* 0x008fe200078e0202 */
[----:B------:R-:W-:-:S04]  /*a180*/  SHF.L.U32 R58, R22, 0x1f, RZ ;  /* 0x0000001f163a7819 */ /* 0x000fc800000006ff */
[----:B------:R2:W3:Y:S01]  /*a190*/  SYNCS.PHASECHK.TRANS64.TRYWAIT P2, [R21+URZ+0x28c30], R58 ;  /* 0x028c303a150075a7 */ /* 0x0004e2000804017f */
[----:B------:R-:W-:Y:S05]  /*a1a0*/  @!P0 BRA `(.L_x_4782) ;  /* 0x0000000000048947 */ /* 0x000fea0003800000 */
[----:B------:R-:W-:Y:S01]  /*a1b0*/  BPT.TRAP 0x1 ;  /* 0x000000040000795c */ /* 0x000fe20000300000 */
.L_x_4782:
[----:B01----:R-:W0:Y:S01]  /*a1c0*/  S2R R3, SR_TID.X ;  /* 0x0000000000037919 */ /* 0x003e220000002100 */
[----:B------:R-:W-:-:S05]  /*a1d0*/  VIADD R0, R2, 0x22400 ;  /* 0x0002240002007836 */ /* 0x000fca0000000000 */
[----:B------:R-:W-:-:S04]  /*a1e0*/  SHF.R.U32.HI R0, RZ, 0x4, R0 ;  /* 0x00000004ff007819 */ /* 0x000fc80000011600 */
[----:B------:R-:W-:Y:S02]  /*a1f0*/  LOP3.LUT R0, R0, 0x3fff, RZ, 0xc0, !PT ;  /* 0x00003fff00007812 */ /* 0x000fe400078ec0ff */
[----:B0-----:R-:W-:-:S04]  /*a200*/  LOP3.LUT R3, R3, 0x7f, RZ, 0xc0, !PT ;  /* 0x0000007f03037812 */ /* 0x001fc800078ec0ff */
[----:B------:R-:W-:Y:S01]  /*a210*/  ISETP.NE.AND P1, PT, R3, RZ, PT ;  /* 0x000000ff0300720c */ /* 0x000fe20003f25270 */
[----:B---3--:R-:W-:-:S12]  /*a220*/  @P2 BRA `(.L_x_4783) ;  /* 0x0000000000082947 */ /* 0x008fd80003800000 */
[----:B------:R-:W0:Y:S02]  /*a230*/  SYNCS.PHASECHK.TRANS64.TRYWAIT P2, [R21+URZ+0x28c30], R58 ;  /* 0x028c303a150075a7 */ /* 0x000e24000804017f */
[----:B0-----:R-:W-:Y:S05]  /*a240*/  @!P2 BRA `(.L_x_4784) ;  /* 0x0000014800c0a947 */ /* 0x001fea0003800000 */
.L_x_4783:
[----:B------:R-:W-:Y:S05]  /*a250*/  WARPSYNC.ALL ;  /* 0x0000000000007948 */ /* 0x000fea0003800000 */
[----:B------:R-:W-:Y:S01]  /*a260*/  LOP3.LUT R15, R0, 0x10000, RZ, 0xfc, !PT ;  /* 0x00010000000f7812 */ /* 0x000fe200078efcff */
[----:B------:R-:W-:Y:S01]  /*a270*/  VIADD R0, R2, 0x20400 ;  /* 0x0002040002007836 */ /* 0x000fe20000000000 */
[----:B------:R-:W-:-:S03]  /*a280*/  WARPGROUP.ARRIVE ;  /* 0x00000000000079c5 */ /* 0x000fc60000000000 */
[----:B------:R-:W-:Y:S01]  /*a290*/  IMAD R6, R18, 0x200, R15 ;  /* 0x0000020012067824 */ /* 0x000fe200078e020f */
[----:B------:R-:W1:Y:S01]  /*a2a0*/  LDC R3, c[0x0][0x448] ;  /* 0x00011200ff037b82 */ /* 0x000e620000000800 */
[----:B------:R-:W-:Y:S01]  /*a2b0*/  IMAD.MOV.U32 R7, RZ, RZ, 0x40000040 ;  /* 0x40000040ff077424 */ /* 0x000fe200078e00ff */
        /* <DEDUP_REMOVED lines=14> */
[----:B------:R-:W-:Y:S01]  /*a3a0*/  LOP3.LUT R19, R19, 0xf7ffffff, RZ, 0xc0, !PT ;  /* 0xf7ffffff13137812 */ /* 0x000fe200078ec0ff */
[----:B------:R-:W-:-:S02]  /*a3b0*/  IMAD.MOV.U32 R7, RZ, RZ, 0x40000040 ;  /* 0x40000040ff077424 */ /* 0x000fc400078e00ff */
[----:B------:R-:W-:Y:S01]  /*a3c0*/  IMAD.IADD R0, R203, 0x1, R194 ;  /* 0x00000001cb007824 */ /* 0x000fe200078e02c2 */
[----:B-1----:R-:W-:-:S07]  /*a3d0*/  ISETP.NE.AND P5, PT, R3, 0x1, PT ;  /* 0x000000010300780c */ /* 0x002fce0003fa5270 */
[----:B------:R-:W-:Y:S01]  /*a3e0*/  HGMMA.64x64x16.F32 R24, gdesc[UR4], RZ, !UPT, gsb0 ;  /* 0x00e00000041879f0 */ /* 0x000fe2000c0008ff */
[----:B------:R-:W-:Y:S01]  /*a3f0*/  R2UR UR6, R8 ;  /* 0x00000000080672ca */ /* 0x000fe200000e0000 */
[----:B------:R-:W-:Y:S01]  /*a400*/  VIADD R8, R4, 0x4 ;  /* 0x0000000404087836 */ /* 0x000fe20000000000 */
[----:B------:R-:W-:Y:S01]  /*a410*/  R2UR UR7, R9 ;  /* 0x00000000090772ca */ /* 0x000fe200000e0000 */
[----:B------:R-:W-:Y:S01]  /*a420*/  IMAD.MOV.U32 R9, RZ, RZ, 0x40000040 ;  /* 0x40000040ff097424 */ /* 0x000fe200078e00ff */
[----:B------:R-:W-:Y:S02]  /*a430*/  R2UR UR4, R10 ;  /* 0x000000000a0472ca */ /* 0x000fe400000e0000 */
[----:B------:R-:W-:Y:S01]  /*a440*/  R2UR UR5, R11 ;  /* 0x000000000b0572ca */ /* 0x000fe200000e0000 */
[----:B------:R-:W1:Y:S01]  /*a450*/  @P5 LDC R3, c[0x0][0x44c] ;  /* 0x00011300ff035b82 */ /* 0x000e620000000800 */
[----:B------:R-:W-:Y:S01]  /*a460*/  @P5 LOP3.LUT R19, R19, 0x8000000, RZ, 0xfc, !PT ;  /* 0x0800000013135812 */ /* 0x000fe200078efcff */
[----:B-1----:R-:W-:Y:S01]  /*a470*/  @P5 IMAD.HI.U32 R3, R0, R3, RZ ;  /* 0x0000000300035227 */ /* 0x002fe200078e00ff */
[----:B------:R-:W-:-:S02]  /*a480*/  WARPGROUP.DEPBAR.LE gsb0, 0x0 ;  /* 0x00008000000079c5 */ /* 0x000fc40000010000 */
[----:B------:R-:W-:-:S07]  /*a490*/  WARPGROUP.ARRIVE ;  /* 0x00000000000079c5 */ /* 0x000fce0000000000 */
        /* <DEDUP_REMOVED lines=11> */
[----:B------:R-:W-:Y:S02]  /*a550*/  R2UR UR6, R12 ;  /* 0x000000000c0672ca */ /* 0x000fe400000e0000 */
[----:B------:R-:W-:Y:S01]  /*a560*/  R2UR UR7, R13 ;  /* 0x000000000d0772ca */ /* 0x000fe200000e0000 */
[----:B------:R-:W1:Y:S01]  /*a570*/  @P5 LDC R12, c[0x0][0x450] ;  /* 0x00011400ff0c5b82 */ /* 0x000e620000000800 */
[----:B------:R-:W-:Y:S02]  /*a580*/  R2UR UR4, R6 ;  /* 0x00000000060472ca */ /* 0x000fe400000e0000 */
[----:B------:R-:W-:Y:S02]  /*a590*/  R2UR UR5, R7 ;  /* 0x00000000070572ca */ /* 0x000fe400000e0000 */
[----:B-1----:R-:W-:Y:S01]  /*a5a0*/  @P5 SHF.R.U32.HI R0, RZ, R12, R3 ;  /* 0x0000000cff005219 */ /* 0x002fe20000011603 */
[----:B------:R-:W-:-:S04]  /*a5b0*/  IMAD.MOV.U32 R3, RZ, RZ, -0x40 ;  /* 0xffffffc0ff037424 */ /* 0x000fc800078e00ff */
[----:B------:R-:W1:Y:S01]  /*a5c0*/  SHFL.IDX PT, R13, R0, 0x1, 0x1c1f ;  /* 0x003c1f00000d7f89 */ /* 0x000e6200000e0000 */
[----:B------:R-:W-:-:S03]  /*a5d0*/  IMAD R12, R168, R3, 0x40 ;  /* 0x00000040a80c7424 */ /* 0x000fc600078e0203 */
[----:B------:R-:W3:Y:S02]  /*a5e0*/  SHFL.IDX PT, R0, R0, RZ, 0x1c1f ;  /* 0x001c1fff00007589 */ /* 0x000ee400000e0000 */
[----:B------:R-:W-:Y:S02]  /*a5f0*/  IADD3 R3, R195, 0x1, R12 ;  /* 0x00000001c3037810 */ /* 0x000fe40007ffe00c */
[----:B------:R-:W-:Y:S02]  /*a600*/  IADD3 R12, -R202, R12, R195 ;  /* 0x0000000cca0c7210 */ /* 0x000fe40007ffe1c3 */
[----:B------:R-:W-:-:S04]  /*a610*/  IADD3 R57, -R193, R3, -R202 ;  /* 0x00000003c1397210 */ /* 0x000fc80007ffe9ca */
[----:B-1----:R-:W-:-:S04]  /*a620*/  VIADDMNMX R14, R13, R57, R12, PT ;  /* 0x000000390d0e7246 */ /* 0x002fc8000380010c */
        /* <DEDUP_REMOVED lines=8> */
[----:B------:R-:W-:Y:S01]  /*a6b0*/  IMAD.U32 R12, RZ, RZ, UR4 ;  /* 0x00000004ff0c7e24 */ /* 0x000fe2000f8e00ff */
[----:B------:R-:W-:Y:S02]  /*a6c0*/  WARPGROUP.DEPBAR.LE gsb0, 0x0 ;  /* 0x00008000000079c5 */ /* 0x000fe40000010000 */
[----:B------:R-:W-:Y:S02]  /*a6d0*/  FSEL R69, R26, -INF , P2 ;  /* 0xff8000001a457808 */ /* 0x000fe40001000000 */
[----:B------:R-:W-:Y:S02]  /*a6e0*/  FSEL R20, R27, -INF , P3 ;  /* 0xff8000001b147808 */ /* 0x000fe40001800000 */
[----:B------:R-:W-:-:S02]  /*a6f0*/  ISETP.GT.AND P2, PT, R14, 0x9, PT ;  /* 0x000000090e00780c */ /* 0x000fc40003f44270 */
[----:B------:R-:W-:Y:S02]  /*a700*/  FSEL R71, R30, -INF , P4 ;  /* 0xff8000001e477808 */ /* 0x000fe40002000000 */
[----:B------:R-:W-:Y:S02]  /*a710*/  FMNMX.FTZ R26, R69, R20, !PT ;  /* 0x00000014451a7209 */ /* 0x000fe40007810000 */
[C---:B------:R-:W-:Y:S02]  /*a720*/  ISETP.GT.AND P3, PT, R14.reuse, 0x10, PT ;  /* 0x000000100e00780c */ /* 0x040fe40003f64270 */
[----:B------:R-:W-:Y:S02]  /*a730*/  FSEL R73, R31, -INF , P2 ;  /* 0xff8000001f497808 */ /* 0x000fe40001000000 */
[----:B------:R-:W-:Y:S02]  /*a740*/  FMNMX.FTZ R26, R71, R26, !PT ;  /* 0x0000001a471a7209 */ /* 0x000fe40007810000 */
        /* <DEDUP_REMOVED lines=39> */
[----:B------:R-:W1:Y:S01]  /*a9c0*/  SHFL.BFLY PT, R35, R26, 0x2, 0x1f ;  /* 0x0c401f001a237f89 */ /* 0x000e6200000e0000 */
[----:B------:R-:W-:Y:S02]  /*a9d0*/  FSEL R34, R25, -INF , P3 ;  /* 0xff80000019227808 */ /* 0x000fe40001800000 */
[----:B------:R-:W-:Y:S02]  /*a9e0*/  FSEL R39, R28, -INF , P4 ;  /* 0xff8000001c277808 */ /* 0x000fe40002000000 */
[C---:B------:R-:W-:Y:S02]  /*a9f0*/  ISETP.GT.AND P3, PT, R57.reuse, 0x10, PT ;  /* 0x000000103900780c */ /* 0x040fe40003f64270 */
[----:B------:R-:W-:-:S02]  /*aa00*/  ISETP.GT.AND P4, PT, R57, 0x21, PT ;  /* 0x000000213900780c */ /* 0x000fc40003f84270 */
[----:B------:R-:W-:Y:S02]  /*aa10*/  FSEL R59, R32, -INF , P3 ;  /* 0xff800000203b7808 */ /* 0x000fe40001800000 */
[----:B------:R-:W-:Y:S02]  /*aa20*/  ISETP.GT.AND P3, PT, R57, 0x18, PT ;  /* 0x000000183900780c */ /* 0x000fe40003f64270 */
[----:B------:R-:W-:Y:S02]  /*aa30*/  FSEL R41, R41, -INF , P4 ;  /* 0xff80000029297808 */ /* 0x000fe40002000000 */
[----:B-1----:R-:W-:Y:S02]  /*aa40*/  FMNMX.FTZ R14, R26, R35, !PT ;  /* 0x000000231a0e7209 */ /* 0x002fe40007810000 */
[----:B------:R-:W-:Y:S02]  /*aa50*/  FSEL R35, R24, -INF , P2 ;  /* 0xff80000018237808 */ /* 0x000fe40001000000 */
[----:B------:R-:W-:Y:S01]  /*aa60*/  ISETP.GT.AND P2, PT, R57, 0x9, PT ;  /* 0x000000093900780c */ /* 0x000fe20003f44270 */
[----:B------:R-:W1:Y:S01]  /*aa70*/  SHFL.BFLY PT, R61, R14, 0x1, 0x1f ;  /* 0x0c201f000e3d7f89 */ /* 0x000e6200000e0000 */
        /* <DEDUP_REMOVED lines=10> */
[----:B------:R-:W-:Y:S02]  /*ab20*/  ISETP.GT.AND P2, PT, R57, 0x29, PT ;  /* 0x000000293900780c */ /* 0x000fe40003f44270 */
[----:B-1----:R-:W-:Y:S02]  /*ab30*/  FMNMX.FTZ R14, R14, R61, !PT ;  /* 0x0000003d0e0e7209 */ /* 0x002fe40007810000 */
[----:B------:R-:W-:-:S02]  /*ab40*/  FSEL R61, R36, -INF , P3 ;  /* 0xff800000243d7808 */ /* 0x000fc40001800000 */
[----:B------:R-:W-:Y:S01]  /*ab50*/  ISETP.GT.AND P3, PT, R57, 0x20, PT ;  /* 0x000000203900780c */ /* 0x000fe20003f64270 */
[----:B------:R-:W-:Y:S01]  /*ab60*/  FMUL.FTZ R24, R14, R12 ;  /* 0x0000000c0e187220 */ /* 0x000fe20000410000 */
[----:B------:R-:W-:Y:S02]  /*ab70*/  FMNMX.FTZ R0, R61, R0, !PT ;  /* 0x000000003d007209 */ /* 0x000fe40007810000 */
[----:B------:R-:W-:Y:S02]  /*ab80*/  FSEL R63, R40, -INF , P3 ;  /* 0xff800000283f7808 */ /* 0x000fe40001800000 */
[----:B------:R-:W-:Y:S02]  /*ab90*/  FMNMX.FTZ R0, R37, R0, !PT ;  /* 0x0000000025007209 */ /* 0x000fe40007810000 */
[----:B------:R-:W-:Y:S02]  /*aba0*/  ISETP.GT.AND P3, PT, R57, 0x28, PT ;  /* 0x000000283900780c */ /* 0x000fe40003f64270 */
[----:B------:R-:W-:-:S02]  /*abb0*/  FMNMX.FTZ R0, R63, R0, !PT ;  /* 0x000000003f007209 */ /* 0x000fc40007810000 */
[----:B------:R-:W-:Y:S02]  /*abc0*/  FSEL R65, R44, -INF , P3 ;  /* 0xff8000002c417808 */ /* 0x000fe40001800000 */
[----:B------:R-:W-:Y:S02]  /*abd0*/  FMNMX.FTZ R0, R41, R0, !PT ;  /* 0x0000000029007209 */ /* 0x000fe40007810000 */
[----:B------:R-:W-:Y:S02]  /*abe0*/  ISETP.GT.AND P3, PT, R57, 0x30, PT ;  /* 0x000000303900780c */ /* 0x000fe40003f64270 */
[----:B------:R-:W-:Y:S02]  /*abf0*/  FSEL R45, R45, -INF , P2 ;  /* 0xff8000002d2d7808 */ /* 0x000fe40001000000 */
[----:B------:R-:W-:Y:S02]  /*ac00*/  FMNMX.FTZ R0, R65, R0, !PT ;  /* 0x0000000041007209 */ /* 0x000fe40007810000 */
[----:B------:R-:W-:-:S02]  /*ac10*/  FSETP.NEU.FTZ.AND P4, PT, R14, -INF , PT ;  /* 0xff8000000e00780b */ /* 0x000fc40003f9d000 */
[----:B------:R-:W-:Y:S02]  /*ac20*/  ISETP.GT.AND P2, PT, R57, 0x31, PT ;  /* 0x000000313900780c */ /* 0x000fe40003f44270 */
[----:B------:R-:W-:Y:S02]  /*ac30*/  FSEL R67, R48, -INF , P3 ;  /* 0xff80000030437808 */ /* 0x000fe40001800000 */
[----:B------:R-:W-:Y:S02]  /*ac40*/  FMNMX.FTZ R0, R45, R0, !PT ;  /* 0x000000002d007209 */ /* 0x000fe40007810000 */
[----:B------:R-:W-:Y:S02]  /*ac50*/  FSEL R32, R24, RZ, P4 ;  /* 0x000000ff18207208 */ /* 0x000fe40002000000 */
[----:B------:R-:W-:Y:S02]  /*ac60*/  ISETP.GT.AND P3, PT, R57, 0x38, PT ;  /* 0x000000383900780c */ /* 0x000fe40003f64270 */
[----:B------:R-:W-:Y:S01]  /*ac70*/  FSEL R49, R49, -INF , P2 ;  /* 0xff80000031317808 */ /* 0x000fe20001000000 */
[--C-:B------:R-:W-:Y:S01]  /*ac80*/  FFMA.FTZ R26, R20, R12, -R32.reuse ;  /* 0x0000000c141a7223 */ /* 0x100fe20000010820 */
[----:B------:R-:W-:Y:S01]  /*ac90*/  FMNMX.FTZ R0, R67, R0, !PT ;  /* 0x0000000043007209 */ /* 0x000fe20007810000 */
[-CC-:B------:R-:W-:Y:S01]  /*aca0*/  FFMA.FTZ R28, R3, R12.reuse, -R32.reuse ;  /* 0x0000000c031c7223 */ /* 0x180fe20000010820 */
[----:B------:R-:W-:Y:S01]  /*acb0*/  ISETP.GT.AND P2, PT, R57, 0x39, PT ;  /* 0x000000393900780c */ /* 0x000fe20003f44270 */
[-CC-:B------:R-:W-:Y:S01]  /*acc0*/  FFMA.FTZ R153, R69, R12.reuse, -R32.reuse ;  /* 0x0000000c45997223 */ /* 0x180fe20000010820 */
[----:B------:R-:W-:Y:S01]  /*acd0*/  FSEL R25, R52, -INF , P3 ;  /* 0xff80000034197808 */ /* 0x000fe20001800000 */
[--C-:B------:R-:W-:Y:S01]  /*ace0*/  FFMA.FTZ R155, R71, R12, -R32.reuse ;  /* 0x0000000c479b7223 */ /* 0x100fe20000010820 */
[----:B------:R-:W-:Y:S01]  /*acf0*/  FMNMX.FTZ R20, R49, R0, !PT ;  /* 0x0000000031147209 */ /* 0x000fe20007810000 */
[--C-:B------:R-:W-:Y:S01]  /*ad00*/  FFMA.FTZ R24, R73, R12, -R32.reuse ;  /* 0x0000000c49187223 */ /* 0x100fe20000010820 */
[----:B------:R-:W-:Y:S01]  /*ad10*/  FSEL R53, R53, -INF , P2 ;  /* 0xff80000035357808 */ /* 0x000fe20001000000 */
[----:B------:R1:W-:Y:S01]  /*ad20*/  MUFU.EX2 R0, R26 ;  /* 0x0000001a00007308 */ /* 0x0003e20000000800 */
[----:B------:R-:W-:Y:S01]  /*ad30*/  FMNMX.FTZ R20, R25, R20, !PT ;  /* 0x0000001419147209 */ /* 0x000fe20007810000 */
[-CC-:B------:R-:W-:Y:S01]  /*ad40*/  FFMA.FTZ R157, R75, R12.reuse, -R32.reuse ;  /* 0x0000000c4b9d7223 */ /* 0x180fe20000010820 */
[-CC-:B------:R-:W-:Y:S01]  /*ad50*/  FFMA.FTZ R77, R77, R12.reuse, -R32.reuse ;  /* 0x0000000c4d4d7223 */ /* 0x180fe20000010820 */
[--C-:B------:R-:W-:Y:S01]  /*ad60*/  FFMA.FTZ R79, R79, R12, -R32.reuse ;  /* 0x0000000c4f4f7223 */ /* 0x100fe20000010820 */
[----:B------:R-:W-:Y:S01]  /*ad70*/  FMNMX.FTZ R20, R53, R20, !PT ;  /* 0x0000001435147209 */ /* 0x000fe20007810000 */
[-CC-:B------:R-:W-:Y:S01]  /*ad80*/  FFMA.FTZ R81, R81, R12.reuse, -R32.reuse ;  /* 0x0000000c51517223 */ /* 0x180fe20000010820 */
[-CC-:B------:R-:W-:Y:S01]  /*ad90*/  FFMA.FTZ R43, R43, R12.reuse, -R32.reuse ;  /* 0x0000000c2b2b7223 */ /* 0x180fe20000010820 */
[-CC-:B------:R-:W-:Y:S01]  /*ada0*/  FFMA.FTZ R3, R47, R12.reuse, -R32.reuse ;  /* 0x0000000c2f037223 */ /* 0x180fe20000010820 */
[-CC-:B-1----:R-:W-:Y:S01]  /*adb0*/  FFMA.FTZ R26, R13, R12.reuse, -R32.reuse ;  /* 0x0000000c0d1a7223 */ /* 0x182fe20000010820 */
[----:B------:R-:W1:Y:S01]  /*adc0*/  SHFL.BFLY PT, R57, R20, 0x2, 0x1f ;  /* 0x0c401f0014397f89 */ /* 0x000e6200000e0000 */
[-CC-:B------:R-:W-:Y:S01]  /*add0*/  FFMA.FTZ R13, R27, R12.reuse, -R32.reuse ;  /* 0x0000000c1b0d7223 */ /* 0x180fe20000010820 */
[-CC-:B------:R-:W-:Y:S01]  /*ade0*/  FFMA.FTZ R51, R51, R12.reuse, -R32.reuse ;  /* 0x0000000c33337223 */ /* 0x180fe20000010820 */
[-CC-:B------:R-:W-:Y:S01]  /*adf0*/  FFMA.FTZ R27, R31, R12.reuse, -R32.reuse ;  /* 0x0000000c1f1b7223 */ /* 0x180fe20000010820 */
[----:B------:R-:W-:Y:S01]  /*ae00*/  FFMA.FTZ R55, R55, R12, -R32 ;  /* 0x0000000c37377223 */ /* 0x000fe20000010820 */
[----:B------:R-:W3:Y:S08]  /*ae10*/  MUFU.EX2 R153, R153 ;  /* 0x0000009900997308 */ /* 0x000ef00000000800 */
[----:B------:R-:W4:Y:S08]  /*ae20*/  MUFU.EX2 R155, R155 ;  /* 0x0000009b009b7308 */ /* 0x000f300000000800 */
[----:B------:R-:W0:Y:S01]  /*ae30*/  MUFU.EX2 R24, R24 ;  /* 0x0000001800187308 */ /* 0x000e220000000800 */
[----:B---3--:R-:W-:Y:S01]  /*ae40*/  FADD.FTZ R38, R153, R0 ;  /* 0x0000000099267221 */ /* 0x008fe20000010000 */
[----:B------:R-:W-:-:S02]  /*ae50*/  F2FP.F16.F32.PACK_AB R153, R0, R153 ;  /* 0x000000990099723e */ /* 0x000fc400000000ff */
[----:B-1----:R-:W-:-:S04]  /*ae60*/  FMNMX.FTZ R57, R20, R57, !PT ;  /* 0x0000003914397209 */ /* 0x002fc80007810000 */
[----:B------:R-:W-:Y:S01]  /*ae70*/  MUFU.EX2 R157, R157 ;  /* 0x0000009d009d7308 */ /* 0x000fe20000000800 */
[----:B------:R-:W1:Y:S01]  /*ae80*/  SHFL.BFLY PT, R20, R57, 0x1, 0x1f ;  /* 0x0c201f0039147f89 */ /* 0x000e6200000e0000 */
[----:B----4-:R-:W-:-:S06]  /*ae90*/  FADD.FTZ R31, R155, R38 ;  /* 0x000000269b1f7221 */ /* 0x010fcc0000010000 */
[----:B------:R-:W-:Y:S01]  /*aea0*/  MUFU.EX2 R40, R77 ;  /* 0x0000004d00287308 */ /* 0x000fe20000000800 */
[C---:B0-----:R-:W-:Y:S01]  /*aeb0*/  FADD.FTZ R46, R24.reuse, R31 ;  /* 0x0000001f182e7221 */ /* 0x041fe20000010000 */
[----:B------:R-:W-:-:S06]  /*aec0*/  F2FP.F16.F32.PACK_AB R155, R24, R155 ;  /* 0x0000009b189b723e */ /* 0x000fcc00000000ff */
[----:B------:R-:W-:Y:S08]  /*aed0*/  MUFU.EX2 R79, R79 ;  /* 0x0000004f004f7308 */ /* 0x000ff00000000800 */
[----:B------:R-:W0:Y:S01]  /*aee0*/  MUFU.EX2 R42, R81 ;  /* 0x00000051002a7308 */ /* 0x000e220000000800 */
[----:B-1----:R-:W-:-:S04]  /*aef0*/  FMNMX.FTZ R20, R57, R20, !PT ;  /* 0x0000001439147209 */ /* 0x002fc80007810000 */
[C---:B------:R-:W-:Y:S01]  /*af00*/  FSETP.NEU.FTZ.AND P2, PT, R20.reuse, -INF , PT ;  /* 0xff8000001400780b */ /* 0x040fe20003f5d000 */
[----:B------:R-:W-:Y:S02]  /*af10*/  FMUL.FTZ R30, R20, R12 ;  /* 0x0000000c141e7220 */ /* 0x000fe40000410000 */
[----:B------:R-:W-:Y:S03]  /*af20*/  MUFU.EX2 R161, R28 ;  /* 0x0000001c00a17308 */ /* 0x000fe60000000800 */
[----:B------:R-:W-:-:S05]  /*af30*/  FSEL R32, R30, RZ, P2 ;  /* 0x000000ff1e207208 */ /* 0x000fca0001000000 */
[-CC-:B------:R-:W-:Y:S01]  /*af40*/  FFMA.FTZ R35, R35, R12.reuse, -R32.reuse ;  /* 0x0000000c23237223 */ /* 0x180fe20000010820 */
        /* <DEDUP_REMOVED lines=15> */
[-CC-:B------:R-:W-:Y:S01]  /*b040*/  FFMA.FTZ R25, R25, R12.reuse, -R32.reuse ;  /* 0x0000000c19197223 */ /* 0x180fe20000010820 */
[----:B------:R-:W-:Y:S01]  /*b050*/  FFMA.FTZ R32, R53, R12, -R32 ;  /* 0x0000000c35207223 */ /* 0x000fe20000010820 */
[----:B0-----:R-:W-:-:S04]  /*b060*/  F2FP.F16.F32.PACK_AB R159, R42, R79 ;  /* 0x0000004f2a9f723e */ /* 0x001fc800000000ff */
[----:B------:R-:W0:Y:S08]  /*b070*/  MUFU.EX2 R39, R39 ;  /* 0x0000002700277308 */ /* 0x000e300000000800 */
[----:B------:R3:W4:Y:S01]  /*b080*/  MUFU.EX2 R154, R29 ;  /* 0x0000001d009a7308 */ /* 0x0007220000000800 */
[----:B-1----:R-:W-:Y:S01]  /*b090*/  FADD.FTZ R38, R35, R34 ;  /* 0x0000002223267221 */ /* 0x002fe20000010000 */
[----:B-----5:R-:W-:-:S06]  /*b0a0*/  F2FP.F16.F32.PACK_AB R152, R34, R35 ;  /* 0x000000232298723e */ /* 0x020fcc00000000ff */
[----:B------:R-:W1:Y:S01]  /*b0b0*/  MUFU.EX2 R59, R59 ;  /* 0x0000003b003b7308 */ /* 0x000e620000000800 */
[----:B---3--:R-:W-:Y:S02]  /*b0c0*/  @!P1 VIADD R29, R21, 0x28c40 ;  /* 0x00028c40151d9836 */ /* 0x008fe40000000000 */
[----:B0-----:R-:W-:-:S03]  /*b0d0*/  FADD.FTZ R31, R39, R38 ;  /* 0x00000026271f7221 */ /* 0x001fc60000010000 */
[----:B------:R-:W-:Y:S02]  /*b0e0*/  @!P1 PRMT R29, RZ, 0x654, R29 ;  /* 0x00000654ff1d9816 */ /* 0x000fe4000000001d */
[----:B------:R0:W3:Y:S02]  /*b0f0*/  MUFU.EX2 R156, R33 ;  /* 0x00000021009c7308 */ /* 0x0000e40000000800 */
[----:B------:R1:W-:Y:S06]  /*b100*/  @!P1 SYNCS.ARRIVE.TRANS64.RED.A1T0 RZ, [R29+URZ], RZ ;  /* 0x000000ff1dff99a7 */ /* 0x0003ec000810043f */
[----:B------:R-:W2:Y:S01]  /*b110*/  MUFU.EX2 R61, R61 ;  /* 0x0000003d003d7308 */ /* 0x000ea20000000800 */
[----:B0-----:R-:W-:Y:S01]  /*b120*/  FADD.FTZ R33, R157, R46 ;  /* 0x0000002e9d217221 */ /* 0x001fe20000010000 */
[C---:B----4-:R-:W-:Y:S01]  /*b130*/  FADD.FTZ R46, R154.reuse, R31 ;  /* 0x0000001f9a2e7221 */ /* 0x050fe20000010000 */
[----:B------:R-:W-:Y:S01]  /*b140*/  F2FP.F16.F32.PACK_AB R154, R154, R39 ;  /* 0x000000279a9a723e */ /* 0x000fe200000000ff */
[----:B------:R-:W-:Y:S01]  /*b150*/  BAR.SYNC.DEFER_BLOCKING 0xf, 0x100 ;  /* 0x03c4000000007b1d */ /* 0x000fe20000010000 */
[C---:B------:R-:W-:Y:S01]  /*b160*/  FADD.FTZ R48, R40.reuse, R33 ;  /* 0x0000002128307221 */ /* 0x040fe20000010000 */
[----:B-1----:R-:W-:Y:S01]  /*b170*/  FADD.FTZ R29, R59, R46 ;  /* 0x0000002e3b1d7221 */ /* 0x002fe20000010000 */
[----:B------:R-:W-:-:S02]  /*b180*/  F2FP.F16.F32.PACK_AB R157, R40, R157 ;  /* 0x0000009d289d723e */ /* 0x000fc400000000ff */
[----:B------:R-:W-:Y:S01]  /*b190*/  FADD.FTZ R31, R79, R48 ;  /* 0x000000304f1f7221 */ /* 0x000fe20000010000 */
[----:B------:R-:W0:Y:S01]  /*b1a0*/  MUFU.EX2 R158, R37 ;  /* 0x00000025009e7308 */ /* 0x000e220000000800 */
[C---:B---3--:R-:W-:Y:S01]  /*b1b0*/  FADD.FTZ R0, R156.reuse, R29 ;  /* 0x0000001d9c007221 */ /* 0x048fe20000010000 */
[----:B------:R-:W-:Y:S01]  /*b1c0*/  F2FP.F16.F32.PACK_AB R156, R156, R59 ;  /* 0x0000003b9c9c723e */ /* 0x000fe200000000ff */
[----:B------:R-:W-:Y:S02]  /*b1d0*/  FADD.FTZ R46, R42, R31 ;  /* 0x0000001f2a2e7221 */ /* 0x000fe40000010000 */
[----:B--2---:R-:W-:-:S03]  /*b1e0*/  FADD.FTZ R29, R61, R0 ;  /* 0x000000003d1d7221 */ /* 0x004fc60000010000 */
[----:B------:R-:W1:Y:S01]  /*b1f0*/  MUFU.EX2 R63, R63 ;  /* 0x0000003f003f7308 */ /* 0x000e620000000800 */
[----:B------:R-:W-:-:S07]  /*b200*/  FADD.FTZ R31, R161, R46 ;  /* 0x0000002ea11f7221 */ /* 0x000fce0000010000 */
[----:B------:R-:W2:Y:S01]  /*b210*/  MUFU.EX2 R44, R43 ;  /* 0x0000002b002c7308 */ /* 0x000ea20000000800 */
[C---:B0-----:R-:W-:Y:S01]  /*b220*/  FADD.FTZ R0, R158.reuse, R29 ;  /* 0x0000001d9e007221 */ /* 0x041fe20000010000 */
[----:B------:R-:W-:Y:S01]  /*b230*/  F2FP.F16.F32.PACK_AB R158, R158, R61 ;  /* 0x0000003d9e9e723e */ /* 0x000fe200000000ff */
[----:B------:R0:W-:Y:S04]  /*b240*/  STSM.16.M88.4 [R196+0x26800], R152 ;  /* 0x02680098c4007844 */ /* 0x0001e80000000200 */
[----:B------:R0:W-:Y:S01]  /*b250*/  STSM.16.M88.4 [R197], R156 ;  /* 0x0000009cc5007844 */ /* 0x0001e20000000200 */
[----:B------:R-:W3:Y:S01]  /*b260*/  MUFU.EX2 R160, R41 ;  /* 0x0000002900a07308 */ /* 0x000ee20000000800 */
[----:B-1----:R-:W-:-:S07]  /*b270*/  FADD.FTZ R29, R63, R0 ;  /* 0x000000003f1d7221 */ /* 0x002fce0000010000 */
[----:B------:R-:W1:Y:S01]  /*b280*/  MUFU.EX2 R26, R26 ;  /* 0x0000001a001a7308 */ /* 0x000e620000000800 */
[C---:B--2---:R-:W-:Y:S01]  /*b290*/  FADD.FTZ R31, R44.reuse, R31 ;  /* 0x0000001f2c1f7221 */ /* 0x044fe20000010000 */
[----:B------:R-:W-:-:S06]  /*b2a0*/  F2FP.F16.F32.PACK_AB R161, R44, R161 ;  /* 0x000000a12ca1723e */ /* 0x000fcc00000000ff */
[----:B------:R-:W2:Y:S01]  /*b2b0*/  MUFU.EX2 R65, R65 ;  /* 0x0000004100417308 */ /* 0x000ea20000000800 */
[C---:B---3--:R-:W-:Y:S01]  /*b2c0*/  FADD.FTZ R0, R160.reuse, R29 ;  /* 0x0000001da0007221 */ /* 0x048fe20000010000 */
[----:B------:R-:W-:-:S06]  /*b2d0*/  F2FP.F16.F32.PACK_AB R160, R160, R63 ;  /* 0x0000003fa0a0723e */ /* 0x000fcc00000000ff */
[----:B------:R-:W3:Y:S01]  /*b2e0*/  MUFU.EX2 R36, R45 ;  /* 0x0000002d00247308 */ /* 0x000ee20000000800 */
[----:B-1----:R-:W-:-:S07]  /*b2f0*/  FADD.FTZ R24, R26, R31 ;  /* 0x0000001f1a187221 */ /* 0x002fce0000010000 */
[----:B------:R-:W1:Y:S01]  /*b300*/  MUFU.EX2 R3, R3 ;  /* 0x0000000300037308 */ /* 0x000e620000000800 */
[----:B--2---:R-:W-:-:S07]  /*b310*/  FADD.FTZ R29, R65, R0 ;  /* 0x00000000411d7221 */ /* 0x004fce0000010000 */
[----:B------:R-:W-:Y:S01]  /*b320*/  MUFU.EX2 R13, R13 ;  /* 0x0000000d000d7308 */ /* 0x000fe20000000800 */
[C---:B---3--:R-:W-:Y:S01]  /*b330*/  F2FP.F16.F32.PACK_AB R162, R36.reuse, R65 ;  /* 0x0000004124a2723e */ /* 0x048fe200000000ff */
[----:B------:R-:W-:-:S06]  /*b340*/  FADD.FTZ R36, R36, R29 ;  /* 0x0000001d24247221 */ /* 0x000fcc0000010000 */
[----:B------:R-:W2:Y:S01]  /*b350*/  MUFU.EX2 R28, R51 ;  /* 0x00000033001c7308 */ /* 0x000ea20000000800 */
[C---:B-1----:R-:W-:Y:S01]  /*b360*/  FADD.FTZ R24, R3.reuse, R24 ;  /* 0x0000001803187221 */ /* 0x042fe20000010000 */
[----:B------:R-:W-:-:S05]  /*b370*/  F2FP.F16.F32.PACK_AB R163, R3, R26 ;  /* 0x0000001a03a3723e */ /* 0x000fca00000000ff */
[----:B------:R0:W-:Y:S01]  /*b380*/  STSM.16.M88.4 [R199], R160 ;  /* 0x000000a0c7007844 */ /* 0x0001e20000000200 */
[----:B------:R-:W-:Y:S08]  /*b390*/  MUFU.EX2 R67, R67 ;  /* 0x0000004300437308 */ /* 0x000ff00000000800 */
[----:B------:R-:W1:Y:S01]  /*b3a0*/  MUFU.EX2 R38, R49 ;  /* 0x0000003100267308 */ /* 0x000e620000000800 */
[----:B--2---:R-:W-:Y:S01]  /*b3b0*/  F2FP.F16.F32.PACK_AB R165, R28, R13 ;  /* 0x0000000d1ca5723e */ /* 0x004fe200000000ff */
[----:B------:R-:W-:-:S04]  /*b3c0*/  FADD.FTZ R13, R13, R24 ;  /* 0x000000180d0d7221 */ /* 0x000fc80000010000 */
[----:B------:R-:W-:Y:S02]  /*b3d0*/  FADD.FTZ R28, R28, R13 ;  /* 0x0000000d1c1c7221 */ /* 0x000fe40000010000 */
[----:B------:R-:W2:Y:S08]  /*b3e0*/  MUFU.EX2 R27, R27 ;  /* 0x0000001b001b7308 */ /* 0x000eb00000000800 */
[----:B------:R-:W3:Y:S01]  /*b3f0*/  MUFU.EX2 R30, R55 ;  /* 0x00000037001e7308 */ /* 0x000ee20000000800 */
[----:B-1----:R-:W-:Y:S01]  /*b400*/  F2FP.F16.F32.PACK_AB R164, R38, R67 ;  /* 0x0000004326a4723e */ /* 0x002fe200000000ff */
[----:B------:R-:W-:-:S04]  /*b410*/  FADD.FTZ R67, R67, R36 ;  /* 0x0000002443437221 */ /* 0x000fc80000010000 */
[----:B------:R-:W-:Y:S02]  /*b420*/  FADD.FTZ R38, R38, R67 ;  /* 0x0000004326267221 */ /* 0x000fe40000010000 */
[----:B------:R-:W-:Y:S01]  /*b430*/  MUFU.EX2 R25, R25 ;  /* 0x0000001900197308 */ /* 0x000fe20000000800 */
[----:B--2---:R-:W-:-:S07]  /*b440*/  FADD.FTZ R3, R27, R28 ;  /* 0x0000001c1b037221 */ /* 0x004fce0000010000 */
[----:B------:R-:W1:Y:S01]  /*b450*/  MUFU.EX2 R32, R32 ;  /* 0x0000002000207308 */ /* 0x000e620000000800 */
[C---:B---3--:R-:W-:Y:S01]  /*b460*/  F2FP.F16.F32.PACK_AB R167, R30.reuse, R27 ;  /* 0x0000001b1ea7723e */ /* 0x048fe200000000ff */
[----:B------:R-:W-:Y:S01]  /*b470*/  FADD.FTZ R3, R30, R3 ;  /* 0x000000031e037221 */ /* 0x000fe20000010000 */
[----:B-1----:R-:W-:Y:S01]  /*b480*/  F2FP.F16.F32.PACK_AB R166, R32, R25 ;  /* 0x0000001920a6723e */ /* 0x002fe200000000ff */
[----:B------:R-:W-:-:S04]  /*b490*/  FADD.FTZ R25, R25, R38 ;  /* 0x0000002619197221 */ /* 0x000fc80000010000 */
[----:B------:R0:W-:Y:S01]  /*b4a0*/  STSM.16.M88.4 [R198], R164 ;  /* 0x000000a4c6007844 */ /* 0x0001e20000000200 */
[----:B------:R-:W-:Y:S01]  /*b4b0*/  FADD.FTZ R0, R32, R25 ;  /* 0x0000001920007221 */ /* 0x000fe20000010000 */
[----:B------:R-:W-:Y:S06]  /*b4c0*/  @!P0 BRA `(.L_x_4785) ;  /* 0x0000000000048947 */ /* 0x000fec0003800000 */
[----:B------:R-:W-:Y:S01]  /*b4d0*/  BPT.TRAP 0x1 ;  /* 0x000000040000795c */ /* 0x000fe20000300000 */
.L_x_4785:
[----:B------:R1:W2:Y:S01]  /*b4e0*/  SYNCS.PHASECHK.TRANS64.TRYWAIT P2, [R21+URZ+0x28c50], R58 ;  /* 0x028c503a150075a7 */ /* 0x0002a2000804017f */
[----:B------:R-:W-:Y:S05]  /*b4f0*/  @!P0 BRA `(.L_x_4786) ;  /* 0x0000000000048947 */ /* 0x000fea0003800000 */
[----:B------:R-:W-:Y:S01]  /*b500*/  BPT.TRAP 0x1 ;  /* 0x000000040000795c */ /* 0x000fe20000300000 */
.L_x_4786:
[----:B------:R-:W3:Y:S01]  /*b510*/  @P5 LDC R27, c[0x0][0x44c] ;  /* 0x00011300ff1b5b82 */ /* 0x000ee20000000800 */
[----:B------:R-:W-:Y:S01]  /*b520*/  LOP3.LUT R13, R56, 0x2000000, RZ, 0xfc, !PT ;  /* 0x02000000380d7812 */ /* 0x000fe200078efcff */
[----:B------:R-:W-:Y:S01]  /*b530*/  ULDC UR39, c[0x0][0x988] ;  /* 0x0002620000277ab9 */ /* 0x000fe20000000800 */
[----:B------:R-:W-:Y:S01]  /*b540*/  ULDC UR40, c[0x0][0x988] ;  /* 0x0002620000287ab9 */ /* 0x000fe20000000800 */
[----:B------:R-:W-:Y:S02]  /*b550*/  BSSY B0, `(.L_x_4787) ;  /* 0x0000006000007945 */ /* 0x000fe40003800000 */
[----:B------:R-:W-:Y:S02]  /*b560*/  IMAD R28, R18, 0x1000, R13 ;  /* 0x00001000121c7824 */ /* 0x000fe400078e020d */
[----:B------:R-:W4:Y:S01]  /*b570*/  @P5 LDC R30, c[0x0][0x450] ;  /* 0x00011400ff1e5b82 */ /* 0x000f220000000800 */
[----:B--2---:R-:W-:Y:S05]  /*b580*/  @P2 BRA `(.L_x_4788) ;  /* 0x0000000000082947 */ /* 0x004fea0003800000 */
[----:B------:R-:W2:Y:S02]  /*b590*/  SYNCS.PHASECHK.TRANS64.TRYWAIT P2, [R21+URZ+0x28c50], R58 ;  /* 0x028c503a150075a7 */ /* 0x000ea4000804017f */
[----:B--2---:R-:W-:Y:S05]  /*b5a0*/  @!P2 BRA `(.L_x_4789) ;  /* 0x0000013400fca947 */ /* 0x004fea0003800000 */
.L_x_4788:
[----:B------:R-:W-:Y:S05]  /*b5b0*/  BSYNC B0 ;  /* 0x0000000000007941 */ /* 0x000fea0003800000 */
.L_x_4787:
[----:B------:R-:W5:Y:S01]  /*b5c0*/  LDC R24, c[0x0][0x448] ;  /* 0x00011200ff187b82 */ /* 0x000f620000000800 */
[----:B------:R-:W-:Y:S01]  /*b5d0*/  IMAD.MOV.U32 R25, RZ, RZ, 0x40000040 ;  /* 0x40000040ff197424 */ /* 0x000fe200078e00ff */
[----:B------:R-:W-:Y:S01]  /*b5e0*/  BSSY B0, `(.L_x_4790) ;  /* 0x000023c000007945 */ /* 0x000fe20003800000 */
[----:B------:R-:W-:Y:S02]  /*b5f0*/  IMAD.MOV.U32 R169, RZ, RZ, R194 ;  /* 0x000000ffffa97224 */ /* 0x000fe400078e00c2 */
[----:B------:R-:W-:Y:S01]  /*b600*/  VIADD R26, R28, 0x100 ;  /* 0x000001001c1a7836 */ /* 0x000fe20000000000 */
[C---:B------:R-:W-:Y:S01]  /*b610*/  R2UR UR7, R25.reuse ;  /* 0x00000000190772ca */ /* 0x040fe200000e0000 */
[----:B------:R-:W-:Y:S01]  /*b620*/  IMAD.MOV.U32 R29, RZ, RZ, 0x40000040 ;  /* 0x40000040ff1d7424 */ /* 0x000fe200078e00ff */
[----:B------:R-:W-:Y:S01]  /*b630*/  R2UR UR11, R25 ;  /* 0x00000000190b72ca */ /* 0x000fe200000e0000 */
[----:B-12---:R-:W-:Y:S01]  /*b640*/  @!P1 VIADD R21, R21, 0x28c60 ;  /* 0x00028c6015159836 */ /* 0x006fe20000000000 */
[----:B------:R-:W-:Y:S01]  /*b650*/  R2UR UR14, R26 ;  /* 0x000000001a0e72ca */ /* 0x000fe200000e0000 */
[----:B------:R-:W-:Y:S01]  /*b660*/  VIADD R214, R168, 0xfffffffe ;  /* 0xfffffffea8d67836 */ /* 0x000fe20000000000 */
[----:B------:R-:W-:-:S02]  /*b670*/  R2UR UR19, R29 ;  /* 0x000000001d1372ca */ /* 0x000fc400000e0000 */
[----:B------:R-:W-:Y:S02]  /*b680*/  @!P1 PRMT R21, RZ, 0x654, R21 ;  /* 0x00000654ff159816 */ /* 0x000fe40000000015 */
[----:B-----5:R-:W-:Y:S01]  /*b690*/  ISETP.NE.AND P2, PT, R24, 0x1, PT ;  /* 0x000000011800780c */ /* 0x020fe20003f45270 */
[----:B------:R-:W-:-:S05]  /*b6a0*/  IMAD.MOV.U32 R24, RZ, RZ, R28 ;  /* 0x000000ffff187224 */ /* 0x000fca00078e001c */
[----:B------:R-:W-:Y:S01]  /*b6b0*/  R2UR UR6, R24 ;  /* 0x00000000180672ca */ /* 0x000fe200000e0000 */
[C---:B------:R-:W-:Y:S02]  /*b6c0*/  VIADD R24, R28.reuse, 0x80 ;  /* 0x000000801c187836 */ /* 0x040fe40000000000 */
[----:B------:R-:W-:-:S03]  /*b6d0*/  VIADD R28, R28, 0x180 ;  /* 0x000001801c1c7836 */ /* 0x000fc60000000000 */
[----:B------:R-:W-:Y:S01]  /*b6e0*/  R2UR UR10, R24 ;  /* 0x00000000180a72ca */ /* 0x000fe200000e0000 */
[----:B---3--:R-:W-:Y:S01]  /*b6f0*/  @P2 IMAD.HI.U32 R27, R194, R27, RZ ;  /* 0x0000001bc21b2227 */ /* 0x008fe200078e00ff */
[----:B------:R-:W-:-:S04]  /*b700*/  R2UR UR18, R28 ;  /* 0x000000001c1272ca */ /* 0x000fc800000e0000 */
[----:B----4-:R-:W-:Y:S01]  /*b710*/  @P2 SHF.R.U32.HI R169, RZ, R30, R27 ;  /* 0x0000001effa92219 */ /* 0x010fe2000001161b */
[----:B------:R-:W-:-:S05]  /*b720*/  IMAD.MOV.U32 R27, RZ, RZ, 0x40000040 ;  /* 0x40000040ff1b7424 */ /* 0x000fca00078e00ff */
[----:B------:R-:W-:Y:S02]  /*b730*/  R2UR UR15, R27 ;  /* 0x000000001b0f72ca */ /* 0x000fe400000e0000 */
[----:B------:R-:W-:-:S06]  /*b740*/  WARPGROUP.ARRIVE ;  /* 0x00000000000079c5 */ /* 0x000fcc0000000000 */
[----:B------:R-:W-:Y:S03]  /*b750*/  HGMMA.64x256x16.F32 R24, R152, gdesc[UR4].tnspB, RZ, !UPT, gsb0 ;  /* 0x43e0000498187df0 */ /* 0x000fe6000c0008ff */
[----:B------:R-:W-:Y:S02]  /*b760*/  WARPGROUP.DEPBAR.LE gsb0, 0x0 ;  /* 0x00008000000079c5 */ /* 0x000fe40000010000 */
[----:B------:R-:W-:Y:S01]  /*b770*/  WARPGROUP.ARRIVE ;  /* 0x00000000000079c5 */ /* 0x000fe20000000000 */
[----:B0-----:R-:W-:-:S04]  /*b780*/  IADD3 R152, R169, R195, -R193 ;  /* 0x000000c3a9987210 */ /* 0x001fc80007ffe8c1 */
[----:B------:R-:W-:-:S15]  /*b790*/  SHF.R.S32.HI R153, RZ, 0x1f, R152 ;  /* 0x0000001fff997819 */ /* 0x000fde0000011498 */
[----:B------:R-:W-:-:S03]  /*b7a0*/  NOP ;  /* 0x0000000000007918 */ /* 0x000fc60000000000 */
[----:B------:R-:W-:Y:S01]  /*b7b0*/  HGMMA.64x256x16.F32 R24, R156, gdesc[UR8].tnspB, R24, gsb0 ;  /* 0x43e000089c187df0 */ /* 0x000fe20008000818 */
[----:B------:R-:W-:Y:S02]  /*b7c0*/  LEA.HI R153, R153, R152, RZ, 0x6 ;  /* 0x0000009899997211 */ /* 0x000fe400078f30ff */
        /* <DEDUP_REMOVED lines=18> */
[----:B0-----:R-:W-:-:S04]  /*b8f0*/  SHF.R.S32.HI R21, RZ, 0x6, R153 ;  /* 0x00000006ff157819 */ /* 0x001fc80000011499 */
[----:B------:R-:W-:-:S04]  /*b900*/  VIMNMX R21, R200, R21, !PT ;  /* 0x00000015c8157248 */ /* 0x000fc80007fe0100 */
[----:B------:R-:W-:-:S13]  /*b910*/  ISETP.GE.AND P2, PT, R214, R21, PT ;  /* 0x00000015d600720c */ /* 0x000fda0003f46270 */
[----:B------:R-:W-:Y:S05]  /*b920*/  @!P2 BRA `(.L_x_4791) ;  /* 0x00000020001ca947 */ /* 0x000fea0003800000 */
[----:B------:R-:W-:Y:S01]  /*b930*/  BSSY B1, `(.L_x_4791) ;  /* 0x0000206000017945 */ /* 0x000fe20003800000 */
[----:B------:R-:W-:Y:S02]  /*b940*/  IMAD.MOV.U32 R227, RZ, RZ, R14 ;  /* 0x000000ffffe37224 */ /* 0x000fe400078e000e */
[----:B------:R-:W-:Y:S02]  /*b950*/  IMAD.MOV.U32 R225, RZ, RZ, R20 ;  /* 0x000000ffffe17224 */ /* 0x000fe400078e0014 */
[----:B------:R-:W-:-:S07]  /*b960*/  IMAD.MOV.U32 R226, RZ, RZ, R18 ;  /* 0x000000ffffe27224 */ /* 0x000fce00078e0012 */
.L_x_4802:
[----:B------:R-:W-:-:S05]  /*b970*/  VIADD R18, R226, 0x1 ;  /* 0x00000001e2127836 */ /* 0x000fca0000000000 */
[----:B------:R-:W-:-:S04]  /*b980*/  ISETP.NE.AND P2, PT, R18, 0x2, PT ;  /* 0x000000021200780c */ /* 0x000fc80003f45270 */
[----:B------:R-:W-:Y:S02]  /*b990*/  SEL R12, RZ, 0x1, P2 ;  /* 0x00000001ff0c7807 */ /* 0x000fe40001000000 */
[----:B------:R-:W-:Y:S02]  /*b9a0*/  SEL R18, R18, RZ, P2 ;  /* 0x000000ff12127207 */ /* 0x000fe40001000000 */
[----:B------:R-:W-:Y:S01]  /*b9b0*/  LOP3.LUT R22, R22, R12, RZ, 0x3c, !PT ;  /* 0x0000000c16167212 */ /* 0x000fe200078e3cff */
[----:B0-----:R-:W-:Y:S06]  /*b9c0*/  @!P0 BRA `(.L_x_4792) ;  /* 0x0000000000048947 */ /* 0x001fec0003800000 */
[----:B------:R-:W-:Y:S01]  /*b9d0*/  BPT.TRAP 0x1 ;  /* 0x000000040000795c */ /* 0x000fe20000300000 */
.L_x_4792:
[----:B------:R-:W-:Y:S01]  /*b9e0*/  IMAD R215, R18, 0x8, R2 ;  /* 0x0000000812d77824 */ /* 0x000fe200078e0202 */
[----:B------:R-:W-:-:S04]  /*b9f0*/  SHF.L.U32 R220, R22, 0x1f, RZ ;  /* 0x0000001f16dc7819 */ /* 0x000fc800000006ff */
[----:B------:R0:W1:Y:S01]  /*ba00*/  SYNCS.PHASECHK.TRANS64.TRYWAIT P2, [R215+URZ+0x28c30], R220 ;  /* 0x028c30dcd70075a7 */ /* 0x000062000804017f */
[----:B------:R-:W-:Y:S05]  /*ba10*/  @!P0 BRA `(.L_x_4793) ;  /* 0x0000000000048947 */ /* 0x000fea0003800000 */
[----:B------:R-:W-:Y:S01]  /*ba20*/  BPT.TRAP 0x1 ;  /* 0x000000040000795c */ /* 0x000fe20000300000 */
.L_x_4793:
[----:B------:R-:W2:Y:S01]  /*ba30*/  LDC R12, c[0x0][0x448] ;  /* 0x00011200ff0c7b82 */ /* 0x000ea20000000800 */
[----:B------:R-:W-:Y:S01]  /*ba40*/  BSSY B2, `(.L_x_4794) ;  /* 0x000000a000027945 */ /* 0x000fe20003800000 */
[----:B--2---:R-:W-:Y:S01]  /*ba50*/  ISETP.NE.AND P3, PT, R12, 0x1, PT ;  /* 0x000000010c00780c */ /* 0x004fe20003f65270 */
[----:B------:R-:W-:-:S12]  /*ba60*/  IMAD.IADD R12, R203, 0x1, R194 ;  /* 0x00000001cb0c7824 */ /* 0x000fd800078e02c2 */
[----:B------:R-:W2:Y:S08]  /*ba70*/  @P3 LDC R20, c[0x0][0x44c] ;  /* 0x00011300ff143b82 */ /* 0x000eb00000000800 */
[----:B------:R-:W3:Y:S01]  /*ba80*/  @P3 LDC R14, c[0x0][0x450] ;  /* 0x00011400ff0e3b82 */ /* 0x000ee20000000800 */
[----:B--2---:R-:W-:-:S05]  /*ba90*/  @P3 IMAD.HI.U32 R20, R12, R20, RZ ;  /* 0x000000140c143227 */ /* 0x004fca00078e00ff */
[----:B---3--:R-:W-:Y:S01]  /*baa0*/  @P3 SHF.R.U32.HI R12, RZ, R14, R20 ;  /* 0x0000000eff0c3219 */ /* 0x008fe20000011614 */
[----:B-1----:R-:W-:Y:S06]  /*bab0*/  @P2 BRA `(.L_x_4795) ;  /* 0x0000000000082947 */ /* 0x002fec0003800000 */
[----:B------:R-:W1:Y:S02]  /*bac0*/  SYNCS.PHASECHK.TRANS64.TRYWAIT P2, [R215+URZ+0x28c30], R220 ;  /* 0x028c30dcd70075a7 */ /* 0x000e64000804017f */
[----:B-1----:R-:W-:Y:S05]  /*bad0*/  @!P2 BRA `(.L_x_4796) ;  /* 0x0000013000c4a947 */ /* 0x002fea0003800000 */
.L_x_4795:
[----:B------:R-:W-:Y:S05]  /*bae0*/  BSYNC B2 ;  /* 0x0000000000027941 */ /* 0x000fea0003800000 */
.L_x_4794:
[----:B------:R-:W2:Y:S01]  /*baf0*/  SHFL.IDX PT, R20, R12, RZ, 0x1c1f ;  /* 0x001c1fff0c147589 */ /* 0x000ea200000e0000 */
[----:B------:R-:W-:Y:S01]  /*bb00*/  IMAD.MOV.U32 R152, RZ, RZ, -0x40 ;  /* 0xffffffc0ff987424 */ /* 0x000fe200078e00ff */
[----:B------:R-:W-:Y:S01]  /*bb10*/  R2UR UR4, R4 ;  /* 0x00000000040472ca */ /* 0x000fe200000e0000 */
[----:B------:R-:W-:Y:S01]  /*bb20*/  IMAD R156, R18, 0x200, R15 ;  /* 0x00000200129c7824 */ /* 0x000fe200078e020f */
[----:B------:R-:W3:Y:S01]  /*bb30*/  SHFL.IDX PT, R12, R12, 0x1, 0x1c1f ;  /* 0x003c1f000c0c7f89 */ /* 0x000ee200000e0000 */
[----:B------:R-:W-:Y:S01]  /*bb40*/  IMAD R152, R214, R152, 0x1 ;  /* 0x00000001d6987424 */ /* 0x000fe200078e0298 */
[----:B------:R-:W-:Y:S01]  /*bb50*/  R2UR UR5, R5 ;  /* 0x00000000050572ca */ /* 0x000fe200000e0000 */
[----:B------:R-:W-:Y:S01]  /*bb60*/  IMAD.MOV.U32 R157, RZ, RZ, 0x40000040 ;  /* 0x40000040ff9d7424 */ /* 0x000fe200078e00ff */
[C---:B------:R-:W-:Y:S01]  /*bb70*/  R2UR UR6, R156.reuse ;  /* 0x000000009c0672ca */ /* 0x040fe200000e0000 */
[----:B------:R-:W-:Y:S01]  /*bb80*/  VIADD R154, R156, 0x2 ;  /* 0x000000029c9a7836 */ /* 0x000fe20000000000 */
[----:B------:R-:W-:Y:S01]  /*bb90*/  IADD3 R152, R195, R152, -R202 ;  /* 0x00000098c3987210 */ /* 0x000fe20007ffe8ca */
[----:B------:R-:W-:Y:S01]  /*bba0*/  IMAD.MOV.U32 R155, RZ, RZ, 0x40000040 ;  /* 0x40000040ff9b7424 */ /* 0x000fe200078e00ff */
[----:B------:R-:W-:-:S02]  /*bbb0*/  R2UR UR7, R157 ;  /* 0x000000009d0772ca */ /* 0x000fc400000e0000 */
[----:B------:R-:W-:Y:S01]  /*bbc0*/  R2UR UR10, R154 ;  /* 0x000000009a0a72ca */ /* 0x000fe200000e0000 */
[----:B------:R-:W-:Y:S01]  /*bbd0*/  IMAD.IADD R153, R152, 0x1, -R193 ;  /* 0x0000000198997824 */ /* 0x000fe200078e0ac1 */
[----:B------:R-:W-:Y:S01]  /*bbe0*/  R2UR UR11, R155 ;  /* 0x000000009b0b72ca */ /* 0x000fe200000e0000 */
[C---:B------:R-:W-:Y:S01]  /*bbf0*/  VIADD R152, R156.reuse, 0x4 ;  /* 0x000000049c987836 */ /* 0x040fe20000000000 */
[----:B------:R-:W-:Y:S01]  /*bc00*/  R2UR UR19, R157 ;  /* 0x000000009d1372ca */ /* 0x000fe200000e0000 */
[----:B------:R-:W-:Y:S01]  /*bc10*/  VIADD R156, R156, 0x6 ;  /* 0x000000069c9c7836 */ /* 0x000fe20000000000 */
[----:B------:R-:W-:Y:S02]  /*bc20*/  R2UR UR8, R10 ;  /* 0x000000000a0872ca */ /* 0x000fe400000e0000 */
[----:B------:R-:W-:Y:S01]  /*bc30*/  R2UR UR14, R152 ;  /* 0x00000000980e72ca */ /* 0x000fe200000e0000 */
[----:B--2---:R-:W-:Y:S01]  /*bc40*/  IMAD.IADD R20, R153, 0x1, R20 ;  /* 0x0000000199147824 */ /* 0x004fe200078e0214 */
[----:B------:R-:W-:-:S02]  /*bc50*/  R2UR UR18, R156 ;  /* 0x000000009c1272ca */ /* 0x000fc400000e0000 */
[----:B------:R-:W-:Y:S01]  /*bc60*/  R2UR UR9, R11 ;  /* 0x000000000b0972ca */ /* 0x000fe200000e0000 */
[----:B---3--:R-:W-:Y:S01]  /*bc70*/  IMAD.IADD R12, R153, 0x1, R12 ;  /* 0x00000001990c7824 */ /* 0x008fe200078e020c */
[----:B------:R-:W-:Y:S01]  /*bc80*/  R2UR UR12, R8 ;  /* 0x00000000080c72ca */ /* 0x000fe200000e0000 */
[----:B------:R-:W-:Y:S01]  /*bc90*/  IMAD.MOV.U32 R153, RZ, RZ, 0x40000040 ;  /* 0x40000040ff997424 */ /* 0x000fe200078e00ff */
[----:B------:R-:W-:Y:S02]  /*bca0*/  R2UR UR13, R9 ;  /* 0x00000000090d72ca */ /* 0x000fe400000e0000 */
[----:B------:R-:W-:Y:S02]  /*bcb0*/  R2UR UR16, R6 ;  /* 0x00000000061072ca */ /* 0x000fe400000e0000 */
[----:B------:R-:W-:Y:S02]  /*bcc0*/  R2UR UR15, R153 ;  /* 0x00000000990f72ca */ /* 0x000fe400000e0000 */
[----:B------:R-:W-:Y:S01]  /*bcd0*/  WARPGROUP.ARRIVE ;  /* 0x00000000000079c5 */ /* 0x000fe20000000000 */
[----:B------:R-:W-:-:S02]  /*bce0*/  R2UR UR17, R7 ;  /* 0x00000000071172ca */ /* 0x000fc400000e0000 */
[----:B------:R-:W-:Y:S02]  /*bcf0*/  LOP3.LUT R19, R19, 0xdfffffff, RZ, 0xc0, !PT ;  /* 0xdfffffff13137812 */ /* 0x000fe400078ec0ff */
[C---:B------:R-:W-:Y:S01]  /*bd00*/  ISETP.GT.AND P2, PT, R12.reuse, 0x29, PT ;  /* 0x000000290c00780c */ /* 0x040fe20003f44270 */
[----:B------:R-:W-:Y:S01]  /*bd10*/  HGMMA.64x64x16.F32 R152, gdesc[UR4], RZ, !UPT, gsb0 ;  /* 0x00e00000049879f0 */ /* 0x000fe2000c0008ff */
[----:B------:R-:W-:Y:S02]  /*bd20*/  @P1 LOP3.LUT R19, R19, 0x20000000, RZ, 0xfc, !PT ;  /* 0x2000000013131812 */ /* 0x000fe400078efcff */
[C---:B------:R-:W-:Y:S02]  /*bd30*/  ISETP.GT.AND P1, PT, R12.reuse, 0x21, PT ;  /* 0x000000210c00780c */ /* 0x040fe40003f24270 */
[----:B------:R-:W-:Y:S02]  /*bd40*/  LOP3.LUT R19, R19, 0xefffffff, RZ, 0xc0, !PT ;  /* 0xefffffff13137812 */ /* 0x000fe400078ec0ff */
[----:B------:R-:W-:-:S02]  /*bd50*/  ISETP.GT.AND P3, PT, R12, 0x30, PT ;  /* 0x000000300c00780c */ /* 0x000fc40003f64270 */
[----:B------:R-:W-:Y:S02]  /*bd60*/  @P0 LOP3.LUT R19, R19, 0x10000000, RZ, 0xfc, !PT ;  /* 0x1000000013130812 */ /* 0x000fe400078efcff */
[----:B------:R-:W-:Y:S02]  /*bd70*/  ISETP.GT.AND P0, PT, R12, 0x28, PT ;  /* 0x000000280c00780c */ /* 0x000fe40003f04270 */
[----:B------:R-:W-:Y:S02]  /*bd80*/  LOP3.LUT R19, R19, 0xbfffffff, RZ, 0xc0, !PT ;  /* 0xbfffffff13137812 */ /* 0x000fe400078ec0ff */
[----:B------:R-:W-:Y:S02]  /*bd90*/  LOP3.LUT R14, R14, 0xfffffffe, RZ, 0xc0, !PT ;  /* 0xfffffffe0e0e7812 */ /* 0x000fe400078ec0ff */
[----:B------:R-:W-:Y:S02]  /*bda0*/  @P1 LOP3.LUT R19, R19, 0x40000000, RZ, 0xfc, !PT ;  /* 0x4000000013131812 */ /* 0x000fe400078efcff */
[----:B------:R-:W-:-:S02]  /*bdb0*/  @P2 LOP3.LUT R14, R14, 0x1, RZ, 0xfc, !PT ;  /* 0x000000010e0e2812 */ /* 0x000fc400078efcff */
[----:B------:R-:W-:Y:S02]  /*bdc0*/  LOP3.LUT R19, R19, 0x7fffffff, RZ, 0xc0, !PT ;  /* 0x7fffffff13137812 */ /* 0x000fe400078ec0ff */
[----:B------:R-:W-:Y:S02]  /*bdd0*/  LOP3.LUT R14, R14, 0xfffffffd, RZ, 0xc0, !PT ;  /* 0xfffffffd0e0e7812 */ /* 0x000fe400078ec0ff */
[----:B------:R-:W-:Y:S02]  /*bde0*/  ISETP.GT.AND P1, PT, R20, RZ, PT ;  /* 0x000000ff1400720c */ /* 0x000fe40003f24270 */
[----:B------:R-:W-:Y:S02]  /*bdf0*/  @P0 LOP3.LUT R19, R19, 0x80000000, RZ, 0xfc, !PT ;  /* 0x8000000013130812 */ /* 0x000fe400078efcff */
[----:B------:R-:W-:Y:S02]  /*be00*/  @P3 LOP3.LUT R14, R14, 0x2, RZ, 0xfc, !PT ;  /* 0x000000020e0e3812 */ /* 0x000fe400078efcff */
[----:B------:R-:W-:-:S02]  /*be10*/  ISETP.GT.AND P3, PT, R20, 0x1, PT ;  /* 0x000000011400780c */ /* 0x000fc40003f64270 */
[C---:B------:R-:W-:Y:S02]  /*be20*/  ISETP.GT.AND P2, PT, R20.reuse, 0x8, PT ;  /* 0x000000081400780c */ /* 0x040fe40003f44270 */
[----:B------:R-:W-:Y:S02]  /*be30*/  ISETP.GT.AND P0, PT, R20, 0x9, PT ;  /* 0x000000091400780c */ /* 0x000fe40003f04270 */
        /* <DEDUP_REMOVED lines=21> */
[----:B------:R-:W-:Y:S02]  /*bf90*/  ISETP.GT.AND P0, PT, R20, 0x19, PT ;  /* 0x000000191400780c */ /* 0x000fe40003f04270 */
[----:B------:R-:W-:-:S02]  /*bfa0*/  ISETP.GT.AND P1, PT, R12, RZ, PT ;  /* 0x000000ff0c00720c */ /* 0x000fc40003f24270 */
[----:B------:R-:W-:Y:S02]  /*bfb0*/  FSEL R161, R161, -INF , P3 ;  /* 0xff800000a1a17808 */ /* 0x000fe40001800000 */
[----:B------:R-:W-:Y:S02]  /*bfc0*/  FSEL R164, R164, -INF , P2 ;  /* 0xff800000a4a47808 */ /* 0x000fe40001000000 */
[----:B------:R-:W-:Y:S02]  /*bfd0*/  FSEL R165, R165, -INF , P0 ;  /* 0xff800000a5a57808 */ /* 0x000fe40000000000 */
[----:B------:R-:W-:Y:S02]  /*bfe0*/  FSEL R154, R154, -INF , P1 ;  /* 0xff8000009a9a7808 */ /* 0x000fe40000800000 */
[C---:B------:R-:W-:Y:S02]  /*bff0*/  ISETP.GT.AND P3, PT, R12.reuse, 0x1, PT ;  /* 0x000000010c00780c */ /* 0x040fe40003f64270 */
[----:B------:R-:W-:-:S02]  /*c000*/  ISETP.GT.AND P2, PT, R12, 0x8, PT ;  /* 0x000000080c00780c */ /* 0x000fc40003f44270 */
[C---:B------:R-:W-:Y:S02]  /*c010*/  ISETP.GT.AND P0, PT, R12.reuse, 0x9, PT ;  /* 0x000000090c00780c */ /* 0x040fe40003f04270 */
[----:B------:R-:W-:Y:S02]  /*c020*/  ISETP.GT.AND P1, PT, R12, 0x10, PT ;  /* 0x000000100c00780c */ /* 0x000fe40003f24270 */
[----:B------:R-:W-:Y:S02]  /*c030*/  FSEL R155, R155, -INF , P3 ;  /* 0xff8000009b9b7808 */ /* 0x000fe40001800000 */
[----:B------:R-:W-:Y:S02]  /*c040*/  FSEL R158, R158, -INF , P2 ;  /* 0xff8000009e9e7808 */ /* 0x000fe40001000000 */
[----:B------:R-:W-:Y:S02]  /*c050*/  FSEL R159, R159, -INF , P0 ;  /* 0xff8000009f9f7808 */ /* 0x000fe40000000000 */
[----:B------:R-:W-:-:S02]  /*c060*/  FSEL R162, R162, -INF , P1 ;  /* 0xff800000a2a27808 */ /* 0x000fc40000800000 */
[C---:B------:R-:W-:Y:S02]  /*c070*/  ISETP.GT.AND P3, PT, R12.reuse, 0x11, PT ;  /* 0x000000110c00780c */ /* 0x040fe40003f64270 */
[C---:B------:R-:W-:Y:S02]  /*c080*/  ISETP.GT.AND P2, PT, R12.reuse, 0x18, PT ;  /* 0x000000180c00780c */ /* 0x040fe40003f44270 */
[C---:B------:R-:W-:Y:S02]  /*c090*/  ISETP.GT.AND P0, PT, R12.reuse, 0x19, PT ;  /* 0x000000190c00780c */ /* 0x040fe40003f04270 */
[----:B------:R-:W-:Y:S02]  /*c0a0*/  ISETP.GT.AND P1, PT, R12, 0x20, PT ;  /* 0x000000200c00780c */ /* 0x000fe40003f24270 */
[----:B------:R-:W-:Y:S02]  /*c0b0*/  FMNMX.FTZ R12, R154, R227, !PT ;  /* 0x000000e39a0c7209 */ /* 0x000fe40007810000 */
[----:B------:R-:W-:-:S02]  /*c0c0*/  FSEL R163, R163, -INF , P3 ;  /* 0xff800000a3a37808 */ /* 0x000fc40001800000 */
[----:B------:R-:W-:Y:S02]  /*c0d0*/  FMNMX.FTZ R12, R155, R12, !PT ;  /* 0x0000000c9b0c7209 */ /* 0x000fe40007810000 */
[----:B------:R-:W-:Y:S02]  /*c0e0*/  FSEL R166, R166, -INF , P2 ;  /* 0xff800000a6a67808 */ /* 0x000fe40001000000 */
[----:B------:R-:W-:Y:S02]  /*c0f0*/  FMNMX.FTZ R12, R158, R12, !PT ;  /* 0x0000000c9e0c7209 */ /* 0x000fe40007810000 */
[----:B------:R-:W-:Y:S02]  /*c100*/  FSEL R167, R167, -INF , P0 ;  /* 0xff800000a7a77808 */ /* 0x000fe40000000000 */
[----:B------:R-:W-:Y:S02]  /*c110*/  FMNMX.FTZ R12, R159, R12, !PT ;  /* 0x0000000c9f0c7209 */ /* 0x000fe40007810000 */
[----:B------:R-:W-:-:S02]  /*c120*/  FSEL R170, R170, -INF , P1 ;  /* 0xff800000aaaa7808 */ /* 0x000fc40000800000 */
[----:B------:R-:W-:Y:S02]  /*c130*/  FMNMX.FTZ R12, R162, R12, !PT ;  /* 0x0000000ca20c7209 */ /* 0x000fe40007810000 */
[----:B------:R-:W-:Y:S02]  /*c140*/  LOP3.LUT P1, RZ, R19, 0x40000000, RZ, 0xc0, !PT ;  /* 0x4000000013ff7812 */ /* 0x000fe4000782c0ff */
[----:B------:R-:W-:Y:S02]  /*c150*/  FMNMX.FTZ R12, R163, R12, !PT ;  /* 0x0000000ca30c7209 */ /* 0x000fe40007810000 */
[----:B------:R-:W-:Y:S02]  /*c160*/  LOP3.LUT P0, RZ, R19, 0x80000000, RZ, 0xc0, !PT ;  /* 0x8000000013ff7812 */ /* 0x000fe4000780c0ff */
[----:B------:R-:W-:Y:S02]  /*c170*/  FMNMX.FTZ R12, R166, R12, !PT ;  /* 0x0000000ca60c7209 */ /* 0x000fe40007810000 */
[----:B------:R-:W-:-:S02]  /*c180*/  FSEL R171, R171, -INF , P1 ;  /* 0xff800000abab7808 */ /* 0x000fc40000800000 */
[----:B------:R-:W-:Y:S02]  /*c190*/  FMNMX.FTZ R12, R167, R12, !PT ;  /* 0x0000000ca70c7209 */ /* 0x000fe40007810000 */
[----:B------:R-:W-:Y:S02]  /*c1a0*/  LOP3.LUT P2, RZ, R14, 0x1, RZ, 0xc0, !PT ;  /* 0x000000010eff7812 */ /* 0x000fe4000784c0ff */
[----:B------:R-:W-:Y:S02]  /*c1b0*/  FMNMX.FTZ R12, R170, R12, !PT ;  /* 0x0000000caa0c7209 */ /* 0x000fe40007810000 */
[----:B------:R-:W-:Y:S02]  /*c1c0*/  FSEL R174, R174, -INF , P0 ;  /* 0xff800000aeae7808 */ /* 0x000fe40000000000 */
[----:B------:R-:W-:Y:S02]  /*c1d0*/  FMNMX.FTZ R12, R171, R12, !PT ;  /* 0x0000000cab0c7209 */ /* 0x000fe40007810000 */
[----:B------:R-:W-:-:S02]  /*c1e0*/  LOP3.LUT P3, RZ, R14, 0x2, RZ, 0xc0, !PT ;  /* 0x000000020eff7812 */ /* 0x000fc4000786c0ff */
[----:B------:R-:W-:Y:S02]  /*c1f0*/  FSEL R175, R175, -INF , P2 ;  /* 0xff800000afaf7808 */ /* 0x000fe40001000000 */
[----:B------:R-:W-:Y:S02]  /*c200*/  FMNMX.FTZ R12, R174, R12, !PT ;  /* 0x0000000cae0c7209 */ /* 0x000fe40007810000 */
        /* <DEDUP_REMOVED lines=8> */
[----:B------:R-:W-:Y:S02]  /*c290*/  LOP3.LUT P1, RZ, R19, 0x20000000, RZ, 0xc0, !PT ;  /* 0x2000000013ff7812 */ /* 0x000fe4000782c0ff */
[----:B------:R-:W-:-:S02]  /*c2a0*/  FMNMX.FTZ R12, R183, R12, !PT ;  /* 0x0000000cb70c7209 */ /* 0x000fc40007810000 */
[C---:B------:R-:W-:Y:S02]  /*c2b0*/  ISETP.GT.AND P6, PT, R20.reuse, 0x20, PT ;  /* 0x000000201400780c */ /* 0x040fe40003fc4270 */
[----:B------:R-:W-:Y:S01]  /*c2c0*/  ISETP.GT.AND P5, PT, R20, 0x21, PT ;  /* 0x000000211400780c */ /* 0x000fe20003fa4270 */
[----:B------:R-:W2:Y:S01]  /*c2d0*/  SHFL.BFLY PT, R14, R12, 0x2, 0x1f ;  /* 0x0c401f000c0e7f89 */ /* 0x000ea200000e0000 */
[----:B------:R-:W-:Y:S02]  /*c2e0*/  FSEL R168, R168, -INF , P6 ;  /* 0xff800000a8a87808 */ /* 0x000fe40003000000 */
[C---:B------:R-:W-:Y:S02]  /*c2f0*/  ISETP.GT.AND P4, PT, R20.reuse, 0x28, PT ;  /* 0x000000281400780c */ /* 0x040fe40003f84270 */
[----:B------:R-:W-:Y:S02]  /*c300*/  FSEL R169, R169, -INF , P5 ;  /* 0xff800000a9a97808 */ /* 0x000fe40002800000 */
[----:B------:R-:W-:-:S02]  /*c310*/  ISETP.GT.AND P3, PT, R20, 0x29, PT ;  /* 0x000000291400780c */ /* 0x000fc40003f64270 */
[----:B------:R-:W-:Y:S02]  /*c320*/  FSEL R172, R172, -INF , P4 ;  /* 0xff800000acac7808 */ /* 0x000fe40002000000 */
[----:B------:R-:W-:Y:S02]  /*c330*/  FSEL R173, R173, -INF , P3 ;  /* 0xff800000adad7808 */ /* 0x000fe40001800000 */
[C---:B------:R-:W-:Y:S02]  /*c340*/  ISETP.GT.AND P4, PT, R20.reuse, 0x30, PT ;  /* 0x000000301400780c */ /* 0x040fe40003f84270 */
[----:B------:R-:W-:Y:S02]  /*c350*/  ISETP.GT.AND P3, PT, R20, 0x31, PT ;  /* 0x000000311400780c */ /* 0x000fe40003f64270 */
[----:B------:R-:W-:Y:S02]  /*c360*/  LOP3.LUT P0, RZ, R19, 0x10000000, RZ, 0xc0, !PT ;  /* 0x1000000013ff7812 */ /* 0x000fe4000780c0ff */
[----:B------:R-:W-:-:S02]  /*c370*/  FSEL R177, R177, -INF , P3 ;  /* 0xff800000b1b17808 */ /* 0x000fc40001800000 */
[----:B------:R-:W-:Y:S02]  /*c380*/  ISETP.GT.AND P3, PT, R20, 0x39, PT ;  /* 0x000000391400780c */ /* 0x000fe40003f64270 */
[----:B--2---:R-:W-:Y:S02]  /*c390*/  FMNMX.FTZ R14, R12, R14, !PT ;  /* 0x0000000e0c0e7209 */ /* 0x004fe40007810000 */
[----:B------:R-:W-:-:S03]  /*c3a0*/  FSEL R181, R181, -INF , P3 ;  /* 0xff800000b5b57808 */ /* 0x000fc60001800000 */
[----:B------:R-:W2:Y:S02]  /*c3b0*/  SHFL.BFLY PT, R12, R14, 0x1, 0x1f ;  /* 0x0c201f000e0c7f89 */ /* 0x000ea400000e0000 */
[----:B--2---:R-:W-:-:S04]  /*c3c0*/  FMNMX.FTZ R14, R14, R12, !PT ;  /* 0x0000000c0e0e7209 */ /* 0x004fc80007810000 */
[----:B------:R-:W-:-:S04]  /*c3d0*/  FSETP.NEU.FTZ.AND P2, PT, R14, -INF , PT ;  /* 0xff8000000e00780b */ /* 0x000fc80003f5d000 */
[----:B------:R-:W-:-:S05]  /*c3e0*/  FSEL R12, R14, RZ, P2 ;  /* 0x000000ff0e0c7208 */ /* 0x000fca0001000000 */
[----:B------:R-:W-:Y:S01]  /*c3f0*/  FADD.FTZ R227, -R12, R227 ;  /* 0x000000e30ce37221 */ /* 0x000fe20000010100 */
[----:B------:R-:W-:-:S04]  /*c400*/  IMAD.U32 R12, RZ, RZ, UR40 ;  /* 0x00000028ff0c7e24 */ /* 0x000fc8000f8e00ff */
[----:B------:R-:W-:-:S05]  /*c410*/  FMUL.FTZ R153, R14, R12 ;  /* 0x0000000c0e997220 */ /* 0x000fca0000410000 */
[----:B------:R-:W-:Y:S02]  /*c420*/  FSEL R153, R153, RZ, P2 ;  /* 0x000000ff99997208 */ /* 0x000fe40001000000 */
[----:B------:R-:W-:-:S03]  /*c430*/  ISETP.NE.AND P2, PT, R192, RZ, PT ;  /* 0x000000ffc000720c */ /* 0x000fc60003f45270 */
        /* <DEDUP_REMOVED lines=15> */
[-C--:B------:R-:W-:Y:S01]  /*c530*/  FFMA.FTZ R183, R183, R12.reuse, -R153 ;  /* 0x0000000cb7b77223 */ /* 0x080fe20000010899 */
[----:B------:R-:W-:Y:S01]  /*c540*/  FMUL.FTZ R170, R227, R12 ;  /* 0x0000000ce3aa7220 */ /* 0x000fe20000410000 */
[----:B------:R2:W-:Y:S08]  /*c550*/  MUFU.EX2 R153, R154 ;  /* 0x0000009a00997308 */ /* 0x0005f00000000800 */
[----:B------:R-:W3:Y:S01]  /*c560*/  MUFU.EX2 R170, R170 ;  /* 0x000000aa00aa7308 */ /* 0x000ee20000000800 */
[----:B--2---:R-:W-:-:S05]  /*c570*/  @!P1 VIADD R154, R215, 0x28c40 ;  /* 0x00028c40d79a9836 */ /* 0x004fca0000000000 */
[----:B------:R-:W-:Y:S02]  /*c580*/  @!P1 PRMT R154, RZ, 0x654, R154 ;  /* 0x00000654ff9a9816 */ /* 0x000fe4000000009a */
[----:B------:R-:W2:Y:S02]  /*c590*/  MUFU.EX2 R155, R155 ;  /* 0x0000009b009b7308 */ /* 0x000ea40000000800 */
[----:B------:R4:W-:Y:S06]  /*c5a0*/  @!P1 SYNCS.ARRIVE.TRANS64.RED.A1T0 RZ, [R154+URZ], RZ ;  /* 0x000000ff9aff99a7 */ /* 0x0009ec000810043f */
[----:B------:R-:W-:Y:S01]  /*c5b0*/  MUFU.EX2 R159, R159 ;  /* 0x0000009f009f7308 */ /* 0x000fe20000000800 */
[----:B---3--:R-:W-:Y:S01]  /*c5c0*/  FFMA.FTZ R3, R170, R3, R153 ;  /* 0x00000003aa037223 */ /* 0x008fe20000010099 */
[----:B----4-:R-:W-:Y:S01]  /*c5d0*/  FMNMX.FTZ R154, R152, R225, !PT ;  /* 0x000000e1989a7209 */ /* 0x010fe20007810000 */
[-C--:B------:R-:W-:Y:S01]  /*c5e0*/  FMUL.FTZ R26, R26, R170.reuse ;  /* 0x000000aa1a1a7220 */ /* 0x080fe20000410000 */
[-C--:B------:R-:W-:Y:S01]  /*c5f0*/  FMUL.FTZ R27, R27, R170.reuse ;  /* 0x000000aa1b1b7220 */ /* 0x080fe20000410000 */
[----:B------:R-:W-:Y:S01]  /*c600*/  FMUL.FTZ R30, R30, R170 ;  /* 0x000000aa1e1e7220 */ /* 0x000fe20000410000 */
[----:B------:R-:W-:Y:S01]  /*c610*/  FMNMX.FTZ R154, R232, R154, !PT ;  /* 0x0000009ae89a7209 */ /* 0x000fe20007810000 */
[----:B------:R-:W-:Y:S01]  /*c620*/  FMUL.FTZ R31, R31, R170 ;  /* 0x000000aa1f1f7220 */ /* 0x000fe20000410000 */
[----:B------:R-:W-:Y:S01]  /*c630*/  MUFU.EX2 R162, R162 ;  /* 0x000000a200a27308 */ /* 0x000fe20000000800 */
[C---:B--2---:R-:W-:Y:S01]  /*c640*/  FADD.FTZ R3, R155.reuse, R3 ;  /* 0x000000039b037221 */ /* 0x044fe20000010000 */
[----:B------:R-:W-:Y:S01]  /*c650*/  FMNMX.FTZ R154, R156, R154, !PT ;  /* 0x0000009a9c9a7209 */ /* 0x000fe20007810000 */
[-C--:B------:R-:W-:Y:S01]  /*c660*/  FMUL.FTZ R34, R34, R170.reuse ;  /* 0x000000aa22227220 */ /* 0x080fe20000410000 */
[----:B------:R-:W-:Y:S01]  /*c670*/  F2FP.F16.F32.PACK_AB R153, R155, R153 ;  /* 0x000000999b99723e */ /* 0x000fe200000000ff */
[----:B------:R-:W-:Y:S01]  /*c680*/  FMUL.FTZ R35, R35, R170 ;  /* 0x000000aa23237220 */ /* 0x000fe20000410000 */
[----:B------:R-:W-:Y:S01]  /*c690*/  FMNMX.FTZ R154, R157, R154, !PT ;  /* 0x0000009a9d9a7209 */ /* 0x000fe20007810000 */
[-C--:B------:R-:W-:Y:S01]  /*c6a0*/  FMUL.FTZ R38, R38, R170.reuse ;  /* 0x000000aa26267220 */ /* 0x080fe20000410000 */
[----:B------:R-:W2:Y:S01]  /*c6b0*/  MUFU.EX2 R155, R158 ;  /* 0x0000009e009b7308 */ /* 0x000ea20000000800 */
[----:B------:R-:W-:Y:S01]  /*c6c0*/  FMUL.FTZ R39, R39, R170 ;  /* 0x000000aa27277220 */ /* 0x000fe20000410000 */
[----:B------:R-:W-:Y:S01]  /*c6d0*/  FMNMX.FTZ R154, R160, R154, !PT ;  /* 0x0000009aa09a7209 */ /* 0x000fe20007810000 */
[-C--:B------:R-:W-:Y:S01]  /*c6e0*/  FMUL.FTZ R42, R42, R170.reuse ;  /* 0x000000aa2a2a7220 */ /* 0x080fe20000410000 */
[-C--:B------:R-:W-:Y:S01]  /*c6f0*/  FMUL.FTZ R43, R43, R170.reuse ;  /* 0x000000aa2b2b7220 */ /* 0x080fe20000410000 */
[----:B------:R-:W-:Y:S01]  /*c700*/  FMUL.FTZ R46, R46, R170 ;  /* 0x000000aa2e2e7220 */ /* 0x000fe20000410000 */
[----:B------:R-:W-:Y:S01]  /*c710*/  FMNMX.FTZ R154, R161, R154, !PT ;  /* 0x0000009aa19a7209 */ /* 0x000fe20007810000 */
[-C--:B------:R-:W-:Y:S01]  /*c720*/  FMUL.FTZ R47, R47, R170.reuse ;  /* 0x000000aa2f2f7220 */ /* 0x080fe20000410000 */
[----:B------:R-:W-:Y:S01]  /*c730*/  MUFU.EX2 R167, R167 ;  /* 0x000000a700a77308 */ /* 0x000fe20000000800 */
[----:B------:R-:W-:Y:S01]  /*c740*/  FMUL.FTZ R50, R50, R170 ;  /* 0x000000aa32327220 */ /* 0x000fe20000410000 */
[----:B------:R-:W-:Y:S01]  /*c750*/  FMNMX.FTZ R154, R164, R154, !PT ;  /* 0x0000009aa49a7209 */ /* 0x000fe20007810000 */
[-C--:B------:R-:W-:Y:S01]  /*c760*/  FMUL.FTZ R51, R51, R170.reuse ;  /* 0x000000aa33337220 */ /* 0x080fe20000410000 */
[-C--:B------:R-:W-:Y:S01]  /*c770*/  FMUL.FTZ R54, R54, R170.reuse ;  /* 0x000000aa36367220 */ /* 0x080fe20000410000 */
[----:B------:R-:W-:Y:S01]  /*c780*/  FMUL.FTZ R55, R55, R170 ;  /* 0x000000aa37377220 */ /* 0x000fe20000410000 */
[----:B------:R-:W-:Y:S01]  /*c790*/  FMNMX.FTZ R154, R165, R154, !PT ;  /* 0x0000009aa59a7209 */ /* 0x000fe20007810000 */
[----:B------:R-:W-:Y:S01]  /*c7a0*/  FMUL.FTZ R58, R58, R170 ;  /* 0x000000aa3a3a7220 */ /* 0x000fe20000410000 */
[----:B------:R-:W-:Y:S01]  /*c7b0*/  MUFU.EX2 R233, R233 ;  /* 0x000000e900e97308 */ /* 0x000fe20000000800 */
[----:B--2---:R-:W-:Y:S01]  /*c7c0*/  FADD.FTZ R3, R155, R3 ;  /* 0x000000039b037221 */ /* 0x004fe20000010000 */
[----:B------:R-:W-:Y:S01]  /*c7d0*/  FMNMX.FTZ R154, R168, R154, !PT ;  /* 0x0000009aa89a7209 */ /* 0x000fe20007810000 */
[----:B------:R-:W-:Y:S01]  /*c7e0*/  FMUL.FTZ R59, R59, R170 ;  /* 0x000000aa3b3b7220 */ /* 0x000fe20000410000 */
[C---:B------:R-:W-:Y:S01]  /*c7f0*/  F2FP.F16.F32.PACK_AB R155, R159.reuse, R155 ;  /* 0x0000009b9f9b723e */ /* 0x040fe200000000ff */
[----:B------:R-:W-:Y:S01]  /*c800*/  FADD.FTZ R3, R159, R3 ;  /* 0x000000039f037221 */ /* 0x000fe20000010000 */
[----:B------:R-:W-:Y:S01]  /*c810*/  FMNMX.FTZ R154, R169, R154, !PT ;  /* 0x0000009aa99a7209 */ /* 0x000fe20007810000 */
[----:B------:R-:W-:Y:S01]  /*c820*/  FMUL.FTZ R62, R62, R170 ;  /* 0x000000aa3e3e7220 */ /* 0x000fe20000410000 */
[----:B------:R-:W-:Y:S01]  /*c830*/  MUFU.EX2 R171, R171 ;  /* 0x000000ab00ab7308 */ /* 0x000fe20000000800 */
[----:B------:R-:W-:Y:S01]  /*c840*/  FADD.FTZ R3, R162, R3 ;  /* 0x00000003a2037221 */ /* 0x000fe20000010000 */
[----:B------:R-:W-:Y:S01]  /*c850*/  FMNMX.FTZ R158, R172, R154, !PT ;  /* 0x0000009aac9e7209 */ /* 0x000fe20007810000 */
[-C--:B------:R-:W-:Y:S01]  /*c860*/  FMUL.FTZ R63, R63, R170.reuse ;  /* 0x000000aa3f3f7220 */ /* 0x080fe20000410000 */
[----:B------:R-:W-:Y:S01]  /*c870*/  FSEL R154, R176, -INF , P4 ;  /* 0xff800000b09a7808 */ /* 0x000fe20002000000 */
[----:B------:R-:W-:Y:S01]  /*c880*/  FMUL.FTZ R66, R66, R170 ;  /* 0x000000aa42427220 */ /* 0x000fe20000410000 */
[----:B------:R-:W-:Y:S01]  /*c890*/  FMNMX.FTZ R158, R173, R158, !PT ;  /* 0x0000009ead9e7209 */ /* 0x000fe20007810000 */
[----:B------:R-:W-:Y:S01]  /*c8a0*/  FMUL.FTZ R67, R67, R170 ;  /* 0x000000aa43437220 */ /* 0x000fe20000410000 */
[----:B------:R-:W-:Y:S01]  /*c8b0*/  ISETP.GT.AND P4, PT, R20, 0x38, PT ;  /* 0x000000381400780c */ /* 0x000fe20003f84270 */
[----:B------:R-:W-:Y:S01]  /*c8c0*/  MUFU.EX2 R175, R175 ;  /* 0x000000af00af7308 */ /* 0x000fe20000000800 */
[----:B------:R-:W-:Y:S01]  /*c8d0*/  FMNMX.FTZ R158, R154, R158, !PT ;  /* 0x0000009e9a9e7209 */ /* 0x000fe20007810000 */
[-C--:B------:R-:W-:Y:S01]  /*c8e0*/  FMUL.FTZ R70, R70, R170.reuse ;  /* 0x000000aa46467220 */ /* 0x080fe20000410000 */
[----:B------:R-:W-:Y:S01]  /*c8f0*/  FSEL R180, R180, -INF , P4 ;  /* 0xff800000b4b47808 */ /* 0x000fe20002000000 */
        /* <DEDUP_REMOVED lines=14> */
[----:B------:R-:W2:Y:S01]  /*c9e0*/  SHFL.BFLY PT, R158, R20, 0x2, 0x1f ;  /* 0x0c401f00149e7f89 */ /* 0x000ea200000e0000 */
        /* <DEDUP_REMOVED lines=23> */
[----:B--2---:R-:W-:Y:S01]  /*cb60*/  FMNMX.FTZ R20, R20, R158, !PT ;  /* 0x0000009e14147209 */ /* 0x004fe20007810000 */
[-C--:B------:R-:W-:Y:S01]  /*cb70*/  FMUL.FTZ R134, R134, R170.reuse ;  /* 0x000000aa86867220 */ /* 0x080fe20000410000 */
[----:B------:R-:W2:Y:S01]  /*cb80*/  MUFU.EX2 R158, R163 ;  /* 0x000000a3009e7308 */ /* 0x000ea20000000800 */
[-C--:B------:R-:W-:Y:S01]  /*cb90*/  FMUL.FTZ R135, R135, R170.reuse ;  /* 0x000000aa87877220 */ /* 0x080fe20000410000 */
[-C--:B------:R-:W-:Y:S01]  /*cba0*/  FMUL.FTZ R138, R138, R170.reuse ;  /* 0x000000aa8a8a7220 */ /* 0x080fe20000410000 */
[----:B------:R-:W3:Y:S01]  /*cbb0*/  SHFL.BFLY PT, R159, R20, 0x1, 0x1f ;  /* 0x0c201f00149f7f89 */ /* 0x000ee200000e0000 */
        /* <DEDUP_REMOVED lines=8> */
[----:B---3--:R-:W-:-:S02]  /*cc40*/  FMNMX.FTZ R20, R20, R159, !PT ;  /* 0x0000009f14147209 */ /* 0x008fc40007810000 */
[----:B------:R2:W3:Y:S02]  /*cc50*/  MUFU.EX2 R159, R166 ;  /* 0x000000a6009f7308 */ /* 0x0004e40000000800 */
[----:B------:R-:W-:-:S04]  /*cc60*/  FSETP.NEU.FTZ.AND P3, PT, R20, -INF , PT ;  /* 0xff8000001400780b */ /* 0x000fc80003f7d000 */
[----:B------:R-:W-:Y:S01]  /*cc70*/  FSEL R163, R20, RZ, P3 ;  /* 0x000000ff14a37208 */ /* 0x000fe20001800000 */
[----:B--2---:R-:W-:-:S04]  /*cc80*/  @!P2 IMAD R166, R226, 0x40, R189 ;  /* 0x00000040e2a6a824 */ /* 0x004fc800078e02bd */
[----:B------:R-:W-:Y:S01]  /*cc90*/  FADD.FTZ R163, -R163, R225 ;  /* 0x000000e1a3a37221 */ /* 0x000fe20000010100 */
[----:B------:R-:W-:-:S03]  /*cca0*/  @!P2 IMAD R166, R166, 0x4, R2 ;  /* 0x00000004a6a6a824 */ /* 0x000fc600078e0202 */
[----:B------:R-:W-:Y:S01]  /*ccb0*/  FMUL.FTZ R163, R163, R12 ;  /* 0x0000000ca3a37220 */ /* 0x000fe20000410000 */
[----:B---3--:R-:W-:Y:S01]  /*ccc0*/  FADD.FTZ R3, R159, R3 ;  /* 0x000000039f037221 */ /* 0x008fe20000010000 */
[----:B------:R-:W-:Y:S02]  /*ccd0*/  @!P2 STS [R166+0x28820], R170 ;  /* 0x028820aaa600a388 */ /* 0x000fe40000000800 */
[----:B------:R-:W2:Y:S01]  /*cce0*/  MUFU.EX2 R176, R163 ;  /* 0x000000a300b07308 */ /* 0x000ea20000000800 */
[----:B------:R-:W-:-:S07]  /*ccf0*/  F2FP.F16.F32.PACK_AB R159, R167, R159 ;  /* 0x0000009fa79f723e */ /* 0x000fce00000000ff */
        /* <DEDUP_REMOVED lines=11> */
[----:B--2---:R-:W-:Y:S01]  /*cdb0*/  FMUL.FTZ R166, R20, R12 ;  /* 0x0000000c14a67220 */ /* 0x004fe20000410000 */
        /* <DEDUP_REMOVED lines=8> */
[----:B------:R-:W-:Y:S01]  /*ce40*/  FMUL.FTZ R56, R56, R176 ;  /* 0x000000b038387220 */ /* 0x000fe20000410000 */
[-CC-:B------:R-:W-:Y:S01]  /*ce50*/  FFMA.FTZ R152, R152, R12.reuse, -R166.reuse ;  /* 0x0000000c98987223 */ /* 0x180fe200000108a6 */
[-CC-:B------:R-:W-:Y:S01]  /*ce60*/  FFMA.FTZ R232, R232, R12.reuse, -R166.reuse ;  /* 0x0000000ce8e87223 */ /* 0x180fe200000108a6 */
[-CC-:B------:R-:W-:Y:S01]  /*ce70*/  FFMA.FTZ R156, R156, R12.reuse, -R166.reuse ;  /* 0x0000000c9c9c7223 */ /* 0x180fe200000108a6 */
[-CC-:B------:R-:W-:Y:S01]  /*ce80*/  FFMA.FTZ R157, R157, R12.reuse, -R166.reuse ;  /* 0x0000000c9d9d7223 */ /* 0x180fe200000108a6 */
[-CC-:B------:R-:W-:Y:S01]  /*ce90*/  FFMA.FTZ R160, R160, R12.reuse, -R166.reuse ;  /* 0x0000000ca0a07223 */ /* 0x180fe200000108a6 */
[-CC-:B------:R-:W-:Y:S01]  /*cea0*/  FFMA.FTZ R161, R161, R12.reuse, -R166.reuse ;  /* 0x0000000ca1a17223 */ /* 0x180fe200000108a6 */
[----:B------:R-:W2:Y:S01]  /*ceb0*/  MUFU.EX2 R152, R152 ;  /* 0x0000009800987308 */ /* 0x000ea20000000800 */
        /* <DEDUP_REMOVED lines=8> */
[-CC-:B------:R-:W-:Y:S01]  /*cf40*/  FFMA.FTZ R177, R177, R12.reuse, -R166.reuse ;  /* 0x0000000cb1b17223 */ /* 0x180fe200000108a6 */
[-CC-:B------:R-:W-:Y:S01]  /*cf50*/  FFMA.FTZ R180, R180, R12.reuse, -R166.reuse ;  /* 0x0000000cb4b47223 */ /* 0x180fe200000108a6 */
[----:B------:R-:W-:Y:S01]  /*cf60*/  FFMA.FTZ R166, R181, R12, -R166 ;  /* 0x0000000cb5a67223 */ /* 0x000fe200000108a6 */
        /* <DEDUP_REMOVED lines=9> */
[-C--:B------:R-:W-:Y:S01]  /*d000*/  FMUL.FTZ R73, R73, R176.reuse ;  /* 0x000000b049497220 */ /* 0x080fe20000410000 */
[-C--:B------:R-:W-:Y:S01]  /*d010*/  FMUL.FTZ R76, R76, R176.reuse ;  /* 0x000000b04c4c7220 */ /* 0x080fe20000410000 */
[-C--:B------:R-:W-:Y:S01]  /*d020*/  FMUL.FTZ R77, R77, R176.reuse ;  /* 0x000000b04d4d7220 */ /* 0x080fe20000410000 */
[----:B------:R5:W0:Y:S01]  /*d030*/  MUFU.EX2 R174, R157 ;  /* 0x0000009d00ae7308 */ /* 0x000a220000000800 */
        /* <DEDUP_REMOVED lines=8> */
[----:B-----5:R-:W-:Y:S01]  /*d0c0*/  F2FP.F16.F32.PACK_AB R157, R158, R162 ;  /* 0x000000a29e9d723e */ /* 0x020fe200000000ff */
[----:B--2---:R-:W-:Y:S01]  /*d0d0*/  FFMA.FTZ R158, R176, R0, R152 ;  /* 0x00000000b09e7223 */ /* 0x004fe20000010098 */
[----:B------:R-:W-:Y:S01]  /*d0e0*/  FADD.FTZ R0, R167, R3 ;  /* 0x00000003a7007221 */ /* 0x000fe20000010000 */
[C---:B---3--:R-:W-:Y:S01]  /*d0f0*/  F2FP.F16.F32.PACK_AB R152, R232.reuse, R152 ;  /* 0x00000098e898723e */ /* 0x048fe200000000ff */
[-C--:B------:R-:W-:Y:S01]  /*d100*/  FMUL.FTZ R93, R93, R176.reuse ;  /* 0x000000b05d5d7220 */ /* 0x080fe20000410000 */
[----:B------:R-:W-:Y:S01]  /*d110*/  FADD.FTZ R158, R232, R158 ;  /* 0x0000009ee89e7221 */ /* 0x000fe20000010000 */
[-C--:B------:R-:W-:Y:S01]  /*d120*/  FMUL.FTZ R96, R96, R176.reuse ;  /* 0x000000b060607220 */ /* 0x080fe20000410000 */
[----:B------:R-:W2:Y:S01]  /*d130*/  MUFU.EX2 R161, R161 ;  /* 0x000000a100a17308 */ /* 0x000ea20000000800 */
[-C--:B------:R-:W-:Y:S01]  /*d140*/  FMUL.FTZ R97, R97, R176.reuse ;  /* 0x000000b061617220 */ /* 0x080fe20000410000 */
[----:B----4-:R-:W-:Y:S01]  /*d150*/  FADD.FTZ R158, R156, R158 ;  /* 0x0000009e9c9e7221 */ /* 0x010fe20000010000 */
[-C--:B------:R-:W-:Y:S01]  /*d160*/  FMUL.FTZ R100, R100, R176.reuse ;  /* 0x000000b064647220 */ /* 0x080fe20000410000 */
[-C--:B------:R-:W-:Y:S01]  /*d170*/  FMUL.FTZ R101, R101, R176.reuse ;  /* 0x000000b065657220 */ /* 0x080fe20000410000 */
[-C--:B------:R-:W-:Y:S01]  /*d180*/  FMUL.FTZ R104, R104, R176.reuse ;  /* 0x000000b068687220 */ /* 0x080fe20000410000 */
[----:B0-----:R-:W-:Y:S01]  /*d190*/  FADD.FTZ R158, R174, R158 ;  /* 0x0000009eae9e7221 */ /* 0x001fe20000010000 */
[-C--:B------:R-:W-:Y:S01]  /*d1a0*/  FMUL.FTZ R105, R105, R176.reuse ;  /* 0x000000b069697220 */ /* 0x080fe20000410000 */
[----:B------:R-:W0:Y:S01]  /*d1b0*/  MUFU.EX2 R164, R164 ;  /* 0x000000a400a47308 */ /* 0x000e220000000800 */
[-C--:B------:R-:W-:Y:S01]  /*d1c0*/  FMUL.FTZ R108, R108, R176.reuse ;  /* 0x000000b06c6c7220 */ /* 0x080fe20000410000 */
[----:B-1----:R-:W-:Y:S01]  /*d1d0*/  FADD.FTZ R158, R160, R158 ;  /* 0x0000009ea09e7221 */ /* 0x002fe20000010000 */
        /* <DEDUP_REMOVED lines=25> */
[----:B------:R-:W-:-:S04]  /*d370*/  FMUL.FTZ R149, R149, R176 ;  /* 0x000000b095957220 */ /* 0x000fc80000410000 */
[----:B------:R-:W3:Y:S08]  /*d380*/  MUFU.EX2 R162, R172 ;  /* 0x000000ac00a27308 */ /* 0x000ef00000000800 */
[----:B------:R4:W-:Y:S08]  /*d390*/  MUFU.EX2 R3, R154 ;  /* 0x0000009a00037308 */ /* 0x0009f00000000800 */
[----:B------:R-:W5:Y:S01]  /*d3a0*/  MUFU.EX2 R173, R173 ;  /* 0x000000ad00ad7308 */ /* 0x000f620000000800 */
[----:B----4-:R-:W-:Y:S01]  /*d3b0*/  F2FP.F16.F32.PACK_AB R154, R174, R156 ;  /* 0x0000009cae9a723e */ /* 0x010fe200000000ff */
[----:B------:R-:W-:Y:S01]  /*d3c0*/  BAR.SYNC.DEFER_BLOCKING 0xf, 0x100 ;  /* 0x03c4000000007b1d */ /* 0x000fe20000010000 */
[----:B------:R-:W-:Y:S01]  /*d3d0*/  F2FP.F16.F32.PACK_AB R156, R161, R160 ;  /* 0x000000a0a19c723e */ /* 0x000fe200000000ff */
[----:B-1----:R-:W-:Y:S01]  /*d3e0*/  FADD.FTZ R160, R165, R158 ;  /* 0x0000009ea5a07221 */ /* 0x002fe20000010000 */
[----:B------:R-:W-:Y:S01]  /*d3f0*/  FADD.FTZ R161, R233, R0 ;  /* 0x00000000e9a17221 */ /* 0x000fe20000010000 */
[----:B------:R-:W-:-:S02]  /*d400*/  F2FP.F16.F32.PACK_AB R158, R165, R164 ;  /* 0x000000a4a59e723e */ /* 0x000fc400000000ff */
[----:B--2---:R-:W-:Y:S01]  /*d410*/  FADD.FTZ R160, R168, R160 ;  /* 0x000000a0a8a07221 */ /* 0x004fe20000010000 */
[----:B------:R-:W1:Y:S01]  /*d420*/  MUFU.EX2 R177, R177 ;  /* 0x000000b100b17308 */ /* 0x000e620000000800 */
[C---:B------:R-:W-:Y:S01]  /*d430*/  FADD.FTZ R164, R171.reuse, R161 ;  /* 0x000000a1aba47221 */ /* 0x040fe20000010000 */
[----:B------:R-:W-:Y:S01]  /*d440*/  F2FP.F16.F32.PACK_AB R161, R171, R233 ;  /* 0x000000e9aba1723e */ /* 0x000fe200000000ff */
[C---:B0-----:R-:W-:Y:S01]  /*d450*/  FADD.FTZ R0, R169.reuse, R160 ;  /* 0x000000a0a9007221 */ /* 0x041fe20000010000 */
[----:B------:R-:W-:Y:S01]  /*d460*/  F2FP.F16.F32.PACK_AB R160, R169, R168 ;  /* 0x000000a8a9a0723e */ /* 0x000fe200000000ff */
[----:B------:R-:W-:Y:S01]  /*d470*/  FADD.FTZ R164, R163, R164 ;  /* 0x000000a4a3a47221 */ /* 0x000fe20000010000 */
[C---:B------:R-:W-:Y:S01]  /*d480*/  F2FP.F16.F32.PACK_AB R163, R175.reuse, R163 ;  /* 0x000000a3afa3723e */ /* 0x040fe200000000ff */
[----:B---3--:R-:W-:Y:S01]  /*d490*/  FADD.FTZ R0, R162, R0 ;  /* 0x00000000a2007221 */ /* 0x008fe20000010000 */
[----:B------:R-:W0:Y:S01]  /*d4a0*/  MUFU.EX2 R180, R180 ;  /* 0x000000b400b47308 */ /* 0x000e220000000800 */
[----:B------:R-:W-:Y:S01]  /*d4b0*/  FADD.FTZ R164, R175, R164 ;  /* 0x000000a4afa47221 */ /* 0x000fe20000010000 */
[C---:B-----5:R-:W-:Y:S01]  /*d4c0*/  F2FP.F16.F32.PACK_AB R162, R173.reuse, R162 ;  /* 0x000000a2ada2723e */ /* 0x060fe200000000ff */
[----:B------:R-:W-:-:S02]  /*d4d0*/  FADD.FTZ R0, R173, R0 ;  /* 0x00000000ad007221 */ /* 0x000fc40000010000 */
[----:B------:R-:W-:Y:S02]  /*d4e0*/  FADD.FTZ R165, R178, R164 ;  /* 0x000000a4b2a57221 */ /* 0x000fe40000010000 */
[----:B------:R-:W-:Y:S01]  /*d4f0*/  FADD.FTZ R0, R3, R0 ;  /* 0x0000000003007221 */ /* 0x000fe20000010000 */
[----:B------:R-:W2:Y:S01]  /*d500*/  MUFU.EX2 R166, R166 ;  /* 0x000000a600a67308 */ /* 0x000ea20000000800 */
[----:B-1----:R-:W-:Y:S01]  /*d510*/  F2FP.F16.F32.PACK_AB R164, R177, R3 ;  /* 0x00000003b1a4723e */ /* 0x002fe200000000ff */
[----:B------:R-:W-:Y:S01]  /*d520*/  FADD.FTZ R3, R179, R165 ;  /* 0x000000a5b3037221 */ /* 0x000fe20000010000 */
[----:B------:R-:W-:Y:S01]  /*d530*/  FADD.FTZ R0, R177, R0 ;  /* 0x00000000b1007221 */ /* 0x000fe20000010000 */
[----:B------:R-:W-:Y:S01]  /*d540*/  F2FP.F16.F32.PACK_AB R165, R179, R178 ;  /* 0x000000b2b3a5723e */ /* 0x000fe200000000ff */
[----:B------:R1:W-:Y:S01]  /*d550*/  STSM.16.M88.4 [R196+0x26800], R152 ;  /* 0x02680098c4007844 */ /* 0x0003e20000000200 */
[----:B------:R-:W-:Y:S02]  /*d560*/  FADD.FTZ R3, R182, R3 ;  /* 0x00000003b6037221 */ /* 0x000fe40000010000 */
[----:B------:R-:W3:Y:S01]  /*d570*/  MUFU.EX2 R167, R183 ;  /* 0x000000b700a77308 */ /* 0x000ee20000000800 */
[----:B0-----:R-:W-:Y:S01]  /*d580*/  FADD.FTZ R0, R180, R0 ;  /* 0x00000000b4007221 */ /* 0x001fe20000010000 */
[----:B------:R1:W-:Y:S04]  /*d590*/  STSM.16.M88.4 [R197], R156 ;  /* 0x0000009cc5007844 */ /* 0x0003e80000000200 */
[----:B------:R1:W-:Y:S01]  /*d5a0*/  STSM.16.M88.4 [R199], R160 ;  /* 0x000000a0c7007844 */ /* 0x0003e20000000200 */
[C---:B--2---:R-:W-:Y:S01]  /*d5b0*/  FADD.FTZ R0, R166.reuse, R0 ;  /* 0x00000000a6007221 */ /* 0x044fe20000010000 */
[----:B------:R-:W-:Y:S01]  /*d5c0*/  F2FP.F16.F32.PACK_AB R166, R166, R180 ;  /* 0x000000b4a6a6723e */ /* 0x000fe200000000ff */
[C---:B---3--:R-:W-:Y:S01]  /*d5d0*/  FADD.FTZ R3, R167.reuse, R3 ;  /* 0x00000003a7037221 */ /* 0x048fe20000010000 */
[----:B------:R-:W-:-:S05]  /*d5e0*/  F2FP.F16.F32.PACK_AB R167, R167, R182 ;  /* 0x000000b6a7a7723e */ /* 0x000fca00000000ff */
[----:B------:R1:W-:Y:S01]  /*d5f0*/  STSM.16.M88.4 [R198], R164 ;  /* 0x000000a4c6007844 */ /* 0x0003e20000000200 */
[----:B------:R-:W-:Y:S05]  /*d600*/  @!P0 BRA `(.L_x_4797) ;  /* 0x0000000000048947 */ /* 0x000fea0003800000 */
[----:B------:R-:W-:Y:S01]  /*d610*/  BPT.TRAP 0x1 ;  /* 0x000000040000795c */ /* 0x000fe20000300000 */
.L_x_4797:
[----:B------:R0:W2:Y:S01]  /*d620*/  SYNCS.PHASECHK.TRANS64.TRYWAIT P2, [R215+URZ+0x28c50], R220 ;  /* 0x028c50dcd70075a7 */ /* 0x0000a2000804017f */
[----:B------:R-:W-:Y:S05]  /*d630*/  @!P0 BRA `(.L_x_4798) ;  /* 0x0000000000048947 */ /* 0x000fea0003800000 */
[----:B------:R-:W-:Y:S01]  /*d640*/  BPT.TRAP 0x1 ;  /* 0x000000040000795c */ /* 0x000fe20000300000 */
.L_x_4798:
[----:B------:R-:W-:Y:S04]  /*d650*/  BSSY B2, `(.L_x_4799) ;  /* 0x0000004000027945 */ /* 0x000fe80003800000 */
[----:B--2---:R-:W-:Y:S05]  /*d660*/  @P2 BRA `(.L_x_4800) ;  /* 0x0000000000082947 */ /* 0x004fea0003800000 */
[----:B------:R-:W2:Y:S02]  /*d670*/  SYNCS.PHASECHK.TRANS64.TRYWAIT P2, [R215+URZ+0x28c50], R220 ;  /* 0x028c50dcd70075a7 */ /* 0x000ea4000804017f */
[----:B--2---:R-:W-:Y:S05]  /*d680*/  @!P2 BRA `(.L_x_4801) ;  /* 0x0000011400eca947 */ /* 0x004fea0003800000 */
.L_x_4800:
[----:B------:R-:W-:Y:S05]  /*d690*/  BSYNC B2 ;  /* 0x0000000000027941 */ /* 0x000fea0003800000 */
.L_x_4799:
[----:B------:R-:W-:Y:S01]  /*d6a0*/  IMAD R168, R18, 0x1000, R13 ;  /* 0x0000100012a87824 */ /* 0x000fe200078e020d */
[----:B------:R-:W-:Y:S01]  /*d6b0*/  WARPGROUP.ARRIVE ;  /* 0x00000000000079c5 */ /* 0x000fe20000000000 */
[----:B------:R-:W-:Y:S01]  /*d6c0*/  IMAD.MOV.U32 R169, RZ, RZ, 0x40000040 ;  /* 0x40000040ffa97424 */ /* 0x000fe200078e00ff */
[----:B------:R-:W-:Y:S01]  /*d6d0*/  ISETP.GT.AND P2, PT, R214, R21, PT ;  /* 0x00000015d600720c */ /* 0x000fe20003f44270 */
[----:B0-2---:R-:W-:Y:S01]  /*d6e0*/  @!P1 VIADD R215, R215, 0x28c60 ;  /* 0x00028c60d7d79836 */ /* 0x005fe20000000000 */
        /* <DEDUP_REMOVED lines=10> */
[----:B-1----:R-:W-:Y:S01]  /*d790*/  VIADD R152, R168, 0x80 ;  /* 0x00000080a8987836 */ /* 0x002fe20000000000 */
        /* <DEDUP_REMOVED lines=32> */
.L_x_4791:
[----:B------:R-:W-:Y:S05]  /*d9a0*/  BSYNC B0 ;  /* 0x0000000000007941 */ /* 0x000fea0003800000 */
.L_x_4790:
[----:B------:R-:W-:Y:S01]  /*d9b0*/  ISETP.GE.AND P2, PT, R214, R200, PT ;  /* 0x000000c8d600720c */ /* 0x000fe20003f46270 */
[----:B------:R-:W-:-:S12]  /*d9c0*/  BSSY B0, `(.L_x_4803) ;  /* 0x00001a1000007945 */ /* 0x000fd80003800000 */
[----:B------:R-:W-:Y:S05]  /*d9d0*/  @!P2 BRA `(.L_x_4804) ;  /* 0x00000018007ca947 */ /* 0x000fea0003800000 */
[----:B------:R-:W-:Y:S02]  /*d9e0*/  IMAD.MOV.U32 R195, RZ, RZ, R14 ;  /* 0x000000ffffc37224 */ /* 0x000fe400078e000e */
[----:B------:R-:W-:Y:S02]  /*d9f0*/  IMAD.MOV.U32 R220, RZ, RZ, R20 ;  /* 0x000000ffffdc7224 */ /* 0x000fe400078e0014 */
[----:B0-----:R-:W-:-:S07]  /*da00*/  IMAD.MOV.U32 R215, RZ, RZ, R18 ;  /* 0x000000ffffd77224 */ /* 0x001fce00078e0012 */
.L_x_4815:
[----:B------:R-:W-:-:S05]  /*da10*/  VIADD R18, R215, 0x1 ;  /* 0x00000001d7127836 */ /* 0x000fca0000000000 */
[----:B------:R-:W-:-:S04]  /*da20*/  ISETP.NE.AND P2, PT, R18, 0x2, PT ;  /* 0x000000021200780c */ /* 0x000fc80003f45270 */
[----:B------:R-:W-:Y:S02]  /*da30*/  SEL R12, RZ, 0x1, P2 ;  /* 0x00000001ff0c7807 */ /* 0x000fe40001000000 */
[----:B------:R-:W-:Y:S02]  /*da40*/  SEL R18, R18, RZ, P2 ;  /* 0x000000ff12127207 */ /* 0x000fe40001000000 */
[----:B------:R-:W-:Y:S01]  /*da50*/  LOP3.LUT R22, R22, R12, RZ, 0x3c, !PT ;  /* 0x0000000c16167212 */ /* 0x000fe200078e3cff */
[----:B-1----:R-:W-:Y:S06]  /*da60*/  @!P0 BRA `(.L_x_4805) ;  /* 0x0000000000048947 */ /* 0x002fec0003800000 */
[----:B------:R-:W-:Y:S01]  /*da70*/  BPT.TRAP 0x1 ;  /* 0x000000040000795c */ /* 0x000fe20000300000 */
.L_x_4805:
[----:B------:R-:W-:Y:S01]  /*da80*/  IMAD R21, R18, 0x8, R2 ;  /* 0x0000000812157824 */ /* 0x000fe200078e0202 */
[----:B------:R-:W-:-:S04]  /*da90*/  SHF.L.U32 R193, R22, 0x1f, RZ ;  /* 0x0000001f16c17819 */ /* 0x000fc800000006ff */
[----:B------:R0:W1:Y:S01]  /*daa0*/  SYNCS.PHASECHK.TRANS64.TRYWAIT P2, [R21+URZ+0x28c30], R193 ;  /* 0x028c30c1150075a7 */ /* 0x000062000804017f */
[----:B------:R-:W-:Y:S05]  /*dab0*/  @!P0 BRA `(.L_x_4806) ;  /* 0x0000000000048947 */ /* 0x000fea0003800000 */
[----:B------:R-:W-:Y:S01]  /*dac0*/  BPT.TRAP 0x1 ;  /* 0x000000040000795c */ /* 0x000fe20000300000 */
.L_x_4806:
[----:B------:R-:W-:Y:S01]  /*dad0*/  BSSY B1, `(.L_x_4807) ;  /* 0x0000006000017945 */ /* 0x000fe20003800000 */
[----:B------:R-:W-:Y:S02]  /*dae0*/  IMAD R156, R18, 0x200, R15 ;  /* 0x00000200129c7824 */ /* 0x000fe400078e020f */
[----:B------:R-:W-:Y:S01]  /*daf0*/  IMAD.MOV.U32 R157, RZ, RZ, 0x40000040 ;  /* 0x40000040ff9d7424 */ /* 0x000fe200078e00ff */
[----:B-1----:R-:W-:Y:S06]  /*db00*/  @P2 BRA `(.L_x_4808) ;  /* 0x0000000000082947 */ /* 0x002fec0003800000 */
[----:B------:R-:W1:Y:S02]  /*db10*/  SYNCS.PHASECHK.TRANS64.TRYWAIT P2, [R21+URZ+0x28c30], R193 ;  /* 0x028c30c1150075a7 */ /* 0x000e64000804017f */
[----:B-1----:R-:W-:Y:S05]  /*db20*/  @!P2 BRA `(.L_x_4809) ;  /* 0x0000011000d8a947 */ /* 0x002fea0003800000 */
.L_x_4808:
[----:B------:R-:W-:Y:S05]  /*db30*/  BSYNC B1 ;  /* 0x0000000000017941 */ /* 0x000fea0003800000 */
.L_x_4807:
        /* <DEDUP_REMOVED lines=52> */
[----:B--2---:R-:W-:Y:S01]  /*de80*/  FMNMX.FTZ R14, R12, R14, !PT ;  /* 0x0000000e0c0e7209 */ /* 0x004fe20007810000 */
[----:B------:R-:W-:-:S04]  /*de90*/  IMAD.U32 R12, RZ, RZ, UR39 ;  /* 0x00000027ff0c7e24 */ /* 0x000fc8000f8e00ff */
[----:B------:R-:W2:Y:S02]  /*dea0*/  SHFL.BFLY PT, R20, R14, 0x1, 0x1f ;  /* 0x0c201f000e147f89 */ /* 0x000ea400000e0000 */
[----:B--2---:R-:W-:-:S05]  /*deb0*/  FMNMX.FTZ R20, R14, R20, !PT ;  /* 0x000000140e147209 */ /* 0x004fca0007810000 */
        /* <DEDUP_REMOVED lines=20> */
[----:B------:R-:W2:Y:S04]  /*e000*/  MUFU.EX2 R168, R225 ;  /* 0x000000e100a87308 */ /* 0x000ea80000000800 */
[----:B------:R-:W-:-:S04]  /*e010*/  @!P1 PRMT R14, RZ, 0x654, R14 ;  /* 0x00000654ff0e9816 */ /* 0x000fc8000000000e */
[----:B------:R3:W-:Y:S01]  /*e020*/  @!P1 SYNCS.ARRIVE.TRANS64.RED.A1T0 RZ, [R14+URZ], RZ ;  /* 0x000000ff0eff99a7 */ /* 0x0007e2000810043f */
[----:B------:R-:W4:Y:S01]  /*e030*/  MUFU.EX2 R152, R152 ;  /* 0x0000009800987308 */ /* 0x000f220000000800 */
[----:B---3--:R-:W-:-:S07]  /*e040*/  FMNMX.FTZ R14, R154, R195, !PT ;  /* 0x000000c39a0e7209 */ /* 0x008fce0007810000 */
[----:B------:R-:W3:Y:S01]  /*e050*/  MUFU.EX2 R153, R153 ;  /* 0x0000009900997308 */ /* 0x000ee20000000800 */
[-C--:B--2---:R-:W-:Y:S01]  /*e060*/  FMUL.FTZ R24, R24, R168.reuse ;  /* 0x000000a818187220 */ /* 0x084fe20000410000 */
[----:B------:R-:W-:Y:S01]  /*e070*/  FMUL.FTZ R25, R25, R168 ;  /* 0x000000a819197220 */ /* 0x000fe20000410000 */
[----:B------:R-:W-:Y:S01]  /*e080*/  FMNMX.FTZ R14, R155, R14, !PT ;  /* 0x0000000e9b0e7209 */ /* 0x000fe20007810000 */
[-C--:B------:R-:W-:Y:S01]  /*e090*/  FMUL.FTZ R28, R28, R168.reuse ;  /* 0x000000a81c1c7220 */ /* 0x080fe20000410000 */
[-C--:B------:R-:W-:Y:S01]  /*e0a0*/  FMUL.FTZ R29, R29, R168.reuse ;  /* 0x000000a81d1d7220 */ /* 0x080fe20000410000 */
[----:B------:R-:W-:Y:S01]  /*e0b0*/  FMUL.FTZ R32, R32, R168 ;  /* 0x000000a820207220 */ /* 0x000fe20000410000 */
[----:B------:R-:W-:Y:S01]  /*e0c0*/  FMNMX.FTZ R14, R158, R14, !PT ;  /* 0x0000000e9e0e7209 */ /* 0x000fe20007810000 */
[----:B------:R-:W-:Y:S01]  /*e0d0*/  FMUL.FTZ R33, R33, R168 ;  /* 0x000000a821217220 */ /* 0x000fe20000410000 */
[----:B----4-:R-:W-:Y:S01]  /*e0e0*/  FFMA.FTZ R0, R168, R0, R152 ;  /* 0x00000000a8007223 */ /* 0x010fe20000010098 */
[----:B------:R-:W-:Y:S01]  /*e0f0*/  FMUL.FTZ R36, R36, R168 ;  /* 0x000000a824247220 */ /* 0x000fe20000410000 */
[----:B------:R-:W-:Y:S01]  /*e100*/  FMNMX.FTZ R14, R159, R14, !PT ;  /* 0x0000000e9f0e7209 */ /* 0x000fe20007810000 */
[-C--:B------:R-:W-:Y:S01]  /*e110*/  FMUL.FTZ R37, R37, R168.reuse ;  /* 0x000000a825257220 */ /* 0x080fe20000410000 */
[-C--:B------:R-:W-:Y:S01]  /*e120*/  FMUL.FTZ R40, R40, R168.reuse ;  /* 0x000000a828287220 */ /* 0x080fe20000410000 */
[----:B------:R-:W-:Y:S01]  /*e130*/  FMUL.FTZ R41, R41, R168 ;  /* 0x000000a829297220 */ /* 0x000fe20000410000 */
[----:B------:R-:W-:Y:S01]  /*e140*/  FMNMX.FTZ R14, R162, R14, !PT ;  /* 0x0000000ea20e7209 */ /* 0x000fe20007810000 */
[----:B------:R-:W-:Y:S01]  /*e150*/  FMUL.FTZ R44, R44, R168 ;  /* 0x000000a82c2c7220 */ /* 0x000fe20000410000 */
[C---:B---3--:R-:W-:Y:S01]  /*e160*/  FADD.FTZ R0, R153.reuse, R0 ;  /* 0x0000000099007221 */ /* 0x048fe20000010000 */
        /* <DEDUP_REMOVED lines=68> */
[----:B------:R-:W2:Y:S03]  /*e5b0*/  MUFU.EX2 R156, R156 ;  /* 0x0000009c009c7308 */ /* 0x000ea60000000800 */
[----:B------:R-:W3:Y:S05]  /*e5c0*/  SHFL.BFLY PT, R168, R14, 0x2, 0x1f ;  /* 0x0c401f000ea87f89 */ /* 0x000eea00000e0000 */
[----:B------:R-:W4:Y:S08]  /*e5d0*/  MUFU.EX2 R157, R157 ;  /* 0x0000009d009d7308 */ /* 0x000f300000000800 */
[----:B------:R-:W5:Y:S01]  /*e5e0*/  MUFU.EX2 R160, R160 ;  /* 0x000000a000a07308 */ /* 0x000f620000000800 */
[----:B--2---:R-:W-:-:S07]  /*e5f0*/  FADD.FTZ R0, R156, R0 ;  /* 0x000000009c007221 */ /* 0x004fce0000010000 */
[----:B------:R-:W2:Y:S01]  /*e600*/  MUFU.EX2 R161, R161 ;  /* 0x000000a100a17308 */ /* 0x000ea20000000800 */
[----:B----4-:R-:W-:Y:S01]  /*e610*/  FADD.FTZ R0, R157, R0 ;  /* 0x000000009d007221 */ /* 0x010fe20000010000 */
[----:B---3--:R-:W-:-:S05]  /*e620*/  FMNMX.FTZ R14, R14, R168, !PT ;  /* 0x000000a80e0e7209 */ /* 0x008fca0007810000 */
[----:B------:R-:W3:Y:S01]  /*e630*/  SHFL.BFLY PT, R168, R14, 0x1, 0x1f ;  /* 0x0c201f000ea87f89 */ /* 0x000ee200000e0000 */
[----:B------:R-:W4:Y:S01]  /*e640*/  MUFU.EX2 R164, R164 ;  /* 0x000000a400a47308 */ /* 0x000f220000000800 */
[----:B-----5:R-:W-:-:S07]  /*e650*/  FADD.FTZ R0, R160, R0 ;  /* 0x00000000a0007221 */ /* 0x020fce0000010000 */
[----:B------:R-:W5:Y:S01]  /*e660*/  MUFU.EX2 R165, R165 ;  /* 0x000000a500a57308 */ /* 0x000f620000000800 */
[----:B--2---:R-:W-:-:S07]  /*e670*/  FADD.FTZ R0, R161, R0 ;  /* 0x00000000a1007221 */ /* 0x004fce0000010000 */
[----:B------:R-:W2:Y:S01]  /*e680*/  MUFU.EX2 R220, R220 ;  /* 0x000000dc00dc7308 */ /* 0x000ea20000000800 */
[----:B----4-:R-:W-:Y:S01]  /*e690*/  FADD.FTZ R0, R164, R0 ;  /* 0x00000000a4007221 */ /* 0x010fe20000010000 */
[----:B---3--:R-:W-:-:S06]  /*e6a0*/  FMNMX.FTZ R14, R14, R168, !PT ;  /* 0x000000a80e0e7209 */ /* 0x008fcc0007810000 */
[----:B------:R-:W3:Y:S01]  /*e6b0*/  MUFU.EX2 R169, R169 ;  /* 0x000000a900a97308 */ /* 0x000ee20000000800 */
[----:B-----5:R-:W-:Y:S01]  /*e6c0*/  FADD.FTZ R0, R165, R0 ;  /* 0x00000000a5007221 */ /* 0x020fe20000010000 */
[----:B------:R-:W-:-:S04]  /*e6d0*/  FADD.FTZ R168, -R14, R195 ;  /* 0x000000c30ea87221 */ /* 0x000fc80000010100 */
[----:B------:R-:W-:Y:S02]  /*e6e0*/  FMUL.FTZ R168, R168, R12 ;  /* 0x0000000ca8a87220 */ /* 0x000fe40000410000 */
[----:B------:R-:W4:Y:S01]  /*e6f0*/  MUFU.EX2 R172, R172 ;  /* 0x000000ac00ac7308 */ /* 0x000f220000000800 */
[----:B--2---:R-:W-:-:S07]  /*e700*/  FADD.FTZ R0, R220, R0 ;  /* 0x00000000dc007221 */ /* 0x004fce0000010000 */
[----:B------:R-:W2:Y:S01]  /*e710*/  MUFU.EX2 R168, R168 ;  /* 0x000000a800a87308 */ /* 0x000ea20000000800 */
[----:B---3--:R-:W-:-:S07]  /*e720*/  FADD.FTZ R0, R169, R0 ;  /* 0x00000000a9007221 */ /* 0x008fce0000010000 */
[----:B------:R-:W3:Y:S01]  /*e730*/  MUFU.EX2 R173, R173 ;  /* 0x000000ad00ad7308 */ /* 0x000ee20000000800 */
[----:B----4-:R-:W-:-:S07]  /*e740*/  FADD.FTZ R0, R172, R0 ;  /* 0x00000000ac007221 */ /* 0x010fce0000010000 */
[----:B------:R-:W4:Y:S01]  /*e750*/  MUFU.EX2 R176, R176 ;  /* 0x000000b000b07308 */ /* 0x000f220000000800 */
[----:B--2---:R2:W-:Y:S01]  /*e760*/  @!P2 STS [R153+0x28820], R168 ;  /* 0x028820a89900a388 */ /* 0x0045e20000000800 */
[-C--:B------:R-:W-:Y:S01]  /*e770*/  FMUL.FTZ R26, R26, R168.reuse ;  /* 0x000000a81a1a7220 */ /* 0x080fe20000410000 */
[-C--:B------:R-:W-:Y:S01]  /*e780*/  FMUL.FTZ R27, R27, R168.reuse ;  /* 0x000000a81b1b7220 */ /* 0x080fe20000410000 */
[-C--:B------:R-:W-:Y:S01]  /*e790*/  FMUL.FTZ R30, R30, R168.reuse ;  /* 0x000000a81e1e7220 */ /* 0x080fe20000410000 */
[-C--:B------:R-:W-:Y:S01]  /*e7a0*/  FMUL.FTZ R31, R31, R168.reuse ;  /* 0x000000a81f1f7220 */ /* 0x080fe20000410000 */
[-C--:B------:R-:W-:Y:S01]  /*e7b0*/  FMUL.FTZ R34, R34, R168.reuse ;  /* 0x000000a822227220 */ /* 0x080fe20000410000 */
[-C--:B------:R-:W-:Y:S01]  /*e7c0*/  FMUL.FTZ R35, R35, R168.reuse ;  /* 0x000000a823237220 */ /* 0x080fe20000410000 */
[----:B------:R-:W5:Y:S01]  /*e7d0*/  MUFU.EX2 R177, R177 ;  /* 0x000000b100b17308 */ /* 0x000f620000000800 */
[----:B---3--:R-:W-:Y:S01]  /*e7e0*/  FADD.FTZ R0, R173, R0 ;  /* 0x00000000ad007221 */ /* 0x008fe20000010000 */
[----:B------:R-:W-:Y:S01]  /*e7f0*/  FMUL.FTZ R38, R38, R168 ;  /* 0x000000a826267220 */ /* 0x000fe20000410000 */
[----:B--2---:R-:W-:Y:S01]  /*e800*/  FMUL.FTZ R153, R14, R12 ;  /* 0x0000000c0e997220 */ /* 0x004fe20000410000 */
        /* <DEDUP_REMOVED lines=20> */
[----:B----4-:R-:W-:Y:S01]  /*e950*/  FADD.FTZ R0, R176, R0 ;  /* 0x00000000b0007221 */ /* 0x010fe20000010000 */
        /* <DEDUP_REMOVED lines=31> */
[----:B--2---:R-:W-:Y:S01]  /*eb50*/  F2FP.F16.F32.PACK_AB R158, R165, R164 ;  /* 0x000000a4a59e723e */ /* 0x004fe200000000ff */
        /* <DEDUP_REMOVED lines=18> */
[----:B--2---:R-:W-:Y:S01]  /*ec80*/  F2FP.F16.F32.PACK_AB R162, R173, R172 ;  /* 0x000000acada2723e */ /* 0x004fe200000000ff */
[-C--:B------:R-:W-:Y:S01]  /*ec90*/  FMUL.FTZ R107, R107, R168.reuse ;  /* 0x000000a86b6b7220 */ /* 0x080fe20000410000 */
[-C--:B------:R-:W-:Y:S01]  /*eca0*/  FMUL.FTZ R110, R110, R168.reuse ;  /* 0x000000a86e6e7220 */ /* 0x080fe20000410000 */
[-C--:B------:R-:W-:Y:S01]  /*ecb0*/  FMUL.FTZ R111, R111, R168.reuse ;  /* 0x000000a86f6f7220 */ /* 0x080fe20000410000 */
[-C--:B------:R-:W-:Y:S01]  /*ecc0*/  FMUL.FTZ R114, R114, R168.reuse ;  /* 0x000000a872727220 */ /* 0x080fe20000410000 */
[----:B------:R-:W2:Y:S01]  /*ecd0*/  MUFU.EX2 R195, R195 ;  /* 0x000000c300c37308 */ /* 0x000ea20000000800 */
[----:B-----5:R-:W-:Y:S01]  /*ece0*/  FADD.FTZ R3, R215, R3 ;  /* 0x00000003d7037221 */ /* 0x020fe20000010000 */
        /* <DEDUP_REMOVED lines=15> */
[----:B--2---:R-:W-:Y:S01]  /*ede0*/  FADD.FTZ R3, R195, R3 ;  /* 0x00000003c3037221 */ /* 0x004fe20000010000 */
        /* <DEDUP_REMOVED lines=39> */
.L_x_4810:
[----:B------:R3:W4:Y:S01]  /*f060*/  SYNCS.PHASECHK.TRANS64.TRYWAIT P2, [R21+URZ+0x28c50], R193 ;  /* 0x028c50c1150075a7 */ /* 0x000722000804017f */
[----:B------:R-:W-:Y:S05]  /*f070*/  @!P0 BRA `(.L_x_4811) ;  /* 0x0000000000048947 */ /* 0x000fea0003800000 */
[----:B------:R-:W-:Y:S01]  /*f080*/  BPT.TRAP 0x1 ;  /* 0x000000040000795c */ /* 0x000fe20000300000 */
.L_x_4811:
[----:B------:R-:W-:Y:S04]  /*f090*/  BSSY B1, `(.L_x_4812) ;  /* 0x0000004000017945 */ /* 0x000fe80003800000 */
[----:B----4-:R-:W-:Y:S05]  /*f0a0*/  @P2 BRA `(.L_x_4813) ;  /* 0x0000000000082947 */ /* 0x010fea0003800000 */
[----:B------:R-:W4:Y:S02]  /*f0b0*/  SYNCS.PHASECHK.TRANS64.TRYWAIT P2, [R21+URZ+0x28c50], R193 ;  /* 0x028c50c1150075a7 */ /* 0x000f24000804017f */
[----:B----4-:R-:W-:Y:S05]  /*f0c0*/  @!P2 BRA `(.L_x_4814) ;  /* 0x000000fc0084a947 */ /* 0x010fea0003800000 */
.L_x_4813:
[----:B------:R-:W-:Y:S05]  /*f0d0*/  BSYNC B1 ;  /* 0x0000000000017941 */ /* 0x000fea0003800000 */
.L_x_4812:
[----:B------:R-:W-:Y:S01]  /*f0e0*/  IMAD R168, R18, 0x1000, R13 ;  /* 0x0000100012a87824 */ /* 0x000fe200078e020d */
[----:B------:R-:W-:Y:S01]  /*f0f0*/  WARPGROUP.ARRIVE ;  /* 0x00000000000079c5 */ /* 0x000fe20000000000 */
[----:B------:R-:W-:Y:S01]  /*f100*/  IMAD.MOV.U32 R169, RZ, RZ, 0x40000040 ;  /* 0x40000040ffa97424 */ /* 0x000fe200078e00ff */
[----:B------:R-:W-:Y:S01]  /*f110*/  ISETP.GT.AND P2, PT, R214, R200, PT ;  /* 0x000000c8d600720c */ /* 0x000fe20003f44270 */
[----:B01-34-:R-:W-:Y:S01]  /*f120*/  @!P1 VIADD R21, R21, 0x28c60 ;  /* 0x00028c6015159836 */ /* 0x01bfe20000000000 */
        /* <DEDUP_REMOVED lines=42> */
.L_x_4804:
[----:B------:R-:W-:Y:S05]  /*f3d0*/  BSYNC B0 ;  /* 0x0000000000007941 */ /* 0x000fea0003800000 */
.L_x_4803:
        /* <DEDUP_REMOVED lines=162> */
[----:B--2---:R-:W-:Y:S01]  /*fe00*/  SEL R0, RZ, 0x1, P1 ;  /* 0x00000001ff007807 */ /* 0x004fe20000800000 */
[----:B------:R-:W-:Y:S06]  /*fe10*/  BAR.ARV 0xe, 0x100 ;  /* 0x0384000000007b1d */ /* 0x000fec0000002000 */
[----:B------:R-:W-:-:S02]  /*fe20*/  PLOP3.LUT P0, PT, PT, PT, PT, 0x8, 0x0 ;  /* 0x000000000000781c */ /* 0x000fc40003f0e170 */
[----:B------:R-:W-:Y:S02]  /*fe30*/  LOP3.LUT R22, R22, R0, RZ, 0x3c, !PT ;  /* 0x0000000016167212 */ /* 0x000fe400078e3cff */
[----:B------:R-:W-:-:S09]  /*fe40*/  SEL R18, R18, RZ, P1 ;  /* 0x000000ff12127207 */ /* 0x000fd20000800000 */
.L_x_4731:
[----:B------:R-:W-:Y:S05]  /*fe50*/  BSYNC B7 ;  /* 0x0000000000077941 */ /* 0x000fea0003800000 */
.L_x_4727:
[----:B------:R-:W2:Y:S08]  /*fe60*/  S2UR UR5, SR_CgaCtaId ;  /* 0x00000000000579c3 */ /* 0x000eb00000008800 */
[----:B------:R-:W-:Y:S06]  /*fe70*/  BAR.SYNC.DEFER_BLOCKING 0x5, 0x180 ;  /* 0x0146000000007b1d */ /* 0x000fec0000010000 */
[----:B------:R-:W-:Y:S01]  /*fe80*/  UMOV UR4, 0x400 ;  /* 0x0000040000047882 */ /* 0x000fe20000000000 */
[----:B------:R-:W-:Y:S01]  /*fe90*/  BSSY B0, `(.L_x_4816) ;  /* 0x0000499000007945 */ /* 0x000fe20003800000 */
[----:B--2---:R-:W-:-:S06]  /*fea0*/  ULEA UR4, UR5, UR4, 0x18 ;  /* 0x0000000405047291 */ /* 0x004fcc000f8ec03f */
[----:B------:R-:W-:-:S05]  /*feb0*/  IMAD.U32 R2, RZ, RZ, UR4 ;  /* 0x00000004ff027e24 */ /* 0x000fca000f8e00ff */
[----:B0-----:R0:W2:Y:S01]  /*fec0*/  LDS.128 R4, [R2+0x28cd0] ;  /* 0x028cd00002047984 */ /* 0x0010a20000000c00 */
[----:B------:R-:W-:Y:S06]  /*fed0*/  BAR.ARV 0x4, 0x180 ;  /* 0x0106000000007b1d */ /* 0x000fec0000002000 */
[----:B------:R-:W-:Y:S05]  /*fee0*/  @P0 BRA `(.L_x_4817) ;  /* 0x00000038008c0947 */ /* 0x000fea0003800000 */
[----:B------:R-:W3:Y:S01]  /*fef0*/  LDL R8, [R1+0x6c] ;  /* 0x00006c0001087983 */ /* 0x000ee20000100800 */
        /* <DEDUP_REMOVED lines=12> */
[----:B---3-5:R-:W-:-:S04]  /*ffc0*/  IMAD.WIDE R152, R8, 0x2, R20 ;  /* 0x0000000208987825 */ /* 0x028fc800078e0214 */
        /* <DEDUP_REMOVED lines=158> */
[----:B--2---:R-:W-:Y:S02]  /*109b0*/  MOV R4, R8 ;  /* 0x0000000800047202 */ /* 0x004fe40000000f00 */
[----:B------:R-:W-:Y:S01]  /*109c0*/  F2FP.F16.F32.PACK_AB R8, R137, R136 ;  /* 0x000000888908723e */ /* 0x000fe200000000ff */
[----:B------:R-:W-:Y:S01]  /*109d0*/  IMAD.X R153, RZ, RZ, R153, P0 ;  /* 0x000000ffff997224 */ /* 0x000fe200000e0699 */
[----:B------:R-:W-:-:S02]  /*109e0*/  F2FP.F16.F32.PACK_AB R9, R139, R138 ;  /* 0x0000008a8b09723e */ /* 0x000fc400000000ff */
[----:B------:R-:W-:Y:S02]  /*109f0*/  F2FP.F16.F32.PACK_AB R15, R151, R150 ;  /* 0x00000096970f723e */ /* 0x000fe400000000ff */
[----:B------:R-:W-:Y:S01]  /*10a00*/  ISETP.NE.U32.AND P1, PT, RZ, UR6, PT ;  /* 0x00000006ff007c0c */ /* 0x000fe2000bf25070 */
[----:B------:R1:W-:Y:S03]  /*10a10*/  STSM.16.M88.4 [R4], R8 ;  /* 0x0000000804007844 */ /* 0x0003e60000000200 */
[----:B------:R-:W-:Y:S02]  /*10a20*/  ISETP.NE.AND.EX P1, PT, RZ, UR7, PT, P1 ;  /* 0x00000007ff007c0c */ /* 0x000fe4000bf25310 */
[----:B-1----:R-:W-:Y:S02]  /*10a30*/  LOP3.LUT R4, R0, 0x380, RZ, 0xc0, !PT ;  /* 0x0000038000047812 */ /* 0x002fe400078ec0ff */
[----:B------:R-:W-:-:S02]  /*10a40*/  IADD3 R8, P0, R207, UR6, RZ ;  /* 0x00000006cf087c10 */ /* 0x000fc4000ff1e0ff */
[----:B------:R-:W-:Y:S02]  /*10a50*/  SHF.R.U64 R4, R4, 0x3, RZ ;  /* 0x0000000304047819 */ /* 0x000fe400000012ff */
[----:B------:R-:W-:Y:S02]  /*10a60*/  IADD3.X R9, R208, UR7, RZ, P0, !PT ;  /* 0x00000007d0097c10 */ /* 0x000fe400087fe4ff */
[----:B------:R-:W-:Y:S01]  /*10a70*/  LOP3.LUT R152, R4, R0, RZ, 0x3c, !PT ;  /* 0x0000000004987212 */ /* 0x000fe200078e3cff */
[----:B------:R-:W-:-:S03]  /*10a80*/  IMAD.MOV.U32 R0, RZ, RZ, RZ ;  /* 0x000000ffff007224 */ /* 0x000fc600078e00ff */
        /* <DEDUP_REMOVED lines=14> */
[----:B-1----:R-:W2:Y:S02]  /*10b70*/  LDG.E R8, desc[UR42][R8.64+0x4] ;  /* 0x0000042a08087981 */ /* 0x002ea4000c1e1900 */
[----:B--2---:R-:W-:-:S07]  /*10b80*/  IMAD.IADD R4, R8, 0x1, -R4 ;  /* 0x0000000108047824 */ /* 0x004fce00078e0a04 */
.L_x_4818:
[----:B-1----:R-:W2:Y:S01]  /*10b90*/  LDL R8, [R1+0x44] ;  /* 0x0000440001087983 */ /* 0x002ea20000100800 */
        /* <DEDUP_REMOVED lines=11> */
[----:B------:R-:W3:Y:S01]  /*10c50*/  LDL R157, [R1+0x68] ;  /* 0x00006800019d7983 */ /* 0x000ee20000100800 */
[----:B------:R-:W-:Y:S02]  /*10c60*/  ISETP.NE.U32.AND P0, PT, RZ, UR6, PT ;  /* 0x00000006ff007c0c */ /* 0x000fe4000bf05070 */
[----:B------:R-:W-:Y:S02]  /*10c70*/  SEL R9, R9, 0x978, P1 ;  /* 0x0000097809097807 */ /* 0x000fe40000800000 */
[----:B------:R-:W-:Y:S02]  /*10c80*/  ISETP.NE.AND.EX P0, PT, RZ, UR7, PT, P0 ;  /* 0x00000007ff007c0c */ /* 0x000fe4000bf05300 */
[----:B------:R-:W4:Y:S02]  /*10c90*/  LDC.64 R12, c[0x0][R9+0x220] ;  /* 0x00008800090c7b82 */ /* 0x000f240000000a00 */
[----:B------:R-:W-:-:S06]  /*10ca0*/  SEL R15, R206, RZ, !P0 ;  /* 0x000000ffce0f7207 */ /* 0x000fcc0004000000 */
[----:B------:R-:W5:Y:S01]  /*10cb0*/  LDC.64 R10, c[0x0][R9+0x218] ;  /* 0x00008600090a7b82 */ /* 0x000f620000000a00 */
[----:B------:R-:W-:Y:S02]  /*10cc0*/  IMAD.IADD R153, R203, 0x1, R194 ;  /* 0x00000001cb997824 */ /* 0x000fe400078e02c2 */
[----:B----4-:R-:W-:Y:S01]  /*10cd0*/  IMAD R13, R13, R15, RZ ;  /* 0x0000000f0d0d7224 */ /* 0x010fe200078e02ff */
[----:B------:R-:W-:Y:S02]  /*10ce0*/  SEL R155, R217, RZ, P1 ;  /* 0x000000ffd99b7207 */ /* 0x000fe40000800000 */
[----:B--2---:R-:W-:Y:S02]  /*10cf0*/  SEL R14, R14, RZ, !P0 ;  /* 0x000000ff0e0e7207 */ /* 0x004fe40004000000 */
[----:B-1----:R-:W-:-:S03]  /*10d00*/  ISETP.NE.AND P0, PT, R156, 0x1, PT ;  /* 0x000000019c00780c */ /* 0x002fc60003f05270 */
[C---:B------:R-:W-:Y:S02]  /*10d10*/  IMAD R14, R12.reuse, R14, R13 ;  /* 0x0000000e0c0e7224 */ /* 0x040fe400078e020d */
[----:B------:R-:W-:-:S04]  /*10d20*/  IMAD.WIDE.U32 R12, R12, R15, RZ ;  /* 0x0000000f0c0c7225 */ /* 0x000fc800078e00ff */
[-C--:B-----5:R-:W-:Y:S02]  /*10d30*/  IMAD R15, R11, R204.reuse, RZ ;  /* 0x000000cc0b0f7224 */ /* 0x0a0fe400078e02ff */
[----:B------:R-:W-:-:S04]  /*10d40*/  IMAD.WIDE.U32 R10, R10, R204, RZ ;  /* 0x000000cc0a0a7225 */ /* 0x000fc800078e00ff */
[----:B------:R-:W-:Y:S02]  /*10d50*/  IMAD.IADD R15, R11, 0x1, R15 ;  /* 0x000000010b0f7824 */ /* 0x000fe400078e020f */
[----:B------:R-:W1:Y:S01]  /*10d60*/  @P0 LDC R11, c[0x0][0xbec] ;  /* 0x0002fb00ff0b0b82 */ /* 0x000e620000000800 */
[----:B------:R-:W-:-:S07]  /*10d70*/  IADD3 R152, P2, P3, R12, R10, R0 ;  /* 0x0000000a0c987210 */ /* 0x000fce0007b5e000 */
[----:B------:R-:W2:Y:S01]  /*10d80*/  @P0 LDC R10, c[0x0][0xbf0] ;  /* 0x0002fc00ff0a0b82 */ /* 0x000ea20000000800 */
[----:B------:R-:W-:-:S05]  /*10d90*/  IMAD.IADD R14, R13, 0x1, R14 ;  /* 0x000000010d0e7824 */ /* 0x000fca00078e020e */
[----:B------:R-:W-:Y:S01]  /*10da0*/  IADD3.X R14, R14, R15, R8, P2, P3 ;  /* 0x0000000f0e0e7210 */ /* 0x000fe200017e6408 */
[----:B------:R-:W-:Y:S02]  /*10db0*/  IMAD.MOV.U32 R15, RZ, RZ, R153 ;  /* 0x000000ffff0f7224 */ /* 0x000fe400078e0099 */
[----:B-1----:R-:W-:-:S05]  /*10dc0*/  @P0 IMAD.HI.U32 R11, R153, R11, RZ ;  /* 0x0000000b990b0227 */ /* 0x002fca00078e00ff */
[----:B--2---:R-:W-:Y:S02]  /*10dd0*/  @P0 SHF.R.U32.HI R15, RZ, R10, R11 ;  /* 0x0000000aff0f0219 */ /* 0x004fe4000001160b */
[----:B------:R-:W1:Y:S02]  /*10de0*/  LDC.64 R10, c[0x0][R9+0x228] ;  /* 0x00008a00090a7b82 */ /* 0x000e640000000a00 */
[----:B-1----:R-:W-:-:S04]  /*10df0*/  IMAD.WIDE.U32 R12, R10, R155, RZ ;  /* 0x0000009b0a0c7225 */ /* 0x002fc800078e00ff */
[----:B------:R-:W-:-:S04]  /*10e00*/  IMAD R10, R11, R155, RZ ;  /* 0x0000009b0b0a7224 */ /* 0x000fc800078e02ff */
[----:B------:R-:W-:Y:S02]  /*10e10*/  IMAD.IADD R13, R13, 0x1, R10 ;  /* 0x000000010d0d7824 */ /* 0x000fe400078e020a */
[----:B------:R1:W2:Y:S01]  /*10e20*/  LDC.64 R10, c[0x0][R9+0x210] ;  /* 0x00008400090a7b82 */ /* 0x0002a20000000a00 */
[----:B------:R-:W-:Y:S01]  /*10e30*/  IADD3 R12, P0, P2, R15, R152, R12 ;  /* 0x000000980f0c7210 */ /* 0x000fe20007a1e00c */
[--C-:B------:R-:W-:Y:S01]  /*10e40*/  IMAD.MOV R152, RZ, RZ, -R15.reuse ;  /* 0x000000ffff987224 */ /* 0x100fe200078e0a0f */
[----:B------:R-:W-:-:S03]  /*10e50*/  SHF.R.S32.HI R15, RZ, 0x1f, R15 ;  /* 0x0000001fff0f7819 */ /* 0x000fc6000001140f */
[----:B------:R-:W-:Y:S01]  /*10e60*/  IMAD R152, R156, R152, R153 ;  /* 0x000000989c987224 */ /* 0x000fe200078e0299 */
[----:B------:R-:W-:-:S04]  /*10e70*/  IADD3.X R13, R15, R14, R13, P0, P2 ;  /* 0x0000000e0f0d7210 */ /* 0x000fc800007e440d */
[----:B-1----:R-:W-:Y:S01]  /*10e80*/  SHF.R.S32.HI R9, RZ, 0x1f, R152 ;  /* 0x0000001fff097819 */ /* 0x002fe20000011498 */
[-C--:B--2---:R-:W-:Y:S02]  /*10e90*/  IMAD R11, R11, R152.reuse, RZ ;  /* 0x000000980b0b7224 */ /* 0x084fe400078e02ff */
[----:B------:R-:W-:-:S04]  /*10ea0*/  IMAD.WIDE.U32 R12, R10, R152, R12 ;  /* 0x000000980a0c7225 */ /* 0x000fc800078e000c */
[----:B------:R-:W-:Y:S02]  /*10eb0*/  IMAD R9, R10, R9, R11 ;  /* 0x000000090a097224 */ /* 0x000fe400078e020b */
[----:B------:R-:W1:Y:S08]  /*10ec0*/  LDC.64 R10, c[0x0][0xba8] ;  /* 0x0002ea00ff0a7b82 */ /* 0x000e700000000a00 */
[----:B-1----:R-:W1:Y:S08]  /*10ed0*/  @!P1 LDC R10, c[0x0][0xb50] ;  /* 0x0002d400ff0a9b82 */ /* 0x002e700000000800 */
[----:B------:R-:W2:Y:S01]  /*10ee0*/  @!P1 LDC R11, c[0x0][0xb54] ;  /* 0x0002d500ff0b9b82 */ /* 0x000ea20000000800 */
[----:B------:R-:W-:-:S02]  /*10ef0*/  IMAD.IADD R9, R13, 0x1, R9 ;  /* 0x000000010d097824 */ /* 0x000fc400078e0209 */
[----:B------:R-:W-:Y:S01]  /*10f00*/  IMAD.IADD R14, R189, 0x1, R194 ;  /* 0x00000001bd0e7824 */ /* 0x000fe200078e02c2 */
[----:B-1----:R-:W-:Y:S01]  /*10f10*/  LEA R13, P0, R12, R10, 0x2 ;  /* 0x0000000a0c0d7211 */ /* 0x002fe200078010ff */
[----:B---3--:R-:W-:-:S03]  /*10f20*/  IMAD.MOV R10, RZ, RZ, -R157 ;  /* 0x000000ffff0a7224 */ /* 0x008fc600078e0a9d */
[----:B--2---:R-:W-:Y:S02]  /*10f30*/  LEA.HI.X R9, R12, R11, R9, 0x2, P0 ;  /* 0x0000000b0c097211 */ /* 0x004fe400000f1409 */
[----:B------:R-:W-:Y:S01]  /*10f40*/  ISETP.NE.AND P0, PT, R202, R10, PT ;  /* 0x0000000aca00720c */ /* 0x000fe20003f05270 */
[----:B------:R-:W-:Y:S04]  /*10f50*/  SHFL.IDX PT, R12, R13, 0x1, 0x1c1f ;  /* 0x003c1f000d0c7f89 */ /* 0x000fe800000e0000 */
[----:B------:R-:W-:Y:S04]  /*10f60*/  SHFL.IDX PT, R10, R13, RZ, 0x1c1f ;  /* 0x001c1fff0d0a7589 */ /* 0x000fe800000e0000 */
        /* <DEDUP_REMOVED lines=8> */
.L_x_4819:
        /* <DEDUP_REMOVED lines=24> */
[----:B------:R-:W-:Y:S01]  /*11170*/  IADD3 R45, P1, R20, 0x6000, RZ ;  /* 0x00006000142d7810 */ /* 0x000fe20007f3e0ff */
[----:B--2---:R-:W-:Y:S01]  /*11180*/  IMAD R90, R4, R87, RZ ;  /* 0x00000057045a7224 */ /* 0x004fe200078e02ff */
[----:B------:R-:W-:Y:S01]  /*11190*/  IADD3 R49, P2, R20, 0x7000, RZ ;  /* 0x0000700014317810 */ /* 0x000fe20007f5e0ff */
[----:B------:R-:W5:Y:S01]  /*111a0*/  LD.E.128 R24, desc[UR42][R24.64] ;  /* 0x0000002a18187980 */ /* 0x000f62000c101d00 */
        /* <DEDUP_REMOVED lines=16> */
[----:B------:R-:W-:Y:S02]  /*112b0*/  IADD3 R14, P3, R20, 0xf000, RZ ;  /* 0x0000f000140e7810 */ /* 0x000fe40007f7e0ff */
        /* <DEDUP_REMOVED lines=34> */
[----:B------:R-:W-:-:S02]  /*114e0*/  SHF.R.U64 R9, R9, 0x3, RZ ;  /* 0x0000000309097819 */ /* 0x000fc400000012ff */
        /* <DEDUP_REMOVED lines=8> */
[----:B------:R-:W-:Y:S01]  /*11570*/  IMAD R9, R8, UR4, RZ ;  /* 0x0000000408097c24 */ /* 0x000fe2000f8e02ff */
        /* <DEDUP_REMOVED lines=14> */
[----:B------:R-:W-:Y:S01]  /*11660*/  ISETP.NE.AND P3, PT, R87, 0x1, PT ;  /* 0x000000015700780c */ /* 0x000fe20003f65270 */
[C---:B------:R-:W-:Y:S01]  /*11670*/  IMAD R21, R0.reuse, UR5, R9 ;  /* 0x0000000500157c24 */ /* 0x040fe2000f8e0209 */
[----:B------:R-:W-:Y:S01]  /*11680*/  LOP3.LUT R11, R11, 0xfffffff8, RZ, 0xc0, !PT ;  /* 0xfffffff80b0b7812 */ /* 0x000fe200078ec0ff */
[----:B------:R-:W-:Y:S01]  /*11690*/  IMAD.WIDE.U32 R8, R0, UR4, RZ ;  /* 0x0000000400087c25 */ /* 0x000fe2000f8e00ff */
[----:B------:R-:W-:Y:S01]  /*116a0*/  ULDC.64 UR4, c[0x0][0xae8] ;  /* 0x0002ba0000047ab9 */ /* 0x000fe20000000a00 */
[----:B------:R-:W1:Y:S01]  /*116b0*/  LDC R0, c[0x0][0xac8] ;  /* 0x0002b200ff007b82 */ /* 0x000e620000000800 */
[----:B------:R-:W5:Y:S01]  /*116c0*/  LD.E.128 R12, desc[UR42][R12.64] ;  /* 0x0000002a0c0c7980 */ /* 0x000f62000c101d00 */
[----:B------:R-:W-:-:S03]  /*116d0*/  IMAD.IADD R9, R9, 0x1, R21 ;  /* 0x0000000109097824 */ /* 0x000fc600078e0215 */
[----:B------:R-:W5:Y:S03]  /*116e0*/  LD.E.128 R56, desc[UR42][R56.64] ;  /* 0x0000002a38387980 */ /* 0x000f66000c101d00 */
[----:B------:R-:W2:Y:S01]  /*116f0*/  @P3 LDC R89, c[0x0][0xbec] ;  /* 0x0002fb00ff593b82 */ /* 0x000ea20000000800 */
[----:B------:R-:W-:Y:S01]  /*11700*/  IMAD.IADD R20, R10, 0x1, -R11 ;  /* 0x000000010a147824 */ /* 0x000fe200078e0a0b */
[----:B------:R-:W5:Y:S01]  /*11710*/  LD.E.128 R60, desc[UR42][R60.64] ;  /* 0x0000002a3c3c7980 */ /* 0x000f62000c101d00 */
[----:B------:R-:W-:-:S03]  /*11720*/  IMAD.WIDE.U32 R8, R204, UR4, R8 ;  /* 0x00000004cc087c25 */ /* 0x000fc6000f8e0008 */
[----:B------:R-:W5:Y:S02]  /*11730*/  LD.E.128 R64, desc[UR42][R64.64] ;  /* 0x0000002a40407980 */ /* 0x000f64000c101d00 */
[----:B------:R-:W3:Y:S01]  /*11740*/  @P3 LDC R91, c[0x0][0xbf0] ;  /* 0x0002fc00ff5b3b82 */ /* 0x000ee20000000800 */
[----:B------:R-:W-:Y:S01]  /*11750*/  SHF.R.S32.HI R10, RZ, 0x1f, R206 ;  /* 0x0000001fff0a7819 */ /* 0x000fe200000114ce */
[----:B------:R-:W-:Y:S01]  /*11760*/  IMAD R11, R20, 0x20, R3 ;  /* 0x00000020140b7824 */ /* 0x000fe200078e0203 */
[----:B------:R-:W5:Y:S01]  /*11770*/  LD.E.128 R68, desc[UR42][R68.64] ;  /* 0x0000002a44447980 */ /* 0x000f62000c101d00 */
[----:B------:R-:W-:Y:S01]  /*11780*/  IMAD R9, R204, UR5, R9 ;  /* 0x00000005cc097c24 */ /* 0x000fe2000f8e0209 */
[----:B------:R-:W-:Y:S01]  /*11790*/  ULDC.64 UR4, c[0x0][0xaf0] ;  /* 0x0002bc0000047ab9 */ /* 0x000fe20000000a00 */
[----:B------:R-:W-:Y:S01]  /*117a0*/  IMAD.IADD R3, R3, 0x1, R194 ;  /* 0x0000000103037824 */ /* 0x000fe200078e02c2 */
[----:B------:R-:W5:Y:S01]  /*117b0*/  LD.E.128 R72, desc[UR42][R72.64] ;  /* 0x0000002a48487980 */ /* 0x000f62000c101d00 */
[----:B-1----:R-:W-:Y:S01]  /*117c0*/  ISETP.GE.AND P1, PT, R213, R0, PT ;  /* 0x00000000d500720c */ /* 0x002fe20003f26270 */
[----:B------:R-:W-:-:S02]  /*117d0*/  IMAD.IADD R194, R194, 0x1, R11 ;  /* 0x00000001c2c27824 */ /* 0x000fc400078e020b */
[----:B------:R-:W-:Y:S01]  /*117e0*/  IMAD R11, R10, UR4, RZ ;  /* 0x000000040a0b7c24 */ /* 0x000fe2000f8e02ff */
[----:B------:R-:W-:Y:S01]  /*117f0*/  SEL R10, RZ, 0xffffffff, P1 ;  /* 0xffffffffff0a7807 */ /* 0x000fe20000800000 */
[----:B------:R-:W5:Y:S01]  /*11800*/  LD.E.128 R76, desc[UR42][R76.64] ;  /* 0x0000002a4c4c7980 */ /* 0x000f62000c101d00 */
[----:B------:R-:W-:-:S03]  /*11810*/  ISETP.GE.AND P0, PT, R212, R0, PT ;  /* 0x00000000d400720c */ /* 0x000fc60003f06270 */
[----:B------:R-:W-:Y:S01]  /*11820*/  IMAD.SHL.U32 R93, R10, 0x2, RZ ;  /* 0x000000020a5d7824 */ /* 0x000fe200078e00ff */
[----:B------:R-:W-:Y:S01]  /*11830*/  SEL R21, RZ, 0xffffffff, P0 ;  /* 0xffffffffff157807 */ /* 0x000fe20000000000 */
[----:B--2---:R-:W-:Y:S01]  /*11840*/  @P3 IMAD.HI.U32 R10, R194, R89, RZ ;  /* 0x00000059c20a3227 */ /* 0x004fe200078e00ff */
[-C--:B------:R-:W-:Y:S01]  /*11850*/  ISETP.GE.AND P2, PT, R188, R0.reuse, PT ;  /* 0x00000000bc00720c */ /* 0x080fe20003f46270 */
[----:B------:R-:W5:Y:S01]  /*11860*/  LD.E.128 R80, desc[UR42][R80.64] ;  /* 0x0000002a50507980 */ /* 0x000f62000c101d00 */
[-C--:B------:R-:W-:Y:S01]  /*11870*/  ISETP.GE.AND P0, PT, R211, R0.reuse, PT ;  /* 0x00000000d300720c */ /* 0x080fe20003f06270 */
[C---:B------:R-:W-:Y:S02]  /*11880*/  IMAD R85, R206.reuse, UR5, R11 ;  /* 0x00000005ce557c24 */ /* 0x040fe4000f8e020b */
[----:B------:R-:W-:Y:S01]  /*11890*/  IMAD.MOV.U32 R11, RZ, RZ, R194 ;  /* 0x000000ffff0b7224 */ /* 0x000fe200078e00c2 */
[----:B---3--:R-:W-:Y:S01]  /*118a0*/  @P3 SHF.R.U32.HI R11, RZ, R91, R10 ;  /* 0x0000005bff0b3219 */ /* 0x008fe2000001160a */
[----:B------:R-:W-:Y:S01]  /*118b0*/  IMAD.WIDE.U32 R8, R206, UR4, R8 ;  /* 0x00000004ce087c25 */ /* 0x000fe2000f8e0008 */
[----:B------:R-:W-:Y:S01]  /*118c0*/  SEL R20, RZ, 0x1, P2 ;  /* 0x00000001ff147807 */ /* 0x000fe20001000000 */
[----:B------:R-:W-:Y:S01]  /*118d0*/  ULDC.64 UR4, c[0x0][0xae0] ;  /* 0x0002b80000047ab9 */ /* 0x000fe20000000a00 */
[----:B------:R-:W-:Y:S01]  /*118e0*/  SEL R10, RZ, 0xffffffff, P0 ;  /* 0xffffffffff0a7807 */ /* 0x000fe20000000000 */
[----:B------:R-:W-:Y:S01]  /*118f0*/  IMAD.SHL.U32 R21, R21, 0x4, RZ ;  /* 0x0000000415157824 */ /* 0x000fe200078e00ff */
[----:B------:R-:W-:Y:S01]  /*11900*/  LOP3.LUT R20, R93, 0x2, R20, 0xe2, !PT ;  /* 0x000000025d147812 */ /* 0x000fe200078ee214 */
[----:B------:R-:W-:Y:S01]  /*11910*/  IMAD.IADD R9, R9, 0x1, R85 ;  /* 0x0000000109097824 */ /* 0x000fe200078e0255 */
[-C--:B------:R-:W-:Y:S01]  /*11920*/  ISETP.GE.AND P0, PT, R210, R0.reuse, PT ;  /* 0x00000000d200720c */ /* 0x080fe20003f06270 */
[----:B------:R-:W-:Y:S01]  /*11930*/  IMAD.SHL.U32 R85, R10, 0x8, RZ ;  /* 0x000000080a557824 */ /* 0x000fe200078e00ff */
[--C-:B------:R-:W-:Y:S01]  /*11940*/  SHF.R.S32.HI R10, RZ, 0x1f, R11.reuse ;  /* 0x0000001fff0a7819 */ /* 0x100fe2000001140b */
[----:B------:R-:W-:Y:S01]  /*11950*/  @!PT LDS RZ, [RZ] ;  /* 0x00000000fffff984 */ /* 0x000fe20000000800 */
[----:B------:R-:W-:Y:S01]  /*11960*/  @!PT LDS RZ, [RZ] ;  /* 0x00000000fffff984 */ /* 0x000fe20000000800 */
[----:B------:R-:W-:Y:S01]  /*11970*/  @!PT LDS RZ, [RZ] ;  /* 0x00000000fffff984 */ /* 0x000fe20000000800 */
[----:B------:R-:W-:Y:S01]  /*11980*/  @!PT LDS RZ, [RZ] ;  /* 0x00000000fffff984 */ /* 0x000fe20000000800 */
[----:B------:R1:W-:Y:S06]  /*11990*/  MEMBAR.ALL.CTA ;  /* 0x0000000000007992 */ /* 0x0003ec0000008000 */
[----:B-1----:R-:W1:Y:S01]  /*119a0*/  FENCE.VIEW.ASYNC.S ;  /* 0x00000000000073c6 */ /* 0x002e620000000000 */
[----:B------:R-:W-:Y:S01]  /*119b0*/  LOP3.LUT R20, R21, 0x4, R20, 0xe2, !PT ;  /* 0x0000000415147812 */ /* 0x000fe200078ee214 */
[----:B------:R-:W-:Y:S01]  /*119c0*/  IMAD.MOV R21, RZ, RZ, -R11 ;  /* 0x000000ffff157224 */ /* 0x000fe200078e0a0b */
[----:B------:R-:W-:Y:S01]  /*119d0*/  SEL R4, RZ, 0xffffffff, P0 ;  /* 0xffffffffff047807 */ /* 0x000fe20000000000 */
[----:B------:R-:W-:Y:S01]  /*119e0*/  IMAD R10, R10, UR4, RZ ;  /* 0x000000040a0a7c24 */ /* 0x000fe2000f8e02ff */
[----:B------:R-:W-:Y:S01]  /*119f0*/  ISETP.GE.AND P0, PT, R209, R0, PT ;  /* 0x00000000d100720c */ /* 0x000fe20003f06270 */
[----:B------:R-:W-:Y:S01]  /*11a00*/  IMAD R21, R87, R21, R194 ;  /* 0x0000001557157224 */ /* 0x000fe200078e02c2 */
[----:B------:R-:W-:Y:S01]  /*11a10*/  LOP3.LUT R20, R85, 0x8, R20, 0xe2, !PT ;  /* 0x0000000855147812 */ /* 0x000fe200078ee214 */
[----:B------:R-:W-:Y:S01]  /*11a20*/  IMAD.SHL.U32 R85, R4, 0x10, RZ ;  /* 0x0000001004557824 */ /* 0x000fe200078e00ff */
[----:B------:R-:W-:Y:S01]  /*11a30*/  SEL R4, RZ, 0xffffffff, P0 ;  /* 0xffffffffff047807 */ /* 0x000fe20000000000 */
[----:B------:R-:W-:-:S04]  /*11a40*/  IMAD.WIDE.U32 R8, R11, UR4, R8 ;  /* 0x000000040b087c25 */ /* 0x000fc8000f8e0008 */
[----:B------:R-:W-:Y:S01]  /*11a50*/  IMAD R11, R11, UR5, R10 ;  /* 0x000000050b0b7c24 */ /* 0x000fe2000f8e020a */
[----:B------:R-:W-:Y:S01]  /*11a60*/  SHF.R.S32.HI R10, RZ, 0x1f, R21 ;  /* 0x0000001fff0a7819 */ /* 0x000fe20000011415 */
[----:B------:R-:W-:Y:S01]  /*11a70*/  VIADD R89, R188, 0x180 ;  /* 0x00000180bc597836 */ /* 0x000fe20000000000 */
[----:B------:R-:W-:Y:S01]  /*11a80*/  LOP3.LUT R20, R85, 0x10, R20, 0xe2, !PT ;  /* 0x0000001055147812 */ /* 0x000fe200078ee214 */
[----:B------:R-:W-:Y:S01]  /*11a90*/  IMAD.IADD R9, R9, 0x1, R11 ;  /* 0x0000000109097824 */ /* 0x000fe200078e020b */
[----:B------:R-:W-:Y:S01]  /*11aa0*/  ULDC.64 UR4, c[0x0][0xad8] ;  /* 0x0002b60000047ab9 */ /* 0x000fe20000000a00 */
        /* <DEDUP_REMOVED lines=11> */
[----:B------:R-:W-:Y:S01]  /*11b60*/  VIADD R4, R2, 0x28c20 ;  /* 0x00028c2002047836 */ /* 0x000fe20000000000 */
[----:B------:R-:W-:Y:S01]  /*11b70*/  ISETP.GE.AND P0, PT, R91, R0, PT ;  /* 0x000000005b00720c */ /* 0x000fe20003f06270 */
[----:B------:R-:W-:Y:S01]  /*11b80*/  IMAD.IADD R11, R9, 0x1, R85 ;  /* 0x00000001090b7824 */ /* 0x000fe200078e0255 */
[----:B------:R-:W-:-:S02]  /*11b90*/  LEA R87, P2, R8, UR4, 0x1 ;  /* 0x0000000408577c11 */ /* 0x000fc4000f8408ff */
[----:B------:R-:W-:Y:S02]  /*11ba0*/  PRMT R4, RZ, 0x654, R4 ;  /* 0x00000654ff047816 */ /* 0x000fe40000000004 */
[----:B------:R-:W-:Y:S02]  /*11bb0*/  SEL R9, RZ, 0x80, P0 ;  /* 0x00000080ff097807 */ /* 0x000fe40000000000 */
[----:B------:R-:W-:Y:S01]  /*11bc0*/  LEA.HI.X R88, R8, UR5, R11, 0x1, P2 ;  /* 0x0000000508587c11 */ /* 0x000fe200090f0c0b */
[----:B-1----:R1:W-:Y:S01]  /*11bd0*/  SYNCS.ARRIVE.TRANS64.RED.A1T0 RZ, [R4+URZ], RZ ;  /* 0x000000ff04ff79a7 */ /* 0x0023e2000810043f */
[----:B------:R2:W3:Y:S01]  /*11be0*/  SHFL.IDX PT, R8, R87, RZ, 0x181f ;  /* 0x00181fff57087589 */ /* 0x0004e200000e0000 */
[----:B------:R-:W-:Y:S01]  /*11bf0*/  BSSY B1, `(.L_x_4821) ;  /* 0x000002a000017945 */ /* 0x000fe20003800000 */
[----:B------:R-:W-:Y:S02]  /*11c00*/  SHF.R.S32.HI R152, RZ, 0x1f, R209 ;  /* 0x0000001fff987819 */ /* 0x000fe400000114d1 */
[----:B-1----:R-:W-:-:S02]  /*11c10*/  LOP3.LUT R4, R86, R9, RZ, 0xfc, !PT ;  /* 0x0000000956047212 */ /* 0x002fc400078efcff */
[----:B------:R2:W1:Y:S01]  /*11c20*/  SHFL.IDX PT, R9, R88, RZ, 0x181f ;  /* 0x00181fff58097589 */ /* 0x00046200000e0000 */
[----:B------:R-:W-:Y:S02]  /*11c30*/  SHF.R.S32.HI R153, RZ, 0x1f, R210 ;  /* 0x0000001fff997819 */ /* 0x000fe400000114d2 */
[----:B------:R-:W-:Y:S02]  /*11c40*/  SHF.R.S32.HI R154, RZ, 0x1f, R211 ;  /* 0x0000001fff9a7819 */ /* 0x000fe400000114d3 */
[----:B------:R-:W-:Y:S02]  /*11c50*/  SHF.R.S32.HI R155, RZ, 0x1f, R212 ;  /* 0x0000001fff9b7819 */ /* 0x000fe400000114d4 */
[----:B------:R-:W-:Y:S01]  /*11c60*/  SHF.R.S32.HI R156, RZ, 0x1f, R213 ;  /* 0x0000001fff9c7819 */ /* 0x000fe200000114d5 */
[----:B--2---:R-:W-:Y:S06]  /*11c70*/  @P1 BRA `(.L_x_4822) ;  /* 0x0000000000841947 */ /* 0x004fec0003800000 */
[-C--:B------:R-:W-:Y:S02]  /*11c80*/  ISETP.GE.AND P2, PT, R188, R0.reuse, PT ;  /* 0x00000000bc00720c */ /* 0x080fe40003f46270 */
[-C--:B------:R-:W-:Y:S02]  /*11c90*/  ISETP.GE.AND P4, PT, R213, R0.reuse, PT ;  /* 0x00000000d500720c */ /* 0x080fe40003f86270 */
[-C--:B------:R-:W-:Y:S02]  /*11ca0*/  ISETP.GE.AND P6, PT, R212, R0.reuse, PT ;  /* 0x00000000d400720c */ /* 0x080fe40003fc6270 */
[-C--:B------:R-:W-:Y:S02]  /*11cb0*/  ISETP.GE.AND P0, PT, R211, R0.reuse, PT ;  /* 0x00000000d300720c */ /* 0x080fe40003f06270 */
[----:B------:R-:W-:Y:S02]  /*11cc0*/  ISETP.GE.AND P1, PT, R210, R0, PT ;  /* 0x00000000d200720c */ /* 0x000fe40003f26270 */
[----:B------:R-:W-:-:S03]  /*11cd0*/  SHF.R.S32.HI R92, RZ, 0x1f, R89 ;  /* 0x0000001fff5c7819 */ /* 0x000fc60000011459 */
[----:B-1-3--:R-:W-:Y:S02]  /*11ce0*/  @!P2 IMAD.WIDE R20, R188, 0x2, R8 ;  /* 0x00000002bc14a825 */ /* 0x00afe400078e0208 */
        /* <DEDUP_REMOVED lines=13> */
[-C--:B--2---:R-:W-:Y:S02]  /*11dc0*/  @!P0 LEA R10, P5, R211, R8.reuse, 0x1 ;  /* 0x00000008d30a8211 */ /* 0x084fe400078a08ff */
        /* <DEDUP_REMOVED lines=12> */
.L_x_4822:
[----:B------:R-:W-:Y:S05]  /*11e90*/  BSYNC B1 ;  /* 0x0000000000017941 */ /* 0x000fea0003800000 */
.L_x_4821:
[----:B------:R-:W-:Y:S01]  /*11ea0*/  VIADD R3, R3, 0x20 ;  /* 0x0000002003037836 */ /* 0x000fe20000000000 */
[----:B-1--4-:R1:W2:Y:S04]  /*11eb0*/  SHFL.IDX PT, R9, R88, 0x1, 0x181f ;  /* 0x00381f0058097f89 */ /* 0x0122a800000e0000 */
[----:B------:R-:W-:Y:S01]  /*11ec0*/  ISETP.GE.AND P0, PT, R3, R90, PT ;  /* 0x0000005a0300720c */ /* 0x000fe20003f06270 */
[----:B---3--:R1:W3:-:S12]  /*11ed0*/  SHFL.IDX PT, R8, R87, 0x1, 0x181f ;  /* 0x00381f0057087f89 */ /* 0x0082d800000e0000 */
[----:B-1----:R-:W-:Y:S05]  /*11ee0*/  @P0 BRA `(.L_x_4823) ;  /* 0x00000028004c0947 */ /* 0x002fea0003800000 */
[-C--:B------:R-:W-:Y:S02]  /*11ef0*/  ISETP.GE.AND P5, PT, R213, R0.reuse, PT ;  /* 0x00000000d500720c */ /* 0x080fe40003fa6270 */
[-C--:B------:R-:W-:Y:S02]  /*11f00*/  ISETP.GE.AND P6, PT, R188, R0.reuse, PT ;  /* 0x00000000bc00720c */ /* 0x080fe40003fc6270 */
[-C--:B------:R-:W-:Y:S02]  /*11f10*/  ISETP.GE.AND P4, PT, R212, R0.reuse, PT ;  /* 0x00000000d400720c */ /* 0x080fe40003f86270 */
[-C--:B------:R-:W-:Y:S02]  /*11f20*/  ISETP.GE.AND P2, PT, R210, R0.reuse, PT ;  /* 0x00000000d200720c */ /* 0x080fe40003f46270 */
[----:B------:R-:W-:Y:S02]  /*11f30*/  ISETP.GE.AND P3, PT, R211, R0, PT ;  /* 0x00000000d300720c */ /* 0x000fe40003f66270 */
[----:B------:R-:W-:-:S03]  /*11f40*/  LOP3.LUT P0, RZ, R86, 0x40, RZ, 0xc0, !PT ;  /* 0x0000004056ff7812 */ /* 0x000fc6000780c0ff */
[C---:B---3-5:R-:W-:Y:S02]  /*11f50*/  @!P5 LEA R12, P1, R213.reuse, R8, 0x1 ;  /* 0x00000008d50cd211 */ /* 0x068fe400078208ff */
[----:B--2---:R-:W-:Y:S02]  /*11f60*/  @!P6 IMAD.WIDE R10, R188, 0x2, R8 ;  /* 0x00000002bc0ae825 */ /* 0x004fe400078e0208 */
[----:B------:R-:W-:Y:S02]  /*11f70*/  @!P5 LEA.HI.X R13, R213, R9, R156, 0x1, P1 ;  /* 0x00000009d50dd211 */ /* 0x000fe400008f0c9c */
[----:B------:R-:W-:Y:S01]  /*11f80*/  ISETP.GE.AND P1, PT, R209, R0, PT ;  /* 0x00000000d100720c */ /* 0x000fe20003f26270 */
[----:B------:R1:W-:Y:S01]  /*11f90*/  @!P6 ST.E.128 desc[UR42][R10.64], R24 ;  /* 0x000000180a00e985 */ /* 0x0003e2000c101d2a */
[----:B------:R-:W-:-:S03]  /*11fa0*/  SHF.R.S32.HI R0, RZ, 0x1f, R89 ;  /* 0x0000001fff007819 */ /* 0x000fc60000011459 */
        /* <DEDUP_REMOVED lines=23> */
.L_x_4820:
[----:B-1----:R-:W1:Y:S01]  /*12120*/  LDC R10, c[0x0][0xbe8] ;  /* 0x0002fa00ff0a7b82 */ /* 0x002e620000000800 */
        /* <DEDUP_REMOVED lines=21> */
[----:B-1----:R-:W-:Y:S01]  /*12280*/  ISETP.NE.AND P0, PT, R10, 0x1, PT ;  /* 0x000000010a00780c */ /* 0x002fe20003f05270 */
[----:B------:R-:W-:Y:S01]  /*12290*/  ULDC.64 UR4, c[0x0][0xb40] ;  /* 0x0002d00000047ab9 */ /* 0x000fe20000000a00 */
[----:B------:R-:W-:Y:S01]  /*122a0*/  IMAD R4, R4, R10, RZ ;  /* 0x0000000a04047224 */ /* 0x000fe200078e02ff */
        /* <DEDUP_REMOVED lines=9> */
[----:B------:R-:W1:Y:S01]  /*12340*/  @P0 LDC R12, c[0x0][0xbec] ;  /* 0x0002fb00ff0c0b82 */ /* 0x000e620000000800 */
[----:B------:R-:W-:Y:S01]  /*12350*/  IMAD.IADD R9, R9, 0x1, R0 ;  /* 0x0000000109097824 */ /* 0x000fe200078e0200 */
[----:B------:R-:W-:Y:S01]  /*12360*/  SHF.R.S32.HI R164, RZ, 0x1f, R236 ;  /* 0x0000001fffa47819 */ /* 0x000fe200000114ec */
[----:B------:R-:W-:Y:S01]  /*12370*/  VIADD R169, R192, 0x80 ;  /* 0x00000080c0a97836 */ /* 0x000fe20000000000 */
[----:B------:R-:W-:Y:S01]  /*12380*/  SHF.R.S32.HI R165, RZ, 0x1f, R237 ;  /* 0x0000001fffa57819 */ /* 0x000fe200000114ed */
[----:B------:R-:W-:Y:S01]  /*12390*/  IMAD.WIDE.U32 R8, R217, UR4, R8 ;  /* 0x00000004d9087c25 */ /* 0x000fe2000f8e0008 */
[----:B------:R-:W-:-:S02]  /*123a0*/  SHF.R.S32.HI R167, RZ, 0x1f, R167 ;  /* 0x0000001fffa77819 */ /* 0x000fc400000114a7 */
[----:B------:R-:W2:Y:S01]  /*123b0*/  @P0 LDC R0, c[0x0][0xbf0] ;  /* 0x0002fc00ff000b82 */ /* 0x000ea20000000800 */
        /* <DEDUP_REMOVED lines=16> */
[----:B-1----:R-:W-:Y:S01]  /*124c0*/  @P0 IMAD.HI.U32 R12, R11, R12, RZ ;  /* 0x0000000c0b0c0227 */ /* 0x002fe200078e00ff */
[----:B------:R-:W-:-:S02]  /*124d0*/  SHF.R.S32.HI R181, RZ, 0x1f, R181 ;  /* 0x0000001fffb57819 */ /* 0x000fc400000114b5 */
[----:B------:R-:W-:Y:S01]  /*124e0*/  SHF.R.S32.HI R183, RZ, 0x1f, R183 ;  /* 0x0000001fffb77819 */ /* 0x000fe200000114b7 */
[C---:B------:R-:W-:Y:S02]  /*124f0*/  VIADD R195, R192.reuse, 0x40 ;  /* 0x00000040c0c37836 */ /* 0x040fe40000000000 */
[C---:B------:R-:W-:Y:S01]  /*12500*/  VIADD R205, R192.reuse, 0x38 ;  /* 0x00000038c0cd7836 */ /* 0x040fe20000000000 */
[----:B--2---:R-:W-:Y:S01]  /*12510*/  @P0 SHF.R.U32.HI R3, RZ, R0, R12 ;  /* 0x00000000ff030219 */ /* 0x004fe2000001160c */
[C---:B------:R-:W-:Y:S01]  /*12520*/  VIADD R208, R192.reuse, 0x30 ;  /* 0x00000030c0d07836 */ /* 0x040fe20000000000 */
[----:B------:R-:W-:Y:S01]  /*12530*/  SHF.R.S32.HI R195, RZ, 0x1f, R195 ;  /* 0x0000001fffc37819 */ /* 0x000fe200000114c3 */
[----:B------:R-:W-:Y:S01]  /*12540*/  VIADD R215, R192, 0x28 ;  /* 0x00000028c0d77836 */ /* 0x000fe20000000000 */
[----:B------:R-:W-:Y:S01]  /*12550*/  SHF.R.S32.HI R205, RZ, 0x1f, R205 ;  /* 0x0000001fffcd7819 */ /* 0x000fe200000114cd */
[----:B------:R-:W-:Y:S01]  /*12560*/  IMAD.MOV R0, RZ, RZ, -R3 ;  /* 0x000000ffff007224 */ /* 0x000fe200078e0a03 */
[----:B------:R-:W-:Y:S01]  /*12570*/  SHF.R.S32.HI R208, RZ, 0x1f, R208 ;  /* 0x0000001fffd07819 */ /* 0x000fe200000114d0 */
[----:B------:R-:W-:Y:S01]  /*12580*/  IMAD.WIDE.U32 R8, R3, UR4, R8 ;  /* 0x0000000403087c25 */ /* 0x000fe2000f8e0008 */
[----:B------:R-:W-:-:S03]  /*12590*/  SHF.R.S32.HI R215, RZ, 0x1f, R215 ;  /* 0x0000001fffd77819 */ /* 0x000fc600000114d7 */
[----:B------:R-:W-:Y:S01]  /*125a0*/  IMAD R0, R10, R0, R11 ;  /* 0x000000000a007224 */ /* 0x000fe200078e020b */
[----:B------:R-:W-:Y:S01]  /*125b0*/  SHF.R.S32.HI R10, RZ, 0x1f, R3 ;  /* 0x0000001fff0a7819 */ /* 0x000fe20000011403 */
[C---:B------:R-:W-:Y:S02]  /*125c0*/  VIADD R225, R192.reuse, 0x20 ;  /* 0x00000020c0e17836 */ /* 0x040fe40000000000 */
[----:B------:R-:W-:Y:S02]  /*125d0*/  VIADD R227, R192, 0x18 ;  /* 0x00000018c0e37836 */ /* 0x000fe40000000000 */
[----:B------:R-:W-:Y:S01]  /*125e0*/  IMAD R10, R10, UR4, RZ ;  /* 0x000000040a0a7c24 */ /* 0x000fe2000f8e02ff */
[----:B------:R-:W-:Y:S01]  /*125f0*/  SHF.R.S32.HI R225, RZ, 0x1f, R225 ;  /* 0x0000001fffe17819 */ /* 0x000fe200000114e1 */
[C---:B------:R-:W-:Y:S01]  /*12600*/  VIADD R233, R192.reuse, 0x10 ;  /* 0x00000010c0e97836 */ /* 0x040fe20000000000 */
[----:B------:R-:W-:Y:S01]  /*12610*/  SHF.R.S32.HI R227, RZ, 0x1f, R227 ;  /* 0x0000001fffe37819 */ /* 0x000fe200000114e3 */
[----:B------:R-:W-:Y:S01]  /*12620*/  IMAD R10, R3, UR5, R10 ;  /* 0x00000005030a7c24 */ /* 0x000fe2000f8e020a */
[----:B------:R-:W-:Y:S01]  /*12630*/  SHF.R.S32.HI R3, RZ, 0x1f, R0 ;  /* 0x0000001fff037819 */ /* 0x000fe20000011400 */
[----:B------:R-:W-:Y:S01]  /*12640*/  ULDC.64 UR4, c[0x0][0xb28] ;  /* 0x0002ca0000047ab9 */ /* 0x000fe20000000a00 */
[----:B------:R-:W-:Y:S01]  /*12650*/  VIADD R206, R192, 0x8 ;  /* 0x00000008c0ce7836 */ /* 0x000fe20000000000 */
[----:B------:R-:W-:Y:S01]  /*12660*/  SHF.R.S32.HI R233, RZ, 0x1f, R233 ;  /* 0x0000001fffe97819 */ /* 0x000fe200000114e9 */
[----:B------:R-:W-:-:S02]  /*12670*/  IMAD.IADD R9, R9, 0x1, R10 ;  /* 0x0000000109097824 */ /* 0x000fc400078e020a */
[----:B------:R-:W-:Y:S01]  /*12680*/  IMAD R3, R3, UR4, RZ ;  /* 0x0000000403037c24 */ /* 0x000fe2000f8e02ff */
[----:B------:R-:W-:Y:S01]  /*12690*/  SHF.R.S32.HI R206, RZ, 0x1f, R206 ;  /* 0x0000001fffce7819 */ /* 0x000fe200000114ce */
[----:B------:R-:W-:-:S04]  /*126a0*/  IMAD.WIDE.U32 R8, R0, UR4, R8 ;  /* 0x0000000400087c25 */ /* 0x000fc8000f8e0008 */
[----:B------:R-:W-:Y:S01]  /*126b0*/  IMAD R3, R0, UR5, R3 ;  /* 0x0000000500037c24 */ /* 0x000fe2000f8e0203 */
[----:B------:R-:W-:Y:S01]  /*126c0*/  ULDC.64 UR4, c[0x0][0xb00] ;  /* 0x0002c00000047ab9 */ /* 0x000fe20000000a00 */
[----:B------:R-:W-:Y:S01]  /*126d0*/  VIADD R166, R192, 0x88 ;  /* 0x00000088c0a67836 */ /* 0x000fe20000000000 */
[----:B------:R-:W-:Y:S01]  /*126e0*/  LEA R0, P0, R8, UR4, 0x2 ;  /* 0x0000000408007c11 */ /* 0x000fe2000f8010ff */
[----:B------:R-:W-:Y:S02]  /*126f0*/  IMAD.IADD R3, R9, 0x1, R3 ;  /* 0x0000000109037824 */ /* 0x000fe400078e0203 */
[----:B------:R-:W-:Y:S02]  /*12700*/  VIADD R168, R192, 0x80 ;  /* 0x00000080c0a87836 */ /* 0x000fe40000000000 */
[----:B------:R1:W2:Y:S01]  /*12710*/  SHFL.IDX PT, R15, R0, RZ, 0x1c1f ;  /* 0x001c1fff000f7589 */ /* 0x0002a200000e0000 */
[----:B------:R-:W-:Y:S01]  /*12720*/  LEA.HI.X R3, R8, UR5, R3, 0x2, P0 ;  /* 0x0000000508037c11 */ /* 0x000fe200080f1403 */
[----:B------:R-:W-:Y:S01]  /*12730*/  VIADD R8, R2, 0x28c20 ;  /* 0x00028c2002087836 */ /* 0x000fe20000000000 */
[----:B------:R-:W-:Y:S01]  /*12740*/  ISETP.GE.AND P0, PT, R194, R4, PT ;  /* 0x00000004c200720c */ /* 0x000fe20003f06270 */
[----:B------:R-:W-:-:S02]  /*12750*/  VIADD R170, R192, 0x78 ;  /* 0x00000078c0aa7836 */ /* 0x000fc40000000000 */
[----:B------:R1:W3:Y:S01]  /*12760*/  SHFL.IDX PT, R14, R3, RZ, 0x1c1f ;  /* 0x001c1fff030e7589 */ /* 0x0002e200000e0000 */
[----:B------:R-:W-:Y:S01]  /*12770*/  PRMT R8, RZ, 0x654, R8 ;  /* 0x00000654ff087816 */ /* 0x000fe20000000008 */
[C---:B------:R-:W-:Y:S02]  /*12780*/  VIADD R172, R192.reuse, 0x70 ;  /* 0x00000070c0ac7836 */ /* 0x040fe40000000000 */
[C---:B------:R-:W-:Y:S01]  /*12790*/  VIADD R174, R192.reuse, 0x68 ;  /* 0x00000068c0ae7836 */ /* 0x040fe20000000000 */
[----:B------:R1:W-:Y:S01]  /*127a0*/  SYNCS.ARRIVE.TRANS64.RED.A1T0 RZ, [R8+URZ], RZ ;  /* 0x000000ff08ff79a7 */ /* 0x0003e2000810043f */
[C---:B------:R-:W-:Y:S02]  /*127b0*/  VIADD R176, R192.reuse, 0x60 ;  /* 0x00000060c0b07836 */ /* 0x040fe40000000000 */
[C---:B------:R-:W-:Y:S02]  /*127c0*/  VIADD R178, R192.reuse, 0x58 ;  /* 0x00000058c0b27836 */ /* 0x040fe40000000000 */
[----:B------:R-:W-:-:S02]  /*127d0*/  VIADD R180, R192, 0x50 ;  /* 0x00000050c0b47836 */ /* 0x000fc40000000000 */
[C---:B------:R-:W-:Y:S02]  /*127e0*/  VIADD R182, R192.reuse, 0x48 ;  /* 0x00000048c0b67836 */ /* 0x040fe40000000000 */
[C---:B------:R-:W-:Y:S02]  /*127f0*/  VIADD R193, R192.reuse, 0x40 ;  /* 0x00000040c0c17836 */ /* 0x040fe40000000000 */
[C---:B------:R-:W-:Y:S02]  /*12800*/  VIADD R200, R192.reuse, 0x38 ;  /* 0x00000038c0c87836 */ /* 0x040fe40000000000 */
[C---:B------:R-:W-:Y:S02]  /*12810*/  VIADD R207, R192.reuse, 0x30 ;  /* 0x00000030c0cf7836 */ /* 0x040fe40000000000 */
[C---:B------:R-:W-:Y:S02]  /*12820*/  VIADD R214, R192.reuse, 0x28 ;  /* 0x00000028c0d67836 */ /* 0x040fe40000000000 */
[----:B------:R-:W-:-:S02]  /*12830*/  VIADD R220, R192, 0x20 ;  /* 0x00000020c0dc7836 */ /* 0x000fc40000000000 */
[C---:B------:R-:W-:Y:S02]  /*12840*/  VIADD R226, R192.reuse, 0x18 ;  /* 0x00000018c0e27836 */ /* 0x040fe40000000000 */
[C---:B------:R-:W-:Y:S02]  /*12850*/  VIADD R232, R192.reuse, 0x10 ;  /* 0x00000010c0e87836 */ /* 0x040fe40000000000 */
[----:B------:R-:W-:Y:S01]  /*12860*/  VIADD R204, R192, 0x8 ;  /* 0x00000008c0cc7836 */ /* 0x000fe20000000000 */
[----:B-123--:R-:W-:Y:S06]  /*12870*/  @P0 BRA `(.L_x_4825) ;  /* 0x0000000800040947 */ /* 0x00efec0003800000 */
[----:B------:R-:W-:Y:S02]  /*12880*/  ULDC UR4, c[0x0][0xac8] ;  /* 0x0002b20000047ab9 */ /* 0x000fe40000000800 */
[----:B------:R-:W-:Y:S02]  /*12890*/  ISETP.GE.AND P0, PT, R192, UR4, PT ;  /* 0x00000004c0007c0c */ /* 0x000fe4000bf06270 */
[----:B------:R-:W-:Y:S02]  /*128a0*/  ISETP.GE.AND P4, PT, R176, UR4, PT ;  /* 0x00000004b0007c0c */ /* 0x000fe4000bf86270 */
[----:B------:R-:W-:-:S09]  /*128b0*/  ISETP.GE.AND P5, PT, R174, UR4, PT ;  /* 0x00000004ae007c0c */ /* 0x000fd2000bfa6270 */
[----:B------:R-:W-:-:S04]  /*128c0*/  @!P0 LEA R8, P1, R192, R15, 0x2 ;  /* 0x0000000fc0088211 */ /* 0x000fc800078210ff */
[----:B------:R-:W-:-:S05]  /*128d0*/  @!P0 LEA.HI.X R9, R192, R14, R217, 0x2, P1 ;  /* 0x0000000ec0098211 */ /* 0x000fca00008f14d9 */
        /* <DEDUP_REMOVED lines=33> */
[-C--:B------:R-:W-:Y:S02]  /*12af0*/  @!P1 LEA R10, P6, R180, R15.reuse, 0x2 ;  /* 0x0000000fb40a9211 */ /* 0x080fe400078c10ff */
        /* <DEDUP_REMOVED lines=40> */
[CC--:B---3--:R-:W-:Y:S01]  /*12d80*/  @!P5 LEA R12, P6, R236.reuse, R15.reuse, 0x2 ;  /* 0x0000000fec0cd211 */ /* 0x0c8fe200078c10ff */
        /* <DEDUP_REMOVED lines=23> */
[-C--:B--2---:R-:W-:Y:S01]  /*12f00*/  @!P3 LEA R12, P6, R228, R15.reuse, 0x2 ;  /* 0x0000000fe40cb211 */ /* 0x084fe200078c10ff */
        /* <DEDUP_REMOVED lines=24> */
.L_x_4825:
[----:B------:R-:W-:Y:S05]  /*13090*/  BSYNC B1 ;  /* 0x0000000000017941 */ /* 0x000fea0003800000 */
.L_x_4824:
[----:B-1----:R-:W-:Y:S01]  /*130a0*/  VIADD R9, R194, 0x8 ;  /* 0x00000008c2097836 */ /* 0x002fe20000000000 */
[----:B------:R-:W1:Y:S04]  /*130b0*/  SHFL.IDX PT, R3, R3, 0x1, 0x1c1f ;  /* 0x003c1f0003037f89 */ /* 0x000e6800000e0000 */
[----:B------:R-:W-:Y:S01]  /*130c0*/  ISETP.GE.AND P0, PT, R9, R4, PT ;  /* 0x000000040900720c */ /* 0x000fe20003f06270 */
[----:B------:R2:W3:-:S12]  /*130d0*/  SHFL.IDX PT, R29, R0, 0x1, 0x1c1f ;  /* 0x003c1f00001d7f89 */ /* 0x0004d800000e0000 */
[----:B--2---:R-:W-:Y:S05]  /*130e0*/  @P0 BRA `(.L_x_4823) ;  /* 0x0000001400cc0947 */ /* 0x004fea0003800000 */
[----:B------:R-:W-:Y:S02]  /*130f0*/  ULDC UR4, c[0x0][0xac8] ;  /* 0x0002b20000047ab9 */ /* 0x000fe40000000800 */
[----:B------:R-:W-:Y:S02]  /*13100*/  ISETP.GE.AND P4, PT, R192, UR4, PT ;  /* 0x00000004c0007c0c */ /* 0x000fe4000bf86270 */
[----:B------:R-:W-:Y:S02]  /*13110*/  ISETP.GE.AND P2, PT, R204, UR4, PT ;  /* 0x00000004cc007c0c */ /* 0x000fe4000bf46270 */
[----:B------:R-:W-:Y:S02]  /*13120*/  ISETP.GE.AND P1, PT, R232, UR4, PT ;  /* 0x00000004e8007c0c */ /* 0x000fe4000bf26270 */
[----:B------:R-:W-:-:S07]  /*13130*/  ISETP.GE.AND P0, PT, R226, UR4, PT ;  /* 0x00000004e2007c0c */ /* 0x000fce000bf06270 */
[----:B---3--:R-:W-:-:S04]  /*13140*/  @!P4 LEA R8, P3, R192, R29, 0x2 ;  /* 0x0000001dc008c211 */ /* 0x008fc800078610ff */
[----:B-1----:R-:W-:Y:S02]  /*13150*/  @!P4 LEA.HI.X R9, R192, R3, R217, 0x2, P3 ;  /* 0x00000003c009c211 */ /* 0x002fe400018f14d9 */
[----:B------:R-:W-:Y:S02]  /*13160*/  ISETP.GE.AND P3, PT, R220, UR4, PT ;  /* 0x00000004dc007c0c */ /* 0x000fe4000bf66270 */
[----:B------:R-:W-:Y:S01]  /*13170*/  @!P1 LEA R10, P5, R232, R29, 0x2 ;  /* 0x0000001de80a9211 */ /* 0x000fe200078a10ff */
[----:B------:R1:W-:Y:S01]  /*13180*/  @!P4 ST.E.64 desc[UR42][R8.64], R26 ;  /* 0x0000001a0800c985 */ /* 0x0003e2000c101b2a */
[----:B------:R-:W-:Y:S02]  /*13190*/  ISETP.GE.AND P4, PT, R214, UR4, PT ;  /* 0x00000004d6007c0c */ /* 0x000fe4000bf86270 */
[----:B------:R-:W-:Y:S02]  /*131a0*/  @!P1 LEA.HI.X R11, R232, R3, R233, 0x2, P5 ;  /* 0x00000003e80b9211 */ /* 0x000fe400028f14e9 */
[----:B------:R-:W-:-:S02]  /*131b0*/  ISETP.GE.AND P5, PT, R207, UR4, PT ;  /* 0x00000004cf007c0c */ /* 0x000fc4000bfa6270 */
[----:B-1----:R-:W-:-:S04]  /*131c0*/  @!P2 LEA R8, P6, R204, R29, 0x2 ;  /* 0x0000001dcc08a211 */ /* 0x002fc800078c10ff */
[----:B------:R-:W-:Y:S02]  /*131d0*/  @!P2 LEA.HI.X R9, R204, R3, R206, 0x2, P6 ;  /* 0x00000003cc09a211 */ /* 0x000fe400030f14ce */
[----:B------:R-:W-:-:S03]  /*131e0*/  @!P0 LEA R12, P6, R226, R29, 0x2 ;  /* 0x0000001de20c8211 */ /* 0x000fc600078c10ff */
[----:B------:R1:W-:Y:S01]  /*131f0*/  @!P2 ST.E.64 desc[UR42][R8.64], R30 ;  /* 0x0000001e0800a985 */ /* 0x0003e2000c101b2a */
[----:B------:R-:W-:-:S03]  /*13200*/  @!P0 LEA.HI.X R13, R226, R3, R227, 0x2, P6 ;  /* 0x00000003e20d8211 */ /* 0x000fc600030f14e3 */
[----:B------:R2:W-:Y:S04]  /*13210*/  @!P1 ST.E.64 desc[UR42][R10.64], R34 ;  /* 0x000000220a009985 */ /* 0x0005e8000c101b2a */
[----:B------:R3:W-:Y:S01]  /*13220*/  @!P0 ST.E.64 desc[UR42][R12.64], R38 ;  /* 0x000000260c008985 */ /* 0x0007e2000c101b2a */
[----:B------:R-:W-:Y:S02]  /*13230*/  ISETP.GE.AND P0, PT, R200, UR4, PT ;  /* 0x00000004c8007c0c */ /* 0x000fe4000bf06270 */
[-C--:B-1----:R-:W-:Y:S02]  /*13240*/  @!P3 LEA R8, P1, R220, R29.reuse, 0x2 ;  /* 0x0000001ddc08b211 */ /* 0x082fe400078210ff */
[----:B--2---:R-:W-:Y:S02]  /*13250*/  @!P4 LEA R10, P2, R214, R29, 0x2 ;  /* 0x0000001dd60ac211 */ /* 0x004fe400078410ff */
[----:B------:R-:W-:-:S02]  /*13260*/  @!P3 LEA.HI.X R9, R220, R3, R225, 0x2, P1 ;  /* 0x00000003dc09b211 */ /* 0x000fc400008f14e1 */
[----:B------:R-:W-:Y:S02]  /*13270*/  ISETP.GE.AND P1, PT, R193, UR4, PT ;  /* 0x00000004c1007c0c */ /* 0x000fe4000bf26270 */
[----:B------:R-:W-:Y:S01]  /*13280*/  @!P4 LEA.HI.X R11, R214, R3, R215, 0x2, P2 ;  /* 0x00000003d60bc211 */ /* 0x000fe200010f14d7 */
[----:B------:R1:W-:Y:S01]  /*13290*/  @!P3 ST.E.64 desc[UR42][R8.64], R42 ;  /* 0x0000002a0800b985 */ /* 0x0003e2000c101b2a */
[----:B------:R-:W-:Y:S02]  /*132a0*/  ISETP.GE.AND P2, PT, R182, UR4, PT ;  /* 0x00000004b6007c0c */ /* 0x000fe4000bf46270 */
[C---:B---3--:R-:W-:Y:S01]  /*132b0*/  @!P5 LEA R12, P6, R207.reuse, R29, 0x2 ;  /* 0x0000001dcf0cd211 */ /* 0x048fe200078c10ff */
[----:B------:R2:W-:Y:S01]  /*132c0*/  @!P4 ST.E.64 desc[UR42][R10.64], R46 ;  /* 0x0000002e0a00c985 */ /* 0x0005e2000c101b2a */
[----:B------:R-:W-:Y:S02]  /*132d0*/  ISETP.GE.AND P3, PT, R180, UR4, PT ;  /* 0x00000004b4007c0c */ /* 0x000fe4000bf66270 */
[----:B------:R-:W-:-:S02]  /*132e0*/  @!P5 LEA.HI.X R13, R207, R3, R208, 0x2, P6 ;  /* 0x00000003cf0dd211 */ /* 0x000fc400030f14d0 */
[----:B------:R-:W-:-:S03]  /*132f0*/  ISETP.GE.AND P4, PT, R178, UR4, PT ;  /* 0x00000004b2007c0c */ /* 0x000fc6000bf86270 */
[----:B------:R3:W-:Y:S01]  /*13300*/  @!P5 ST.E.64 desc[UR42][R12.64], R50 ;  /* 0x000000320c00d985 */ /* 0x0007e2000c101b2a */
[CC--:B-1----:R-:W-:Y:S02]  /*13310*/  @!P0 LEA R8, P6, R200.reuse, R29.reuse, 0x2 ;  /* 0x0000001dc8088211 */ /* 0x0c2fe400078c10ff */
[C---:B--2---:R-:W-:Y:S02]  /*13320*/  @!P1 LEA R10, P5, R193.reuse, R29, 0x2 ;  /* 0x0000001dc10a9211 */ /* 0x044fe400078a10ff */
        /* <DEDUP_REMOVED lines=10> */
[-C--:B-1----:R-:W-:Y:S02]  /*133d0*/  @!P3 LEA R8, P6, R180, R29.reuse, 0x2 ;  /* 0x0000001db408b211 */ /* 0x082fe400078c10ff */
[----:B--2---:R-:W-:Y:S02]  /*133e0*/  @!P4 LEA R10, P2, R178, R29, 0x2 ;  /* 0x0000001db20ac211 */ /* 0x004fe400078410ff */
        /* <DEDUP_REMOVED lines=10> */
[----:B------:R-:W-:Y:S02]  /*13490*/  @!P0 LEA.HI.X R9, R174, R3, R175, 0x2, P4 ;  /* 0x00000003ae098211 */ /* 0x000fe400020f14af */
        /* <DEDUP_REMOVED lines=16> */
[----:B------:R-:W-:Y:S02]  /*135a0*/  @!P4 LEA.HI.X R11, R166, R3, R167, 0x2, P0 ;  /* 0x00000003a60bc211 */ /* 0x000fe400000f14a7 */
[----:B------:R-:W-:Y:S02]  /*135b0*/  ISETP.GE.AND P0, PT, R234, UR4, PT ;  /* 0x00000004ea007c0c */ /* 0x000fe4000bf06270 */
[C---:B---3--:R-:W-:Y:S01]  /*135c0*/  @!P3 LEA R12, P6, R237.reuse, R29, 0x2 ;  /* 0x0000001ded0cb211 */ /* 0x048fe200078c10ff */
[----:B------:R2:W-:Y:S01]  /*135d0*/  @!P4 ST.E.64 desc[UR42][R10.64], R94 ;  /* 0x0000005e0a00c985 */ /* 0x0005e2000c101b2a */
[----:B------:R-:W-:Y:S02]  /*135e0*/  ISETP.GE.AND P4, PT, R230, UR4, PT ;  /* 0x00000004e6007c0c */ /* 0x000fe4000bf86270 */
[----:B------:R-:W-:-:S02]  /*135f0*/  @!P3 LEA.HI.X R13, R237, R3, R165, 0x2, P6 ;  /* 0x00000003ed0db211 */ /* 0x000fc400030f14a5 */
[----:B------:R-:W-:-:S03]  /*13600*/  @!P2 LEA R14, P6, R236, R29, 0x2 ;  /* 0x0000001dec0ea211 */ /* 0x000fc600078c10ff */
[----:B------:R3:W-:Y:S01]  /*13610*/  @!P3 ST.E.64 desc[UR42][R12.64], R98 ;  /* 0x000000620c00b985 */ /* 0x0007e2000c101b2a */
[C---:B------:R-:W-:Y:S02]  /*13620*/  @!P1 LEA R20, P3, R235.reuse, R29, 0x2 ;  /* 0x0000001deb149211 */ /* 0x040fe400078610ff */
[----:B------:R-:W-:Y:S02]  /*13630*/  @!P2 LEA.HI.X R15, R236, R3, R164, 0x2, P6 ;  /* 0x00000003ec0fa211 */ /* 0x000fe400030f14a4 */
[C---:B------:R-:W-:Y:S02]  /*13640*/  @!P0 LEA R24, P6, R234.reuse, R29, 0x2 ;  /* 0x0000001dea188211 */ /* 0x040fe400078c10ff */
[-C--:B------:R-:W-:Y:S01]  /*13650*/  @!P1 LEA.HI.X R21, R235, R3.reuse, R163, 0x2, P3 ;  /* 0x00000003eb159211 */ /* 0x080fe200018f14a3 */
[----:B------:R4:W-:Y:S01]  /*13660*/  @!P2 ST.E.64 desc[UR42][R14.64], R102 ;  /* 0x000000660e00a985 */ /* 0x0009e2000c101b2a */
[----:B------:R-:W-:Y:S02]  /*13670*/  ISETP.GE.AND P3, PT, R229, UR4, PT ;  /* 0x00000004e5007c0c */ /* 0x000fe4000bf66270 */
[----:B------:R-:W-:Y:S01]  /*13680*/  @!P0 LEA.HI.X R25, R234, R3, R162, 0x2, P6 ;  /* 0x00000003ea198211 */ /* 0x000fe200030f14a2 */
[----:B------:R5:W-:Y:S01]  /*13690*/  @!P1 ST.E.64 desc[UR42][R20.64], R106 ;  /* 0x0000006a14009985 */ /* 0x000be2000c101b2a */
[----:B-1----:R-:W-:-:S02]  /*136a0*/  @!P5 LEA R8, P1, R231, R29, 0x2 ;  /* 0x0000001de708d211 */ /* 0x002fc400078210ff */
[----:B--2---:R-:W-:Y:S01]  /*136b0*/  @!P4 LEA R10, P2, R230, R29, 0x2 ;  /* 0x0000001de60ac211 */ /* 0x004fe200078410ff */
[----:B------:R-:W-:Y:S01]  /*136c0*/  @!P0 ST.E.64 desc[UR42][R24.64], R110 ;  /* 0x0000006e18008985 */ /* 0x000fe2000c101b2a */
[----:B------:R-:W-:Y:S02]  /*136d0*/  ISETP.GE.AND P0, PT, R228, UR4, PT ;  /* 0x00000004e4007c0c */ /* 0x000fe4000bf06270 */
[----:B------:R-:W-:Y:S02]  /*136e0*/  @!P5 LEA.HI.X R9, R231, R3, R161, 0x2, P1 ;  /* 0x00000003e709d211 */ /* 0x000fe400008f14a1 */
[----:B------:R-:W-:Y:S02]  /*136f0*/  ISETP.GE.AND P1, PT, R224, UR4, PT ;  /* 0x00000004e0007c0c */ /* 0x000fe4000bf26270 */
[----:B---3--:R-:W-:Y:S01]  /*13700*/  @!P3 LEA R12, P6, R229, R29, 0x2 ;  /* 0x0000001de50cb211 */ /* 0x008fe200078c10ff */
[----:B------:R1:W-:Y:S01]  /*13710*/  @!P5 ST.E.64 desc[UR42][R8.64], R114 ;  /* 0x000000720800d985 */ /* 0x0003e2000c101b2a */
[----:B------:R-:W-:-:S02]  /*13720*/  @!P4 LEA.HI.X R11, R230, R3, R160, 0x2, P2 ;  /* 0x00000003e60bc211 */ /* 0x000fc400010f14a0 */
[----:B------:R-:W-:Y:S02]  /*13730*/  @!P3 LEA.HI.X R13, R229, R3, R159, 0x2, P6 ;  /* 0x00000003e50db211 */ /* 0x000fe400030f149f */
[----:B------:R-:W-:Y:S01]  /*13740*/  ISETP.GE.AND P2, PT, R221, UR4, PT ;  /* 0x00000004dd007c0c */ /* 0x000fe2000bf46270 */
[----:B------:R2:W-:Y:S01]  /*13750*/  @!P4 ST.E.64 desc[UR42][R10.64], R118 ;  /* 0x000000760a00c985 */ /* 0x0005e2000c101b2a */
[----:B------:R-:W-:Y:S02]  /*13760*/  ISETP.GE.AND P4, PT, R223, UR4, PT ;  /* 0x00000004df007c0c */ /* 0x000fe4000bf86270 */
[----:B----4-:R-:W-:Y:S01]  /*13770*/  @!P0 LEA R14, P5, R228, R29, 0x2 ;  /* 0x0000001de40e8211 */ /* 0x010fe200078a10ff */
[----:B------:R3:W-:Y:S01]  /*13780*/  @!P3 ST.E.64 desc[UR42][R12.64], R122 ;  /* 0x0000007a0c00b985 */ /* 0x0007e2000c101b2a */
[----:B------:R-:W-:Y:S02]  /*13790*/  ISETP.GE.AND P3, PT, R222, UR4, PT ;  /* 0x00000004de007c0c */ /* 0x000fe4000bf66270 */
[----:B------:R-:W-:-:S02]  /*137a0*/  @!P0 LEA.HI.X R15, R228, R3, R158, 0x2, P5 ;  /* 0x00000003e40f8211 */ /* 0x000fc400028f149e */
[----:B------:R-:W-:Y:S02]  /*137b0*/  ISETP.GE.AND P5, PT, R219, UR4, PT ;  /* 0x00000004db007c0c */ /* 0x000fe4000bfa6270 */
[CC--:B-----5:R-:W-:Y:S01]  /*137c0*/  @!P1 LEA R20, P6, R224.reuse, R29.reuse, 0x2 ;  /* 0x0000001de0149211 */ /* 0x0e0fe200078c10ff */
[----:B------:R4:W-:Y:S02]  /*137d0*/  @!P0 ST.E.64 desc[UR42][R14.64], R126 ;  /* 0x0000007e0e008985 */ /* 0x0009e4000c101b2a */
[C---:B-1----:R-:W-:Y:S02]  /*137e0*/  @!P4 LEA R8, P0, R223.reuse, R29, 0x2 ;  /* 0x0000001ddf08c211 */ /* 0x042fe400078010ff */
[----:B------:R-:W-:Y:S02]  /*137f0*/  @!P1 LEA.HI.X R21, R224, R3, R157, 0x2, P6 ;  /* 0x00000003e0159211 */ /* 0x000fe400030f149d */
[----:B--2---:R-:W-:Y:S02]  /*13800*/  @!P3 LEA R10, P6, R222, R29, 0x2 ;  /* 0x0000001dde0ab211 */ /* 0x004fe400078c10ff */
[----:B------:R-:W-:Y:S01]  /*13810*/  @!P4 LEA.HI.X R9, R223, R3, R156, 0x2, P0 ;  /* 0x00000003df09c211 */ /* 0x000fe200000f149c */
[----:B------:R4:W-:Y:S01]  /*13820*/  @!P1 ST.E.64 desc[UR42][R20.64], R130 ;  /* 0x0000008214009985 */ /* 0x0009e2000c101b2a */
[----:B---3--:R-:W-:-:S02]  /*13830*/  @!P2 LEA R12, P1, R221, R29, 0x2 ;  /* 0x0000001ddd0ca211 */ /* 0x008fc400078210ff */
        /* <DEDUP_REMOVED lines=14> */
.L_x_4817:
[----:B------:R-:W-:Y:S01]  /*13920*/  ULDC.64 UR6, c[0x0][0xc08] ;  /* 0x0003020000067ab9 */ /* 0x000fe20000000a00 */
[----:B------:R-:W-:Y:S01]  /*13930*/  ULDC.64 UR4, c[0x0][0xc00] ;  /* 0x0003000000047ab9 */ /* 0x000fe20000000a00 */
[----:B------:R-:W-:Y:S01]  /*13940*/  ISETP.NE.U32.AND P1, PT, RZ, UR6, PT ;  /* 0x00000006ff007c0c */ /* 0x000fe2000bf25070 */
[----:B------:R-:W-:Y:S01]  /*13950*/  IMAD.MOV.U32 R3, RZ, RZ, RZ ;  /* 0x000000ffff037224 */ /* 0x000fe200078e00ff */
[----:B------:R-:W-:Y:S02]  /*13960*/  ISETP.NE.U32.AND P0, PT, RZ, UR4, PT ;  /* 0x00000004ff007c0c */ /* 0x000fe4000bf05070 */
[----:B------:R-:W-:Y:S02]  /*13970*/  ISETP.NE.AND.EX P1, PT, RZ, UR7, PT, P1 ;  /* 0x00000007ff007c0c */ /* 0x000fe4000bf25310 */
[----:B------:R-:W-:Y:S02]  /*13980*/  IADD3 R8, P2, R207, UR4, RZ ;  /* 0x00000004cf087c10 */ /* 0x000fe4000ff5e0ff */
        /* <DEDUP_REMOVED lines=9> */
[----:B--2---:R-:W2:-:S12]  /*13a20*/  S2R R4, SR_TID.X ;  /* 0x0000000000047919 */ /* 0x004e980000002100 */
[----:B------:R-:W4:Y:S01]  /*13a30*/  @!P2 LDC R205, c[0x0][0xad4] ;  /* 0x0002b500ffcdab82 */ /* 0x000f220000000800 */
[----:B--2---:R-:W-:Y:S01]  /*13a40*/  VIADD R32, R4, 0xffffff80 ;  /* 0xffffff8004207836 */ /* 0x004fe20000000000 */
[----:B----4-:R-:W-:-:S04]  /*13a50*/  ISETP.GT.AND P2, PT, R205, 0x1, PT ;  /* 0x00000001cd00780c */ /* 0x010fc80003f44270 */
[----:B------:R-:W-:Y:S01]  /*13a60*/  ISETP.GT.AND P3, PT, R32, 0x3f, PT ;  /* 0x0000003f2000780c */ /* 0x000fe20003f64270 */
[----:B---3--:R-:W-:-:S12]  /*13a70*/  @P1 BRA `(.L_x_4826) ;  /* 0x0000000000101947 */ /* 0x008fd80003800000 */
[----:B------:R-:W-:Y:S05]  /*13a80*/  @!P0 BRA `(.L_x_4826) ;  /* 0x00000000000c8947 */ /* 0x000fea0003800000 */
[----:B------:R-:W2:Y:S04]  /*13a90*/  LDG.E R11, desc[UR42][R8.64] ;  /* 0x0000002a080b7981 */ /* 0x000ea8000c1e1900 */
[----:B-----5:R-:W2:Y:S02]  /*13aa0*/  LDG.E R0, desc[UR42][R8.64+0x4] ;  /* 0x0000042a08007981 */ /* 0x020ea4000c1e1900 */
[----:B--2---:R-:W-:-:S07]  /*13ab0*/  IMAD.IADD R0, R0, 0x1, -R11 ;  /* 0x0000000100007824 */ /* 0x004fce00078e0a0b */
.L_x_4826:
[----:B------:R-:W2:Y:S01]  /*13ac0*/  LDL.LU R4, [R1+0x40] ;  /* 0x0000400001047983 */ /* 0x000ea20000300800 */
[----:B------:R-:W-:Y:S01]  /*13ad0*/  BSSY B1, `(.L_x_4827) ;  /* 0x0000036000017945 */ /* 0x000fe20003800000 */
[----:B------:R-:W-:Y:S02]  /*13ae0*/  SEL R31, R206, RZ, !P0 ;  /* 0x000000ffce1f7207 */ /* 0x000fe40004000000 */
[----:B-----5:R-:W-:Y:S02]  /*13af0*/  SHF.R.S32.HI R28, RZ, 0x1f, R3 ;  /* 0x0000001fff1c7819 */ /* 0x020fe40000011403 */
[----:B--2---:R-:W-:Y:S01]  /*13b00*/  SEL R30, R4, RZ, !P0 ;  /* 0x000000ff041e7207 */ /* 0x004fe20004000000 */
[----:B------:R-:W-:Y:S06]  /*13b10*/  @P3 BRA `(.L_x_4828) ;  /* 0x0000000000c43947 */ /* 0x000fec0003800000 */
[----:B------:R-:W2:Y:S01]  /*13b20*/  S2R R33, SR_TID.X ;  /* 0x0000000000217919 */ /* 0x000ea20000002100 */
[----:B------:R-:W3:Y:S02]  /*13b30*/  LDC R35, c[0x0][0xbe8] ;  /* 0x0002fa00ff237b82 */ /* 0x000ee40000000800 */
[----:B---3--:R-:W-:Y:S01]  /*13b40*/  IMAD R4, R0, R35, RZ ;  /* 0x0000002300047224 */ /* 0x008fe200078e02ff */
[----:B--2---:R-:W-:-:S04]  /*13b50*/  IADD3 R33, R194, -0x80, R33 ;  /* 0xffffff80c2217810 */ /* 0x004fc80007ffe021 */
[----:B------:R-:W-:-:S13]  /*13b60*/  ISETP.GE.AND P0, PT, R33, R4, PT ;  /* 0x000000042100720c */ /* 0x000fda0003f06270 */
[----:B------:R-:W-:Y:S05]  /*13b70*/  @P0 BRA `(.L_x_4828) ;  /* 0x0000000000ac0947 */ /* 0x000fea0003800000 */
[----:B------:R-:W-:Y:S01]  /*13b80*/  IMAD.MOV.U32 R26, RZ, RZ, 0x9b8 ;  /* 0x000009b8ff1a7424 */ /* 0x000fe200078e00ff */
[----:B------:R-:W-:Y:S01]  /*13b90*/  ISETP.GT.AND P0, PT, R205, 0x1, PT ;  /* 0x00000001cd00780c */ /* 0x000fe20003f04270 */
[----:B------:R-:W2:Y:S01]  /*13ba0*/  LDC.64 R8, c[0x0][0xba8] ;  /* 0x0002ea00ff087b82 */ /* 0x000ea20000000a00 */
[----:B------:R-:W-:Y:S01]  /*13bb0*/  ISETP.NE.AND P1, PT, R35, 0x1, PT ;  /* 0x000000012300780c */ /* 0x000fe20003f25270 */
[----:B------:R-:W-:Y:S01]  /*13bc0*/  IMAD.MOV.U32 R27, RZ, RZ, R33 ;  /* 0x000000ffff1b7224 */ /* 0x000fe200078e0021 */
[----:B------:R-:W-:Y:S02]  /*13bd0*/  SEL R26, R26, 0x978, P0 ;  /* 0x000009781a1a7807 */ /* 0x000fe40000000000 */
[----:B------:R-:W-:-:S03]  /*13be0*/  SEL R217, R217, RZ, P0 ;  /* 0x000000ffd9d97207 */ /* 0x000fc60000000000 */
[----:B------:R-:W3:Y:S08]  /*13bf0*/  LDC.64 R14, c[0x0][R26+0x220] ;  /* 0x000088001a0e7b82 */ /* 0x000ef00000000a00 */
[----:B------:R-:W4:Y:S08]  /*13c00*/  LDC.64 R24, c[0x0][R26+0x218] ;  /* 0x000086001a187b82 */ /* 0x000f300000000a00 */
[----:B------:R-:W5:Y:S08]  /*13c10*/  LDC.64 R12, c[0x0][R26+0x228] ;  /* 0x00008a001a0c7b82 */ /* 0x000f700000000a00 */
[----:B------:R-:W0:Y:S08]  /*13c20*/  LDC.64 R10, c[0x0][R26+0x210] ;  /* 0x000084001a0a7b82 */ /* 0x000e300000000a00 */
[----:B------:R-:W4:Y:S08]  /*13c30*/  @P1 LDC R4, c[0x0][0xbec] ;  /* 0x0002fb00ff041b82 */ /* 0x000f300000000800 */
[----:B------:R-:W5:Y:S01]  /*13c40*/  @P1 LDC R37, c[0x0][0xbf0] ;  /* 0x0002fc00ff251b82 */ /* 0x000f620000000800 */
[----:B---3--:R-:W-:-:S07]  /*13c50*/  IMAD R15, R15, R31, RZ ;  /* 0x0000001f0f0f7224 */ /* 0x008fce00078e02ff */
[----:B--2---:R-:W2:Y:S01]  /*13c60*/  @!P0 LDC R8, c[0x0][0xb50] ;  /* 0x0002d400ff088b82 */ /* 0x004ea20000000800 */
[----:B-1----:R-:W-:-:S04]  /*13c70*/  IMAD.WIDE.U32 R20, R14, R31, RZ ;  /* 0x0000001f0e147225 */ /* 0x002fc800078e00ff */
[----:B------:R-:W-:Y:S02]  /*13c80*/  IMAD R15, R14, R30, R15 ;  /* 0x0000001e0e0f7224 */ /* 0x000fe400078e020f */
[----:B----4-:R-:W-:Y:S01]  /*13c90*/  @P1 IMAD.HI.U32 R4, R33, R4, RZ ;  /* 0x0000000421041227 */ /* 0x010fe200078e00ff */
[----:B------:R-:W1:Y:S03]  /*13ca0*/  @!P0 LDC R9, c[0x0][0xb54] ;  /* 0x0002d500ff098b82 */ /* 0x000e660000000800 */
[-C--:B------:R-:W-:Y:S02]  /*13cb0*/  IMAD R29, R25, R204.reuse, RZ ;  /* 0x000000cc191d7224 */ /* 0x080fe400078e02ff */
        /* <DEDUP_REMOVED lines=11> */
[----:B------:R-:W-:Y:S02]  /*13d70*/  IADD3 R12, P0, P1, R27, R24, R12 ;  /* 0x000000181b0c7210 */ /* 0x000fe4000791e00c */
[----:B------:R-:W-:-:S04]  /*13d80*/  SHF.R.S32.HI R27, RZ, 0x1f, R27 ;  /* 0x0000001fff1b7819 */ /* 0x000fc8000001141b */
[----:B------:R-:W-:Y:S01]  /*13d90*/  IADD3.X R13, R27, R4, R21, P0, P1 ;  /* 0x000000041b0d7210 */ /* 0x000fe200007e2415 */
[-C--:B0-----:R-:W-:Y:S01]  /*13da0*/  IMAD R4, R11, R15.reuse, RZ ;  /* 0x0000000f0b047224 */ /* 0x081fe200078e02ff */
[----:B------:R-:W-:Y:S01]  /*13db0*/  SHF.R.S32.HI R21, RZ, 0x1f, R15 ;  /* 0x0000001fff157819 */ /* 0x000fe2000001140f */
[----:B------:R-:W-:Y:S02]  /*13dc0*/  IMAD.MOV.U32 R11, RZ, RZ, -0x800000 ;  /* 0xff800000ff0b7424 */ /* 0x000fe400078e00ff */
[----:B------:R-:W-:-:S04]  /*13dd0*/  IMAD.WIDE.U32 R12, R10, R15, R12 ;  /* 0x0000000f0a0c7225 */ /* 0x000fc800078e000c */
[----:B------:R-:W-:Y:S01]  /*13de0*/  IMAD R21, R10, R21, R4 ;  /* 0x000000150a157224 */ /* 0x000fe200078e0204 */
[----:B--2---:R-:W-:-:S03]  /*13df0*/  LEA R8, P0, R12, R8, 0x2 ;  /* 0x000000080c087211 */ /* 0x004fc600078010ff */
[----:B------:R-:W-:-:S05]  /*13e00*/  IMAD.IADD R4, R13, 0x1, R21 ;  /* 0x000000010d047824 */ /* 0x000fca00078e0215 */
[----:B-1----:R-:W-:-:S05]  /*13e10*/  LEA.HI.X R9, R12, R9, R4, 0x2, P0 ;  /* 0x000000090c097211 */ /* 0x002fca00000f1404 */
[----:B------:R2:W-:Y:S02]  /*13e20*/  STG.E desc[UR42][R8.64], R11 ;  /* 0x0000000b08007986 */ /* 0x0005e4000c10192a */
.L_x_4828:
[----:B------:R-:W-:Y:S05]  /*13e30*/  BSYNC B1 ;  /* 0x0000000000017941 */ /* 0x000fea0003800000 */
.L_x_4827:
[----:B------:R-:W-:Y:S05]  /*13e40*/  @P2 BRA `(.L_x_4823) ;  /* 0x0000000800742947 */ /* 0x000fea0003800000 */
[----:B------:R-:W3:Y:S01]  /*13e50*/  LDC R13, c[0x0][0xbe8] ;  /* 0x0002fa00ff0d7b82 */ /* 0x000ee20000000800 */
[----:B------:R-:W-:Y:S01]  /*13e60*/  ULDC.64 UR4, c[0x0][0xaa0] ;  /* 0x0002a80000047ab9 */ /* 0x000fe20000000a00 */
[----:B--2---:R-:W-:Y:S01]  /*13e70*/  SHF.R.S32.HI R11, RZ, 0x1f, R32 ;  /* 0x0000001fff0b7819 */ /* 0x004fe20000011420 */
[----:B------:R-:W-:Y:S01]  /*13e80*/  IMAD R4, R28, UR4, RZ ;  /* 0x000000041c047c24 */ /* 0x000fe2000f8e02ff */
[----:B------:R-:W-:Y:S01]  /*13e90*/  BSSY B1, `(.L_x_4829) ;  /* 0x0000074000017945 */ /* 0x000fe20003800000 */
[----:B------:R-:W-:Y:S01]  /*13ea0*/  IMAD.WIDE.U32 R8, R3, UR4, RZ ;  /* 0x0000000403087c25 */ /* 0x000fe2000f8e00ff */
[----:B------:R-:W-:Y:S02]  /*13eb0*/  LEA.HI R11, R11, R32, RZ, 0x3 ;  /* 0x000000200b0b7211 */ /* 0x000fe400078f18ff */
[----:B------:R-:W2:Y:S01]  /*13ec0*/  LDC R26, c[0x0][0xac8] ;  /* 0x0002b200ff1a7b82 */ /* 0x000ea20000000800 */
[----:B------:R-:W-:Y:S01]  /*13ed0*/  IMAD R3, R3, UR5, R4 ;  /* 0x0000000503037c24 */ /* 0x000fe2000f8e0204 */
[----:B------:R-:W-:Y:S01]  /*13ee0*/  SHF.R.S32.HI R25, RZ, 0x3, R11 ;  /* 0x00000003ff197819 */ /* 0x000fe2000001140b */
[----:B------:R-:W-:Y:S01]  /*13ef0*/  ULDC.64 UR4, c[0x0][0xae8] ;  /* 0x0002ba0000047ab9 */ /* 0x000fe20000000a00 */
[----:B------:R-:W-:Y:S01]  /*13f00*/  VIADD R33, R188, 0x180 ;  /* 0x00000180bc217836 */ /* 0x000fe20000000000 */
[----:B------:R-:W-:Y:S01]  /*13f10*/  SHF.R.S32.HI R34, RZ, 0x1f, R209 ;  /* 0x0000001fff227819 */ /* 0x000fe200000114d1 */
[----:B------:R-:W-:Y:S01]  /*13f20*/  IMAD.IADD R9, R9, 0x1, R3 ;  /* 0x0000000109097824 */ /* 0x000fe200078e0203 */
[----:B------:R-:W-:-:S02]  /*13f30*/  LOP3.LUT R3, R11, 0xfffffff8, RZ, 0xc0, !PT ;  /* 0xfffffff80b037812 */ /* 0x000fc400078ec0ff */
[----:B------:R-:W-:Y:S01]  /*13f40*/  SHF.R.S32.HI R35, RZ, 0x1f, R210 ;  /* 0x0000001fff237819 */ /* 0x000fe200000114d2 */
[----:B------:R-:W-:Y:S01]  /*13f50*/  IMAD.WIDE.U32 R8, R204, UR4, R8 ;  /* 0x00000004cc087c25 */ /* 0x000fe2000f8e0008 */
[----:B------:R-:W-:Y:S02]  /*13f60*/  SHF.R.S32.HI R36, RZ, 0x1f, R211 ;  /* 0x0000001fff247819 */ /* 0x000fe400000114d3 */
[----:B------:R-:W-:Y:S01]  /*13f70*/  SHF.R.S32.HI R37, RZ, 0x1f, R212 ;  /* 0x0000001fff257819 */ /* 0x000fe200000114d4 */
[----:B------:R-:W-:Y:S01]  /*13f80*/  IMAD.IADD R32, R32, 0x1, -R3 ;  /* 0x0000000120207824 */ /* 0x000fe200078e0a03 */
[----:B------:R-:W-:Y:S01]  /*13f90*/  SHF.R.S32.HI R38, RZ, 0x1f, R213 ;  /* 0x0000001fff267819 */ /* 0x000fe200000114d5 */
[----:B------:R-:W-:Y:S01]  /*13fa0*/  IMAD R9, R204, UR5, R9 ;  /* 0x00000005cc097c24 */ /* 0x000fe2000f8e0209 */
[----:B---3--:R-:W-:Y:S01]  /*13fb0*/  ISETP.NE.AND P0, PT, R13, 0x1, PT ;  /* 0x000000010d00780c */ /* 0x008fe20003f05270 */
[----:B------:R-:W-:Y:S01]  /*13fc0*/  IMAD R11, R32, 0x20, R25 ;  /* 0x00000020200b7824 */ /* 0x000fe200078e0219 */
[----:B------:R-:W-:Y:S01]  /*13fd0*/  ULDC.64 UR4, c[0x0][0xaf0] ;  /* 0x0002bc0000047ab9 */ /* 0x000fe20000000a00 */
[----:B------:R-:W-:Y:S01]  /*13fe0*/  IMAD R29, R0, R13, RZ ;  /* 0x0000000d001d7224 */ /* 0x000fe200078e02ff */
[----:B------:R-:W-:Y:S01]  /*13ff0*/  SHF.R.S32.HI R32, RZ, 0x1f, R33 ;  /* 0x0000001fff207819 */ /* 0x000fe20000011421 */
[----:B------:R-:W-:-:S02]  /*14000*/  IMAD.IADD R10, R194, 0x1, R11 ;  /* 0x00000001c20a7824 */ /* 0x000fc400078e020b */
[----:B------:R-:W-:Y:S01]  /*14010*/  IMAD R3, R30, UR4, RZ ;  /* 0x000000041e037c24 */ /* 0x000fe2000f8e02ff */
[-C--:B--2---:R-:W-:Y:S01]  /*14020*/  ISETP.GE.AND P1, PT, R213, R26.reuse, PT ;  /* 0x0000001ad500720c */ /* 0x084fe20003f26270 */
[----:B------:R-:W-:Y:S01]  /*14030*/  IMAD.WIDE.U32 R8, R31, UR4, R8 ;  /* 0x000000041f087c25 */ /* 0x000fe2000f8e0008 */
[----:B------:R-:W-:-:S03]  /*14040*/  ISETP.GE.AND P2, PT, R188, R26, PT ;  /* 0x0000001abc00720c */ /* 0x000fc60003f46270 */
[----:B------:R-:W2:Y:S01]  /*14050*/  @P0 LDC R15, c[0x0][0xbec] ;  /* 0x0002fb00ff0f0b82 */ /* 0x000ea20000000800 */
[----:B------:R-:W-:Y:S01]  /*14060*/  IMAD R11, R31, UR5, R3 ;  /* 0x000000051f0b7c24 */ /* 0x000fe2000f8e0203 */
[----:B------:R-:W-:Y:S01]  /*14070*/  ULDC.64 UR4, c[0x0][0xae0] ;  /* 0x0002b80000047ab9 */ /* 0x000fe20000000a00 */
[----:B------:R-:W-:Y:S01]  /*14080*/  IMAD.MOV.U32 R3, RZ, RZ, R10 ;  /* 0x000000ffff037224 */ /* 0x000fe200078e000a */
[----:B------:R-:W-:Y:S01]  /*14090*/  SEL R0, RZ, 0x1, P2 ;  /* 0x00000001ff007807 */ /* 0x000fe20001000000 */
[----:B------:R-:W-:Y:S02]  /*140a0*/  IMAD.IADD R9, R9, 0x1, R11 ;  /* 0x0000000109097824 */ /* 0x000fe400078e020b */
[----:B------:R-:W-:Y:S01]  /*140b0*/  IMAD.IADD R194, R25, 0x1, R194 ;  /* 0x0000000119c27824 */ /* 0x000fe200078e02c2 */
[----:B-1----:R-:W1:Y:S01]  /*140c0*/  @P0 LDC R21, c[0x0][0xbf0] ;  /* 0x0002fc00ff150b82 */ /* 0x002e620000000800 */
[----:B------:R-:W-:-:S05]  /*140d0*/  VIADD R31, R188, 0x1c0 ;  /* 0x000001c0bc1f7836 */ /* 0x000fca0000000000 */
[----:B------:R-:W-:Y:S02]  /*140e0*/  ISETP.GE.AND P2, PT, R31, R26, PT ;  /* 0x0000001a1f00720c */ /* 0x000fe40003f46270 */
[----:B------:R-:W-:Y:S01]  /*140f0*/  SHF.R.S32.HI R30, RZ, 0x1f, R31 ;  /* 0x0000001fff1e7819 */ /* 0x000fe2000001141f */
[----:B--2---:R-:W-:-:S05]  /*14100*/  @P0 IMAD.HI.U32 R4, R10, R15, RZ ;  /* 0x0000000f0a040227 */ /* 0x004fca00078e00ff */
        /* <DEDUP_REMOVED lines=11> */
[----:B------:R-:W-:Y:S01]  /*141c0*/  ISETP.GE.AND P0, PT, R211, R26, PT ;  /* 0x0000001ad300720c */ /* 0x000fe20003f06270 */
[----:B------:R-:W-:Y:S02]  /*141d0*/  IMAD.SHL.U32 R15, R10, 0x2, RZ ;  /* 0x000000020a0f7824 */ /* 0x000fe400078e00ff */
[----:B------:R-:W-:Y:S01]  /*141e0*/  IMAD.SHL.U32 R3, R3, 0x4, RZ ;  /* 0x0000000403037824 */ /* 0x000fe200078e00ff */
[----:B------:R-:W-:Y:S01]  /*141f0*/  SEL R4, RZ, 0xffffffff, P0 ;  /* 0xffffffffff047807 */ /* 0x000fe20000000000 */
[----:B------:R-:W-:Y:S01]  /*14200*/  IMAD.IADD R9, R9, 0x1, R13 ;  /* 0x0000000109097824 */ /* 0x000fe200078e020d */
[----:B------:R-:W-:-:S02]  /*14210*/  LOP3.LUT R0, R15, 0x2, R0, 0xe2, !PT ;  /* 0x000000020f007812 */ /* 0x000fc400078ee200 */
[-C--:B------:R-:W-:Y:S01]  /*14220*/  ISETP.GE.AND P0, PT, R210, R26.reuse, PT ;  /* 0x0000001ad200720c */ /* 0x080fe20003f06270 */
[----:B------:R-:W-:Y:S01]  /*14230*/  IMAD.SHL.U32 R10, R4, 0x8, RZ ;  /* 0x00000008040a7824 */ /* 0x000fe200078e00ff */
[----:B------:R-:W-:Y:S01]  /*14240*/  LOP3.LUT R3, R3, 0x4, R0, 0xe2, !PT ;  /* 0x0000000403037812 */ /* 0x000fe200078ee200 */
[----:B------:R-:W-:Y:S01]  /*14250*/  IMAD.WIDE.U32 R8, R11, UR4, R8 ;  /* 0x000000040b087c25 */ /* 0x000fe2000f8e0008 */
[----:B------:R-:W-:Y:S02]  /*14260*/  SEL R4, RZ, 0xffffffff, P0 ;  /* 0xffffffffff047807 */ /* 0x000fe40000000000 */
[----:B------:R-:W-:Y:S02]  /*14270*/  ISETP.GE.AND P0, PT, R209, R26, PT ;  /* 0x0000001ad100720c */ /* 0x000fe40003f06270 */
[----:B------:R-:W-:Y:S01]  /*14280*/  SHF.R.S32.HI R0, RZ, 0x1f, R11 ;  /* 0x0000001fff007819 */ /* 0x000fe2000001140b */
[----:B------:R-:W-:Y:S01]  /*14290*/  IMAD.SHL.U32 R4, R4, 0x10, RZ ;  /* 0x0000001004047824 */ /* 0x000fe200078e00ff */
        /* <DEDUP_REMOVED lines=13> */
[----:B------:R-:W-:Y:S02]  /*14370*/  LOP3.LUT R27, R0, R11, RZ, 0xfc, !PT ;  /* 0x0000000b001b7212 */ /* 0x000fe400078efcff */
[----:B------:R-:W-:Y:S02]  /*14380*/  LEA.HI.X R3, R8, UR5, R3, 0x1, P1 ;  /* 0x0000000508037c11 */ /* 0x000fe400088f0c03 */
[----:B------:R-:W-:Y:S01]  /*14390*/  SEL R0, RZ, 0x80, P2 ;  /* 0x00000080ff007807 */ /* 0x000fe20001000000 */
[----:B------:R1:W2:Y:S03]  /*143a0*/  SHFL.IDX PT, R8, R4, RZ, 0x181f ;  /* 0x00181fff04087589 */ /* 0x0002a600000e0000 */
[----:B------:R-:W-:Y:S01]  /*143b0*/  LOP3.LUT R28, R27, R0, RZ, 0xfc, !PT ;  /* 0x000000001b1c7212 */ /* 0x000fe200078efcff */
[----:B------:R1:W3:Y:S01]  /*143c0*/  SHFL.IDX PT, R9, R3, RZ, 0x181f ;  /* 0x00181fff03097589 */ /* 0x0002e200000e0000 */
[----:B------:R-:W-:Y:S05]  /*143d0*/  @P0 BRA `(.L_x_4830) ;  /* 0x00000000007c0947 */ /* 0x000fea0003800000 */
[-C--:B------:R-:W-:Y:S02]  /*143e0*/  ISETP.GE.AND P2, PT, R213, R26.reuse, PT ;  /* 0x0000001ad500720c */ /* 0x080fe40003f46270 */
[-C--:B------:R-:W-:Y:S02]  /*143f0*/  ISETP.GE.AND P1, PT, R188, R26.reuse, PT ;  /* 0x0000001abc00720c */ /* 0x080fe40003f26270 */
[-C--:B------:R-:W-:Y:S02]  /*14400*/  ISETP.GE.AND P5, PT, R212, R26.reuse, PT ;  /* 0x0000001ad400720c */ /* 0x080fe40003fa6270 */
[----:B------:R-:W-:-:S07]  /*14410*/  ISETP.GE.AND P3, PT, R211, R26, PT ;  /* 0x0000001ad300720c */ /* 0x000fce0003f66270 */
[CC--:B--2---:R-:W-:Y:S02]  /*14420*/  @!P2 LEA R12, P0, R213.reuse, R8.reuse, 0x1 ;  /* 0x00000008d50ca211 */ /* 0x0c4fe400078008ff */
[----:B---3--:R-:W-:Y:S02]  /*14430*/  @!P1 IMAD.WIDE R10, R188, 0x2, R8 ;  /* 0x00000002bc0a9825 */ /* 0x008fe400078e0208 */
        /* <DEDUP_REMOVED lines=25> */
.L_x_4830:
[----:B------:R-:W-:Y:S05]  /*145d0*/  BSYNC B1 ;  /* 0x0000000000017941 */ /* 0x000fea0003800000 */
.L_x_4829:
[----:B------:R-:W-:Y:S01]  /*145e0*/  VIADD R0, R194, 0x20 ;  /* 0x00000020c2007836 */ /* 0x000fe20000000000 */
[----:B---34-:R3:W4:Y:S04]  /*145f0*/  SHFL.IDX PT, R9, R3, 0x1, 0x181f ;  /* 0x00381f0003097f89 */ /* 0x01872800000e0000 */
[----:B------:R-:W-:Y:S01]  /*14600*/  ISETP.GE.AND P0, PT, R0, R29, PT ;  /* 0x0000001d0000720c */ /* 0x000fe20003f06270 */
[----:B--2---:R3:W2:-:S12]  /*14610*/  SHFL.IDX PT, R8, R4, 0x1, 0x181f ;  /* 0x00381f0004087f89 */ /* 0x00469800000e0000 */
[----:B---3--:R-:W-:Y:S05]  /*14620*/  @P0 BRA `(.L_x_4823) ;  /* 0x00000000007c0947 */ /* 0x008fea0003800000 */
[-C--:B------:R-:W-:Y:S02]  /*14630*/  ISETP.GE.AND P5, PT, R213, R26.reuse, PT ;  /* 0x0000001ad500720c */ /* 0x080fe40003fa6270 */
[-C--:B------:R-:W-:Y:S02]  /*14640*/  ISETP.GE.AND P4, PT, R188, R26.reuse, PT ;  /* 0x0000001abc00720c */ /* 0x080fe40003f86270 */
[-C--:B------:R-:W-:Y:S02]  /*14650*/  ISETP.GE.AND P0, PT, R212, R26.reuse, PT ;  /* 0x0000001ad400720c */ /* 0x080fe40003f06270 */
[----:B------:R-:W-:Y:S02]  /*14660*/  ISETP.GE.AND P1, PT, R211, R26, PT ;  /* 0x0000001ad300720c */ /* 0x000fe40003f26270 */
[----:B------:R-:W-:-:S05]  /*14670*/  LOP3.LUT P2, RZ, R27, 0x40, RZ, 0xc0, !PT ;  /* 0x000000401bff7812 */ /* 0x000fca000784c0ff */
[C---:B--2---:R-:W-:Y:S02]  /*14680*/  @!P5 LEA R12, P3, R213.reuse, R8, 0x1 ;  /* 0x00000008d50cd211 */ /* 0x044fe400078608ff */
[----:B----4-:R-:W-:Y:S02]  /*14690*/  @!P4 IMAD.WIDE R10, R188, 0x2, R8 ;  /* 0x00000002bc0ac825 */ /* 0x010fe400078e0208 */
        /* <DEDUP_REMOVED lines=11> */
[CC--:B--2---:R-:W-:Y:S02]  /*14750*/  @!P3 LEA R10, P6, R210.reuse, R8.reuse, 0x1 ;  /* 0x00000008d20ab211 */ /* 0x0c4fe400078c08ff */
        /* <DEDUP_REMOVED lines=12> */
.L_x_4823:
[----:B------:R-:W-:Y:S05]  /*14820*/  BSYNC B0 ;  /* 0x0000000000007941 */ /* 0x000fea0003800000 */
.L_x_4816:
[----:B------:R-:W-:Y:S02]  /*14830*/  ULDC UR4, c[0x0][0xc3c] ;  /* 0x00030f0000047ab9 */ /* 0x000fe40000000800 */
[----:B------:R-:W-:-:S13]  /*14840*/  ISETP.GE.AND P0, PT, R7, UR4, PT ;  /* 0x0000000407007c0c */ /* 0x000fda000bf06270 */
[----:B------:R-:W-:Y:S05]  /*14850*/  @!P0 BRA `(.L_x_4831) ;  /* 0xfffffecc00608947 */ /* 0x000fea000383ffff */
[----:B------:R-:W-:Y:S05]  /*14860*/  BRA `(.L_x_4684) ;  /* 0x0000009800bc7947 */ /* 0x000fea0003800000 */
.L_x_4682:
        /* <DEDUP_REMOVED lines=18> */
.L_x_4832:
        /* <DEDUP_REMOVED lines=43> */
.L_x_4836:
        /* <DEDUP_REMOVED lines=39> */
.L_x_4834:
        /* <DEDUP_REMOVED lines=12> */
.L_x_4837:
        /* <DEDUP_REMOVED lines=63> */
.L_x_4838:
        /* <DEDUP_REMOVED lines=61> */
.L_x_4839:
[----:B01----:R-:W-:-:S05]  /*15730*/  LOP3.LUT R3, RZ, R2, RZ, 0x33, !PT ;  /* 0x00000002ff037212 */ /* 0x003fca00078e33ff */
[----:B------:R-:W-:-:S05]  /*15740*/  IMAD.IADD R2, R4, 0x1, R3 ;  /* 0x0000000104027824 */ /* 0x000fca00078e0203 */
[----:B------:R1:W-:Y:S01]  /*15750*/  STL [R1+0x4], R2 ;  /* 0x0000040201007387 */ /* 0x0003e20000100800 */
[----:B------:R-:W-:Y:S05]  /*15760*/  BRA `(.L_x_4840) ;  /* 0x0000000000107947 */ /* 0x000fea0003800000 */
.L_x_4835:
[----:B------:R-:W-:Y:S01]  /*15770*/  IMAD.U32 R2, RZ, RZ, UR6 ;  /* 0x00000006ff027e24 */ /* 0x000fe2000f8e00ff */
[----:B------:R0:W-:Y:S04]  /*15780*/  STL [R1+0x4], RZ ;  /* 0x000004ff01007387 */ /* 0x0001e80000100800 */
[----:B------:R0:W-:Y:S04]  /*15790*/  STL [R1+0x8], RZ ;  /* 0x000008ff01007387 */ /* 0x0001e80000100800 */
[----:B------:R0:W-:Y:S02]  /*157a0*/  STL [R1], R2 ;  /* 0x0000000201007387 */ /* 0x0001e40000100800 */
.L_x_4840:
        /* <DEDUP_REMOVED lines=10> */
.L_x_4833:
        /* <DEDUP_REMOVED lines=13> */
[----:B------:R-:W-:Y:S01]  /*15920*/  ULDC.64 UR40, c[0x0][0x198] ;  /* 0x0000660000287ab9 */ /* 0x000fe20000000a00 */
[----:B------:R-:W-:Y:S01]  /*15930*/  LOP3.LUT R3, R0, 0x1f8, RZ, 0xc0, !PT ;  /* 0x000001f800037812 */ /* 0x000fe200078ec0ff */
[----:B01----:R-:W-:Y:S01]  /*15940*/  IMAD.SHL.U32 R2, R4, 0x8, RZ ;  /* 0x0000000804027824 */ /* 0x003fe200078e00ff */
[----:B------:R-:W-:Y:S01]  /*15950*/  ULDC UR37, c[0x0][0xc] ;  /* 0x0000030000257ab9 */ /* 0x000fe20000000800 */
        /* <DEDUP_REMOVED lines=12> */
[----:B------:R0:W-:Y:S04]  /*15a20*/  STL [R1+0x14], RZ ;  /* 0x000014ff01007387 */ /* 0x0001e80000100800 */
[----:B------:R0:W-:Y:S04]  /*15a30*/  STL [R1+0x10], RZ ;  /* 0x000010ff01007387 */ /* 0x0001e80000100800 */
[----:B------:R0:W-:Y:S02]  /*15a40*/  STL [R1+0x18], R0 ;  /* 0x0000180001007387 */ /* 0x0001e40000100800 */
.L_x_5009:
[----:B0-2---:R-:W2:Y:S01]  /*15a50*/  LDL R0, [R1+0xc] ;  /* 0x00000c0001007983 */ /* 0x005ea20000100800 */
[----:B-1----:R-:W2:Y:S01]  /*15a60*/  LDC.64 R2, c[0x0][0xc88] ;  /* 0x00032200ff027b82 */ /* 0x002ea20000000a00 */
        /* <DEDUP_REMOVED lines=30> */
[----:B------:R-:W-:Y:S02]  /*15c50*/  IADD3.X R3, R15, UR5, RZ, P4, !PT ;  /* 0x000000050f037c10 */ /* 0x000fe4000a7fe4ff */
        /* <DEDUP_REMOVED lines=9> */
[----:B------:R0:W5:Y:S04]  /*15cf0*/  @P0 LDG.E R12, desc[UR42][R6.64] ;  /* 0x0000002a060c0981 */ /* 0x000168000c1e1900 */
[----:B------:R0:W5:Y:S04]  /*15d00*/  @P1 LDG.E R0, desc[UR42][R4.64] ;  /* 0x0000002a04001981 */ /* 0x000168000c1e1900 */
[----:B--2---:R1:W-:Y:S02]  /*15d10*/  STL [R1+0x40], R9 ;  /* 0x0000400901007387 */ /* 0x0043e40000100800 */
[----:B-1----:R-:W-:Y:S01]  /*15d20*/  IMAD.U32 R9, RZ, RZ, UR4 ;  /* 0x00000004ff097e24 */ /* 0x002fe2000f8e00ff */
        /* <DEDUP_REMOVED lines=12> */
[----:B-1----:R-:W-:Y:S01]  /*15df0*/  IMAD.U32 R9, RZ, RZ, UR4 ;  /* 0x00000004ff097e24 */ /* 0x002fe2000f8e00ff */
[----:B0-----:R-:W-:Y:S06]  /*15e00*/  @P3 BRA `(.L_x_4842) ;  /* 0x0000000000143947 */ /* 0x001fec0003800000 */
[----:B------:R-:W-:Y:S05]  /*15e10*/  @!P2 BRA `(.L_x_4842) ;  /* 0x000000000010a947 */ /* 0x000fea0003800000 */
[----:B------:R-:W2:Y:S04]  /*15e20*/  LDG.E R10, desc[UR42][R2.64] ;  /* 0x0000002a020a7981 */ /* 0x000ea8000c1e1900 */
[----:B------:R-:W2:Y:S02]  /*15e30*/  LDG.E R2, desc[UR42][R2.64+0x4] ;  /* 0x0000042a02027981 */ /* 0x000ea4000c1e1900 */
[----:B--2--5:R-:W-:-:S05]  /*15e40*/  IMAD.IADD R14, R2, 0x1, -R10 ;  /* 0x00000001020e7824 */ /* 0x024fca00078e0a0a */
[----:B------:R0:W-:Y:S02]  /*15e50*/  STL [R1+0x44], R14 ;  /* 0x0000440e01007387 */ /* 0x0001e40000100800 */
.L_x_4842:
[----:B------:R-:W2:Y:S01]  /*15e60*/  LDL.LU R3, [R1+0x8] ;  /* 0x0000080001037983 */ /* 0x000ea20000300800 */
[----:B------:R-:W-:Y:S02]  /*15e70*/  ULDC.64 UR4, c[0x0][0xa20] ;  /* 0x0002880000047ab9 */ /* 0x000fe40000000a00 */
[----:B------:R-:W-:Y:S01]  /*15e80*/  ISETP.NE.U32.AND P2, PT, RZ, UR4, PT ;  /* 0x00000004ff007c0c */ /* 0x000fe2000bf45070 */
[----:B------:R1:W-:Y:S03]  /*15e90*/  STL [R1+0x8], R13 ;  /* 0x0000080d01007387 */ /* 0x0003e60000100800 */
[----:B------:R-:W-:Y:S02]  /*15ea0*/  ISETP.NE.AND.EX P2, PT, RZ, UR5, PT, P2 ;  /* 0x00000005ff007c0c */ /* 0x000fe4000bf45320 */
[C---:B--2---:R-:W-:Y:S02]  /*15eb0*/  LOP3.LUT R10, R3.reuse, 0xff000000, RZ, 0xc0, !PT ;  /* 0xff000000030a7812 */ /* 0x044fe400078ec0ff */
[----:B------:R-:W-:-:S02]  /*15ec0*/  LOP3.LUT R2, R3, 0xff0000, RZ, 0xc0, !PT ;  /* 0x00ff000003027812 */ /* 0x000fc400078ec0ff */
        /* <DEDUP_REMOVED lines=10> */
.L_x_4843:
[----:B------:R-:W-:Y:S05]  /*15f70*/  @!P0 BRA `(.L_x_4844) ;  /* 0x00000000000c8947 */ /* 0x000fea0003800000 */
[----:B------:R-:W2:Y:S04]  /*15f80*/  LDG.E R9, desc[UR42][R6.64] ;  /* 0x0000002a06097981 */ /* 0x000ea8000c1e1900 */
[----:B------:R-:W2:Y:S02]  /*15f90*/  LDG.E R6, desc[UR42][R6.64+0x4] ;  /* 0x0000042a06067981 */ /* 0x000ea4000c1e1900 */
[----:B--2---:R-:W-:-:S07]  /*15fa0*/  IMAD.IADD R9, R6, 0x1, -R9 ;  /* 0x0000000106097824 */ /* 0x004fce00078e0a09 */
.L_x_4844:
[----:B------:R-:W3:Y:S01]  /*15fb0*/  LDL R7, [R1+0x4] ;  /* 0x0000040001077983 */ /* 0x000ee20000100800 */
[----:B--2---:R-:W2:Y:S03]  /*15fc0*/  LDC R3, c[0x0][0x448] ;  /* 0x00011200ff037b82 */ /* 0x004ea60000000800 */
[----:B-1----:R-:W4:Y:S04]  /*15fd0*/  @P1 LDG.E R2, desc[UR42][R4.64] ;  /* 0x0000002a04021981 */ /* 0x002f28000c1e1900 */
[----:B------:R1:W4:Y:S01]  /*15fe0*/  @P1 LDG.E R4, desc[UR42][R4.64+0x4] ;  /* 0x0000042a04041981 */ /* 0x000322000c1e1900 */
[----:B------:R-:W-:Y:S01]  /*15ff0*/  LOP3.LUT R12, R10, 0xff, RZ, 0xc0, !PT ;  /* 0x000000ff0a0c7812 */ /* 0x000fe200078ec0ff */
[----:B------:R-:W-:Y:S01]  /*16000*/  BSSY B0, `(.L_x_4845) ;  /* 0x0000037000007945 */ /* 0x000fe20003800000 */
[----:B------:R-:W-:-:S03]  /*16010*/  SHF.R.U32.HI R10, RZ, 0x10, R10 ;  /* 0x00000010ff0a7819 */ /* 0x000fc6000001160a */
[----:B------:R0:W-:Y:S01]  /*16020*/  STL [R1+0x58], R12 ;  /* 0x0000580c01007387 */ /* 0x0001e20000100800 */
[----:B--2---:R-:W-:-:S13]  /*16030*/  ISETP.NE.AND P0, PT, R3, 0x1, PT ;  /* 0x000000010300780c */ /* 0x004fda0003f05270 */
[----:B-1----:R-:W1:Y:S08]  /*16040*/  @P0 LDC R5, c[0x0][0x44c] ;  /* 0x00011300ff050b82 */ /* 0x002e700000000800 */
[----:B------:R-:W2:Y:S01]  /*16050*/  @P0 LDC R6, c[0x0][0x450] ;  /* 0x00011400ff060b82 */ /* 0x000ea20000000800 */
[----:B---3--:R-:W-:Y:S02]  /*16060*/  IMAD.SHL.U32 R3, R7, 0x40, RZ ;  /* 0x0000004007037824 */ /* 0x008fe400078e00ff */
[----:B-----5:R-:W-:-:S02]  /*16070*/  IMAD.IADD R7, R9, 0x1, -R8 ;  /* 0x0000000109077824 */ /* 0x020fc400078e0a08 */
[----:B------:R-:W-:Y:S02]  /*16080*/  VIADD R3, R3, 0x3f ;  /* 0x0000003f03037836 */ /* 0x000fe40000000000 */
[----:B----4-:R-:W-:Y:S02]  /*16090*/  @P1 IMAD.IADD R11, R4, 0x1, -R2 ;  /* 0x00000001040b1824 */ /* 0x010fe400078e0a02 */
[----:B-1----:R-:W-:-:S05]  /*160a0*/  @P0 IMAD.HI.U32 R2, R3, R5, RZ ;  /* 0x0000000503020227 */ /* 0x002fca00078e00ff */
[----:B--2---:R-:W-:Y:S01]  /*160b0*/  @P0 SHF.R.U32.HI R3, RZ, R6, R2 ;  /* 0x00000006ff030219 */ /* 0x004fe20000011602 */
[----:B------:R-:W-:-:S04]  /*160c0*/  IMAD.IADD R2, R7, 0x1, R11 ;  /* 0x0000000107027824 */ /* 0x000fc800078e020b */
[C---:B------:R-:W-:Y:S01]  /*160d0*/  VIADD R4, R2.reuse, 0x3f ;  /* 0x0000003f02047836 */ /* 0x040fe20000000000 */
[----:B------:R-:W-:-:S05]  /*160e0*/  IADD3 R21, R2, 0x40, -R14 ;  /* 0x0000004002157810 */ /* 0x000fca0007ffe80e */
[----:B------:R-:W-:Y:S01]  /*160f0*/  IMAD.IADD R2, R21, 0x1, R3 ;  /* 0x0000000115027824 */ /* 0x000fe200078e0203 */
[----:B------:R-:W-:-:S04]  /*16100*/  SHF.R.S32.HI R3, RZ, 0x1f, R4 ;  /* 0x0000001fff037819 */ /* 0x000fc80000011404 */
[----:B------:R-:W-:Y:S02]  /*16110*/  SHF.R.S32.HI R6, RZ, 0x1f, R2 ;  /* 0x0000001fff067819 */ /* 0x000fe40000011402 */
[----:B------:R-:W-:Y:S01]  /*16120*/  LEA.HI R3, R3, R4, RZ, 0x6 ;  /* 0x0000000403037211 */ /* 0x000fe200078f30ff */
[----:B------:R-:W-:Y:S01]  /*16130*/  IMAD.MOV.U32 R4, RZ, RZ, RZ ;  /* 0x000000ffff047224 */ /* 0x000fe200078e00ff */
[----:B------:R-:W-:Y:S02]  /*16140*/  LEA.HI R6, R6, R2, RZ, 0x6 ;  /* 0x0000000206067211 */ /* 0x000fe400078f30ff */
[----:B------:R-:W-:Y:S02]  /*16150*/  SHF.R.S32.HI R20, RZ, 0x6, R3 ;  /* 0x00000006ff147819 */ /* 0x000fe40000011403 */
[----:B------:R-:W-:-:S04]  /*16160*/  SHF.R.S32.HI R6, RZ, 0x6, R6 ;  /* 0x00000006ff067819 */ /* 0x000fc80000011406 */
[----:B------:R-:W-:-:S04]  /*16170*/  VIMNMX R6, R20, R6, PT ;  /* 0x0000000614067248 */ /* 0x000fc80003fe0100 */
[----:B------:R-:W-:-:S13]  /*16180*/  ISETP.GE.AND P0, PT, R6, 0x1, PT ;  /* 0x000000010600780c */ /* 0x000fda0003f06270 */
[----:B0-----:R-:W-:Y:S05]  /*16190*/  @!P0 BRA `(.L_x_4846) ;  /* 0x0000000000748947 */ /* 0x001fea0003800000 */
        /* <DEDUP_REMOVED lines=29> */
.L_x_4846:
[----:B------:R-:W-:Y:S05]  /*16370*/  BSYNC B0 ;  /* 0x0000000000007941 */ /* 0x000fea0003800000 */
.L_x_4845:
        /* <DEDUP_REMOVED lines=23> */
[----:B------:R0:W1:Y:S02]  /*164f0*/  SHFL.IDX PT, R14, R4, RZ, 0x1f ;  /* 0x00001fff040e7589 */ /* 0x00006400000e0000 */
.L_x_5053:
[----:B-1----:R-:W-:Y:S02]  /*16500*/  ISETP.NE.AND P0, PT, R14, RZ, PT ;  /* 0x000000ff0e00720c */ /* 0x002fe40003f05270 */
[----:B------:R-:W-:-:S11]  /*16510*/  PLOP3.LUT P6, PT, PT, PT, PT, 0x8, 0x0 ;  /* 0x000000000000781c */ /* 0x000fd60003fce170 */
[----:B------:R-:W-:Y:S05]  /*16520*/  @P0 BRA `(.L_x_4850) ;  /* 0x00000000000c0947 */ /* 0x000fea0003800000 */
[----:B------:R-:W-:-:S03]  /*16530*/  UMOV UR4, 0xffffffff ;  /* 0xffffffff00047882 */ /* 0x000fc60000000000 */
[----:B------:R-:W-:Y:S05]  /*16540*/  BRA.DIV UR4, `(.L_x_4851) ;  /* 0x0000008a04ac7947 */ /* 0x000fea000b800000 */
[----:B------:R-:W-:-:S13]  /*16550*/  ELECT P6, URZ, PT ;  /* 0x00000000003f782f */ /* 0x000fda00038c0000 */
.L_x_4850:
        /* <DEDUP_REMOVED lines=9> */
.L_x_5056:
[----:B------:R-:W-:Y:S05]  /*165f0*/  BSYNC B1 ;  /* 0x0000000000017941 */ /* 0x000fea0003800000 */
.L_x_4852:
        /* <DEDUP_REMOVED lines=12> */
.L_x_5057:
[----:B------:R-:W-:Y:S05]  /*166c0*/  BSYNC B2 ;  /* 0x0000000000027941 */ /* 0x000fea0003800000 */
.L_x_4856:
        /* <DEDUP_REMOVED lines=9> */
.L_x_4859:
[----:B------:R-:W-:Y:S05]  /*16760*/  BSYNC B2 ;  /* 0x0000000000027941 */ /* 0x000fea0003800000 */
.L_x_4858:
        /* <DEDUP_REMOVED lines=13> */
.L_x_4860:
        /* <DEDUP_REMOVED lines=13> */
.L_x_5058:
[----:B------:R-:W-:Y:S05]  /*16910*/  BSYNC B2 ;  /* 0x0000000000027941 */ /* 0x000fea0003800000 */
.L_x_4861:
        /* <DEDUP_REMOVED lines=11> */
.L_x_4864:
[----:B------:R-:W-:Y:S05]  /*169d0*/  BSYNC B2 ;  /* 0x0000000000027941 */ /* 0x000fea0003800000 */
.L_x_4863:
        /* <DEDUP_REMOVED lines=10> */
.L_x_4865:
        /* <DEDUP_REMOVED lines=15> */
.L_x_4866:
        /* <DEDUP_REMOVED lines=15> */
.L_x_4867:
        /* <DEDUP_REMOVED lines=15> */
.L_x_4868:
        /* <DEDUP_REMOVED lines=15> */
.L_x_4869:
        /* <DEDUP_REMOVED lines=15> */
.L_x_4870:
        /* <DEDUP_REMOVED lines=15> */
.L_x_4871:
        /* <DEDUP_REMOVED lines=15> */
.L_x_4872:
        /* <DEDUP_REMOVED lines=10> */
.L_x_4855:
[----:B------:R-:W-:Y:S05]  /*171b0*/  BSYNC B1 ;  /* 0x0000000000017941 */ /* 0x000fea0003800000 */
.L_x_4854:
        /* <DEDUP_REMOVED lines=13> */
.L_x_4892:
        /* <DEDUP_REMOVED lines=13> */
.L_x_5059:
[----:B------:R-:W-:Y:S05]  /*17360*/  BSYNC B2 ;  /* 0x0000000000027941 */ /* 0x000fea0003800000 */
.L_x_4875:
        /* <DEDUP_REMOVED lines=9> */
.L_x_4878:
[----:B------:R-:W-:Y:S05]  /*17400*/  BSYNC B2 ;  /* 0x0000000000027941 */ /* 0x000fea0003800000 */
.L_x_4877:
        /* <DEDUP_REMOVED lines=12> */
.L_x_4879:
        /* <DEDUP_REMOVED lines=13> */
.L_x_5060:
[----:B------:R-:W-:Y:S05]  /*175a0*/  BSYNC B2 ;  /* 0x0000000000027941 */ /* 0x000fea0003800000 */
.L_x_4880:
        /* <DEDUP_REMOVED lines=11> */
.L_x_4883:
[----:B------:R-:W-:Y:S05]  /*17660*/  BSYNC B2 ;  /* 0x0000000000027941 */ /* 0x000fea0003800000 */
.L_x_4882:
        /* <DEDUP_REMOVED lines=10> */
.L_x_4884:
        /* <DEDUP_REMOVED lines=15> */
.L_x_4885:
        /* <DEDUP_REMOVED lines=15> */
.L_x_4886:
        /* <DEDUP_REMOVED lines=15> */
.L_x_4887:
        /* <DEDUP_REMOVED lines=15> */
.L_x_4888:
        /* <DEDUP_REMOVED lines=15> */
.L_x_4889:
        /* <DEDUP_REMOVED lines=15> */
.L_x_4890:
        /* <DEDUP_REMOVED lines=15> */
.L_x_4891:
        /* <DEDUP_REMOVED lines=10> */
.L_x_4874:
[----:B------:R-:W-:Y:S05]  /*17e40*/  BSYNC B1 ;  /* 0x0000000000017941 */ /* 0x000fea0003800000 */
.L_x_4873:
        /* <DEDUP_REMOVED lines=12> */
.L_x_4848:
[----:B------:R-:W-:Y:S05]  /*17f10*/  BSYNC B0 ;  /* 0x0000000000007941 */ /* 0x000fea0003800000 */
.L_x_4847:
[----:B01----:R-:W2:Y:S01]  /*17f20*/  LDL R5, [R1+0x4] ;  /* 0x0000040001057983 */ /* 0x003ea20000100800 */
[----:B------:R-:W0:Y:S01]  /*17f30*/  LDC R0, c[0x0][0x448] ;  /* 0x00011200ff007b82 */ /* 0x000e220000000800 */
[----:B------:R-:W-:Y:S01]  /*17f40*/  ISETP.NE.AND P2, PT, R10, RZ, PT ;  /* 0x000000ff0a00720c */ /* 0x000fe20003f45270 */
[----:B------:R-:W-:Y:S05]  /*17f50*/  @!P0 WARPSYNC.ALL ;  /* 0x0000000000008948 */ /* 0x000fea0003800000 */
[----:B------:R-:W-:Y:S07]  /*17f60*/  BSSY B0, `(.L_x_4893) ;  /* 0x000002d000007945 */ /* 0x000fee0003800000 */
[----:B------:R-:W1:Y:S08]  /*17f70*/  @!P2 LDC R10, c[0x0][0x9f0] ;  /* 0x00027c00ff0aab82 */ /* 0x000e700000000800 */
[----:B------:R-:W-:Y:S01]  /*17f80*/  @!P0 BAR.SYNC.DEFER_BLOCKING 0xc, 0x180 ;  /* 0x0306000000008b1d */ /* 0x000fe20000010000 */
[----:B0-----:R-:W-:-:S13]  /*17f90*/  ISETP.NE.AND P1, PT, R0, 0x1, PT ;  /* 0x000000010000780c */ /* 0x001fda0003f25270 */
[----:B------:R-:W0:Y:S08]  /*17fa0*/  @P1 LDC R2, c[0x0][0x44c] ;  /* 0x00011300ff021b82 */ /* 0x000e300000000800 */
[----:B------:R-:W3:Y:S01]  /*17fb0*/  @P1 LDC R3, c[0x0][0x450] ;  /* 0x00011400ff031b82 */ /* 0x000ee20000000800 */
[----:B--2---:R-:W-:-:S05]  /*17fc0*/  LEA R0, R5, 0x3f, 0x6 ;  /* 0x0000003f05007811 */ /* 0x004fca00078e30ff */
[----:B0-----:R-:W-:-:S05]  /*17fd0*/  @P1 IMAD.HI.U32 R2, R0, R2, RZ ;  /* 0x0000000200021227 */ /* 0x001fca00078e00ff */
[----:B---3--:R-:W-:-:S05]  /*17fe0*/  @P1 SHF.R.U32.HI R0, RZ, R3, R2 ;  /* 0x00000003ff001219 */ /* 0x008fca0000011602 */
[----:B------:R-:W-:-:S05]  /*17ff0*/  IMAD.IADD R0, R21, 0x1, R0 ;  /* 0x0000000115007824 */ /* 0x000fca00078e0200 */
[----:B------:R-:W-:-:S04]  /*18000*/  SHF.R.S32.HI R2, RZ, 0x1f, R0 ;  /* 0x0000001fff027819 */ /* 0x000fc80000011400 */
[----:B------:R-:W-:-:S04]  /*18010*/  LEA.HI R0, R2, R0, RZ, 0x6 ;  /* 0x0000000002007211 */ /* 0x000fc800078f30ff */
[----:B------:R-:W-:-:S04]  /*18020*/  SHF.R.S32.HI R0, RZ, 0x6, R0 ;  /* 0x00000006ff007819 */ /* 0x000fc80000011400 */
[----:B------:R-:W-:-:S04]  /*18030*/  VIMNMX R7, R20, R0, PT ;  /* 0x0000000014077248 */ /* 0x000fc80003fe0100 */
[----:B------:R-:W-:Y:S01]  /*18040*/  ISETP.GE.AND P1, PT, R7, 0x1, PT ;  /* 0x000000010700780c */ /* 0x000fe20003f26270 */
[----:B------:R0:W-:Y:S04]  /*18050*/  STL [R1+0x38], R7 ;  /* 0x0000380701007387 */ /* 0x0001e80000100800 */
[----:B------:R0:W-:Y:S08]  /*18060*/  STL [R1+0x3c], RZ ;  /* 0x00003cff01007387 */ /* 0x0001f00000100800 */
[----:B01----:R-:W-:Y:S05]  /*18070*/  @!P1 BRA `(.L_x_4894) ;  /* 0x00000000006c9947 */ /* 0x003fea0003800000 */
        /* <DEDUP_REMOVED lines=27> */
.L_x_4894:
[----:B------:R-:W-:Y:S05]  /*18230*/  BSYNC B0 ;  /* 0x0000000000007941 */ /* 0x000fea0003800000 */
.L_x_4893:
[----:B------:R-:W2:Y:S04]  /*18240*/  LDL R0, [R1+0x3c] ;  /* 0x00003c0001007983 */ /* 0x000ea80000100800 */
[----:B0-----:R-:W2:Y:S01]  /*18250*/  LDL R2, [R1+0x58] ;  /* 0x0000580001027983 */ /* 0x001ea20000100800 */
[----:B------:R-:W-:Y:S01]  /*18260*/  BSSY B7, `(.L_x_4895) ;  /* 0x00004b7000077945 */ /* 0x000fe20003800000 */
[----:B--2---:R-:W-:-:S05]  /*18270*/  IMAD R2, R2, R0, RZ ;  /* 0x0000000002027224 */ /* 0x004fca00078e02ff */
[----:B------:R-:W-:Y:S01]  /*18280*/  VIADDMNMX R0, R2, R0, R7, PT ;  /* 0x0000000002007246 */ /* 0x000fe20003800107 */
[----:B------:R0:W-:Y:S03]  /*18290*/  STL [R1+0x28], R2 ;  /* 0x0000280201007387 */ /* 0x0001e60000100800 */
[----:B------:R-:W-:Y:S01]  /*182a0*/  ISETP.GT.AND P0, PT, R0, R2, PT ;  /* 0x000000020000720c */ /* 0x000fe20003f04270 */
[----:B------:R0:W-:-:S12]  /*182b0*/  STL [R1+0x34], R0 ;  /* 0x0000340001007387 */ /* 0x0001d80000100800 */
[----:B0-----:R-:W-:Y:S05]  /*182c0*/  @P0 BRA `(.L_x_4896) ;  /* 0x0000000000480947 */ /* 0x001fea0003800000 */
[----:B------:R-:W0:Y:S02]  /*182d0*/  S2R R0, SR_TID.X ;  /* 0x0000000000007919 */ /* 0x000e240000002100 */
[----:B0-----:R-:W-:-:S04]  /*182e0*/  LOP3.LUT R0, R0, 0x7f, RZ, 0xc0, !PT ;  /* 0x0000007f00007812 */ /* 0x001fc800078ec0ff */
[----:B------:R-:W-:-:S13]  /*182f0*/  ISETP.NE.AND P0, PT, R0, RZ, PT ;  /* 0x000000ff0000720c */ /* 0x000fda0003f05270 */
[----:B------:R-:W-:Y:S05]  /*18300*/  @P0 BRA `(.L_x_4897) ;  /* 0x0000004800b00947 */ /* 0x000fea0003800000 */
[----:B------:R-:W0:Y:S01]  /*18310*/  S2R R5, SR_LANEID ;  /* 0x0000000000057919 */ /* 0x000e220000000000 */
[----:B------:R-:W-:Y:S01]  /*18320*/  VOTEU.ANY UR4, UPT, PT ;  /* 0x0000000000047886 */ /* 0x000fe200038e0100 */
[----:B------:R-:W1:Y:S01]  /*18330*/  LDC.64 R2, c[0x0][0xc60] ;  /* 0x00031800ff027b82 */ /* 0x000e620000000a00 */
[----:B------:R-:W0:Y:S02]  /*18340*/  FLO.U32 R0, UR4 ;  /* 0x0000000400007d00 */ /* 0x000e2400080e0000 */
[----:B0-----:R-:W-:-:S06]  /*18350*/  ISETP.EQ.U32.AND P0, PT, R0, R5, PT ;  /* 0x000000050000720c */ /* 0x001fcc0003f02070 */
[----:B------:R-:W1:Y:S07]  /*18360*/  POPC R5, UR4 ;  /* 0x0000000400057d09 */ /* 0x000e6e0008000000 */
[----:B-1----:R-:W2:Y:S01]  /*18370*/  @P0 ATOMG.E.ADD.STRONG.GPU PT, R3, desc[UR42][R2.64], R5 ;  /* 0x00000005020309a8 */ /* 0x002ea200081ee1ea */
[----:B------:R-:W0:Y:S02]  /*18380*/  S2R R4, SR_LTMASK ;  /* 0x0000000000047919 */ /* 0x000e240000003900 */
[----:B0-----:R-:W-:-:S04]  /*18390*/  LOP3.LUT R4, R4, UR4, RZ, 0xc0, !PT ;  /* 0x0000000404047c12 */ /* 0x001fc8000f8ec0ff */
[----:B------:R-:W0:Y:S01]  /*183a0*/  POPC R7, R4 ;  /* 0x0000000400077309 */ /* 0x000e220000000000 */
[----:B--2---:R-:W0:Y:S02]  /*183b0*/  SHFL.IDX PT, R0, R3, R0, 0x1f ;  /* 0x00001f0003007589 */ /* 0x004e2400000e0000 */
[----:B0-----:R-:W-:-:S05]  /*183c0*/  IADD3 R0, R0, UR37, R7 ;  /* 0x0000002500007c10 */ /* 0x001fca000fffe007 */
[----:B------:R4:W-:Y:S01]  /*183d0*/  STL [R1], R0 ;  /* 0x0000000001007387 */ /* 0x0009e20000100800 */
[----:B------:R-:W-:Y:S05]  /*183e0*/  BRA `(.L_x_4897) ;  /* 0x0000004800787947 */ /* 0x000fea0003800000 */
.L_x_4896:
        /* <DEDUP_REMOVED lines=20> */
.L_x_4899:
[----:B------:R-:W-:Y:S05]  /*18530*/  BSYNC B6 ;  /* 0x0000000000067941 */ /* 0x000fea0003800000 */
.L_x_4898:
        /* <DEDUP_REMOVED lines=20> */
.L_x_4902:
        /* <DEDUP_REMOVED lines=16> */
.L_x_4901:
[----:B------:R-:W-:Y:S05]  /*18780*/  BSYNC B6 ;  /* 0x0000000000067941 */ /* 0x000fea0003800000 */
.L_x_4900:
        /* <DEDUP_REMOVED lines=10> */
[----:B0-----:R-:W0:Y:S01]  /*18830*/  LDC.64 R2, c[0x0][0x418] ;  /* 0x00010600ff027b82 */ /* 0x001e220000000a00 */
[----:B----4-:R-:W-:Y:S01]  /*18840*/  VIADD R0, R0, 0xffffffff ;  /* 0xffffffff00007836 */ /* 0x010fe20000000000 */
        /* <DEDUP_REMOVED lines=11> */
[----:B------:R0:W1:Y:S02]  /*18900*/  SHFL.IDX PT, R14, R4, RZ, 0x1f ;  /* 0x00001fff040e7589 */ /* 0x00006400000e0000 */
.L_x_5063:
        /* <DEDUP_REMOVED lines=9> */
.L_x_5066:
        /* <DEDUP_REMOVED lines=24> */
.L_x_4906:
[----:B------:R-:W2:Y:S04]  /*18b20*/  LDL R0, [R1+0x10] ;  /* 0x0000100001007983 */ /* 0x000ea80000100800 */
[----:B-1----:R-:W3:Y:S01]  /*18b30*/  LDL R2, [R1+0x18] ;  /* 0x0000180001027983 */ /* 0x002ee20000100800 */
[----:B--2---:R-:W-:Y:S01]  /*18b40*/  IMAD R0, R0, 0x8, R18 ;  /* 0x0000000800007824 */ /* 0x004fe200078e0212 */
[----:B---3--:R-:W-:-:S04]  /*18b50*/  SHF.L.U32 R2, R2, 0x1f, RZ ;  /* 0x0000001f02027819 */ /* 0x008fc800000006ff */
[----:B------:R-:W1:Y:S02]  /*18b60*/  SYNCS.PHASECHK.TRANS64.TRYWAIT P0, [R0+URZ+0x28c40], R2 ;  /* 0x028c4002000075a7 */ /* 0x000e64000800017f */
[----:B-1----:R-:W-:Y:S05]  /*18b70*/  @!P0 BRA `(.L_x_4907) ;  /* 0x0000006400f88947 */ /* 0x002fea0003800000 */
.L_x_5067:
        /* <DEDUP_REMOVED lines=11> */
.L_x_4908:
[----:B------:R-:W2:Y:S04]  /*18c30*/  LDL R3, [R1+0x10] ;  /* 0x0000100001037983 */ /* 0x000ea80000100800 */
[----:B0-----:R-:W3:Y:S04]  /*18c40*/  LDL R4, [R1+0x30] ;  /* 0x0000300001047983 */ /* 0x001ee80000100800 */
[----:B-1----:R-:W4:Y:S01]  /*18c50*/  LDL R2, [R1+0x24] ;  /* 0x0000240001027983 */ /* 0x002f220000100800 */
        /* <DEDUP_REMOVED lines=11> */
[----:B--2---:R-:W-:Y:S01]  /*18d10*/  IMAD R0, R3, 0x2000, R18 ;  /* 0x0000200003007824 */ /* 0x004fe200078e0212 */
[----:B---3--:R-:W-:-:S04]  /*18d20*/  R2UR UR11, R4 ;  /* 0x00000000040b72ca */ /* 0x008fc800000e0000 */
[----:B------:R-:W-:Y:S02]  /*18d30*/  R2UR UR8, R0 ;  /* 0x00000000000872ca */ /* 0x000fe400000e0000 */
[----:B----4-:R-:W-:-:S11]  /*18d40*/  R2UR UR4, R2 ;  /* 0x00000000020472ca */ /* 0x010fd600000e0000 */
[----:B------:R-:W-:Y:S02]  /*18d50*/  UIADD3 UR8, UR8, 0x22400, URZ ;  /* 0x0002240008087890 */ /* 0x000fe4000fffe03f */
[----:B------:R-:W-:-:S03]  /*18d60*/  ULEA UR11, UR11, UR4, 0x6 ;  /* 0x000000040b0b7291 */ /* 0x000fc6000f8e303f */
[----:B------:R-:W-:-:S06]  /*18d70*/  UMOV UR4, 0x0 ;  /* 0x0000000000047882 */ /* 0x000fcc0000000000 */
[----:B------:R1:W-:Y:S02]  /*18d80*/  UTMALDG.4D [UR8], [UR6], desc[UR4] ;  /* 0x00000408060075b4 */ /* 0x0003e40008019000 */
[----:B-1----:R-:W-:Y:S01]  /*18d90*/  NOP ;  /* 0x0000000000007918 */ /* 0x002fe20000000000 */
.L_x_4904:
[----:B------:R-:W2:Y:S04]  /*18da0*/  LDL.LU R3, [R1+0x40] ;  /* 0x0000400001037983 */ /* 0x000ea80000300800 */
[----:B------:R-:W3:Y:S04]  /*18db0*/  LDL.LU R5, [R1+0x2c] ;  /* 0x00002c0001057983 */ /* 0x000ee80000300800 */
[----:B0-----:R-:W4:Y:S01]  /*18dc0*/  LDL.LU R4, [R1+0x48] ;  /* 0x0000480001047983 */ /* 0x001f220000300800 */
        /* <DEDUP_REMOVED lines=37> */
.L_x_4910:
[----:B------:R-:W-:Y:S05]  /*19020*/  BSYNC B6 ;  /* 0x0000000000067941 */ /* 0x000fea0003800000 */
.L_x_4909:
        /* <DEDUP_REMOVED lines=89> */
.L_x_5076:
        /* <DEDUP_REMOVED lines=10> */
.L_x_4912:
        /* <DEDUP_REMOVED lines=18> */
.L_x_5077:
[----:B------:R-:W-:Y:S05]  /*19780*/  BSYNC B0 ;  /* 0x0000000000007941 */ /* 0x000fea0003800000 */
.L_x_4913:
[----:B------:R-:W-:Y:S01]  /*19790*/  LOP3.LUT P0, RZ, R19, 0x1, RZ, 0xc0, !PT ;  /* 0x0000000113ff7812 */ /* 0x000fe2000780c0ff */
[----:B------:R-:W-:-:S12]  /*197a0*/  BSSY B0, `(.L_x_4915) ;  /* 0x0000097000007945 */ /* 0x000fd80003800000 */
[----:B------:R-:W-:Y:S05]  /*197b0*/  @!P0 BRA `(.L_x_4916) ;  /* 0x0000000800548947 */ /* 0x000fea0003800000 */
[----:B------:R-:W0:Y:S04]  /*197c0*/  LDL R4, [R1+0x10] ;  /* 0x0000100001047983 */ /* 0x000e280000100800 */
        /* <DEDUP_REMOVED lines=9> */
.L_x_5078:
[----:B------:R-:W-:Y:S05]  /*19860*/  BSYNC B1 ;  /* 0x0000000000017941 */ /* 0x000fea0003800000 */
.L_x_4917:
        /* <DEDUP_REMOVED lines=9> */
.L_x_4920:
[----:B------:R-:W-:Y:S05]  /*19900*/  BSYNC B1 ;  /* 0x0000000000017941 */ /* 0x000fea0003800000 */
.L_x_4919:
        /* <DEDUP_REMOVED lines=13> */
.L_x_4921:
        /* <DEDUP_REMOVED lines=15> */
.L_x_4922:
        /* <DEDUP_REMOVED lines=15> */
.L_x_4923:
        /* <DEDUP_REMOVED lines=15> */
.L_x_4924:
        /* <DEDUP_REMOVED lines=15> */
.L_x_4925:
        /* <DEDUP_REMOVED lines=15> */
.L_x_4926:
        /* <DEDUP_REMOVED lines=15> */
.L_x_4927:
        /* <DEDUP_REMOVED lines=15> */
.L_x_4928:
        /* <DEDUP_REMOVED lines=10> */
.L_x_4916:
[----:B------:R-:W-:Y:S05]  /*1a110*/  BSYNC B0 ;  /* 0x0000000000007941 */ /* 0x000fea0003800000 */
.L_x_4915:
        /* <DEDUP_REMOVED lines=55> */
.L_x_4935:
        /* <DEDUP_REMOVED lines=8> */
.L_x_5079:
[----:B------:R-:W-:Y:S05]  /*1a510*/  BSYNC B3 ;  /* 0x0000000000037941 */ /* 0x000fea0003800000 */
.L_x_4936:
        /* <DEDUP_REMOVED lines=9> */
.L_x_4939:
[----:B------:R-:W-:Y:S05]  /*1a5b0*/  BSYNC B3 ;  /* 0x0000000000037941 */ /* 0x000fea0003800000 */
.L_x_4938:
        /* <DEDUP_REMOVED lines=13> */
.L_x_4940:
        /* <DEDUP_REMOVED lines=13> */
.L_x_5080:
[----:B------:R-:W-:Y:S05]  /*1a760*/  BSYNC B3 ;  /* 0x0000000000037941 */ /* 0x000fea0003800000 */
.L_x_4941:
        /* <DEDUP_REMOVED lines=11> */
.L_x_4944:
[----:B------:R-:W-:Y:S05]  /*1a820*/  BSYNC B3 ;  /* 0x0000000000037941 */ /* 0x000fea0003800000 */
.L_x_4943:
        /* <DEDUP_REMOVED lines=10> */
.L_x_4945:
        /* <DEDUP_REMOVED lines=15> */
.L_x_4946:
        /* <DEDUP_REMOVED lines=15> */
.L_x_4947:
        /* <DEDUP_REMOVED lines=15> */
.L_x_4948:
        /* <DEDUP_REMOVED lines=15> */
.L_x_4949:
        /* <DEDUP_REMOVED lines=15> */
.L_x_4950:
        /* <DEDUP_REMOVED lines=15> */
.L_x_4951:
        /* <DEDUP_REMOVED lines=15> */
.L_x_4952:
        /* <DEDUP_REMOVED lines=10> */
.L_x_4934:
[----:B------:R-:W-:Y:S05]  /*1b000*/  BSYNC B1 ;  /* 0x0000000000017941 */ /* 0x000fea0003800000 */
.L_x_4933:
[----:B------:R-:W2:Y:S02]  /*1b010*/  LDL.LU R5, [R1+0x34] ;  /* 0x0000340001057983 */ /* 0x000ea40000300800 */
[----:B--2---:R-:W-:-:S07]  /*1b020*/  VIADD R0, R5, 0xfffffffd ;  /* 0xfffffffd05007836 */ /* 0x004fce0000000000 */
.L_x_4932:
[----:B------:R-:W-:Y:S05]  /*1b030*/  BSYNC B2 ;  /* 0x0000000000027941 */ /* 0x000fea0003800000 */
.L_x_4931:
[----:B------:R-:W-:Y:S01]  /*1b040*/  VIADD R8, R8, 0xfffffffe ;  /* 0xfffffffe08087836 */ /* 0x000fe20000000000 */
[----:B------:R-:W-:-:S04]  /*1b050*/  LOP3.LUT R4, RZ, R4, RZ, 0x33, !PT ;  /* 0x00000004ff047212 */ /* 0x000fc800078e33ff */
[----:B------:R-:W-:-:S13]  /*1b060*/  ISETP.NE.AND P0, PT, R8, R4, PT ;  /* 0x000000040800720c */ /* 0x000fda0003f05270 */
[----:B------:R-:W-:Y:S05]  /*1b070*/  @!P0 BRA `(.L_x_4930) ;  /* 0x0000001800e08947 */ /* 0x000fea0003800000 */
.L_x_4993:
        /* <DEDUP_REMOVED lines=35> */
.L_x_4955:
        /* <DEDUP_REMOVED lines=8> */
.L_x_5081:
[----:B------:R-:W-:Y:S05]  /*1b330*/  BSYNC B2 ;  /* 0x0000000000027941 */ /* 0x000fea0003800000 */
.L_x_4956:
        /* <DEDUP_REMOVED lines=9> */
.L_x_4959:
[----:B------:R-:W-:Y:S05]  /*1b3d0*/  BSYNC B2 ;  /* 0x0000000000027941 */ /* 0x000fea0003800000 */
.L_x_4958:
        /* <DEDUP_REMOVED lines=12> */
.L_x_4960:
        /* <DEDUP_REMOVED lines=13> */
.L_x_5082:
[----:B------:R-:W-:Y:S05]  /*1b570*/  BSYNC B2 ;  /* 0x0000000000027941 */ /* 0x000fea0003800000 */
.L_x_4961:
        /* <DEDUP_REMOVED lines=11> */
.L_x_4964:
[----:B------:R-:W-:Y:S05]  /*1b630*/  BSYNC B2 ;  /* 0x0000000000027941 */ /* 0x000fea0003800000 */
.L_x_4963:
        /* <DEDUP_REMOVED lines=9> */
.L_x_4965:
        /* <DEDUP_REMOVED lines=15> */
.L_x_4966:
        /* <DEDUP_REMOVED lines=15> */
.L_x_4967:
        /* <DEDUP_REMOVED lines=15> */
.L_x_4968:
        /* <DEDUP_REMOVED lines=15> */
.L_x_4969:
        /* <DEDUP_REMOVED lines=15> */
.L_x_4970:
        /* <DEDUP_REMOVED lines=15> */
.L_x_4971:
        /* <DEDUP_REMOVED lines=15> */
.L_x_4972:
        /* <DEDUP_REMOVED lines=10> */
.L_x_4954:
[----:B------:R-:W-:Y:S05]  /*1be00*/  BSYNC B1 ;  /* 0x0000000000017941 */ /* 0x000fea0003800000 */
.L_x_4953:
        /* <DEDUP_REMOVED lines=35> */
.L_x_4975:
        /* <DEDUP_REMOVED lines=8> */
.L_x_5083:
[----:B------:R-:W-:Y:S05]  /*1c0c0*/  BSYNC B2 ;  /* 0x0000000000027941 */ /* 0x000fea0003800000 */
.L_x_4976:
        /* <DEDUP_REMOVED lines=9> */
.L_x_4979:
[----:B------:R-:W-:Y:S05]  /*1c160*/  BSYNC B2 ;  /* 0x0000000000027941 */ /* 0x000fea0003800000 */
.L_x_4978:
        /* <DEDUP_REMOVED lines=13> */
.L_x_4980:
        /* <DEDUP_REMOVED lines=13> */
.L_x_5084:
[----:B------:R-:W-:Y:S05]  /*1c310*/  BSYNC B2 ;  /* 0x0000000000027941 */ /* 0x000fea0003800000 */
.L_x_4981:
        /* <DEDUP_REMOVED lines=11> */
.L_x_4984:
[----:B------:R-:W-:Y:S05]  /*1c3d0*/  BSYNC B2 ;  /* 0x0000000000027941 */ /* 0x000fea0003800000 */
.L_x_4983:
        /* <DEDUP_REMOVED lines=10> */
.L_x_4985:
        /* <DEDUP_REMOVED lines=15> */
.L_x_4986:
        /* <DEDUP_REMOVED lines=15> */
.L_x_4987:
        /* <DEDUP_REMOVED lines=15> */
.L_x_4988:
        /* <DEDUP_REMOVED lines=15> */
.L_x_4989:
        /* <DEDUP_REMOVED lines=15> */
.L_x_4990:
        /* <DEDUP_REMOVED lines=15> */
.L_x_4991:
        /* <DEDUP_REMOVED lines=15> */
.L_x_4992:
        /* <DEDUP_REMOVED lines=10> */
.L_x_4974:
[----:B------:R-:W-:Y:S05]  /*1cbb0*/  BSYNC B1 ;  /* 0x0000000000017941 */ /* 0x000fea0003800000 */
.L_x_4973:
[----:B------:R-:W2:Y:S01]  /*1cbc0*/  LDL R5, [R1+0x28] ;  /* 0x0000280001057983 */ /* 0x000ea20000100800 */
[----:B------:R-:W-:Y:S01]  /*1cbd0*/  VIADD R0, R0, 0xfffffffe ;  /* 0xfffffffe00007836 */ /* 0x000fe20000000000 */
[----:B--2---:R-:W-:-:S13]  /*1cbe0*/  ISETP.GT.AND P0, PT, R6, R5, PT ;  /* 0x000000050600720c */ /* 0x004fda0003f04270 */
[----:B------:R-:W-:Y:S05]  /*1cbf0*/  @P0 BRA `(.L_x_4993) ;  /* 0xffffffe400200947 */ /* 0x000fea000383ffff */
.L_x_4930:
[----:B------:R-:W-:Y:S05]  /*1cc00*/  BSYNC B0 ;  /* 0x0000000000007941 */ /* 0x000fea0003800000 */
.L_x_4929:
        /* <DEDUP_REMOVED lines=25> */
.L_x_4995:
[----:B------:R-:W-:Y:S05]  /*1cda0*/  BSYNC B0 ;  /* 0x0000000000007941 */ /* 0x000fea0003800000 */
.L_x_4994:
[----:B------:R-:W-:-:S05]  /*1cdb0*/  SEL R0, R0, RZ, P0 ;  /* 0x000000ff00007207 */ /* 0x000fca0000000000 */
[----:B------:R3:W-:Y:S02]  /*1cdc0*/  STL [R1+0x10], R0 ;  /* 0x0000100001007387 */ /* 0x0007e40000100800 */
.L_x_4897:
[----:B------:R-:W-:Y:S05]  /*1cdd0*/  BSYNC B7 ;  /* 0x0000000000077941 */ /* 0x000fea0003800000 */
.L_x_4895:
        /* <DEDUP_REMOVED lines=8> */
[----:B------:R-:W5:Y:S04]  /*1ce60*/  LDS.128 R4, [R18+0x28cd0] ;  /* 0x028cd00012047984 */ /* 0x000f680000000c00 */
[----:B-----5:R0:W-:Y:S04]  /*1ce70*/  STL.64 [R1], R4 ;  /* 0x0000000401007387 */ /* 0x0201e80000100a00 */
[----:B------:R0:W-:Y:S01]  /*1ce80*/  STL.64 [R1+0x8], R6 ;  /* 0x0000080601007387 */ /* 0x0001e20000100a00 */
[----:B------:R-:W-:Y:S06]  /*1ce90*/  BAR.ARV 0x4, 0x180 ;  /* 0x0106000000007b1d */ /* 0x000fec0000002000 */
[----:B------:R-:W-:Y:S05]  /*1cea0*/  BRA `(.L_x_4997) ;  /* 0x0000001000307947 */ /* 0x000fea0003800000 */
.L_x_4996:
[----:B------:R-:W5:Y:S01]  /*1ceb0*/  S2R R16, SR_TID.X ;  /* 0x0000000000107919 */ /* 0x000f620000002100 */
[----:B------:R-:W-:Y:S01]  /*1cec0*/  UMOV UR4, 0xffffffff ;  /* 0xffffffff00047882 */ /* 0x000fe20000000000 */
[----:B-----5:R-:W-:-:S04]  /*1ced0*/  LOP3.LUT R16, R16, 0x1f, RZ, 0xc0, !PT ;  /* 0x0000001f10107812 */ /* 0x020fc800078ec0ff */
[----:B------:R-:W-:Y:S01]  /*1cee0*/  ISETP.NE.AND P0, PT, R16, 0x1f, PT ;  /* 0x0000001f1000780c */ /* 0x000fe20003f05270 */
[----:B------:R-:W-:-:S12]  /*1cef0*/  BRA.DIV UR4, `(.L_x_4998) ;  /* 0x0000002e04187947 */ /* 0x000fd8000b800000 */
[----:B--2---:R-:W0:Y:S01]  /*1cf00*/  LDL.LU R2, [R1] ;  /* 0x0000000001027983 */ /* 0x004e220000300800 */
[----:B------:R-:W-:-:S03]  /*1cf10*/  ULDC UR4, c[0x0][0xc3c] ;  /* 0x00030f0000047ab9 */ /* 0x000fc60000000800 */
[----:B------:R-:W3:Y:S01]  /*1cf20*/  LDL R7, [R1+0xc] ;  /* 0x00000c0001077983 */ /* 0x000ee20000100800 */
[----:B0-----:R-:W-:Y:S02]  /*1cf30*/  IMAD.MOV.U32 R10, RZ, RZ, R2 ;  /* 0x000000ffff0a7224 */ /* 0x001fe400078e0002 */
[----:B---34-:R-:W-:-:S05]  /*1cf40*/  IMAD.IADD R0, R7, 0x1, R16 ;  /* 0x0000000107007824 */ /* 0x018fca00078e0210 */
[----:B------:R-:W-:-:S13]  /*1cf50*/  ISETP.GE.OR P1, PT, R0, UR4, !P0 ;  /* 0x0000000400007c0c */ /* 0x000fda000c726670 */
[----:B-1----:R-:W0:Y:S08]  /*1cf60*/  @!P1 LDC.64 R2, c[0x0][0xc80] ;  /* 0x00032000ff029b82 */ /* 0x002e300000000a00 */
        /* <DEDUP_REMOVED lines=9> */
[----:B------:R-:W-:Y:S01]  /*1d000*/  SHFL.IDX PT, R0, R10, 0x1, 0x1f ;  /* 0x00201f000a007f89 */ /* 0x000fe200000e0000 */
[C---:B------:R-:W-:Y:S02]  /*1d010*/  ISETP.GE.U32.AND P4, PT, R16.reuse, 0x8, PT ;  /* 0x000000081000780c */ /* 0x040fe40003f86070 */
[----:B------:R-:W-:Y:S01]  /*1d020*/  ISETP.GE.U32.AND P5, PT, R16, 0x10, PT ;  /* 0x000000101000780c */ /* 0x000fe20003fa6070 */
[----:B--2---:R-:W-:Y:S02]  /*1d030*/  @!P1 IMAD.MOV.U32 R4, RZ, RZ, R8 ;  /* 0x000000ffff049224 */ /* 0x004fe400078e0008 */
[----:B------:R-:W-:-:S02]  /*1d040*/  IMAD.MOV.U32 R8, RZ, RZ, RZ ;  /* 0x000000ffff087224 */ /* 0x000fc400078e00ff */
[----:B---3--:R-:W-:Y:S01]  /*1d050*/  @!P1 IMAD.MOV.U32 R6, RZ, RZ, R2 ;  /* 0x000000ffff069224 */ /* 0x008fe200078e0002 */
[----:B------:R-:W-:-:S03]  /*1d060*/  ISETP.NE.AND P1, PT, R16, RZ, PT ;  /* 0x000000ff1000720c */ /* 0x000fc60003f25270 */
[----:B------:R-:W-:-:S05]  /*1d070*/  IMAD R2, R6, R4, RZ ;  /* 0x0000000406027224 */ /* 0x000fca00078e02ff */
[----:B------:R-:W0:Y:S02]  /*1d080*/  SHFL.UP PT, R3, R2, 0x1, RZ ;  /* 0x0420000002037989 */ /* 0x000e2400000e00ff */
[----:B0-----:R-:W-:-:S05]  /*1d090*/  SEL R5, R3, RZ, P1 ;  /* 0x000000ff03057207 */ /* 0x001fca0000800000 */
[----:B------:R-:W-:Y:S02]  /*1d0a0*/  IMAD.IADD R2, R2, 0x1, R5 ;  /* 0x0000000102027824 */ /* 0x000fe400078e0205 */
[----:B------:R-:W-:Y:S04]  /*1d0b0*/  SHFL.IDX PT, R5, R10, RZ, 0x1f ;  /* 0x00001fff0a057589 */ /* 0x000fe800000e0000 */
        /* <DEDUP_REMOVED lines=13> */
.L_x_5094:
[----:B------:R-:W-:Y:S02]  /*1d190*/  ULDC UR4, c[0x0][0xc38] ;  /* 0x00030e0000047ab9 */ /* 0x000fe40000000800 */
[----:B------:R-:W-:-:S04]  /*1d1a0*/  IMAD.U32 R2, RZ, RZ, UR4 ;  /* 0x00000004ff027e24 */ /* 0x000fc8000f8e00ff */
[----:B-1----:R-:W-:-:S04]  /*1d1b0*/  IMAD R9, R9, R2, RZ ;  /* 0x0000000209097224 */ /* 0x002fc800078e02ff */
[----:B------:R-:W-:-:S05]  /*1d1c0*/  IMAD.IADD R0, R0, 0x1, R9 ;  /* 0x0000000100007824 */ /* 0x000fca00078e0209 */
[----:B------:R-:W-:-:S13]  /*1d1d0*/  ISETP.GT.AND P6, PT, R0, R5, PT ;  /* 0x000000050000720c */ /* 0x000fda0003fc4270 */
[----:B------:R-:W-:Y:S05]  /*1d1e0*/  @P6 BRA `(.L_x_4999) ;  /* 0x0000000000ac6947 */ /* 0x000fea0003800000 */
.L_x_5002:
        /* <DEDUP_REMOVED lines=37> */
.L_x_5102:
[----:B------:R-:W-:Y:S02]  /*1d440*/  ULDC UR4, c[0x0][0xc38] ;  /* 0x00030e0000047ab9 */ /* 0x000fe40000000800 */
[----:B------:R-:W-:-:S04]  /*1d450*/  IMAD.U32 R2, RZ, RZ, UR4 ;  /* 0x00000004ff027e24 */ /* 0x000fc8000f8e00ff */
[----:B-1----:R-:W-:-:S04]  /*1d460*/  IMAD R9, R9, R2, RZ ;  /* 0x0000000209097224 */ /* 0x002fc800078e02ff */
[----:B------:R-:W-:-:S05]  /*1d470*/  IMAD.IADD R0, R9, 0x1, R0 ;  /* 0x0000000109007824 */ /* 0x000fca00078e0200 */
[----:B------:R-:W-:-:S13]  /*1d480*/  ISETP.GT.AND P6, PT, R0, R5, PT ;  /* 0x000000050000720c */ /* 0x000fda0003fc4270 */
[----:B------:R-:W-:Y:S05]  /*1d490*/  @!P6 BRA `(.L_x_5002) ;  /* 0xfffffffc0054e947 */ /* 0x000fea000383ffff */
.L_x_4999:
        /* <DEDUP_REMOVED lines=12> */
.L_x_5107:
[----:B------:R-:W-:-:S13]  /*1d560*/  ISETP.NE.AND P0, PT, R0, RZ, PT ;  /* 0x000000ff0000720c */ /* 0x000fda0003f05270 */
[----:B------:R-:W-:Y:S05]  /*1d570*/  @!P0 BRA `(.L_x_5004) ;  /* 0x0000000000108947 */ /* 0x000fea0003800000 */
[----:B------:R-:W-:Y:S01]  /*1d580*/  UMOV UR4, 0xffffffff ;  /* 0xffffffff00047882 */ /* 0x000fe20000000000 */
[----:B-1----:R-:W-:Y:S02]  /*1d590*/  VIADD R7, R7, 0xffffffff ;  /* 0xffffffff07077836 */ /* 0x002fe40000000000 */
[----:B------:R-:W-:Y:S05]  /*1d5a0*/  BRA.DIV UR4, `(.L_x_5005) ;  /* 0x00000032040c7947 */ /* 0x000fea000b800000 */
[----:B------:R2:W3:Y:S02]  /*1d5b0*/  SHFL.IDX PT, R8, R3, R7, 0x1f ;  /* 0x00001f0703087589 */ /* 0x0004e400000e0000 */
.L_x_5004:
[----:B------:R-:W-:Y:S01]  /*1d5c0*/  ISETP.NE.AND P0, PT, R6, 0x1, PT ;  /* 0x000000010600780c */ /* 0x000fe20003f05270 */
[----:B---3--:R-:W-:-:S05]  /*1d5d0*/  IMAD R0, R8, R2, R9 ;  /* 0x0000000208007224 */ /* 0x008fca00078e0209 */
[----:B------:R3:W-:Y:S02]  /*1d5e0*/  STL [R1], R0 ;  /* 0x0000000001007387 */ /* 0x0007e40000100800 */
[----:B---3--:R-:W-:-:S05]  /*1d5f0*/  IMAD.IADD R0, R5, 0x1, -R0 ;  /* 0x0000000105007824 */ /* 0x008fca00078e0a00 */
[----:B------:R-:W-:Y:S05]  /*1d600*/  @!P0 BRA `(.L_x_5006) ;  /* 0x0000000000e48947 */ /* 0x000fea0003800000 */
[----:B------:R-:W-:-:S04]  /*1d610*/  IABS R5, R4 ;  /* 0x0000000400057213 */ /* 0x000fc80000000000 */
[----:B-12---:R-:W1:Y:S08]  /*1d620*/  I2F.RP R7, R5 ;  /* 0x0000000500077306 */ /* 0x006e700000209400 */
        /* <DEDUP_REMOVED lines=55> */
.L_x_5006:
[----:B0-2---:R-:W2:Y:S01]  /*1d9a0*/  LDL R3, [R1+0xc] ;  /* 0x00000c0001037983 */ /* 0x005ea20000100800 */
[----:B-1----:R-:W2:Y:S02]  /*1d9b0*/  LDC.64 R6, c[0x0][0xc90] ;  /* 0x00032400ff067b82 */ /* 0x002ea40000000a00 */
        /* <DEDUP_REMOVED lines=61> */
.L_x_5007:
[----:B------:R-:W-:-:S05]  /*1dd90*/  LOP3.LUT R3, RZ, R0, RZ, 0x33, !PT ;  /* 0x00000000ff037212 */ /* 0x000fca00078e33ff */
[----:B------:R-:W-:-:S05]  /*1dda0*/  IMAD.IADD R0, R4, 0x1, R3 ;  /* 0x0000000104007824 */ /* 0x000fca00078e0203 */
[----:B------:R2:W-:Y:S01]  /*1ddb0*/  STL [R1+0x4], R0 ;  /* 0x0000040001007387 */ /* 0x0005e20000100800 */
[----:B------:R-:W-:Y:S05]  /*1ddc0*/  BRA `(.L_x_5008) ;  /* 0x0000000000287947 */ /* 0x000fea0003800000 */
.L_x_5000:
        /* <DEDUP_REMOVED lines=10> */
.L_x_5008:
[----:B---3--:R-:W3:Y:S04]  /*1de70*/  LDL R3, [R1+0x8] ;  /* 0x0000080001037983 */ /* 0x008ee80000100800 */
[----:B01----:R-:W4:Y:S04]  /*1de80*/  LDL R2, [R1+0xc] ;  /* 0x00000c0001027983 */ /* 0x003f280000100800 */
        /* <DEDUP_REMOVED lines=14> */
.L_x_4997:
[----:B---34-:R-:W3:Y:S01]  /*1df70*/  LDL R0, [R1+0xc] ;  /* 0x00000c0001007983 */ /* 0x018ee20000100800 */
[----:B------:R-:W-:Y:S02]  /*1df80*/  ULDC UR4, c[0x0][0xc3c] ;  /* 0x00030f0000047ab9 */ /* 0x000fe40000000800 */
[----:B---3--:R-:W-:-:S13]  /*1df90*/  ISETP.GE.AND P0, PT, R0, UR4, PT ;  /* 0x0000000400007c0c */ /* 0x008fda000bf06270 */
[----:B------:R-:W-:Y:S05]  /*1dfa0*/  @!P0 BRA `(.L_x_5009) ;  /* 0xffffff7800a88947 */ /* 0x000fea000383ffff */
[----:B------:R-:W-:Y:S05]  /*1dfb0*/  BSYNC B8 ;  /* 0x0000000000087941 */ /* 0x000fea0003800000 */
.L_x_4841:
[----:B---3--:R-:W3:Y:S01]  /*1dfc0*/  LDL.LU R0, [R1+0x5c] ;  /* 0x00005c0001007983 */ /* 0x008ee20000300800 */
[----:B------:R-:W-:Y:S01]  /*1dfd0*/  BSSY B0, `(.L_x_5010) ;  /* 0x000000b000007945 */ /* 0x000fe20003800000 */
[----:B0-----:R-:W0:Y:S01]  /*1dfe0*/  S2R R5, SR_CgaCtaId ;  /* 0x0000000000057919 */ /* 0x001e220000008800 */
[----:B---3--:R-:W-:-:S05]  /*1dff0*/  VIADD R0, R0, 0x1 ;  /* 0x0000000100007836 */ /* 0x008fca0000000000 */
[----:B-12---:R-:W-:-:S04]  /*1e000*/  LEA.HI R2, R0, R0, RZ, 0x1 ;  /* 0x0000000000027211 */ /* 0x006fc800078f08ff */
[----:B------:R-:W-:-:S05]  /*1e010*/  LOP3.LUT R3, R2, 0xfffffffe, RZ, 0xc0, !PT ;  /* 0xfffffffe02037812 */ /* 0x000fca00078ec0ff */
[----:B------:R-:W-:Y:S01]  /*1e020*/  IMAD.IADD R3, R0, 0x1, -R3 ;  /* 0x0000000100037824 */ /* 0x000fe200078e0a03 */
[----:B------:R-:W-:-:S04]  /*1e030*/  MOV R0, 0x400 ;  /* 0x0000040000007802 */ /* 0x000fc80000000f00 */
[----:B0-----:R-:W-:Y:S02]  /*1e040*/  LEA R0, R5, R0, 0x18 ;  /* 0x0000000005007211 */ /* 0x001fe400078ec0ff */
[----:B------:R-:W-:-:S04]  /*1e050*/  SHF.L.U32 R3, R3, 0x1f, RZ ;  /* 0x0000001f03037819 */ /* 0x000fc800000006ff */
[----:B------:R-:W0:Y:S02]  /*1e060*/  SYNCS.PHASECHK.TRANS64.TRYWAIT P0, [R0+URZ+0x28c20], R3 ;  /* 0x028c2003000075a7 */ /* 0x000e24000800017f */
[----:B0-----:R-:W-:Y:S05]  /*1e070*/  @!P0 BRA `(.L_x_5011) ;  /* 0x0000002400848947 */ /* 0x001fea0003800000 */
.L_x_5110:
[----:B------:R-:W-:Y:S05]  /*1e080*/  BSYNC B0 ;  /* 0x0000000000007941 */ /* 0x000fea0003800000 */
.L_x_5010:
[----:B------:R-:W-:-:S03]  /*1e090*/  UMOV UR4, 0xffffffff ;  /* 0xffffffff00047882 */ /* 0x000fc60000000000 */
[----:B------:R-:W-:Y:S05]  /*1e0a0*/  BRA.DIV UR4, `(.L_x_5012) ;  /* 0x00000026048c7947 */ /* 0x000fea000b800000 */
[----:B------:R-:W1:Y:S02]  /*1e0b0*/  S2R R2, SR_TID.X ;  /* 0x0000000000027919 */ /* 0x000e640000002100 */
[----:B-1----:R-:W-:-:S04]  /*1e0c0*/  SHF.R.U32.HI R2, RZ, 0x5, R2 ;  /* 0x00000005ff027819 */ /* 0x002fc80000011602 */
[----:B------:R-:W-:-:S05]  /*1e0d0*/  LOP3.LUT R2, R2, 0x3, RZ, 0xc0, !PT ;  /* 0x0000000302027812 */ /* 0x000fca00078ec0ff */
[----:B------:R1:W2:Y:S02]  /*1e0e0*/  SHFL.IDX PT, R14, R2, RZ, 0x1f ;  /* 0x00001fff020e7589 */ /* 0x0002a400000e0000 */
.L_x_5113:
[----:B--2---:R-:W-:-:S13]  /*1e0f0*/  ISETP.NE.AND P0, PT, R14, RZ, PT ;  /* 0x000000ff0e00720c */ /* 0x004fda0003f05270 */
[----:B------:R-:W-:Y:S05]  /*1e100*/  @P0 BRA `(.L_x_4684) ;  /* 0x0000000000940947 */ /* 0x000fea0003800000 */
[----:B------:R-:W-:-:S03]  /*1e110*/  UMOV UR4, 0xffffffff ;  /* 0xffffffff00047882 */ /* 0x000fc60000000000 */
[----:B------:R-:W-:Y:S05]  /*1e120*/  BRA.DIV UR4, `(.L_x_5013) ;  /* 0x0000002604a07947 */ /* 0x000fea000b800000 */
[----:B------:R-:W-:-:S13]  /*1e130*/  ELECT P6, URZ, PT ;  /* 0x00000000003f782f */ /* 0x000fda00038c0000 */
.L_x_5116:
[----:B------:R-:W-:Y:S05]  /*1e140*/  @!P6 BRA `(.L_x_4684) ;  /* 0x000000000084e947 */ /* 0x000fea0003800000 */
[----:B------:R-:W-:-:S06]  /*1e150*/  ULOP3.LUT UR4, UR36, 0x2, URZ, 0xfc, !UPT ;  /* 0x0000000224047892 */ /* 0x000fcc000f8efc3f */
[----:B-1----:R-:W-:-:S05]  /*1e160*/  IMAD.U32 R2, RZ, RZ, UR4 ;  /* 0x00000004ff027e24 */ /* 0x002fca000f8e00ff */
[----:B------:R-:W-:-:S13]  /*1e170*/  ISETP.NE.AND P2, PT, R2, 0x3, PT ;  /* 0x000000030200780c */ /* 0x000fda0003f45270 */
[----:B------:R-:W-:Y:S05]  /*1e180*/  @!P2 BRA `(.L_x_5014) ;  /* 0x000000000004a947 */ /* 0x000fea0003800000 */
[----:B------:R-:W-:Y:S01]  /*1e190*/  BPT.TRAP 0x1 ;  /* 0x000000040000795c */ /* 0x000fe20000300000 */
.L_x_5014:
        /* <DEDUP_REMOVED lines=14> */
.L_x_5117:
[----:B------:R-:W1:Y:S02]  /*1e280*/  SYNCS.PHASECHK.TRANS64.TRYWAIT P0, [R7+URZ], R2 ;  /* 0x00000002070075a7 */ /* 0x000e64000800017f */
[----:B-1----:R-:W-:Y:S05]  /*1e290*/  @!P0 BRA `(.L_x_5016) ;  /* 0x0000002400788947 */ /* 0x002fea0003800000 */
.L_x_5118:
[----:B------:R-:W-:Y:S05]  /*1e2a0*/  @!P2 BRA `(.L_x_5017) ;  /* 0x000000000004a947 */ /* 0x000fea0003800000 */
[----:B------:R-:W-:Y:S01]  /*1e2b0*/  BPT.TRAP 0x1 ;  /* 0x000000040000795c */ /* 0x000fe20000300000 */
.L_x_5017:
[----:B------:R-:W2:Y:S01]  /*1e2c0*/  LDL.LU R4, [R1+0x10] ;  /* 0x0000100001047983 */ /* 0x000ea20000300800 */
[----:B------:R-:W-:-:S04]  /*1e2d0*/  VIADD R0, R0, 0x28c60 ;  /* 0x00028c6000007836 */ /* 0x000fc80000000000 */
[----:B--2---:R-:W-:-:S04]  /*1e2e0*/  IMAD R4, R4, 0x8, R0 ;  /* 0x0000000804047824 */ /* 0x004fc800078e0200 */
[----:B------:R-:W2:Y:S02]  /*1e2f0*/  SYNCS.PHASECHK.TRANS64.TRYWAIT P0, [R4+URZ], R5 ;  /* 0x00000005040075a7 */ /* 0x000ea4000800017f */
[----:B--2---:R-:W-:Y:S05]  /*1e300*/  @!P0 BRA `(.L_x_5018) ;  /* 0x0000002400708947 */ /* 0x004fea0003800000 */
.L_x_5119:
[----:B------:R-:W-:-:S07]  /*1e310*/  IMAD R3, R3, 0x8, R0 ;  /* 0x0000000803037824 */ /* 0x000fce00078e0200 */
.L_x_5019:
[----:B---3--:R3:W4:Y:S02]  /*1e320*/  SYNCS.PHASECHK.TRANS64.TRYWAIT P0, [R3+URZ], R2 ;  /* 0x00000002030075a7 */ /* 0x008724000800017f */
[----:B----4-:R-:W-:Y:S05]  /*1e330*/  @!P0 NANOSLEEP.SYNCS 0x989680 ;  /* 0x009896800000895d */ /* 0x010fea0003900000 */
[----:B------:R-:W4:Y:S02]  /*1e340*/  @!P0 SYNCS.PHASECHK.TRANS64 P0, [R3+URZ], R2 ;  /* 0x00000002030085a7 */ /* 0x000f24000800007f */
[----:B----4-:R-:W-:Y:S05]  /*1e350*/  @!P0 BRA `(.L_x_5019) ;  /* 0xfffffffc00f08947 */ /* 0x010fea000383ffff */
.L_x_4684:
[----:B------:R-:W-:Y:S05]  /*1e360*/  BSYNC B9 ;  /* 0x0000000000097941 */ /* 0x000fea0003800000 */
.L_x_4681:
[----:B------:R-:W-:Y:S05]  /*1e370*/  EXIT ;  /* 0x000000000000794d */ /* 0x000fea0003800000 */
.L_x_4702:
[----:B0-----:R0:W1:Y:S02]  /*1e380*/  SYNCS.PHASECHK.TRANS64.TRYWAIT P5, [R75+URZ+0x28c90], R78 ;  /* 0x028c904e4b0075a7 */ /* 0x00106400080a017f */
[----:B-1----:R-:W-:Y:S05]  /*1e390*/  @!P5 NANOSLEEP.SYNCS 0x989680 ;  /* 0x009896800000d95d */ /* 0x002fea0003900000 */
[----:B------:R-:W1:Y:S02]  /*1e3a0*/  @!P5 SYNCS.PHASECHK.TRANS64 P5, [R75+URZ+0x28c90], R78 ;  /* 0x028c904e4b00d5a7 */ /* 0x000e6400080a007f */
[----:B-1----:R-:W-:Y:S05]  /*1e3b0*/  @!P5 BRA `(.L_x_4702) ;  /* 0xfffffffc00f0d947 */ /* 0x002fea000383ffff */
[----:B------:R-:W-:Y:S05]  /*1e3c0*/  BRA `(.L_x_5020) ;  /* 0xfffffe4800707947 */ /* 0x000fea000383ffff */
.L_x_4712:
[----:B0-----:R0:W1:Y:S02]  /*1e3d0*/  SYNCS.PHASECHK.TRANS64.TRYWAIT P5, [R75+URZ+0x28c90], R78 ;  /* 0x028c904e4b0075a7 */ /* 0x00106400080a017f */
[----:B-1----:R-:W-:Y:S05]  /*1e3e0*/  @!P5 NANOSLEEP.SYNCS 0x989680 ;  /* 0x009896800000d95d */ /* 0x002fea0003900000 */
[----:B------:R-:W1:Y:S02]  /*1e3f0*/  @!P5 SYNCS.PHASECHK.TRANS64 P5, [R75+URZ+0x28c90], R78 ;  /* 0x028c904e4b00d5a7 */ /* 0x000e6400080a007f */
[----:B-1----:R-:W-:Y:S05]  /*1e400*/  @!P5 BRA `(.L_x_4712) ;  /* 0xfffffffc00f0d947 */ /* 0x002fea000383ffff */
[----:B------:R-:W-:Y:S05]  /*1e410*/  BRA `(.L_x_5021) ;  /* 0xfffffe5000c07947 */ /* 0x000fea000383ffff */
.L_x_4717:
[----:B0-----:R0:W1:Y:S02]  /*1e420*/  SYNCS.PHASECHK.TRANS64.TRYWAIT P5, [R75+URZ+0x28c90], R78 ;  /* 0x028c904e4b0075a7 */ /* 0x00106400080a017f */
[----:B-1----:R-:W-:Y:S05]  /*1e430*/  @!P5 NANOSLEEP.SYNCS 0x989680 ;  /* 0x009896800000d95d */ /* 0x002fea0003900000 */
[----:B------:R-:W1:Y:S02]  /*1e440*/  @!P5 SYNCS.PHASECHK.TRANS64 P5, [R75+URZ+0x28c90], R78 ;  /* 0x028c904e4b00d5a7 */ /* 0x000e6400080a007f */
[----:B-1----:R-:W-:Y:S05]  /*1e450*/  @!P5 BRA `(.L_x_4717) ;  /* 0xfffffffc00f0d947 */ /* 0x002fea000383ffff */
[----:B------:R-:W-:Y:S05]  /*1e460*/  BRA `(.L_x_5022) ;  /* 0xfffffe5800d87947 */ /* 0x000fea000383ffff */
.L_x_4721:
[----:B--2---:R2:W0:Y:S02]  /*1e470*/  SYNCS.PHASECHK.TRANS64.TRYWAIT P5, [R75+URZ+0x28cb0], R78 ;  /* 0x028cb04e4b0075a7 */ /* 0x00442400080a017f */
[----:B0-----:R-:W-:Y:S05]  /*1e480*/  @!P5 NANOSLEEP.SYNCS 0x989680 ;  /* 0x009896800000d95d */ /* 0x001fea0003900000 */
[----:B------:R-:W0:Y:S02]  /*1e490*/  @!P5 SYNCS.PHASECHK.TRANS64 P5, [R75+URZ+0x28cb0], R78 ;  /* 0x028cb04e4b00d5a7 */ /* 0x000e2400080a007f */
[----:B0-----:R-:W-:Y:S05]  /*1e4a0*/  @!P5 BRA `(.L_x_4721) ;  /* 0xfffffffc00f0d947 */ /* 0x001fea000383ffff */
[----:B------:R-:W-:Y:S05]  /*1e4b0*/  BRA `(.L_x_5023) ;  /* 0xfffffe5c00547947 */ /* 0x000fea000383ffff */
.L_x_4734:
[----:B0-----:R0:W1:Y:S02]  /*1e4c0*/  SYNCS.PHASECHK.TRANS64.TRYWAIT P1, [R5+URZ+0x28c50], R10 ;  /* 0x028c500a050075a7 */ /* 0x001064000802017f */
[----:B-1----:R-:W-:Y:S05]  /*1e4d0*/  @!P1 NANOSLEEP.SYNCS 0x989680 ;  /* 0x009896800000995d */ /* 0x002fea0003900000 */
[----:B------:R-:W1:Y:S02]  /*1e4e0*/  @!P1 SYNCS.PHASECHK.TRANS64 P1, [R5+URZ+0x28c50], R10 ;  /* 0x028c500a050095a7 */ /* 0x000e64000802007f */
[----:B-1----:R-:W-:Y:S05]  /*1e4f0*/  @!P1 BRA `(.L_x_4734) ;  /* 0xfffffffc00f09947 */ /* 0x002fea000383ffff */
[----:B------:R-:W-:Y:S05]  /*1e500*/  BRA `(.L_x_5024) ;  /* 0xfffffe6c00307947 */ /* 0x000fea000383ffff */
.L_x_4741:
[----:B-1----:R1:W2:Y:S02]  /*1e510*/  SYNCS.PHASECHK.TRANS64.TRYWAIT P2, [R21+URZ+0x28c50], R4 ;  /* 0x028c5004150075a7 */ /* 0x0022a4000804017f */
[----:B--2---:R-:W-:Y:S05]  /*1e520*/  @!P2 NANOSLEEP.SYNCS 0x989680 ;  /* 0x009896800000a95d */ /* 0x004fea0003900000 */
[----:B------:R-:W2:Y:S02]  /*1e530*/  @!P2 SYNCS.PHASECHK.TRANS64 P2, [R21+URZ+0x28c50], R4 ;  /* 0x028c50041500a5a7 */ /* 0x000ea4000804007f */
[----:B--2---:R-:W-:Y:S05]  /*1e540*/  @!P2 BRA `(.L_x_4741) ;  /* 0xfffffffc00f0a947 */ /* 0x004fea000383ffff */
[----:B------:R-:W-:Y:S05]  /*1e550*/  BRA `(.L_x_4740) ;  /* 0xfffffe7800607947 */ /* 0x000fea000383ffff */
.L_x_4756:
        /* <DEDUP_REMOVED lines=8> */
.L_x_5026:
[----:B------:R-:W-:Y:S05]  /*1e5e0*/  BSYNC B1 ;  /* 0x0000000000017941 */ /* 0x000fea0003800000 */
.L_x_5025:
        /* <DEDUP_REMOVED lines=8> */
.L_x_5027:
[----:B------:R-:W-:Y:S02]  /*1e670*/  IMAD.MOV.U32 R13, RZ, RZ, R33 ;  /* 0x000000ffff0d7224 */ /* 0x000fe400078e0021 */
[----:B------:R-:W-:-:S07]  /*1e680*/  IMAD.MOV.U32 R4, RZ, RZ, R14 ;  /* 0x000000ffff047224 */ /* 0x000fce00078e000e */
[----:B------:R-:W-:Y:S05]  /*1e690*/  WARPSYNC.COLLECTIVE R15, `(.L_x_5028) ;  /* 0x000000000f087348 */ /* 0x000fea0003c00000 */
[----:B------:R0:W1:Y:S02]  /*1e6a0*/  SHFL.IDX P6, R14, R13, R12, R11 ;  /* 0x0000000c0d0e7389 */ /* 0x00006400000c000b */
[----:B01----:R-:W-:Y:S01]  /*1e6b0*/  ENDCOLLECTIVE ;  /* 0x000000000000791b */ /* 0x003fe20003800000 */
.L_x_5028:
[----:B------:R-:W-:Y:S02]  /*1e6c0*/  IMAD.MOV.U32 R13, RZ, RZ, R30 ;  /* 0x000000ffff0d7224 */ /* 0x000fe400078e001e */
[----:B------:R-:W-:-:S07]  /*1e6d0*/  IMAD.MOV.U32 R0, RZ, RZ, R14 ;  /* 0x000000ffff007224 */ /* 0x000fce00078e000e */
[----:B------:R-:W-:Y:S05]  /*1e6e0*/  WARPSYNC.COLLECTIVE R15, `(.L_x_5029) ;  /* 0x000000000f087348 */ /* 0x000fea0003c00000 */
[----:B------:R0:W1:Y:S02]  /*1e6f0*/  SHFL.IDX P6, R14, R13, R12, R11 ;  /* 0x0000000c0d0e7389 */ /* 0x00006400000c000b */
[----:B01----:R-:W-:Y:S01]  /*1e700*/  ENDCOLLECTIVE ;  /* 0x000000000000791b */ /* 0x003fe20003800000 */
.L_x_5029:
[----:B------:R-:W-:Y:S01]  /*1e710*/  IMAD.MOV.U32 R8, RZ, RZ, R14 ;  /* 0x000000ffff087224 */ /* 0x000fe200078e000e */
[----:B------:R-:W-:Y:S06]  /*1e720*/  BRA `(.L_x_5030) ;  /* 0xfffffe9000a87947 */ /* 0x000fec000383ffff */
.L_x_4759:
[----:B------:R-:W-:Y:S01]  /*1e730*/  BSSY B1, `(.L_x_5031) ;  /* 0x0000008000017945 */ /* 0x000fe20003800000 */
[----:B------:R-:W-:Y:S02]  /*1e740*/  IMAD.MOV.U32 R13, RZ, RZ, R32 ;  /* 0x000000ffff0d7224 */ /* 0x000fe400078e0020 */
[----:B------:R-:W-:Y:S02]  /*1e750*/  IMAD.MOV.U32 R12, RZ, RZ, 0x1 ;  /* 0x00000001ff0c7424 */ /* 0x000fe400078e00ff */
[----:B------:R-:W-:Y:S02]  /*1e760*/  IMAD.MOV.U32 R11, RZ, RZ, 0x1c1f ;  /* 0x00001c1fff0b7424 */ /* 0x000fe400078e00ff */
[----:B------:R-:W-:-:S07]  /*1e770*/  IMAD.MOV.U32 R15, RZ, RZ, -0x1 ;  /* 0xffffffffff0f7424 */ /* 0x000fce00078e00ff */
[----:B0-----:R-:W-:Y:S05]  /*1e780*/  WARPSYNC.COLLECTIVE R15, `(.L_x_5032) ;  /* 0x000000000f087348 */ /* 0x001fea0003c00000 */
[----:B------:R1:W2:Y:S02]  /*1e790*/  SHFL.IDX P6, R14, R13, R12, R11 ;  /* 0x0000000c0d0e7389 */ /* 0x0002a400000c000b */
[----:B012---:R-:W-:Y:S01]  /*1e7a0*/  ENDCOLLECTIVE ;  /* 0x000000000000791b */ /* 0x007fe20003800000 */
.L_x_5032:
[----:B------:R-:W-:Y:S05]  /*1e7b0*/  BSYNC B1 ;  /* 0x0000000000017941 */ /* 0x000fea0003800000 */
.L_x_5031:
        /* <DEDUP_REMOVED lines=8> */
.L_x_5033:
[----:B------:R-:W-:Y:S02]  /*1e840*/  IMAD.MOV.U32 R13, RZ, RZ, R33 ;  /* 0x000000ffff0d7224 */ /* 0x000fe400078e0021 */
[----:B------:R-:W-:-:S07]  /*1e850*/  IMAD.MOV.U32 R3, RZ, RZ, R14 ;  /* 0x000000ffff037224 */ /* 0x000fce00078e000e */
[----:B------:R-:W-:Y:S05]  /*1e860*/  WARPSYNC.COLLECTIVE R15, `(.L_x_5034) ;  /* 0x000000000f087348 */ /* 0x000fea0003c00000 */
[----:B------:R0:W1:Y:S02]  /*1e870*/  SHFL.IDX P6, R14, R13, R12, R11 ;  /* 0x0000000c0d0e7389 */ /* 0x00006400000c000b */
[----:B01----:R-:W-:Y:S01]  /*1e880*/  ENDCOLLECTIVE ;  /* 0x000000000000791b */ /* 0x003fe20003800000 */
.L_x_5034:
[----:B------:R-:W-:Y:S02]  /*1e890*/  IMAD.MOV.U32 R13, RZ, RZ, R30 ;  /* 0x000000ffff0d7224 */ /* 0x000fe400078e001e */
[----:B------:R-:W-:-:S07]  /*1e8a0*/  IMAD.MOV.U32 R7, RZ, RZ, R14 ;  /* 0x000000ffff077224 */ /* 0x000fce00078e000e */
[----:B------:R-:W-:Y:S05]  /*1e8b0*/  WARPSYNC.COLLECTIVE R15, `(.L_x_5035) ;  /* 0x000000000f087348 */ /* 0x000fea0003c00000 */
[----:B------:R0:W1:Y:S02]  /*1e8c0*/  SHFL.IDX P6, R14, R13, R12, R11 ;  /* 0x0000000c0d0e7389 */ /* 0x00006400000c000b */
[----:B01----:R-:W-:Y:S01]  /*1e8d0*/  ENDCOLLECTIVE ;  /* 0x000000000000791b */ /* 0x003fe20003800000 */
.L_x_5035:
[----:B------:R-:W-:Y:S01]  /*1e8e0*/  IMAD.MOV.U32 R30, RZ, RZ, R14 ;  /* 0x000000ffff1e7224 */ /* 0x000fe200078e000e */
[----:B------:R-:W-:Y:S06]  /*1e8f0*/  BRA `(.L_x_5036) ;  /* 0xfffffe9400007947 */ /* 0x000fec000383ffff */
.L_x_4763:
[----:B0-----:R0:W1:Y:S02]  /*1e900*/  SYNCS.PHASECHK.TRANS64.TRYWAIT P0, [R2+URZ+0x28c00], R33 ;  /* 0x028c0021020075a7 */ /* 0x001064000800017f */
[----:B-1----:R-:W-:Y:S05]  /*1e910*/  @!P0 NANOSLEEP.SYNCS 0x989680 ;  /* 0x009896800000895d */ /* 0x002fea0003900000 */
[----:B------:R-:W1:Y:S02]  /*1e920*/  @!P0 SYNCS.PHASECHK.TRANS64 P0, [R2+URZ+0x28c00], R33 ;  /* 0x028c0021020085a7 */ /* 0x000e64000800007f */
[----:B-1----:R-:W-:Y:S05]  /*1e930*/  @!P0 BRA `(.L_x_4763) ;  /* 0xfffffffc00f08947 */ /* 0x002fea000383ffff */
[----:B------:R-:W-:Y:S05]  /*1e940*/  BRA `(.L_x_5037) ;  /* 0xfffffe9400e87947 */ /* 0x000fea000383ffff */
.L_x_4771:
        /* <DEDUP_REMOVED lines=8> */
.L_x_5039:
[----:B------:R-:W-:Y:S05]  /*1e9d0*/  BSYNC B1 ;  /* 0x0000000000017941 */ /* 0x000fea0003800000 */
.L_x_5038:
        /* <DEDUP_REMOVED lines=8> */
.L_x_5040:
[----:B------:R-:W-:Y:S02]  /*1ea60*/  IMAD.MOV.U32 R13, RZ, RZ, R9 ;  /* 0x000000ffff0d7224 */ /* 0x000fe400078e0009 */
[----:B------:R-:W-:-:S07]  /*1ea70*/  IMAD.MOV.U32 R4, RZ, RZ, R14 ;  /* 0x000000ffff047224 */ /* 0x000fce00078e000e */
[----:B------:R-:W-:Y:S05]  /*1ea80*/  WARPSYNC.COLLECTIVE R15, `(.L_x_5041) ;  /* 0x000000000f087348 */ /* 0x000fea0003c00000 */
[----:B------:R0:W1:Y:S02]  /*1ea90*/  SHFL.IDX P6, R14, R13, R12, R11 ;  /* 0x0000000c0d0e7389 */ /* 0x00006400000c000b */
[----:B01----:R-:W-:Y:S01]  /*1eaa0*/  ENDCOLLECTIVE ;  /* 0x000000000000791b */ /* 0x003fe20003800000 */
.L_x_5041:
[----:B------:R-:W-:Y:S02]  /*1eab0*/  IMAD.MOV.U32 R13, RZ, RZ, R8 ;  /* 0x000000ffff0d7224 */ /* 0x000fe400078e0008 */
[----:B------:R-:W-:-:S07]  /*1eac0*/  IMAD.MOV.U32 R7, RZ, RZ, R14 ;  /* 0x000000ffff077224 */ /* 0x000fce00078e000e */
[----:B------:R-:W-:Y:S05]  /*1ead0*/  WARPSYNC.COLLECTIVE R15, `(.L_x_5042) ;  /* 0x000000000f087348 */ /* 0x000fea0003c00000 */
[----:B------:R0:W1:Y:S02]  /*1eae0*/  SHFL.IDX P6, R14, R13, R12, R11 ;  /* 0x0000000c0d0e7389 */ /* 0x00006400000c000b */
[----:B01----:R-:W-:Y:S01]  /*1eaf0*/  ENDCOLLECTIVE ;  /* 0x000000000000791b */ /* 0x003fe20003800000 */
.L_x_5042:
[----:B------:R-:W-:Y:S01]  /*1eb00*/  IMAD.MOV.U32 R6, RZ, RZ, R14 ;  /* 0x000000ffff067224 */ /* 0x000fe200078e000e */
[----:B------:R-:W-:Y:S06]  /*1eb10*/  BRA `(.L_x_5043) ;  /* 0xfffffea000fc7947 */ /* 0x000fec000383ffff */
.L_x_4774:
        /* <DEDUP_REMOVED lines=8> */
.L_x_5045:
[----:B------:R-:W-:Y:S05]  /*1eba0*/  BSYNC B1 ;  /* 0x0000000000017941 */ /* 0x000fea0003800000 */
.L_x_5044:
        /* <DEDUP_REMOVED lines=8> */
.L_x_5046:
[----:B------:R-:W-:Y:S02]  /*1ec30*/  IMAD.MOV.U32 R13, RZ, RZ, R9 ;  /* 0x000000ffff0d7224 */ /* 0x000fe400078e0009 */
[----:B------:R-:W-:-:S07]  /*1ec40*/  IMAD.MOV.U32 R3, RZ, RZ, R14 ;  /* 0x000000ffff037224 */ /* 0x000fce00078e000e */
[----:B------:R-:W-:Y:S05]  /*1ec50*/  WARPSYNC.COLLECTIVE R15, `(.L_x_5047) ;  /* 0x000000000f087348 */ /* 0x000fea0003c00000 */
[----:B------:R0:W1:Y:S02]  /*1ec60*/  SHFL.IDX P6, R14, R13, R12, R11 ;  /* 0x0000000c0d0e7389 */ /* 0x00006400000c000b */
[----:B01----:R-:W-:Y:S01]  /*1ec70*/  ENDCOLLECTIVE ;  /* 0x000000000000791b */ /* 0x003fe20003800000 */
.L_x_5047:
[----:B------:R-:W-:Y:S02]  /*1ec80*/  IMAD.MOV.U32 R13, RZ, RZ, R8 ;  /* 0x000000ffff0d7224 */ /* 0x000fe400078e0008 */
[----:B------:R-:W-:-:S07]  /*1ec90*/  IMAD.MOV.U32 R6, RZ, RZ, R14 ;  /* 0x000000ffff067224 */ /* 0x000fce00078e000e */
[----:B------:R-:W-:Y:S05]  /*1eca0*/  WARPSYNC.COLLECTIVE R15, `(.L_x_5048) ;  /* 0x000000000f087348 */ /* 0x000fea0003c00000 */
[----:B------:R0:W1:Y:S02]  /*1ecb0*/  SHFL.IDX P6, R14, R13, R12, R11 ;  /* 0x0000000c0d0e7389 */ /* 0x00006400000c000b */
[----:B01----:R-:W-:Y:S01]  /*1ecc0*/  ENDCOLLECTIVE ;  /* 0x000000000000791b */ /* 0x003fe20003800000 */
.L_x_5048:
[----:B------:R-:W-:Y:S02]  /*1ecd0*/  IMAD.MOV.U32 R12, RZ, RZ, R3 ;  /* 0x000000ffff0c7224 */ /* 0x000fe400078e0003 */
[----:B------:R-:W-:Y:S01]  /*1ece0*/  IMAD.MOV.U32 R13, RZ, RZ, R0 ;  /* 0x000000ffff0d7224 */ /* 0x000fe200078e0000 */
[----:B------:R-:W-:Y:S06]  /*1ecf0*/  BRA `(.L_x_5049) ;  /* 0xfffffea400207947 */ /* 0x000fec000383ffff */
.L_x_4778:
[----:B0-----:R0:W1:Y:S02]  /*1ed00*/  SYNCS.PHASECHK.TRANS64.TRYWAIT P1, [R2+URZ+0x28c00], R3 ;  /* 0x028c0003020075a7 */ /* 0x001064000802017f */
[----:B-1----:R-:W-:Y:S05]  /*1ed10*/  @!P1 NANOSLEEP.SYNCS 0x989680 ;  /* 0x009896800000995d */ /* 0x002fea0003900000 */
[----:B------:R-:W1:Y:S02]  /*1ed20*/  @!P1 SYNCS.PHASECHK.TRANS64 P1, [R2+URZ+0x28c00], R3 ;  /* 0x028c0003020095a7 */ /* 0x000e64000802007f */
[----:B-1----:R-:W-:Y:S05]  /*1ed30*/  @!P1 BRA `(.L_x_4778) ;  /* 0xfffffffc00f09947 */ /* 0x002fea000383ffff */
[----:B------:R-:W-:Y:S05]  /*1ed40*/  BRA `(.L_x_5050) ;  /* 0xfffffea400bc7947 */ /* 0x000fea000383ffff */
.L_x_4784:
[----:B0-----:R0:W1:Y:S02]  /*1ed50*/  SYNCS.PHASECHK.TRANS64.TRYWAIT P2, [R21+URZ+0x28c30], R58 ;  /* 0x028c303a150075a7 */ /* 0x001064000804017f */
[----:B-1----:R-:W-:Y:S05]  /*1ed60*/  @!P2 NANOSLEEP.SYNCS 0x989680 ;  /* 0x009896800000a95d */ /* 0x002fea0003900000 */
[----:B------:R-:W1:Y:S02]  /*1ed70*/  @!P2 SYNCS.PHASECHK.TRANS64 P2, [R21+URZ+0x28c30], R58 ;  /* 0x028c303a1500a5a7 */ /* 0x000e64000804007f */
[----:B-1----:R-:W-:Y:S05]  /*1ed80*/  @!P2 BRA `(.L_x_4784) ;  /* 0xfffffffc00f0a947 */ /* 0x002fea000383ffff */
[----:B------:R-:W-:Y:S05]  /*1ed90*/  BRA `(.L_x_4783) ;  /* 0xfffffeb4002c7947 */ /* 0x000fea000383ffff */
.L_x_4789:
[----:B--2---:R2:W0:Y:S02]  /*1eda0*/  SYNCS.PHASECHK.TRANS64.TRYWAIT P2, [R21+URZ+0x28c50], R58 ;  /* 0x028c503a150075a7 */ /* 0x004424000804017f */
[----:B0-----:R-:W-:Y:S05]  /*1edb0*/  @!P2 NANOSLEEP.SYNCS 0x989680 ;  /* 0x009896800000a95d */ /* 0x001fea0003900000 */
[----:B------:R-:W0:Y:S02]  /*1edc0*/  @!P2 SYNCS.PHASECHK.TRANS64 P2, [R21+URZ+0x28c50], R58 ;  /* 0x028c503a1500a5a7 */ /* 0x000e24000804007f */
[----:B0-----:R-:W-:Y:S05]  /*1edd0*/  @!P2 BRA `(.L_x_4789) ;  /* 0xfffffffc00f0a947 */ /* 0x001fea000383ffff */
[----:B------:R-:W-:Y:S05]  /*1ede0*/  BRA `(.L_x_4788) ;  /* 0xfffffec400f07947 */ /* 0x000fea000383ffff */
.L_x_4796:
[----:B-1----:R1:W2:Y:S02]  /*1edf0*/  SYNCS.PHASECHK.TRANS64.TRYWAIT P2, [R215+URZ+0x28c30], R220 ;  /* 0x028c30dcd70075a7 */ /* 0x0022a4000804017f */
[----:B--2---:R-:W-:Y:S05]  /*1ee00*/  @!P2 NANOSLEEP.SYNCS 0x989680 ;  /* 0x009896800000a95d */ /* 0x004fea0003900000 */
[----:B------:R-:W2:Y:S02]  /*1ee10*/  @!P2 SYNCS.PHASECHK.TRANS64 P2, [R215+URZ+0x28c30], R220 ;  /* 0x028c30dcd700a5a7 */ /* 0x000ea4000804007f */
[----:B--2---:R-:W-:Y:S05]  /*1ee20*/  @!P2 BRA `(.L_x_4796) ;  /* 0xfffffffc00f0a947 */ /* 0x004fea000383ffff */
[----:B------:R-:W-:Y:S05]  /*1ee30*/  BRA `(.L_x_4795) ;  /* 0xfffffecc00287947 */ /* 0x000fea000383ffff */
.L_x_4801:
[----:B--2---:R2:W3:Y:S02]  /*1ee40*/  SYNCS.PHASECHK.TRANS64.TRYWAIT P2, [R215+URZ+0x28c50], R220 ;  /* 0x028c50dcd70075a7 */ /* 0x0044e4000804017f */
[----:B---3--:R-:W-:Y:S05]  /*1ee50*/  @!P2 NANOSLEEP.SYNCS 0x989680 ;  /* 0x009896800000a95d */ /* 0x008fea0003900000 */
[----:B------:R-:W3:Y:S02]  /*1ee60*/  @!P2 SYNCS.PHASECHK.TRANS64 P2, [R215+URZ+0x28c50], R220 ;  /* 0x028c50dcd700a5a7 */ /* 0x000ee4000804007f */
[----:B---3--:R-:W-:Y:S05]  /*1ee70*/  @!P2 BRA `(.L_x_4801) ;  /* 0xfffffffc00f0a947 */ /* 0x008fea000383ffff */
[----:B------:R-:W-:Y:S05]  /*1ee80*/  BRA `(.L_x_4800) ;  /* 0xfffffee800007947 */ /* 0x000fea000383ffff */
.L_x_4809:
[----:B-1----:R1:W2:Y:S02]  /*1ee90*/  SYNCS.PHASECHK.TRANS64.TRYWAIT P2, [R21+URZ+0x28c30], R193 ;  /* 0x028c30c1150075a7 */ /* 0x0022a4000804017f */
[----:B--2---:R-:W-:Y:S05]  /*1eea0*/  @!P2 NANOSLEEP.SYNCS 0x989680 ;  /* 0x009896800000a95d */ /* 0x004fea0003900000 */
[----:B------:R-:W2:Y:S02]  /*1eeb0*/  @!P2 SYNCS.PHASECHK.TRANS64 P2, [R21+URZ+0x28c30], R193 ;  /* 0x028c30c11500a5a7 */ /* 0x000ea4000804007f */
[----:B--2---:R-:W-:Y:S05]  /*1eec0*/  @!P2 BRA `(.L_x_4809) ;  /* 0xfffffffc00f0a947 */ /* 0x004fea000383ffff */
[----:B------:R-:W-:Y:S05]  /*1eed0*/  BRA `(.L_x_4808) ;  /* 0xfffffeec00147947 */ /* 0x000fea000383ffff */
.L_x_4814:
[----:B----4-:R4:W0:Y:S02]  /*1eee0*/  SYNCS.PHASECHK.TRANS64.TRYWAIT P2, [R21+URZ+0x28c50], R193 ;  /* 0x028c50c1150075a7 */ /* 0x010824000804017f */
[----:B0-----:R-:W-:Y:S05]  /*1eef0*/  @!P2 NANOSLEEP.SYNCS 0x989680 ;  /* 0x009896800000a95d */ /* 0x001fea0003900000 */
[----:B------:R-:W0:Y:S02]  /*1ef00*/  @!P2 SYNCS.PHASECHK.TRANS64 P2, [R21+URZ+0x28c50], R193 ;  /* 0x028c50c11500a5a7 */ /* 0x000e24000804007f */
[----:B0-----:R-:W-:Y:S05]  /*1ef10*/  @!P2 BRA `(.L_x_4814) ;  /* 0xfffffffc00f0a947 */ /* 0x001fea000383ffff */
[----:B------:R-:W-:Y:S05]  /*1ef20*/  BRA `(.L_x_4813) ;  /* 0xffffff0000687947 */ /* 0x000fea000383ffff */
.L_x_4849:
        /* <DEDUP_REMOVED lines=11> */
.L_x_5052:
[----:B------:R-:W-:Y:S05]  /*1efe0*/  BSYNC B1 ;  /* 0x0000000000017941 */ /* 0x000fea0003800000 */
.L_x_5051:
[----:B------:R-:W-:Y:S05]  /*1eff0*/  BRA `(.L_x_5053) ;  /* 0xffffff7400407947 */ /* 0x000fea000383ffff */
.L_x_4851:
[----:B------:R-:W-:Y:S01]  /*1f000*/  BSSY B1, `(.L_x_5054) ;  /* 0x0000006000017945 */ /* 0x000fe20003800000 */
[----:B------:R-:W-:-:S07]  /*1f010*/  IMAD.MOV.U32 R15, RZ, RZ, -0x1 ;  /* 0xffffffffff0f7424 */ /* 0x000fce00078e00ff */
[----:B0-----:R-:W-:Y:S05]  /*1f020*/  WARPSYNC.COLLECTIVE R15, `(.L_x_5055) ;  /* 0x000000000f0c7348 */ /* 0x001fea0003c00000 */
[----:B------:R-:W-:Y:S02]  /*1f030*/  ELECT P6, UR62, PT ;  /* 0x00000000003e782f */ /* 0x000fe400038c0000 */
[----:B------:R-:W-:Y:S01]  /*1f040*/  MOV R14, UR62 ;  /* 0x0000003e000e7c02 */ /* 0x000fe20008000f00 */
[----:B0-----:R-:W-:Y:S10]  /*1f050*/  ENDCOLLECTIVE ;  /* 0x000000000000791b */ /* 0x001ff40003800000 */
.L_x_5055:
[----:B------:R-:W-:Y:S05]  /*1f060*/  BSYNC B1 ;  /* 0x0000000000017941 */ /* 0x000fea0003800000 */
.L_x_5054:
[----:B------:R-:W-:Y:S05]  /*1f070*/  BRA `(.L_x_4850) ;  /* 0xffffff7400387947 */ /* 0x000fea000383ffff */
.L_x_4853:
[----:B0-----:R0:W1:Y:S02]  /*1f080*/  SYNCS.PHASECHK.TRANS64.TRYWAIT P0, [R18+URZ+0x28c20], R4 ;  /* 0x028c2004120075a7 */ /* 0x001064000800017f */
[----:B-1----:R-:W-:Y:S05]  /*1f090*/  @!P0 NANOSLEEP.SYNCS 0x989680 ;  /* 0x009896800000895d */ /* 0x002fea0003900000 */
[----:B------:R-:W1:Y:S02]  /*1f0a0*/  @!P0 SYNCS.PHASECHK.TRANS64 P0, [R18+URZ+0x28c20], R4 ;  /* 0x028c2004120085a7 */ /* 0x000e64000800007f */
[----:B-1----:R-:W-:Y:S05]  /*1f0b0*/  @!P0 BRA `(.L_x_4853) ;  /* 0xfffffffc00f08947 */ /* 0x002fea000383ffff */
[----:B------:R-:W-:Y:S05]  /*1f0c0*/  BRA `(.L_x_5056) ;  /* 0xffffff7400487947 */ /* 0x000fea000383ffff */
.L_x_4857:
[----:B-1----:R1:W2:Y:S02]  /*1f0d0*/  SYNCS.PHASECHK.TRANS64.TRYWAIT P0, [R5+URZ+0x28ca0], R9 ;  /* 0x028ca009050075a7 */ /* 0x0022a4000800017f */
[----:B--2---:R-:W-:Y:S05]  /*1f0e0*/  @!P0 NANOSLEEP.SYNCS 0x989680 ;  /* 0x009896800000895d */ /* 0x004fea0003900000 */
[----:B------:R-:W2:Y:S02]  /*1f0f0*/  @!P0 SYNCS.PHASECHK.TRANS64 P0, [R5+URZ+0x28ca0], R9 ;  /* 0x028ca009050085a7 */ /* 0x000ea4000800007f */
[----:B--2---:R-:W-:Y:S05]  /*1f100*/  @!P0 BRA `(.L_x_4857) ;  /* 0xfffffffc00f08947 */ /* 0x004fea000383ffff */
[----:B------:R-:W-:Y:S05]  /*1f110*/  BRA `(.L_x_5057) ;  /* 0xffffff7400687947 */ /* 0x000fea000383ffff */
.L_x_4862:
[----:B0-----:R0:W2:Y:S02]  /*1f120*/  SYNCS.PHASECHK.TRANS64.TRYWAIT P0, [R5+URZ+0x28cc0], R9 ;  /* 0x028cc009050075a7 */ /* 0x0010a4000800017f */
[----:B--2---:R-:W-:Y:S05]  /*1f130*/  @!P0 NANOSLEEP.SYNCS 0x989680 ;  /* 0x009896800000895d */ /* 0x004fea0003900000 */
[----:B------:R-:W2:Y:S02]  /*1f140*/  @!P0 SYNCS.PHASECHK.TRANS64 P0, [R5+URZ+0x28cc0], R9 ;  /* 0x028cc009050085a7 */ /* 0x000ea4000800007f */
[----:B--2---:R-:W-:Y:S05]  /*1f150*/  @!P0 BRA `(.L_x_4862) ;  /* 0xfffffffc00f08947 */ /* 0x004fea000383ffff */
[----:B------:R-:W-:Y:S05]  /*1f160*/  BRA `(.L_x_5058) ;  /* 0xffffff7400e87947 */ /* 0x000fea000383ffff */
.L_x_4876:
[----:B0-----:R0:W1:Y:S02]  /*1f170*/  SYNCS.PHASECHK.TRANS64.TRYWAIT P1, [R5+URZ+0x28ca0], R6 ;  /* 0x028ca006050075a7 */ /* 0x001064000802017f */
[----:B-1----:R-:W-:Y:S05]  /*1f180*/  @!P1 NANOSLEEP.SYNCS 0x989680 ;  /* 0x009896800000995d */ /* 0x002fea0003900000 */
[----:B------:R-:W1:Y:S02]  /*1f190*/  @!P1 SYNCS.PHASECHK.TRANS64 P1, [R5+URZ+0x28ca0], R6 ;  /* 0x028ca006050095a7 */ /* 0x000e64000802007f */
[----:B-1----:R-:W-:Y:S05]  /*1f1a0*/  @!P1 BRA `(.L_x_4876) ;  /* 0xfffffffc00f09947 */ /* 0x002fea000383ffff */
[----:B------:R-:W-:Y:S05]  /*1f1b0*/  BRA `(.L_x_5059) ;  /* 0xffffff8000687947 */ /* 0x000fea000383ffff */
.L_x_4881:
[----:B-1----:R1:W2:Y:S02]  /*1f1c0*/  SYNCS.PHASECHK.TRANS64.TRYWAIT P1, [R5+URZ+0x28cc0], R6 ;  /* 0x028cc006050075a7 */ /* 0x0022a4000802017f */
[----:B--2---:R-:W-:Y:S05]  /*1f1d0*/  @!P1 NANOSLEEP.SYNCS 0x989680 ;  /* 0x009896800000995d */ /* 0x004fea0003900000 */
[----:B------:R-:W2:Y:S02]  /*1f1e0*/  @!P1 SYNCS.PHASECHK.TRANS64 P1, [R5+URZ+0x28cc0], R6 ;  /* 0x028cc006050095a7 */ /* 0x000ea4000802007f */
[----:B--2---:R-:W-:Y:S05]  /*1f1f0*/  @!P1 BRA `(.L_x_4881) ;  /* 0xfffffffc00f09947 */ /* 0x004fea000383ffff */
[----:B------:R-:W-:Y:S05]  /*1f200*/  BRA `(.L_x_5060) ;  /* 0xffffff8000e47947 */ /* 0x000fea000383ffff */
.L_x_4903:
        /* <DEDUP_REMOVED lines=11> */
.L_x_5062:
[----:B------:R-:W-:Y:S05]  /*1f2c0*/  BSYNC B0 ;  /* 0x0000000000007941 */ /* 0x000fea0003800000 */
.L_x_5061:
[----:B------:R-:W-:Y:S05]  /*1f2d0*/  BRA `(.L_x_5063) ;  /* 0xffffff94008c7947 */ /* 0x000fea000383ffff */
.L_x_4905:
[----:B------:R-:W-:Y:S01]  /*1f2e0*/  BSSY B0, `(.L_x_5064) ;  /* 0x0000006000007945 */ /* 0x000fe20003800000 */
[----:B------:R-:W-:-:S07]  /*1f2f0*/  IMAD.MOV.U32 R15, RZ, RZ, -0x1 ;  /* 0xffffffffff0f7424 */ /* 0x000fce00078e00ff */
[----:B0-----:R-:W-:Y:S05]  /*1f300*/  WARPSYNC.COLLECTIVE R15, `(.L_x_5065) ;  /* 0x000000000f0c7348 */ /* 0x001fea0003c00000 */
[----:B------:R-:W-:Y:S02]  /*1f310*/  ELECT P6, UR62, PT ;  /* 0x00000000003e782f */ /* 0x000fe400038c0000 */
[----:B------:R-:W-:Y:S01]  /*1f320*/  MOV R14, UR62 ;  /* 0x0000003e000e7c02 */ /* 0x000fe20008000f00 */
[----:B0-----:R-:W-:Y:S10]  /*1f330*/  ENDCOLLECTIVE ;  /* 0x000000000000791b */ /* 0x001ff40003800000 */
.L_x_5065:
[----:B------:R-:W-:Y:S05]  /*1f340*/  BSYNC B0 ;  /* 0x0000000000007941 */ /* 0x000fea0003800000 */
.L_x_5064:
[----:B------:R-:W-:Y:S05]  /*1f350*/  BRA `(.L_x_5066) ;  /* 0xffffff9400907947 */ /* 0x000fea000383ffff */
.L_x_4907:
[----:B-1----:R1:W2:Y:S02]  /*1f360*/  SYNCS.PHASECHK.TRANS64.TRYWAIT P0, [R0+URZ+0x28c40], R2 ;  /* 0x028c4002000075a7 */ /* 0x0022a4000800017f */
[----:B--2---:R-:W-:Y:S05]  /*1f370*/  @!P0 NANOSLEEP.SYNCS 0x989680 ;  /* 0x009896800000895d */ /* 0x004fea0003900000 */
[----:B------:R-:W2:Y:S02]  /*1f380*/  @!P0 SYNCS.PHASECHK.TRANS64 P0, [R0+URZ+0x28c40], R2 ;  /* 0x028c4002000085a7 */ /* 0x000ea4000800007f */
[----:B--2---:R-:W-:Y:S05]  /*1f390*/  @!P0 BRA `(.L_x_4907) ;  /* 0xfffffffc00f08947 */ /* 0x004fea000383ffff */
[----:B------:R-:W-:Y:S05]  /*1f3a0*/  BRA `(.L_x_5067) ;  /* 0xffffff9400f47947 */ /* 0x000fea000383ffff */
.L_x_4911:
        /* <DEDUP_REMOVED lines=15> */
.L_x_5068:
[----:B------:R-:W-:Y:S02]  /*1f4a0*/  IMAD.MOV.U32 R13, RZ, RZ, R4 ;  /* 0x000000ffff0d7224 */ /* 0x000fe400078e0004 */
[----:B------:R-:W-:-:S07]  /*1f4b0*/  IMAD.MOV.U32 R6, RZ, RZ, R14 ;  /* 0x000000ffff067224 */ /* 0x000fce00078e000e */
[----:B------:R-:W-:Y:S05]  /*1f4c0*/  WARPSYNC.COLLECTIVE R15, `(.L_x_5069) ;  /* 0x000000000f087348 */ /* 0x000fea0003c00000 */
[----:B------:R0:W1:Y:S02]  /*1f4d0*/  SHFL.IDX P6, R14, R13, R12, R11 ;  /* 0x0000000c0d0e7389 */ /* 0x00006400000c000b */
[----:B01----:R-:W-:Y:S01]  /*1f4e0*/  ENDCOLLECTIVE ;  /* 0x000000000000791b */ /* 0x003fe20003800000 */
.L_x_5069:
[----:B------:R-:W-:Y:S02]  /*1f4f0*/  IMAD.MOV.U32 R13, RZ, RZ, R3 ;  /* 0x000000ffff0d7224 */ /* 0x000fe400078e0003 */
[----:B------:R-:W-:Y:S02]  /*1f500*/  IMAD.MOV.U32 R12, RZ, RZ, 0x1 ;  /* 0x00000001ff0c7424 */ /* 0x000fe400078e00ff */
[----:B------:R-:W-:-:S07]  /*1f510*/  IMAD.MOV.U32 R7, RZ, RZ, R14 ;  /* 0x000000ffff077224 */ /* 0x000fce00078e000e */
[----:B------:R-:W-:Y:S05]  /*1f520*/  WARPSYNC.COLLECTIVE R15, `(.L_x_5070) ;  /* 0x000000000f087348 */ /* 0x000fea0003c00000 */
[----:B------:R0:W1:Y:S02]  /*1f530*/  SHFL.IDX P6, R14, R13, R12, R11 ;  /* 0x0000000c0d0e7389 */ /* 0x00006400000c000b */
[----:B01----:R-:W-:Y:S01]  /*1f540*/  ENDCOLLECTIVE ;  /* 0x000000000000791b */ /* 0x003fe20003800000 */
.L_x_5070:
        /* <DEDUP_REMOVED lines=15> */
.L_x_5071:
[----:B------:R-:W-:Y:S02]  /*1f640*/  IMAD.MOV.U32 R13, RZ, RZ, R3 ;  /* 0x000000ffff0d7224 */ /* 0x000fe400078e0003 */
[----:B------:R-:W-:Y:S02]  /*1f650*/  IMAD.MOV.U32 R12, RZ, RZ, 0x2 ;  /* 0x00000002ff0c7424 */ /* 0x000fe400078e00ff */
[----:B------:R-:W-:-:S07]  /*1f660*/  IMAD.MOV.U32 R5, RZ, RZ, R14 ;  /* 0x000000ffff057224 */ /* 0x000fce00078e000e */
[----:B------:R-:W-:Y:S05]  /*1f670*/  WARPSYNC.COLLECTIVE R15, `(.L_x_5072) ;  /* 0x000000000f087348 */ /* 0x000fea0003c00000 */
[----:B------:R0:W1:Y:S02]  /*1f680*/  SHFL.IDX P6, R14, R13, R12, R11 ;  /* 0x0000000c0d0e7389 */ /* 0x00006400000c000b */
[----:B01----:R-:W-:Y:S01]  /*1f690*/  ENDCOLLECTIVE ;  /* 0x000000000000791b */ /* 0x003fe20003800000 */
.L_x_5072:
        /* <DEDUP_REMOVED lines=15> */
.L_x_5073:
[----:B------:R-:W-:Y:S02]  /*1f790*/  IMAD.MOV.U32 R13, RZ, RZ, R3 ;  /* 0x000000ffff0d7224 */ /* 0x000fe400078e0003 */
[----:B------:R-:W-:Y:S02]  /*1f7a0*/  IMAD.MOV.U32 R12, RZ, RZ, 0x3 ;  /* 0x00000003ff0c7424 */ /* 0x000fe400078e00ff */
[----:B------:R-:W-:-:S07]  /*1f7b0*/  IMAD.MOV.U32 R5, RZ, RZ, R14 ;  /* 0x000000ffff057224 */ /* 0x000fce00078e000e */
[----:B------:R-:W-:Y:S05]  /*1f7c0*/  WARPSYNC.COLLECTIVE R15, `(.L_x_5074) ;  /* 0x000000000f087348 */ /* 0x000fea0003c00000 */
[----:B------:R0:W1:Y:S02]  /*1f7d0*/  SHFL.IDX P6, R14, R13, R12, R11 ;  /* 0x0000000c0d0e7389 */ /* 0x00006400000c000b */
[----:B01----:R-:W-:Y:S01]  /*1f7e0*/  ENDCOLLECTIVE ;  /* 0x000000000000791b */ /* 0x003fe20003800000 */
.L_x_5074:
        /* <DEDUP_REMOVED lines=13> */
.L_x_5075:
[----:B------:R-:W-:Y:S01]  /*1f8c0*/  IMAD.MOV.U32 R3, RZ, RZ, R14 ;  /* 0x000000ffff037224 */ /* 0x000fe200078e000e */
[----:B------:R-:W-:Y:S06]  /*1f8d0*/  BRA `(.L_x_5076) ;  /* 0xffffff9c00387947 */ /* 0x000fec000383ffff */
.L_x_4914:
[----:B0-----:R0:W1:Y:S02]  /*1f8e0*/  SYNCS.PHASECHK.TRANS64.TRYWAIT P0, [R18+URZ+0x28c20], R0 ;  /* 0x028c2000120075a7 */ /* 0x001064000800017f */
[----:B-1----:R-:W-:Y:S05]  /*1f8f0*/  @!P0 NANOSLEEP.SYNCS 0x989680 ;  /* 0x009896800000895d */ /* 0x002fea0003900000 */
[----:B------:R-:W1:Y:S02]  /*1f900*/  @!P0 SYNCS.PHASECHK.TRANS64 P0, [R18+URZ+0x28c20], R0 ;  /* 0x028c2000120085a7 */ /* 0x000e64000800007f */
[----:B-1----:R-:W-:Y:S05]  /*1f910*/  @!P0 BRA `(.L_x_4914) ;  /* 0xfffffffc00f08947 */ /* 0x002fea000383ffff */
[----:B------:R-:W-:Y:S05]  /*1f920*/  BRA `(.L_x_5077) ;  /* 0xffffff9c00947947 */ /* 0x000fea000383ffff */
.L_x_4918:
[----:B0-----:R0:W1:Y:S02]  /*1f930*/  SYNCS.PHASECHK.TRANS64.TRYWAIT P0, [R0+URZ+0x28c60], R2 ;  /* 0x028c6002000075a7 */ /* 0x001064000800017f */
[----:B-1----:R-:W-:Y:S05]  /*1f940*/  @!P0 NANOSLEEP.SYNCS 0x989680 ;  /* 0x009896800000895d */ /* 0x002fea0003900000 */
[----:B------:R-:W1:Y:S02]  /*1f950*/  @!P0 SYNCS.PHASECHK.TRANS64 P0, [R0+URZ+0x28c60], R2 ;  /* 0x028c6002000085a7 */ /* 0x000e64000800007f */
[----:B-1----:R-:W-:Y:S05]  /*1f960*/  @!P0 BRA `(.L_x_4918) ;  /* 0xfffffffc00f08947 */ /* 0x002fea000383ffff */
[----:B------:R-:W-:Y:S05]  /*1f970*/  BRA `(.L_x_5078) ;  /* 0xffffff9c00b87947 */ /* 0x000fea000383ffff */
.L_x_4937:
[----:B-1----:R1:W2:Y:S02]  /*1f980*/  SYNCS.PHASECHK.TRANS64.TRYWAIT P0, [R2+URZ+0x28c40], R6 ;  /* 0x028c4006020075a7 */ /* 0x0022a4000800017f */
[----:B--2---:R-:W-:Y:S05]  /*1f990*/  @!P0 NANOSLEEP.SYNCS 0x989680 ;  /* 0x009896800000895d */ /* 0x004fea0003900000 */
[----:B------:R-:W2:Y:S02]  /*1f9a0*/  @!P0 SYNCS.PHASECHK.TRANS64 P0, [R2+URZ+0x28c40], R6 ;  /* 0x028c4006020085a7 */ /* 0x000ea4000800007f */
[----:B--2---:R-:W-:Y:S05]  /*1f9b0*/  @!P0 BRA `(.L_x_4937) ;  /* 0xfffffffc00f08947 */ /* 0x004fea000383ffff */
[----:B------:R-:W-:Y:S05]  /*1f9c0*/  BRA `(.L_x_5079) ;  /* 0xffffffa800d07947 */ /* 0x000fea000383ffff */
.L_x_4942:
[----:B0-----:R0:W2:Y:S02]  /*1f9d0*/  SYNCS.PHASECHK.TRANS64.TRYWAIT P0, [R2+URZ+0x28c60], R6 ;  /* 0x028c6006020075a7 */ /* 0x0010a4000800017f */
[----:B--2---:R-:W-:Y:S05]  /*1f9e0*/  @!P0 NANOSLEEP.SYNCS 0x989680 ;  /* 0x009896800000895d */ /* 0x004fea0003900000 */
[----:B------:R-:W2:Y:S02]  /*1f9f0*/  @!P0 SYNCS.PHASECHK.TRANS64 P0, [R2+URZ+0x28c60], R6 ;  /* 0x028c6006020085a7 */ /* 0x000ea4000800007f */
[----:B--2---:R-:W-:Y:S05]  /*1fa00*/  @!P0 BRA `(.L_x_4942) ;  /* 0xfffffffc00f08947 */ /* 0x004fea000383ffff */
[----:B------:R-:W-:Y:S05]  /*1fa10*/  BRA `(.L_x_5080) ;  /* 0xffffffac00507947 */ /* 0x000fea000383ffff */
.L_x_4957:
[----:B-1----:R1:W2:Y:S02]  /*1fa20*/  SYNCS.PHASECHK.TRANS64.TRYWAIT P0, [R2+URZ+0x28c40], R3 ;  /* 0x028c4003020075a7 */ /* 0x0022a4000800017f */
[----:B--2---:R-:W-:Y:S05]  /*1fa30*/  @!P0 NANOSLEEP.SYNCS 0x989680 ;  /* 0x009896800000895d */ /* 0x004fea0003900000 */
[----:B------:R-:W2:Y:S02]  /*1fa40*/  @!P0 SYNCS.PHASECHK.TRANS64 P0, [R2+URZ+0x28c40], R3 ;  /* 0x028c4003020085a7 */ /* 0x000ea4000800007f */
[----:B--2---:R-:W-:Y:S05]  /*1fa50*/  @!P0 BRA `(.L_x_4957) ;  /* 0xfffffffc00f08947 */ /* 0x004fea000383ffff */
[----:B------:R-:W-:Y:S05]  /*1fa60*/  BRA `(.L_x_5081) ;  /* 0xffffffb800307947 */ /* 0x000fea000383ffff */
.L_x_4962:
[----:B0-----:R0:W2:Y:S02]  /*1fa70*/  SYNCS.PHASECHK.TRANS64.TRYWAIT P0, [R2+URZ+0x28c60], R3 ;  /* 0x028c6003020075a7 */ /* 0x0010a4000800017f */
[----:B--2---:R-:W-:Y:S05]  /*1fa80*/  @!P0 NANOSLEEP.SYNCS 0x989680 ;  /* 0x009896800000895d */ /* 0x004fea0003900000 */
[----:B------:R-:W2:Y:S02]  /*1fa90*/  @!P0 SYNCS.PHASECHK.TRANS64 P0, [R2+URZ+0x28c60], R3 ;  /* 0x028c6003020085a7 */ /* 0x000ea4000800007f */
[----:B--2---:R-:W-:Y:S05]  /*1faa0*/  @!P0 BRA `(.L_x_4962) ;  /* 0xfffffffc00f08947 */ /* 0x004fea000383ffff */
[----:B------:R-:W-:Y:S05]  /*1fab0*/  BRA `(.L_x_5082) ;  /* 0xffffffb800ac7947 */ /* 0x000fea000383ffff */
.L_x_4977:
[----:B-1----:R1:W2:Y:S02]  /*1fac0*/  SYNCS.PHASECHK.TRANS64.TRYWAIT P0, [R3+URZ+0x28c40], R2 ;  /* 0x028c4002030075a7 */ /* 0x0022a4000800017f */
[----:B--2---:R-:W-:Y:S05]  /*1fad0*/  @!P0 NANOSLEEP.SYNCS 0x989680 ;  /* 0x009896800000895d */ /* 0x004fea0003900000 */
[----:B------:R-:W2:Y:S02]  /*1fae0*/  @!P0 SYNCS.PHASECHK.TRANS64 P0, [R3+URZ+0x28c40], R2 ;  /* 0x028c4002030085a7 */ /* 0x000ea4000800007f */
[----:B--2---:R-:W-:Y:S05]  /*1faf0*/  @!P0 BRA `(.L_x_4977) ;  /* 0xfffffffc00f08947 */ /* 0x004fea000383ffff */
[----:B------:R-:W-:Y:S05]  /*1fb00*/  BRA `(.L_x_5083) ;  /* 0xffffffc4006c7947 */ /* 0x000fea000383ffff */
.L_x_4982:
[----:B--2---:R2:W3:Y:S02]  /*1fb10*/  SYNCS.PHASECHK.TRANS64.TRYWAIT P0, [R3+URZ+0x28c60], R2 ;  /* 0x028c6002030075a7 */ /* 0x0044e4000800017f */
[----:B---3--:R-:W-:Y:S05]  /*1fb20*/  @!P0 NANOSLEEP.SYNCS 0x989680 ;  /* 0x009896800000895d */ /* 0x008fea0003900000 */
[----:B------:R-:W3:Y:S02]  /*1fb30*/  @!P0 SYNCS.PHASECHK.TRANS64 P0, [R3+URZ+0x28c60], R2 ;  /* 0x028c6002030085a7 */ /* 0x000ee4000800007f */
[----:B---3--:R-:W-:Y:S05]  /*1fb40*/  @!P0 BRA `(.L_x_4982) ;  /* 0xfffffffc00f08947 */ /* 0x008fea000383ffff */
[----:B------:R-:W-:Y:S05]  /*1fb50*/  BRA `(.L_x_5084) ;  /* 0xffffffc400ec7947 */ /* 0x000fea000383ffff */
.L_x_4998:
        /* <DEDUP_REMOVED lines=9> */
.L_x_5086:
[----:B------:R-:W-:Y:S05]  /*1fbf0*/  BSYNC B0 ;  /* 0x0000000000007941 */ /* 0x000fea0003800000 */
.L_x_5085:
        /* <DEDUP_REMOVED lines=9> */
.L_x_5087:
        /* <DEDUP_REMOVED lines=26> */
.L_x_5088:
        /* <DEDUP_REMOVED lines=8> */
.L_x_5089:
        /* <DEDUP_REMOVED lines=8> */
.L_x_5090:
        /* <DEDUP_REMOVED lines=8> */
.L_x_5091:
        /* <DEDUP_REMOVED lines=8> */
.L_x_5092:
        /* <DEDUP_REMOVED lines=9> */
.L_x_5093:
[----:B------:R-:W-:Y:S01]  /*200c0*/  IMAD.MOV.U32 R9, RZ, RZ, R14 ;  /* 0x000000ffff097224 */ /* 0x000fe200078e000e */
[----:B------:R-:W-:Y:S06]  /*200d0*/  BRA `(.L_x_5094) ;  /* 0xffffffd0002c7947 */ /* 0x000fec000383ffff */
.L_x_5001:
        /* <DEDUP_REMOVED lines=8> */
.L_x_5096:
[----:B------:R-:W-:Y:S05]  /*20160*/  BSYNC B0 ;  /* 0x0000000000007941 */ /* 0x000fea0003800000 */
.L_x_5095:
        /* <DEDUP_REMOVED lines=10> */
.L_x_5097:
        /* <DEDUP_REMOVED lines=8> */
.L_x_5098:
        /* <DEDUP_REMOVED lines=8> */
.L_x_5099:
        /* <DEDUP_REMOVED lines=8> */
.L_x_5100:
        /* <DEDUP_REMOVED lines=9> */
.L_x_5101:
[----:B------:R-:W-:Y:S01]  /*20420*/  IMAD.MOV.U32 R9, RZ, RZ, R14 ;  /* 0x000000ffff097224 */ /* 0x000fe200078e000e */
[----:B------:R-:W-:Y:S06]  /*20430*/  BRA `(.L_x_5102) ;  /* 0xffffffd000007947 */ /* 0x000fec000383ffff */
.L_x_5003:
[----:B------:R-:W-:Y:S01]  /*20440*/  BSSY B0, `(.L_x_5103) ;  /* 0x0000006000007945 */ /* 0x000fe20003800000 */
[----:B------:R-:W-:Y:S01]  /*20450*/  PLOP3.LUT P6, PT, P6, PT, PT, 0x8, 0x0 ;  /* 0x000000000000781c */ /* 0x000fe200037ce170 */
[----:B------:R-:W-:-:S12]  /*20460*/  IMAD.MOV.U32 R15, RZ, RZ, -0x1 ;  /* 0xffffffffff0f7424 */ /* 0x000fd800078e00ff */
[----:B0-----:R-:W-:Y:S05]  /*20470*/  WARPSYNC.COLLECTIVE R15, `(.L_x_5104) ;  /* 0x000000000f087348 */ /* 0x001fea0003c00000 */
[----:B------:R-:W-:Y:S01]  /*20480*/  VOTE.ANY R14, PT, P6 ;  /* 0x00000000000e7806 */ /* 0x000fe200030e0100 */
[----:B0-----:R-:W-:Y:S06]  /*20490*/  ENDCOLLECTIVE ;  /* 0x000000000000791b */ /* 0x001fec0003800000 */
.L_x_5104:
[----:B------:R-:W-:Y:S05]  /*204a0*/  BSYNC B0 ;  /* 0x0000000000007941 */ /* 0x000fea0003800000 */
.L_x_5103:
        /* <DEDUP_REMOVED lines=10> */
.L_x_5105:
[----:B------:R-:W-:Y:S02]  /*20550*/  IMAD.MOV.U32 R13, RZ, RZ, R6 ;  /* 0x000000ffff0d7224 */ /* 0x000fe400078e0006 */
[----:B------:R-:W-:-:S07]  /*20560*/  IMAD.MOV.U32 R4, RZ, RZ, R14 ;  /* 0x000000ffff047224 */ /* 0x000fce00078e000e */
[----:B------:R-:W-:Y:S05]  /*20570*/  WARPSYNC.COLLECTIVE R15, `(.L_x_5106) ;  /* 0x000000000f087348 */ /* 0x000fea0003c00000 */
[----:B------:R0:W1:Y:S02]  /*20580*/  SHFL.IDX P6, R14, R13, R12, R11 ;  /* 0x0000000c0d0e7389 */ /* 0x00006400000c000b */
[----:B01----:R-:W-:Y:S01]  /*20590*/  ENDCOLLECTIVE ;  /* 0x000000000000791b */ /* 0x003fe20003800000 */
.L_x_5106:
[----:B------:R-:W-:Y:S02]  /*205a0*/  IMAD.MOV.U32 R6, RZ, RZ, R14 ;  /* 0x000000ffff067224 */ /* 0x000fe400078e000e */
[----:B------:R-:W-:-:S05]  /*205b0*/  IMAD.IADD R10, R7, 0x1, R10 ;  /* 0x00000001070a7824 */ /* 0x000fca00078e020a */
[----:B------:R0:W-:Y:S01]  /*205c0*/  STL [R1+0xc], R10 ;  /* 0x00000c0a01007387 */ /* 0x0001e20000100800 */
[----:B------:R-:W-:Y:S05]  /*205d0*/  BRA `(.L_x_5107) ;  /* 0xffffffcc00e07947 */ /* 0x000fea000383ffff */
.L_x_5005:
[----:B------:R-:W-:Y:S01]  /*205e0*/  BSSY B0, `(.L_x_5108) ;  /* 0x0000008000007945 */ /* 0x000fe20003800000 */
[----:B------:R-:W-:Y:S02]  /*205f0*/  IMAD.MOV.U32 R13, RZ, RZ, R3 ;  /* 0x000000ffff0d7224 */ /* 0x000fe400078e0003 */
[----:B------:R-:W-:Y:S02]  /*20600*/  IMAD.MOV.U32 R12, RZ, RZ, R7 ;  /* 0x000000ffff0c7224 */ /* 0x000fe400078e0007 */
[----:B------:R-:W-:Y:S02]  /*20610*/  IMAD.MOV.U32 R11, RZ, RZ, 0x1f ;  /* 0x0000001fff0b7424 */ /* 0x000fe400078e00ff */
[----:B------:R-:W-:-:S07]  /*20620*/  IMAD.MOV.U32 R15, RZ, RZ, -0x1 ;  /* 0xffffffffff0f7424 */ /* 0x000fce00078e00ff */
[----:B0-----:R-:W-:Y:S05]  /*20630*/  WARPSYNC.COLLECTIVE R15, `(.L_x_5109) ;  /* 0x000000000f087348 */ /* 0x001fea0003c00000 */
[----:B------:R1:W2:Y:S02]  /*20640*/  SHFL.IDX P6, R14, R13, R12, R11 ;  /* 0x0000000c0d0e7389 */ /* 0x0002a400000c000b */
[----:B012---:R-:W-:Y:S01]  /*20650*/  ENDCOLLECTIVE ;  /* 0x000000000000791b */ /* 0x007fe20003800000 */
.L_x_5109:
[----:B------:R-:W-:Y:S05]  /*20660*/  BSYNC B0 ;  /* 0x0000000000007941 */ /* 0x000fea0003800000 */
.L_x_5108:
[----:B------:R-:W-:Y:S01]  /*20670*/  IMAD.MOV.U32 R8, RZ, RZ, R14 ;  /* 0x000000ffff087224 */ /* 0x000fe200078e000e */
[----:B------:R-:W-:Y:S06]  /*20680*/  BRA `(.L_x_5004) ;  /* 0xffffffcc00cc7947 */ /* 0x000fec000383ffff */
.L_x_5011:
[----:B0-----:R0:W1:Y:S02]  /*20690*/  SYNCS.PHASECHK.TRANS64.TRYWAIT P0, [R0+URZ+0x28c20], R3 ;  /* 0x028c2003000075a7 */ /* 0x001064000800017f */
[----:B-1----:R-:W-:Y:S05]  /*206a0*/  @!P0 NANOSLEEP.SYNCS 0x989680 ;  /* 0x009896800000895d */ /* 0x002fea0003900000 */
[----:B------:R-:W1:Y:S02]  /*206b0*/  @!P0 SYNCS.PHASECHK.TRANS64 P0, [R0+URZ+0x28c20], R3 ;  /* 0x028c2003000085a7 */ /* 0x000e64000800007f */
[----:B-1----:R-:W-:Y:S05]  /*206c0*/  @!P0 BRA `(.L_x_5011) ;  /* 0xfffffffc00f08947 */ /* 0x002fea000383ffff */
[----:B------:R-:W-:Y:S05]  /*206d0*/  BRA `(.L_x_5110) ;  /* 0xffffffd800687947 */ /* 0x000fea000383ffff */
.L_x_5012:
        /* <DEDUP_REMOVED lines=11> */
.L_x_5112:
[----:B------:R-:W-:Y:S05]  /*20790*/  BSYNC B0 ;  /* 0x0000000000007941 */ /* 0x000fea0003800000 */
.L_x_5111:
[----:B------:R-:W-:Y:S05]  /*207a0*/  BRA `(.L_x_5113) ;  /* 0xffffffd800507947 */ /* 0x000fea000383ffff */
.L_x_5013:
[----:B------:R-:W-:Y:S01]  /*207b0*/  BSSY B0, `(.L_x_5114) ;  /* 0x0000006000007945 */ /* 0x000fe20003800000 */
[----:B------:R-:W-:-:S07]  /*207c0*/  IMAD.MOV.U32 R15, RZ, RZ, -0x1 ;  /* 0xffffffffff0f7424 */ /* 0x000fce00078e00ff */
[----:B01----:R-:W-:Y:S05]  /*207d0*/  WARPSYNC.COLLECTIVE R15, `(.L_x_5115) ;  /* 0x000000000f0c7348 */ /* 0x003fea0003c00000 */
[----:B------:R-:W-:Y:S02]  /*207e0*/  ELECT P6, UR62, PT ;  /* 0x00000000003e782f */ /* 0x000fe400038c0000 */
[----:B------:R-:W-:Y:S01]  /*207f0*/  MOV R14, UR62 ;  /* 0x0000003e000e7c02 */ /* 0x000fe20008000f00 */
[----:B01----:R-:W-:Y:S10]  /*20800*/  ENDCOLLECTIVE ;  /* 0x000000000000791b */ /* 0x003ff40003800000 */
.L_x_5115:
[----:B------:R-:W-:Y:S05]  /*20810*/  BSYNC B0 ;  /* 0x0000000000007941 */ /* 0x000fea0003800000 */
.L_x_5114:
[----:B------:R-:W-:Y:S05]  /*20820*/  BRA `(.L_x_5116) ;  /* 0xffffffd800447947 */ /* 0x000fea000383ffff */
.L_x_5015:
[----:B0-----:R0:W1:Y:S02]  /*20830*/  SYNCS.PHASECHK.TRANS64.TRYWAIT P0, [R6+URZ], R5 ;  /* 0x00000005060075a7 */ /* 0x001064000800017f */
[----:B-1----:R-:W-:Y:S05]  /*20840*/  @!P0 NANOSLEEP.SYNCS 0x989680 ;  /* 0x009896800000895d */ /* 0x002fea0003900000 */
[----:B------:R-:W1:Y:S02]  /*20850*/  @!P0 SYNCS.PHASECHK.TRANS64 P0, [R6+URZ], R5 ;  /* 0x00000005060085a7 */ /* 0x000e64000800007f */
[----:B-1----:R-:W-:Y:S05]  /*20860*/  @!P0 BRA `(.L_x_5015) ;  /* 0xfffffffc00f08947 */ /* 0x002fea000383ffff */
[----:B------:R-:W-:Y:S05]  /*20870*/  BRA `(.L_x_5117) ;  /* 0xffffffd800807947 */ /* 0x000fea000383ffff */
.L_x_5016:
[----:B-1----:R1:W2:Y:S02]  /*20880*/  SYNCS.PHASECHK.TRANS64.TRYWAIT P0, [R7+URZ], R2 ;  /* 0x00000002070075a7 */ /* 0x0022a4000800017f */
[----:B--2---:R-:W-:Y:S05]  /*20890*/  @!P0 NANOSLEEP.SYNCS 0x989680 ;  /* 0x009896800000895d */ /* 0x004fea0003900000 */
[----:B------:R-:W2:Y:S02]  /*208a0*/  @!P0 SYNCS.PHASECHK.TRANS64 P0, [R7+URZ], R2 ;  /* 0x00000002070085a7 */ /* 0x000ea4000800007f */
[----:B--2---:R-:W-:Y:S05]  /*208b0*/  @!P0 BRA `(.L_x_5016) ;  /* 0xfffffffc00f08947 */ /* 0x004fea000383ffff */
[----:B------:R-:W-:Y:S05]  /*208c0*/  BRA `(.L_x_5118) ;  /* 0xffffffd800747947 */ /* 0x000fea000383ffff */
.L_x_5018:
[----:B--2---:R2:W3:Y:S02]  /*208d0*/  SYNCS.PHASECHK.TRANS64.TRYWAIT P0, [R4+URZ], R5 ;  /* 0x00000005040075a7 */ /* 0x0044e4000800017f */
[----:B---3--:R-:W-:Y:S05]  /*208e0*/  @!P0 NANOSLEEP.SYNCS 0x989680 ;  /* 0x009896800000895d */ /* 0x008fea0003900000 */
[----:B------:R-:W3:Y:S02]  /*208f0*/  @!P0 SYNCS.PHASECHK.TRANS64 P0, [R4+URZ], R5 ;  /* 0x00000005040085a7 */ /* 0x000ee4000800007f */
[----:B---3--:R-:W-:Y:S05]  /*20900*/  @!P0 BRA `(.L_x_5018) ;  /* 0xfffffffc00f08947 */ /* 0x008fea000383ffff */
[----:B------:R-:W-:Y:S05]  /*20910*/  BRA `(.L_x_5119) ;  /* 0xffffffd8007c7947 */ /* 0x000fea000383ffff */
.L_x_5120:
        /* <DEDUP_REMOVED lines=14> */
.L_x_5881:


//--------------------- .text._ZN7cutlass13device_kernelIN5flash11enable_sm90INS1_16FlashAttnFwdSm90INS1_25CollectiveMainloopFwdSm90ILi2EN4cute5tupleIJNS5_1CILi1EEES8_S8_EEENS6_IJNS7_ILi64EEESA_SA_EEELi512ENS_6half_tEfNS_4arch4Sm90ELb1ELb0ELb0ELb1ELb0ELb0ELb1ELb0ELb0ELb1ELb1ELb0EEENS1_21CollectiveEpilogueFwdINS6_IJSA_NS7_ILi512EEESA_EEES9_SC_SE_Li256ELb1ELb1ELb1ELb0EEENS1_36VarlenDynamicPersistentTileSchedulerILi64ELi64ELi256ELi128ELb1ELb1ELb1ELb1ELb1ELb1EEEEEEEEEvNT_6ParamsE --------------------------
	.section	.text._ZN7cutlass13device_kernelIN5flash11enable_sm90INS1_16FlashAttnFwdSm90INS1_25CollectiveMainloopFwdSm90ILi2EN4cute5tupleIJNS5_1CILi1EEES8_S8_EEENS6_IJNS7_ILi64EEESA_SA_EEELi512ENS_6half_tEfNS_4arch4Sm90ELb1ELb0ELb0ELb1ELb0ELb0ELb1ELb0ELb0ELb1ELb1ELb0EEENS1_21CollectiveEpilogueFwdINS6_IJSA_NS7_ILi512EEESA_EEES9_SC_SE_Li256ELb1ELb1ELb1ELb0EEENS1_36VarlenDynamicPersistentTileSchedulerILi64ELi64ELi256ELi128ELb1ELb1ELb1ELb1ELb1ELb1EEEEEEEEEvNT_6ParamsE,"ax",@progbits
	.align	128
.text._ZN7cutlass13device_kernelIN5flash11enable_sm90INS1_16FlashAttnFwdSm90INS1_25CollectiveMainloopFwdSm90ILi2EN4cute5tupleIJNS5_1CILi1EEES8_S8_EEENS6_IJNS7_ILi64EEESA_SA_EEELi512ENS_6half_tEfNS_4arch4Sm90ELb1ELb0ELb0ELb1ELb0ELb0ELb1ELb0ELb0ELb1ELb1ELb0EEENS1_21CollectiveEpilogueFwdINS6_IJSA_NS7_ILi512EEESA_EEES9_SC_SE_Li256ELb1ELb1ELb1ELb0EEENS1_36VarlenDynamicPersistentTileSchedulerILi64ELi64ELi256ELi128ELb1ELb1ELb1ELb1ELb1ELb1EEEEEEEEEvNT_6ParamsE:
        .type           _ZN7cutlass13device_kernelIN5flash11enable_sm90INS1_16FlashAttnFwdSm90INS1_25CollectiveMainloopFwdSm90ILi2EN4cute5tupleIJNS5_1CILi1EEES8_S8_EEENS6_IJNS7_ILi64EEESA_SA_EEELi512ENS_6half_tEfNS_4arch4Sm90ELb1ELb0ELb0ELb1ELb0ELb0ELb1ELb0ELb0ELb1ELb1ELb0EEENS1_21CollectiveEpilogueFwdINS6_IJSA_NS7_ILi512EEESA_EEES9_SC_SE_Li256ELb1ELb1ELb1ELb0EEENS1_36VarlenDynamicPersistentTileSchedulerILi64ELi64ELi256ELi128ELb1ELb1ELb1ELb1ELb1ELb1EEEEEEEEEvNT_6ParamsE,@function
        .size           _ZN7cutlass13device_kernelIN5flash11enable_sm90INS1_16FlashAttnFwdSm90INS1_25CollectiveMainloopFwdSm90ILi2EN4cute5tupleIJNS5_1CILi1EEES8_S8_EEENS6_IJNS7_ILi64EEESA_SA_EEELi512ENS_6half_tEfNS_4arch4Sm90ELb1ELb0ELb0ELb1ELb0ELb0ELb1ELb0ELb0ELb1ELb1ELb0EEENS1_21CollectiveEpilogueFwdINS6_IJSA_NS7_ILi512EEESA_EEES9_SC_SE_Li256ELb1ELb1ELb1ELb0EEENS1_36VarlenDynamicPersistentTileSchedulerILi64ELi64ELi256ELi128ELb1ELb1ELb1ELb1ELb1ELb1EEEEEEEEEvNT_6ParamsE,(.L_x_5882 - _ZN7cutlass13device_kernelIN5flash11enable_sm90INS1_16FlashAttnFwdSm90INS1_25CollectiveMainloopFwdSm90ILi2EN4cute5tupleIJNS5_1CILi1EEES8_S8_EEENS6_IJNS7_ILi64EEESA_SA_EEELi512ENS_6half_tEfNS_4arch4Sm90ELb1ELb0ELb0ELb1ELb0ELb0ELb1ELb0ELb0ELb1ELb1ELb0EEENS1_21CollectiveEpilogueFwdINS6_IJSA_NS7_ILi512EEESA_EEES9_SC_SE_Li256ELb1ELb1ELb1ELb0EEENS1_36VarlenDynamicPersistentTileSchedulerILi64ELi64ELi256ELi128ELb1ELb1ELb1ELb1ELb1ELb1EEEEEEEEEvNT_6ParamsE)
        .other          _ZN7cutlass13device_kernelIN5flash11enable_sm90INS1_16FlashAttnFwdSm90INS1_25CollectiveMainloopFwdSm90ILi2EN4cute5tupleIJNS5_1CILi1EEES8_S8_EEENS6_IJNS7_ILi64EEESA_SA_EEELi512ENS_6half_tEfNS_4arch4Sm90ELb1ELb0ELb0ELb1ELb0ELb0ELb1ELb0ELb0ELb1ELb1ELb0EEENS1_21CollectiveEpilogueFwdINS6_IJSA_NS7_ILi512EEESA_EEES9_SC_SE_Li256ELb1ELb1ELb1ELb0EEENS1_36VarlenDynamicPersistentTileSchedulerILi64ELi64ELi256ELi128ELb1ELb1ELb1ELb1ELb1ELb1EEEEEEEEEvNT_6ParamsE,@"STO_CUDA_ENTRY STV_DEFAULT"
_ZN7cutlass13device_kernelIN5flash11enable_sm90INS1_16FlashAttnFwdSm90INS1_25CollectiveMainloopFwdSm90ILi2EN4cute5tupleIJNS5_1CILi1EEES8_S8_EEENS6_IJNS7_ILi64EEESA_SA_EEELi512ENS_6half_tEfNS_4arch4Sm90ELb1ELb0ELb0ELb1ELb0ELb0ELb1ELb0ELb0ELb1ELb1ELb0EEENS1_21CollectiveEpilogueFwdINS6_IJSA_NS7_ILi512EEESA_EEES9_SC_SE_Li256ELb1ELb1ELb1ELb0EEENS1_36VarlenDynamicPersistentTileSchedulerILi64ELi64ELi256ELi128ELb1ELb1ELb1ELb1ELb1ELb1EEEEEEEEEvNT_6ParamsE:
        /* <DEDUP_REMOVED lines=18> */
.L_x_5122:
[----:B------:R-:W-:Y:S05]  /*0120*/  BSYNC B0 ;  /* 0x0000000000007941 */ /* 0x000fea0003800000 */
.L_x_5121:
        /* <DEDUP_REMOVED lines=39> */
.L_x_5123:
        /* <DEDUP_REMOVED lines=22> */
.L_x_5124:
        /* <DEDUP_REMOVED lines=18> */
.L_x_5125:
        /* <DEDUP_REMOVED lines=22> */
.L_x_5126:
        /* <DEDUP_REMOVED lines=22> */
.L_x_5127:
[----:B------:R-:W-:Y:S01]  /*08e0*/  PLOP3.LUT P0, PT, PT, PT, UP0, 0x80, 0x0 ;  /* 0x000000000000781c */ /* 0x000fe20003f0f008 */
[----:B------:R-:W-:Y:S01]  /*08f0*/  UMOV UR36, 0x1 ;  /* 0x0000000100247882 */ /* 0x000fe20000000000 */
[----:B------:R-:W-:Y:S01]  /*0900*/  NOP ;  /* 0x0000000000007918 */ /* 0x000fe20000000000 */
[----:B------:R-:W-:Y:S01]  /*0910*/  USEL UR36, UR36, 0x2, !UP0 ;  /* 0x0000000224247887 */ /* 0x000fe2000c000000 */
[----:B------:R-:W-:Y:S01]  /*0920*/  ULDC.64 UR38, c[0x0][0x208] ;  /* 0x0000820000267ab9 */ /* 0x000fe20000000a00 */
[----:B0123--:R-:W-:Y:S08]  /*0930*/  BAR.SYNC.DEFER_BLOCKING 0x0 ;  /* 0x0000000000007b1d */ /* 0x00fff00000010000 */
[----:B------:R-:W-:Y:S05]  /*0940*/  @!P0 BRA `(.L_x_5128) ;  /* 0x0000011400ac8947 */ /* 0x000fea0003800000 */
.L_x_5129:
        /* <DEDUP_REMOVED lines=25> */
[----:B------:R-:W-:-:S03]  /*0ae0*/  UMOV UR40, URZ ;  /* 0x0000003f00287c82 */ /* 0x000fc60008000000 */
        /* <DEDUP_REMOVED lines=8> */
[----:B------:R-:W-:Y:S01]  /*0b70*/  LEA.HI R0, R0, R7, RZ, 0x1 ;  /* 0x0000000700007211 */ /* 0x000fe200078f08ff */
[----:B------:R-:W-:Y:S01]  /*0b80*/  IMAD.IADD R3, R6, 0x1, -R3 ;  /* 0x0000000106037824 */ /* 0x000fe200078e0a03 */
[----:B------:R-:W-:Y:S01]  /*0b90*/  LOP3.LUT R13, R8, 0xfffffff8, RZ, 0xc0, !PT ;  /* 0xfffffff8080d7812 */ /* 0x000fe200078ec0ff */
[C---:B------:R-:W-:Y:S01]  /*0ba0*/  IMAD.IADD R15, R6.reuse, 0x1, -R15 ;  /* 0x00000001060f7824 */ /* 0x040fe200078e0a0f */
[----:B------:R-:W-:Y:S02]  /*0bb0*/  LOP3.LUT R11, R5, 0xffffff80, RZ, 0xc0, !PT ;  /* 0xffffff80050b7812 */ /* 0x000fe400078ec0ff */
[--C-:B------:R-:W-:Y:S01]  /*0bc0*/  SHF.R.S32.HI R4, RZ, 0x5, R2.reuse ;  /* 0x00000005ff047819 */ /* 0x100fe20000011402 */
[C---:B------:R-:W-:Y:S01]  /*0bd0*/  IMAD.IADD R13, R6.reuse, 0x1, -R13 ;  /* 0x00000001060d7824 */ /* 0x040fe200078e0a0d */
[----:B------:R-:W-:Y:S01]  /*0be0*/  SHF.R.S32.HI R9, RZ, 0x1f, R2 ;  /* 0x0000001fff097819 */ /* 0x000fe20000011402 */
[----:B------:R-:W-:Y:S01]  /*0bf0*/  IMAD.IADD R11, R6, 0x1, -R11 ;  /* 0x00000001060b7824 */ /* 0x000fe200078e0a0b */
[----:B------:R-:W-:-:S02]  /*0c00*/  LOP3.LUT R0, R0, 0x1ffffffe, RZ, 0xc0, !PT ;  /* 0x1ffffffe00007812 */ /* 0x000fc400078ec0ff */
[----:B------:R-:W-:Y:S02]  /*0c10*/  SHF.R.S32.HI R2, RZ, 0x1f, R3 ;  /* 0x0000001fff027819 */ /* 0x000fe40000011403 */
[----:B------:R-:W-:Y:S01]  /*0c20*/  LEA.HI R9, R9, R4, RZ, 0x2 ;  /* 0x0000000409097211 */ /* 0x000fe200078f10ff */
[----:B------:R-:W-:Y:S01]  /*0c30*/  IMAD.IADD R0, R7, 0x1, -R0 ;  /* 0x0000000107007824 */ /* 0x000fe200078e0a00 */
[----:B------:R-:W-:Y:S02]  /*0c40*/  LEA.HI R6, R15, R15, RZ, 0x1 ;  /* 0x0000000f0f067211 */ /* 0x000fe400078f08ff */
[----:B------:R-:W-:Y:S01]  /*0c50*/  LEA.HI R7, R2, R3, RZ, 0x3 ;  /* 0x0000000302077211 */ /* 0x000fe200078f18ff */
[----:B------:R-:W-:Y:S01]  /*0c60*/  IMAD.SHL.U32 R0, R0, 0x8, RZ ;  /* 0x0000000800007824 */ /* 0x000fe200078e00ff */
[----:B------:R-:W-:Y:S02]  /*0c70*/  SHF.R.S32.HI R230, RZ, 0x7, R5 ;  /* 0x00000007ffe67819 */ /* 0x000fe40000011405 */
[----:B------:R-:W-:-:S02]  /*0c80*/  LOP3.LUT R9, R9, 0x3ffffc, RZ, 0xc0, !PT ;  /* 0x003ffffc09097812 */ /* 0x000fc400078ec0ff */
[----:B------:R-:W-:Y:S01]  /*0c90*/  LOP3.LUT R6, R6, 0x1ffffffe, RZ, 0xc0, !PT ;  /* 0x1ffffffe06067812 */ /* 0x000fe200078ec0ff */
[----:B------:R-:W-:Y:S01]  /*0ca0*/  IMAD R10, R230, 0x100, R3 ;  /* 0x00000100e60a7824 */ /* 0x000fe200078e0203 */
[----:B------:R-:W-:Y:S01]  /*0cb0*/  SHF.R.S32.HI R2, RZ, 0x1f, R11 ;  /* 0x0000001fff027819 */ /* 0x000fe2000001140b */
[----:B------:R-:W-:Y:S01]  /*0cc0*/  IMAD.IADD R9, R4, 0x1, -R9 ;  /* 0x0000000104097824 */ /* 0x000fe200078e0a09 */
[C---:B------:R-:W-:Y:S01]  /*0cd0*/  LOP3.LUT R8, R7.reuse, 0xfffffff8, RZ, 0xc0, !PT ;  /* 0xfffffff807087812 */ /* 0x040fe200078ec0ff */
[----:B------:R-:W-:Y:S01]  /*0ce0*/  IMAD.SHL.U32 R7, R7, 0x40, RZ ;  /* 0x0000004007077824 */ /* 0x000fe200078e00ff */
[----:B------:R-:W-:Y:S01]  /*0cf0*/  LEA.HI R5, R5, R230, RZ, 0x1 ;  /* 0x000000e605057211 */ /* 0x000fe200078f08ff */
[----:B------:R-:W-:Y:S01]  /*0d00*/  IMAD.IADD R15, R15, 0x1, -R6 ;  /* 0x000000010f0f7824 */ /* 0x000fe200078e0a06 */
[CC--:B------:R-:W-:Y:S01]  /*0d10*/  LEA.HI R6, R2.reuse, R11.reuse, RZ, 0x2 ;  /* 0x0000000b02067211 */ /* 0x0c0fe200078f10ff */
[----:B------:R-:W-:Y:S01]  /*0d20*/  IMAD.IADD R8, R3, 0x1, -R8 ;  /* 0x0000000103087824 */ /* 0x000fe200078e0a08 */
[----:B------:R-:W-:Y:S01]  /*0d30*/  LEA.HI R3, R2, R11, RZ, 0x5 ;  /* 0x0000000b02037211 */ /* 0x000fe200078f28ff */
[----:B------:R-:W-:Y:S01]  /*0d40*/  IMAD R17, R9, 0x10, R10 ;  /* 0x0000001009117824 */ /* 0x000fe200078e020a */
[----:B------:R-:W-:-:S02]  /*0d50*/  LOP3.LUT R9, R7, 0x7ffffe00, RZ, 0xc0, !PT ;  /* 0x7ffffe0007097812 */ /* 0x000fc400078ec0ff */
[----:B------:R-:W-:Y:S02]  /*0d60*/  LOP3.LUT R10, R6, 0x7ffffffc, RZ, 0xc0, !PT ;  /* 0x7ffffffc060a7812 */ /* 0x000fe400078ec0ff */
[--C-:B------:R-:W-:Y:S01]  /*0d70*/  SHF.R.S32.HI R2, RZ, 0x2, R6.reuse ;  /* 0x00000002ff027819 */ /* 0x100fe20000011406 */
[----:B------:R-:W-:Y:S01]  /*0d80*/  IMAD R4, R4, 0x400, R9 ;  /* 0x0000040004047824 */ /* 0x000fe200078e0209 */
[----:B------:R-:W-:Y:S01]  /*0d90*/  SHF.R.S32.HI R7, RZ, 0x1f, R6 ;  /* 0x0000001fff077819 */ /* 0x000fe20000011406 */
[----:B------:R-:W-:Y:S01]  /*0da0*/  IMAD.SHL.U32 R6, R8, 0x40, RZ ;  /* 0x0000004008067824 */ /* 0x000fe200078e00ff */
[----:B------:R-:W-:Y:S01]  /*0db0*/  LOP3.LUT R5, R5, 0xfffffe, RZ, 0xc0, !PT ;  /* 0x00fffffe05057812 */ /* 0x000fe200078ec0ff */
[----:B------:R-:W-:Y:S01]  /*0dc0*/  IMAD.IADD R10, R11, 0x1, -R10 ;  /* 0x000000010b0a7824 */ /* 0x000fe200078e0a0a */
[----:B------:R-:W-:Y:S02]  /*0dd0*/  LEA.HI R7, R7, R2, RZ, 0x3 ;  /* 0x0000000207077211 */ /* 0x000fe400078f18ff */
[----:B------:R-:W-:Y:S01]  /*0de0*/  LOP3.LUT R9, R6, 0x1c0, RZ, 0xc0, !PT ;  /* 0x000001c006097812 */ /* 0x000fe200078ec0ff */
[----:B------:R-:W-:Y:S01]  /*0df0*/  IMAD.IADD R5, R230, 0x1, -R5 ;  /* 0x00000001e6057824 */ /* 0x000fe200078e0a05 */
[----:B------:R-:W-:Y:S01]  /*0e00*/  LOP3.LUT R7, R7, 0xfffffff8, RZ, 0xc0, !PT ;  /* 0xfffffff807077812 */ /* 0x000fe200078ec0ff */
[--C-:B------:R-:W-:Y:S01]  /*0e10*/  IMAD.U32 R6, R17, 0x40, R0.reuse ;  /* 0x0000004011067824 */ /* 0x100fe200078e0000 */
[----:B------:R-:W-:Y:S01]  /*0e20*/  LOP3.LUT R0, R9, 0x8, R0, 0xf8, !PT ;  /* 0x0000000809007812 */ /* 0x000fe200078ef800 */
[----:B------:R-:W-:Y:S01]  /*0e30*/  IMAD.SHL.U32 R11, R5, 0x100, RZ ;  /* 0x00000100050b7824 */ /* 0x000fe200078e00ff */
[----:B------:R-:W-:Y:S01]  /*0e40*/  SHF.R.U32.HI R9, RZ, 0x3, R9 ;  /* 0x00000003ff097819 */ /* 0x000fe20000011609 */
[----:B------:R-:W-:Y:S01]  /*0e50*/  IMAD.SHL.U32 R189, R10, 0x2, RZ ;  /* 0x000000020abd7824 */ /* 0x000fe200078e00ff */
[----:B------:R0:W-:Y:S01]  /*0e60*/  STL [R1+0x6c], R6 ;  /* 0x00006c0601007387 */ /* 0x0001e20000100800 */
[----:B------:R-:W-:Y:S01]  /*0e70*/  R2P PR, R8, 0x6 ;  /* 0x0000000608007804 */ /* 0x000fe20000000000 */
[----:B------:R-:W-:Y:S01]  /*0e80*/  IMAD.SHL.U32 R17, R13, 0x8, RZ ;  /* 0x000000080d117824 */ /* 0x000fe200078e00ff */
[----:B------:R-:W-:Y:S01]  /*0e90*/  LOP3.LUT R9, R0, R9, RZ, 0x3c, !PT ;  /* 0x0000000900097212 */ /* 0x000fe200078e3cff */
[----:B------:R1:W-:Y:S01]  /*0ea0*/  STL [R1+0x68], R11 ;  /* 0x0000680b01007387 */ /* 0x0003e20000100800 */
[----:B------:R-:W-:Y:S01]  /*0eb0*/  IMAD.IADD R22, R189, 0x1, R11 ;  /* 0x00000001bd167824 */ /* 0x000fe200078e020b */
[----:B------:R-:W-:Y:S01]  /*0ec0*/  SHF.R.S32.HI R3, RZ, 0x5, R3 ;  /* 0x00000005ff037819 */ /* 0x000fe20000011403 */
[----:B------:R-:W-:Y:S01]  /*0ed0*/  IMAD.IADD R18, R2, 0x1, -R7 ;  /* 0x0000000102127824 */ /* 0x000fe200078e0a07 */
[----:B------:R-:W-:Y:S01]  /*0ee0*/  SEL R185, R185, 0xffffffc0, !P2 ;  /* 0xffffffc0b9b97807 */ /* 0x000fe20005000000 */
[----:B------:R-:W-:Y:S01]  /*0ef0*/  IMAD.IADD R9, R4, 0x1, R9 ;  /* 0x0000000104097824 */ /* 0x000fe200078e0209 */
[----:B------:R-:W-:Y:S01]  /*0f00*/  SHF.R.S32.HI R0, RZ, 0x1f, R22 ;  /* 0x0000001fff007819 */ /* 0x000fe20000011416 */
[----:B------:R-:W-:-:S02]  /*0f10*/  VIADD R194, R17, 0x40 ;  /* 0x0000004011c27836 */ /* 0x000fc40000000000 */
[C---:B------:R-:W-:Y:S02]  /*0f20*/  VIADD R227, R22.reuse, 0x8 ;  /* 0x0000000816e37836 */ /* 0x040fe40000000000 */
[C---:B------:R-:W-:Y:S02]  /*0f30*/  VIADD R226, R22.reuse, 0x10 ;  /* 0x0000001016e27836 */ /* 0x040fe40000000000 */
[C---:B------:R-:W-:Y:S01]  /*0f40*/  VIADD R224, R22.reuse, 0x20 ;  /* 0x0000002016e07836 */ /* 0x040fe20000000000 */
[----:B------:R-:W-:Y:S01]  /*0f50*/  SHF.R.S32.HI R0, RZ, 0x1f, R227 ;  /* 0x0000001fff007819 */ /* 0x000fe200000114e3 */
[----:B------:R-:W-:Y:S02]  /*0f60*/  IMAD R23, R9, 0x2, R16 ;  /* 0x0000000209177824 */ /* 0x000fe400078e0210 */
[C---:B------:R-:W-:Y:S01]  /*0f70*/  VIADD R225, R22.reuse, 0x18 ;  /* 0x0000001816e17836 */ /* 0x040fe20000000000 */
[----:B------:R-:W-:Y:S01]  /*0f80*/  SHF.R.S32.HI R0, RZ, 0x1f, R224 ;  /* 0x0000001fff007819 */ /* 0x000fe200000114e0 */
[----:B------:R-:W-:-:S02]  /*0f90*/  VIADD R223, R22, 0x28 ;  /* 0x0000002816df7836 */ /* 0x000fc40000000000 */
        /* <DEDUP_REMOVED lines=61> */
[----:B0-----:R-:W-:-:S02]  /*1370*/  IMAD.MOV.U32 R6, RZ, RZ, R14 ;  /* 0x000000ffff067224 */ /* 0x001fc400078e000e */
[----:B------:R-:W-:Y:S02]  /*1380*/  IMAD.MOV.U32 R2, RZ, RZ, RZ ;  /* 0x000000ffff027224 */ /* 0x000fe400078e00ff */
[----:B------:R-:W-:Y:S02]  /*1390*/  VIADD R193, R17, 0x80 ;  /* 0x0000008011c17836 */ /* 0x000fe40000000000 */
[----:B------:R-:W-:Y:S02]  /*13a0*/  IMAD R190, R15, 0x8, R18 ;  /* 0x000000080fbe7824 */ /* 0x000fe400078e0212 */
[----:B-1----:R-:W-:-:S07]  /*13b0*/  IMAD.IADD R185, R185, 0x1, R184 ;  /* 0x00000001b9b97824 */ /* 0x002fce00078e02b8 */
.L_x_5185:
[----:B------:R-:W-:Y:S01]  /*13c0*/  ULDC.64 UR6, c[0x0][0xd88] ;  /* 0x0003620000067ab9 */ /* 0x000fe20000000a00 */
[----:B------:R-:W-:Y:S01]  /*13d0*/  ULDC.64 UR8, c[0x0][0xb10] ;  /* 0x0002c40000087ab9 */ /* 0x000fe20000000a00 */
[----:B------:R-:W-:Y:S01]  /*13e0*/  UIMAD.WIDE UR6, UR5, 0x4, UR6 ;  /* 0x00000004050678a5 */ /* 0x000fe2000f8e0206 */
[----:B0-----:R-:W0:Y:S05]  /*13f0*/  LDC R188, c[0x0][0x288] ;  /* 0x0000a200ffbc7b82 */ /* 0x001e2a0000000800 */
[----:B-1234-:R-:W-:Y:S02]  /*1400*/  IMAD.U32 R8, RZ, RZ, UR6 ;  /* 0x00000006ff087e24 */ /* 0x01efe4000f8e00ff */
[----:B------:R-:W-:Y:S01]  /*1410*/  IMAD.U32 R9, RZ, RZ, UR7 ;  /* 0x00000007ff097e24 */ /* 0x000fe2000f8e00ff */
[----:B------:R-:W-:Y:S01]  /*1420*/  ULDC.64 UR6, c[0x0][0xb20] ;  /* 0x0002c80000067ab9 */ /* 0x000fe20000000a00 */
[----:B-----5:R-:W1:Y:S03]  /*1430*/  LDC.64 R12, c[0x0][0x418] ;  /* 0x00010600ff0c7b82 */ /* 0x020e660000000a00 */
[----:B------:R-:W2:Y:S01]  /*1440*/  LDG.E R191, desc[UR38][R8.64] ;  /* 0x0000002608bf7981 */ /* 0x000ea2000c1e1900 */
[----:B------:R-:W-:Y:S01]  /*1450*/  ISETP.NE.U32.AND P1, PT, RZ, UR6, PT ;  /* 0x00000006ff007c0c */ /* 0x000fe2000bf25070 */
[----:B------:R-:W-:Y:S01]  /*1460*/  IMAD.MOV.U32 R10, RZ, RZ, RZ ;  /* 0x000000ffff0a7224 */ /* 0x000fe200078e00ff */
[----:B------:R-:W-:-:S02]  /*1470*/  ISETP.NE.U32.AND P0, PT, RZ, UR8, PT ;  /* 0x00000008ff007c0c */ /* 0x000fc4000bf05070 */
[----:B------:R-:W-:Y:S01]  /*1480*/  ISETP.NE.AND.EX P1, PT, RZ, UR7, PT, P1 ;  /* 0x00000007ff007c0c */ /* 0x000fe2000bf25310 */
[----:B------:R-:W3:Y:S01]  /*1490*/  LDC R3, c[0x0][0x424] ;  /* 0x00010900ff037b82 */ /* 0x000ee20000000800 */
[----:B------:R-:W-:-:S07]  /*14a0*/  ISETP.NE.AND.EX P0, PT, RZ, UR9, PT, P0 ;  /* 0x00000009ff007c0c */ /* 0x000fce000bf05300 */
[----:B------:R-:W4:Y:S01]  /*14b0*/  LDC R14, c[0x0][0x2f0] ;  /* 0x0000bc00ff0e7b82 */ /* 0x000f220000000800 */
[----:B--2---:R-:W-:-:S03]  /*14c0*/  SHF.R.S32.HI R196, RZ, 0x1f, R191 ;  /* 0x0000001fffc47819 */ /* 0x004fc600000114bf */
[----:B------:R-:W-:-:S04]  /*14d0*/  @P1 LEA R4, P2, R191, UR6, 0x2 ;  /* 0x00000006bf041c11 */ /* 0x000fc8000f8410ff */
[C---:B------:R-:W-:Y:S02]  /*14e0*/  @P1 LEA.HI.X R5, R191.reuse, UR7, R196, 0x2, P2 ;  /* 0x00000007bf051c11 */ /* 0x040fe400090f14c4 */
[----:B------:R-:W-:-:S03]  /*14f0*/  @P0 LEA R8, P2, R191, UR8, 0x2 ;  /* 0x00000008bf080c11 */ /* 0x000fc6000f8410ff */
[----:B------:R2:W5:Y:S01]  /*1500*/  @P1 LDG.E R10, desc[UR38][R4.64] ;  /* 0x00000026040a1981 */ /* 0x000562000c1e1900 */
[----:B------:R-:W-:Y:S01]  /*1510*/  @P0 LEA.HI.X R9, R191, UR9, R196, 0x2, P2 ;  /* 0x00000009bf090c11 */ /* 0x000fe200090f14c4 */
[----:B------:R-:W-:-:S04]  /*1520*/  ULDC.64 UR8, c[0x0][0xb18] ;  /* 0x0002c60000087ab9 */ /* 0x000fc80000000a00 */
[----:B0-----:R2:W5:Y:S01]  /*1530*/  @P0 LDG.E R188, desc[UR38][R8.64] ;  /* 0x0000002608bc0981 */ /* 0x001562000c1e1900 */
[----:B-1----:R-:W-:Y:S02]  /*1540*/  ISETP.NE.U32.AND P1, PT, R12, RZ, PT ;  /* 0x000000ff0c00720c */ /* 0x002fe40003f25070 */
[----:B------:R-:W-:Y:S02]  /*1550*/  ISETP.NE.U32.AND P2, PT, RZ, UR8, PT ;  /* 0x00000008ff007c0c */ /* 0x000fe4000bf45070 */
[C---:B------:R-:W-:Y:S02]  /*1560*/  LOP3.LUT R0, R6.reuse, 0xff000000, RZ, 0xc0, !PT ;  /* 0xff00000006007812 */ /* 0x040fe400078ec0ff */
[----:B------:R-:W-:Y:S02]  /*1570*/  ISETP.NE.AND.EX P1, PT, R13, RZ, PT, P1 ;  /* 0x000000ff0d00720c */ /* 0x000fe40003f25310 */
[----:B------:R-:W-:Y:S02]  /*1580*/  ISETP.NE.AND.EX P2, PT, RZ, UR9, PT, P2 ;  /* 0x00000009ff007c0c */ /* 0x000fe4000bf45320 */
[----:B------:R-:W-:-:S02]  /*1590*/  LOP3.LUT R192, R6, 0xffff, RZ, 0xc0, !PT ;  /* 0x0000ffff06c07812 */ /* 0x000fc400078ec0ff */
[----:B------:R-:W-:Y:S02]  /*15a0*/  LOP3.LUT R195, R6, 0xff0000, RZ, 0xc0, !PT ;  /* 0x00ff000006c37812 */ /* 0x000fe400078ec0ff */
[----:B------:R-:W-:Y:S02]  /*15b0*/  SHF.R.U32.HI R0, RZ, 0x8, R0 ;  /* 0x00000008ff007819 */ /* 0x000fe40000011600 */
[----:B---3--:R-:W-:Y:S01]  /*15c0*/  SEL R3, R3, 0x1, P1 ;  /* 0x0000000103037807 */ /* 0x008fe20000800000 */
[----:B--2-4-:R-:W-:Y:S06]  /*15d0*/  @P0 BRA `(.L_x_5130) ;  /* 0x0000000000240947 */ /* 0x014fec0003800000 */
        /* <DEDUP_REMOVED lines=9> */
.L_x_5130:
[----:B------:R-:W-:Y:S01]  /*1670*/  LEA.HI R195, R195, R0, RZ, 0x10 ;  /* 0x00000000c3c37211 */ /* 0x000fe200078f80ff */
[----:B------:R-:W-:Y:S01]  /*1680*/  IMAD R187, R3, R14, RZ ;  /* 0x0000000e03bb7224 */ /* 0x000fe200078e02ff */
[----:B------:R-:W-:Y:S06]  /*1690*/  @!P2 BRA `(.L_x_5131) ;  /* 0x000000000010a947 */ /* 0x000fec0003800000 */
[----:B------:R-:W-:-:S04]  /*16a0*/  LEA R4, P0, R191, UR8, 0x2 ;  /* 0x00000008bf047c11 */ /* 0x000fc8000f8010ff */
[----:B------:R-:W-:-:S05]  /*16b0*/  LEA.HI.X R5, R191, UR9, R196, 0x2, P0 ;  /* 0x00000009bf057c11 */ /* 0x000fca00080f14c4 */
[----:B------:R0:W5:Y:S01]  /*16c0*/  LDG.E R187, desc[UR38][R4.64] ;  /* 0x0000002604bb7981 */ /* 0x000162000c1e1900 */
[----:B------:R-:W-:Y:S05]  /*16d0*/  BRA `(.L_x_5132) ;  /* 0x0000000000247947 */ /* 0x000fea0003800000 */
.L_x_5131:
[----:B------:R-:W-:Y:S02]  /*16e0*/  ULDC.64 UR6, c[0x0][0xb00] ;  /* 0x0002c00000067ab9 */ /* 0x000fe40000000a00 */
[----:B------:R-:W-:-:S04]  /*16f0*/  ISETP.NE.U32.AND P0, PT, RZ, UR6, PT ;  /* 0x00000006ff007c0c */ /* 0x000fc8000bf05070 */
[----:B------:R-:W-:-:S13]  /*1700*/  ISETP.NE.AND.EX P0, PT, RZ, UR7, PT, P0 ;  /* 0x00000007ff007c0c */ /* 0x000fda000bf05300 */
[----:B------:R-:W-:Y:S05]  /*1710*/  @!P0 BRA `(.L_x_5132) ;  /* 0x0000000000148947 */ /* 0x000fea0003800000 */
[----:B------:R-:W0:Y:S02]  /*1720*/  LDC.64 R4, c[0x0][0xb00] ;  /* 0x0002c000ff047b82 */ /* 0x000e240000000a00 */
[----:B0-----:R-:W-:-:S05]  /*1730*/  IMAD.WIDE R4, R191, 0x4, R4 ;  /* 0x00000004bf047825 */ /* 0x001fca00078e0204 */
[----:B------:R-:W2:Y:S04]  /*1740*/  LDG.E R187, desc[UR38][R4.64] ;  /* 0x0000002604bb7981 */ /* 0x000ea8000c1e1900 */
[----:B------:R-:W2:Y:S02]  /*1750*/  LDG.E R0, desc[UR38][R4.64+0x4] ;  /* 0x0000042604007981 */ /* 0x000ea4000c1e1900 */
[----:B--2---:R-:W-:-:S07]  /*1760*/  IMAD.IADD R187, R0, 0x1, -R187 ;  /* 0x0000000100bb7824 */ /* 0x004fce00078e0abb */
.L_x_5132:
[----:B------:R-:W-:Y:S01]  /*1770*/  UISETP.NE.AND UP0, UPT, UR41, 0x1, UPT ;  /* 0x000000012900788c */ /* 0x000fe2000bf05270 */
[----:B-----5:R-:W-:Y:S01]  /*1780*/  IMAD.IADD R187, R187, 0x1, -R10 ;  /* 0x00000001bbbb7824 */ /* 0x020fe200078e0a0a */
[----:B------:R-:W-:-:S03]  /*1790*/  USHF.L.U32 UR42, UR4, 0x6, URZ ;  /* 0x00000006042a7899 */ /* 0x000fc6000800063f */
[----:B------:R-:W-:Y:S01]  /*17a0*/  VIADD R0, R187, 0x3f ;  /* 0x0000003fbb007836 */ /* 0x000fe20000000000 */
[----:B------:R-:W-:-:S04]  /*17b0*/  PLOP3.LUT P0, PT, PT, PT, UP0, 0x80, 0x0 ;  /* 0x000000000000781c */ /* 0x000fc80003f0f008 */
[----:B------:R-:W-:-:S04]  /*17c0*/  SHF.R.S32.HI R3, RZ, 0x1f, R0 ;  /* 0x0000001fff037819 */ /* 0x000fc80000011400 */
[----:B------:R-:W-:-:S04]  /*17d0*/  LEA.HI R3, R3, R0, RZ, 0x6 ;  /* 0x0000000003037211 */ /* 0x000fc800078f30ff */
[----:B------:R-:W-:Y:S01]  /*17e0*/  SHF.R.S32.HI R6, RZ, 0x6, R3 ;  /* 0x00000006ff067819 */ /* 0x000fe20000011403 */
[----:B------:R-:W-:Y:S06]  /*17f0*/  @!P0 BRA `(.L_x_5133) ;  /* 0x0000001c00d88947 */ /* 0x000fec0003800000 */
[----:B------:R-:W1:Y:S01]  /*1800*/  LDC R0, c[0x0][0x448] ;  /* 0x00011200ff007b82 */ /* 0x000e620000000800 */
[----:B------:R-:W-:Y:S01]  /*1810*/  UIADD3 UR4, UR42, 0x3f, URZ ;  /* 0x0000003f2a047890 */ /* 0x000fe2000fffe03f */
[----:B------:R-:W-:Y:S02]  /*1820*/  IADD3 R187, R187, 0x40, -R188 ;  /* 0x00000040bbbb7810 */ /* 0x000fe40007ffe8bc */
[----:B------:R-:W-:Y:S02]  /*1830*/  LOP3.LUT R8, R195, 0xff, RZ, 0xc0, !PT ;  /* 0x000000ffc3087812 */ /* 0x000fe400078ec0ff */
[----:B-1----:R-:W-:Y:S01]  /*1840*/  ISETP.NE.AND P0, PT, R0, 0x1, PT ;  /* 0x000000010000780c */ /* 0x002fe20003f05270 */
[----:B------:R-:W-:-:S12]  /*1850*/  IMAD.U32 R0, RZ, RZ, UR4 ;  /* 0x00000004ff007e24 */ /* 0x000fd8000f8e00ff */
[----:B------:R-:W1:Y:S08]  /*1860*/  @P0 LDC R3, c[0x0][0x44c] ;  /* 0x00011300ff030b82 */ /* 0x000e700000000800 */
[----:B0-----:R-:W0:Y:S01]  /*1870*/  @P0 LDC R4, c[0x0][0x450] ;  /* 0x00011400ff040b82 */ /* 0x001e220000000800 */
[----:B-1----:R-:W-:-:S05]  /*1880*/  @P0 IMAD.HI.U32 R3, R3, UR4, RZ ;  /* 0x0000000403030c27 */ /* 0x002fca000f8e00ff */
[----:B0-----:R-:W-:-:S05]  /*1890*/  @P0 SHF.R.U32.HI R0, RZ, R4, R3 ;  /* 0x00000004ff000219 */ /* 0x001fca0000011603 */
[----:B------:R-:W-:-:S05]  /*18a0*/  IMAD.IADD R0, R187, 0x1, R0 ;  /* 0x00000001bb007824 */ /* 0x000fca00078e0200 */
[----:B------:R-:W-:-:S04]  /*18b0*/  SHF.R.S32.HI R3, RZ, 0x1f, R0 ;  /* 0x0000001fff037819 */ /* 0x000fc80000011400 */
[----:B------:R-:W-:-:S04]  /*18c0*/  LEA.HI R3, R3, R0, RZ, 0x6 ;  /* 0x0000000003037211 */ /* 0x000fc800078f30ff */
[----:B------:R-:W-:-:S04]  /*18d0*/  SHF.R.S32.HI R3, RZ, 0x6, R3 ;  /* 0x00000006ff037819 */ /* 0x000fc80000011403 */
[----:B------:R-:W-:Y:S01]  /*18e0*/  VIMNMX R11, R6, R3, PT ;  /* 0x00000003060b7248 */ /* 0x000fe20003fe0100 */
[----:B------:R-:W-:-:S03]  /*18f0*/  IMAD.MOV.U32 R3, RZ, RZ, RZ ;  /* 0x000000ffff037224 */ /* 0x000fc600078e00ff */
[----:B------:R-:W-:-:S13]  /*1900*/  ISETP.GE.AND P0, PT, R11, 0x1, PT ;  /* 0x000000010b00780c */ /* 0x000fda0003f06270 */
[----:B------:R-:W-:Y:S05]  /*1910*/  @!P0 BRA `(.L_x_5134) ;  /* 0x0000000000788947 */ /* 0x000fea0003800000 */
[----:B------:R-:W-:-:S04]  /*1920*/  SHF.R.U32.HI R0, RZ, 0x10, R195 ;  /* 0x00000010ff007819 */ /* 0x000fc800000116c3 */
[----:B------:R-:W-:-:S13]  /*1930*/  ISETP.NE.AND P0, PT, R0, RZ, PT ;  /* 0x000000ff0000720c */ /* 0x000fda0003f05270 */
[----:B------:R-:W0:Y:S02]  /*1940*/  @!P0 LDC R0, c[0x0][0xae8] ;  /* 0x0002ba00ff008b82 */ /* 0x000e240000000800 */
        /* <DEDUP_REMOVED lines=27> */
.L_x_5134:
        /* <DEDUP_REMOVED lines=82> */
[----:B0-----:R-:W-:-:S04]  /*2020*/  LEA.HI R4, R3, R3, RZ, 0x1 ;  /* 0x0000000303047211 */ /* 0x001fc800078f08ff */
[----:B------:R-:W-:Y:S01]  /*2030*/  LOP3.LUT R4, R4, 0x1fffe, RZ, 0xc0, !PT ;  /* 0x0001fffe04047812 */ /* 0x000fe200078ec0ff */
[----:B------:R-:W-:-:S04]  /*2040*/  WARPGROUP.ARRIVE ;  /* 0x00000000000079c5 */ /* 0x000fc80000000000 */
        /* <DEDUP_REMOVED lines=11> */
[----:B------:R-:W-:-:S02]  /*2100*/  LOP3.LUT R3, R3, 0x2000000, RZ, 0xfc, !PT ;  /* 0x0200000003037812 */ /* 0x000fc400078efcff */
[----:B-1----:R-:W-:Y:S02]  /*2110*/  LOP3.LUT R9, R9, 0x7f, RZ, 0xc0, !PT ;  /* 0x0000007f09097812 */ /* 0x002fe400078ec0ff */
[----:B------:R-:W-:Y:S01]  /*2120*/  R2UR UR12, R7 ;  /* 0x00000000070c72ca */ /* 0x000fe200000e0000 */
[----:B------:R-:W-:Y:S01]  /*2130*/  IMAD R4, R2, 0x1000, R3 ;  /* 0x0000100002047824 */ /* 0x000fe200078e0203 */
[----:B------:R-:W-:Y:S01]  /*2140*/  ISETP.NE.AND P1, PT, R9, RZ, PT ;  /* 0x000000ff0900720c */ /* 0x000fe20003f25270 */
[C---:B------:R-:W-:Y:S02]  /*2150*/  VIADD R7, R5.reuse, 0x4 ;  /* 0x0000000405077836 */ /* 0x040fe40000000000 */
[C---:B------:R-:W-:Y:S01]  /*2160*/  VIADD R6, R4.reuse, 0x80 ;  /* 0x0000008004067836 */ /* 0x040fe20000000000 */
[----:B------:R-:W-:Y:S01]  /*2170*/  R2UR UR18, R4 ;  /* 0x00000000041272ca */ /* 0x000fe200000e0000 */
[----:B------:R-:W-:Y:S01]  /*2180*/  VIADD R5, R5, 0x6 ;  /* 0x0000000605057836 */ /* 0x000fe20000000000 */
[----:B------:R-:W-:-:S02]  /*2190*/  R2UR UR8, R7 ;  /* 0x00000000070872ca */ /* 0x000fc400000e0000 */
[----:B------:R-:W-:Y:S01]  /*21a0*/  R2UR UR14, R6 ;  /* 0x00000000060e72ca */ /* 0x000fe200000e0000 */
[C---:B------:R-:W-:Y:S01]  /*21b0*/  VIADD R6, R4.reuse, 0x100 ;  /* 0x0000010004067836 */ /* 0x040fe20000000000 */
[----:B------:R-:W-:Y:S01]  /*21c0*/  R2UR UR7, R5 ;  /* 0x00000000050772ca */ /* 0x000fe200000e0000 */
[----:B------:R-:W-:-:S03]  /*21d0*/  VIADD R4, R4, 0x180 ;  /* 0x0000018004047836 */ /* 0x000fc60000000000 */
[----:B------:R-:W-:Y:S02]  /*21e0*/  R2UR UR10, R6 ;  /* 0x00000000060a72ca */ /* 0x000fe400000e0000 */
[----:B------:R-:W-:Y:S01]  /*21f0*/  R2UR UR6, R4 ;  /* 0x00000000040672ca */ /* 0x000fe200000e0000 */
[----:B------:R-:W-:Y:S01]  /*2200*/  HGMMA.64x256x16.F32 R24, gdesc[UR16].tnspB, RZ, !UPT, gsb0 ;  /* 0x43e00000101879f0 */ /* 0x000fe2000c0008ff */
[----:B------:R-:W-:-:S04]  /*2210*/  @!P1 IMAD R4, R2, 0x8, R16 ;  /* 0x0000000802049824 */ /* 0x000fc800078e0210 */
[----:B------:R-:W-:-:S05]  /*2220*/  @!P1 VIADD R4, R4, 0x38860 ;  /* 0x0003886004049836 */ /* 0x000fca0000000000 */
[----:B------:R-:W-:Y:S01]  /*2230*/  @!P1 PRMT R4, RZ, 0x654, R4 ;  /* 0x00000654ff049816 */ /* 0x000fe20000000004 */
[----:B------:R-:W-:Y:S02]  /*2240*/  WARPGROUP.DEPBAR.LE gsb0, 0x0 ;  /* 0x00008000000079c5 */ /* 0x000fe40000010000 */
[----:B------:R-:W-:-:S15]  /*2250*/  WARPGROUP.ARRIVE ;  /* 0x00000000000079c5 */ /* 0x000fde0000000000 */
[----:B------:R-:W-:Y:S03]  /*2260*/  HGMMA.64x256x16.F32 R24, gdesc[UR12].tnspB, R24, gsb0 ;  /* 0x43e000000c1879f0 */ /* 0x000fe60008000818 */
[----:B------:R-:W-:Y:S02]  /*2270*/  WARPGROUP.DEPBAR.LE gsb0, 0x0 ;  /* 0x00008000000079c5 */ /* 0x000fe40000010000 */
[----:B------:R-:W-:-:S15]  /*2280*/  WARPGROUP.ARRIVE ;  /* 0x00000000000079c5 */ /* 0x000fde0000000000 */
[----:B------:R-:W-:-:S08]  /*2290*/  NOP ;  /* 0x0000000000007918 */ /* 0x000fd00000000000 */
[----:B------:R-:W-:Y:S01]  /*22a0*/  HGMMA.64x256x16.F32 R24, gdesc[UR8].tnspB, R24, gsb0 ;  /* 0x43e00000081879f0 */ /* 0x000fe20008000818 */
[----:B------:R-:W-:-:S03]  /*22b0*/  UIADD3 UR10, UR4, -0x2, URZ ;  /* 0xfffffffe040a7890 */ /* 0x000fc6000fffe03f */
[----:B------:R-:W-:Y:S01]  /*22c0*/  UMOV UR4, UR7 ;  /* 0x0000000700047c82 */ /* 0x000fe20008000000 */
[----:B------:R-:W-:Y:S02]  /*22d0*/  UMOV UR7, 0x40000040 ;  /* 0x4000004000077882 */ /* 0x000fe40000000000 */
[----:B------:R-:W-:Y:S01]  /*22e0*/  ISETP.LE.AND P0, PT, R0, UR10, PT ;  /* 0x0000000a00007c0c */ /* 0x000fe2000bf03270 */
[----:B------:R-:W-:Y:S02]  /*22f0*/  WARPGROUP.DEPBAR.LE gsb0, 0x0 ;  /* 0x00008000000079c5 */ /* 0x000fe40000010000 */
[----:B------:R-:W-:-:S15]  /*2300*/  WARPGROUP.ARRIVE ;  /* 0x00000000000079c5 */ /* 0x000fde0000000000 */
[----:B------:R-:W-:-:S03]  /*2310*/  NOP ;  /* 0x0000000000007918 */ /* 0x000fc60000000000 */
[----:B------:R-:W-:Y:S03]  /*2320*/  HGMMA.64x256x16.F32 R24, gdesc[UR4].tnspB, R24, gsb0 ;  /* 0x43e00000041879f0 */ /* 0x000fe60008000818 */
[----:B------:R-:W-:Y:S02]  /*2330*/  WARPGROUP.DEPBAR.LE gsb0, 0x0 ;  /* 0x00008000000079c5 */ /* 0x000fe40000010000 */
[----:B------:R-:W-:Y:S06]  /*2340*/  BAR.ARV 0xf, 0x100 ;  /* 0x03c4000000007b1d */ /* 0x000fec0000002000 */
[----:B------:R0:W-:Y:S01]  /*2350*/  @!P1 SYNCS.ARRIVE.TRANS64.RED.A1T0 RZ, [R4+URZ], RZ ;  /* 0x000000ff04ff99a7 */ /* 0x0001e2000810043f */
[----:B------:R-:W-:Y:S05]  /*2360*/  @!P0 BRA `(.L_x_5136) ;  /* 0x0000000800bc8947 */ /* 0x000fea0003800000 */
[----:B------:R-:W-:-:S05]  /*2370*/  UMOV UR20, UR10 ;  /* 0x0000000a00147c82 */ /* 0x000fca0008000000 */
.L_x_5137:
[----:B------:R-:W-:Y:S01]  /*2380*/  BAR.SYNC.DEFER_BLOCKING 0xe, 0x100 ;  /* 0x0384000000007b1d */ /* 0x000fe20000010000 */
[C---:B------:R-:W-:Y:S02]  /*2390*/  IMAD R5, R2.reuse, 0x40, R18 ;  /* 0x0000004002057824 */ /* 0x040fe400078e0212 */
[----:B------:R-:W-:Y:S02]  /*23a0*/  VIADD R2, R2, 0x1 ;  /* 0x0000000102027836 */ /* 0x000fe40000000000 */
[----:B------:R-:W-:Y:S01]  /*23b0*/  IMAD R5, R5, 0x4, R16 ;  /* 0x0000000405057824 */ /* 0x000fe200078e0210 */
[----:B------:R-:W-:Y:S01]  /*23c0*/  UMOV UR19, 0x40000040 ;  /* 0x4000004000137882 */ /* 0x000fe20000000000 */
[----:B------:R-:W-:Y:S01]  /*23d0*/  UMOV UR15, 0x40000040 ;  /* 0x40000040000f7882 */ /* 0x000fe20000000000 */
[----:B------:R-:W-:Y:S01]  /*23e0*/  ISETP.NE.AND P0, PT, R2, 0x2, PT ;  /* 0x000000020200780c */ /* 0x000fe20003f05270 */
[----:B------:R-:W-:Y:S01]  /*23f0*/  UMOV UR11, 0x40000040 ;  /* 0x40000040000b7882 */ /* 0x000fe20000000000 */
[----:B------:R-:W-:-:S02]  /*2400*/  UMOV UR7, 0x40000040 ;  /* 0x4000004000077882 */ /* 0x000fc40000000000 */
[----:B------:R-:W-:Y:S01]  /*2410*/  SEL R2, R2, RZ, P0 ;  /* 0x000000ff02027207 */ /* 0x000fe20000000000 */
        /* <DEDUP_REMOVED lines=67> */
[-C--:B-1----:R-:W-:Y:S01]  /*2850*/  FMUL.FTZ R26, R26, R6.reuse ;  /* 0x000000061a1a7220 */ /* 0x082fe20000410000 */
[-C--:B------:R-:W-:Y:S01]  /*2860*/  FMUL.FTZ R27, R27, R6.reuse ;  /* 0x000000061b1b7220 */ /* 0x080fe20000410000 */
[-C--:B------:R-:W-:Y:S01]  /*2870*/  FMUL.FTZ R30, R30, R6.reuse ;  /* 0x000000061e1e7220 */ /* 0x080fe20000410000 */
[-C--:B------:R-:W-:Y:S01]  /*2880*/  FMUL.FTZ R31, R31, R6.reuse ;  /* 0x000000061f1f7220 */ /* 0x080fe20000410000 */
[----:B------:R-:W-:Y:S01]  /*2890*/  R2UR UR18, R4 ;  /* 0x00000000041272ca */ /* 0x000fe200000e0000 */
        /* <DEDUP_REMOVED lines=60> */
[----:B------:R-:W-:-:S05]  /*2c60*/  VIADD R5, R4, 0x80 ;  /* 0x0000008004057836 */ /* 0x000fca0000000000 */
[----:B------:R-:W-:Y:S01]  /*2c70*/  WARPGROUP.ARRIVE ;  /* 0x00000000000079c5 */ /* 0x000fe20000000000 */
[----:B------:R-:W-:Y:S01]  /*2c80*/  R2UR UR14, R5 ;  /* 0x00000000050e72ca */ /* 0x000fe200000e0000 */
[C---:B------:R-:W-:Y:S02]  /*2c90*/  VIADD R5, R4.reuse, 0x100 ;  /* 0x0000010004057836 */ /* 0x040fe40000000000 */
[----:B------:R-:W-:Y:S02]  /*2ca0*/  VIADD R4, R4, 0x180 ;  /* 0x0000018004047836 */ /* 0x000fe40000000000 */
[----:B------:R-:W-:Y:S01]  /*2cb0*/  HGMMA.64x256x16.F32 R24, gdesc[UR16].tnspB, R24, gsb0 ;  /* 0x43e00000101879f0 */ /* 0x000fe20008000818 */
[----:B------:R-:W-:Y:S02]  /*2cc0*/  R2UR UR10, R5 ;  /* 0x00000000050a72ca */ /* 0x000fe400000e0000 */
[----:B------:R-:W-:Y:S01]  /*2cd0*/  R2UR UR6, R4 ;  /* 0x00000000040672ca */ /* 0x000fe200000e0000 */
[----:B------:R-:W-:Y:S01]  /*2ce0*/  @!P1 IMAD R4, R2, 0x8, R16 ;  /* 0x0000000802049824 */ /* 0x000fe200078e0210 */
[----:B------:R-:W-:-:S03]  /*2cf0*/  SEL R5, RZ, 0x1, P0 ;  /* 0x00000001ff057807 */ /* 0x000fc60000000000 */
[----:B------:R-:W-:-:S05]  /*2d00*/  @!P1 VIADD R4, R4, 0x38860 ;  /* 0x0003886004049836 */ /* 0x000fca0000000000 */
[----:B------:R-:W-:Y:S01]  /*2d10*/  @!P1 PRMT R4, RZ, 0x654, R4 ;  /* 0x00000654ff049816 */ /* 0x000fe20000000004 */
[----:B------:R-:W-:Y:S02]  /*2d20*/  WARPGROUP.DEPBAR.LE gsb0, 0x0 ;  /* 0x00008000000079c5 */ /* 0x000fe40000010000 */
[----:B------:R-:W-:-:S12]  /*2d30*/  WARPGROUP.ARRIVE ;  /* 0x00000000000079c5 */ /* 0x000fd80000000000 */
        /* <DEDUP_REMOVED lines=8> */
[----:B------:R-:W-:Y:S01]  /*2dc0*/  HGMMA.64x256x16.F32 R24, gdesc[UR4].tnspB, R24, gsb0 ;  /* 0x43e00000041879f0 */ /* 0x000fe20008000818 */
[----:B------:R-:W-:Y:S01]  /*2dd0*/  UMOV UR6, UR20 ;  /* 0x0000001400067c82 */ /* 0x000fe20008000000 */
[----:B------:R-:W-:Y:S01]  /*2de0*/  R2UR UR7, R5 ;  /* 0x00000000050772ca */ /* 0x000fe200000e0000 */
[----:B------:R-:W-:Y:S01]  /*2df0*/  UIADD3 UR20, UR20, -0x1, URZ ;  /* 0xffffffff14147890 */ /* 0x000fe2000fffe03f */
[----:B------:R-:W-:-:S11]  /*2e00*/  ISETP.LT.AND P0, PT, R0, UR6, PT ;  /* 0x0000000600007c0c */ /* 0x000fd6000bf01270 */
[----:B------:R-:W-:Y:S01]  /*2e10*/  ULOP3.LUT UR37, UR37, UR7, URZ, 0x3c, !UPT ;  /* 0x0000000725257292 */ /* 0x000fe2000f8e3c3f */
[----:B------:R-:W-:Y:S02]  /*2e20*/  WARPGROUP.DEPBAR.LE gsb0, 0x0 ;  /* 0x00008000000079c5 */ /* 0x000fe40000010000 */
[----:B------:R-:W-:Y:S06]  /*2e30*/  BAR.ARV 0xf, 0x100 ;  /* 0x03c4000000007b1d */ /* 0x000fec0000002000 */
[----:B------:R1:W-:Y:S01]  /*2e40*/  @!P1 SYNCS.ARRIVE.TRANS64.RED.A1T0 RZ, [R4+URZ], RZ ;  /* 0x000000ff04ff99a7 */ /* 0x0003e2000810043f */
[----:B------:R-:W-:Y:S05]  /*2e50*/  @P0 BRA `(.L_x_5137) ;  /* 0xfffffff400480947 */ /* 0x000fea000383ffff */
.L_x_5136:
[----:B------:R-:W-:Y:S01]  /*2e60*/  BAR.SYNC.DEFER_BLOCKING 0xe, 0x100 ;  /* 0x0384000000007b1d */ /* 0x000fe20000010000 */
[C---:B------:R-:W-:Y:S01]  /*2e70*/  IMAD R3, R2.reuse, 0x40, R18 ;  /* 0x0000004002037824 */ /* 0x040fe200078e0212 */
[----:B------:R-:W-:Y:S01]  /*2e80*/  PLOP3.LUT P0, PT, PT, PT, PT, 0x8, 0x0 ;  /* 0x000000000000781c */ /* 0x000fe20003f0e170 */
[----:B------:R-:W-:Y:S02]  /*2e90*/  VIADD R2, R2, 0x1 ;  /* 0x0000000102027836 */ /* 0x000fe40000000000 */
[----:B------:R-:W-:Y:S02]  /*2ea0*/  IMAD R16, R3, 0x4, R16 ;  /* 0x0000000403107824 */ /* 0x000fe400078e0210 */
[----:B------:R-:W-:Y:S01]  /*2eb0*/  IMAD.MOV.U32 R19, RZ, RZ, RZ ;  /* 0x000000ffff137224 */ /* 0x000fe200078e00ff */
[----:B------:R-:W-:-:S04]  /*2ec0*/  ISETP.NE.AND P1, PT, R2, 0x2, PT ;  /* 0x000000020200780c */ /* 0x000fc80003f25270 */
[----:B01----:R-:W-:Y:S02]  /*2ed0*/  SEL R4, RZ, 0x1, P1 ;  /* 0x00000001ff047807 */ /* 0x003fe40000800000 */
[----:B------:R-:W-:Y:S02]  /*2ee0*/  SEL R2, R2, RZ, P1 ;  /* 0x000000ff02027207 */ /* 0x000fe40000800000 */
[----:B------:R-:W-:Y:S01]  /*2ef0*/  R2UR UR4, R4 ;  /* 0x00000000040472ca */ /* 0x000fe200000e0000 */
[----:B------:R-:W0:Y:S04]  /*2f00*/  LDS R3, [R16+0x38400] ;  /* 0x0384000010037984 */ /* 0x000e280000000800 */
[----:B------:R-:W1:Y:S08]  /*2f10*/  LDS R0, [R16+0x38420] ;  /* 0x0384200010007984 */ /* 0x000e700000000800 */
[----:B------:R-:W-:Y:S01]  /*2f20*/  ULOP3.LUT UR37, UR37, UR4, URZ, 0x3c, !UPT ;  /* 0x0000000425257292 */ /* 0x000fe2000f8e3c3f */
        /* <DEDUP_REMOVED lines=131> */
.L_x_5133:
[----:B------:R-:W1:Y:S01]  /*3760*/  LDC R0, c[0x0][0x448] ;  /* 0x00011200ff007b82 */ /* 0x000e620000000800 */
[----:B------:R-:W-:Y:S01]  /*3770*/  UIADD3 UR4, UR42, 0x3f, URZ ;  /* 0x0000003f2a047890 */ /* 0x000fe2000fffe03f */
[----:B0-----:R-:W-:Y:S02]  /*3780*/  IADD3 R5, R187, 0x40, -R188 ;  /* 0x00000040bb057810 */ /* 0x001fe40007ffe8bc */
[----:B-1----:R-:W-:-:S13]  /*3790*/  ISETP.NE.AND P0, PT, R0, 0x1, PT ;  /* 0x000000010000780c */ /* 0x002fda0003f05270 */
[----:B------:R-:W0:Y:S08]  /*37a0*/  @P0 LDC R0, c[0x0][0x44c] ;  /* 0x00011300ff000b82 */ /* 0x000e300000000800 */
[----:B------:R-:W1:Y:S01]  /*37b0*/  @P0 LDC R4, c[0x0][0x450] ;  /* 0x00011400ff040b82 */ /* 0x000e620000000800 */
[----:B0-----:R-:W-:-:S04]  /*37c0*/  @P0 IMAD.HI.U32 R3, R0, UR4, RZ ;  /* 0x0000000400030c27 */ /* 0x001fc8000f8e00ff */
[----:B------:R-:W-:Y:S01]  /*37d0*/  IMAD.U32 R0, RZ, RZ, UR4 ;  /* 0x00000004ff007e24 */ /* 0x000fe2000f8e00ff */
[----:B------:R-:W-:Y:S01]  /*37e0*/  UMOV UR4, URZ ;  /* 0x0000003f00047c82 */ /* 0x000fe20008000000 */
[----:B-1----:R-:W-:-:S05]  /*37f0*/  @P0 SHF.R.U32.HI R0, RZ, R4, R3 ;  /* 0x00000004ff000219 */ /* 0x002fca0000011603 */
[----:B------:R-:W-:-:S05]  /*3800*/  IMAD.IADD R0, R5, 0x1, R0 ;  /* 0x0000000105007824 */ /* 0x000fca00078e0200 */
[----:B------:R-:W-:-:S04]  /*3810*/  SHF.R.S32.HI R3, RZ, 0x1f, R0 ;  /* 0x0000001fff037819 */ /* 0x000fc80000011400 */
[----:B------:R-:W-:Y:S02]  /*3820*/  LEA.HI R3, R3, R0, RZ, 0x6 ;  /* 0x0000000003037211 */ /* 0x000fe400078f30ff */
[----:B------:R-:W-:Y:S02]  /*3830*/  LOP3.LUT R0, R195, 0xff, RZ, 0xc0, !PT ;  /* 0x000000ffc3007812 */ /* 0x000fe400078ec0ff */
[----:B------:R-:W-:Y:S02]  /*3840*/  SHF.R.S32.HI R3, RZ, 0x6, R3 ;  /* 0x00000006ff037819 */ /* 0x000fe40000011403 */
[----:B------:R-:W-:Y:S02]  /*3850*/  R2UR UR43, R0 ;  /* 0x00000000002b72ca */ /* 0x000fe400000e0000 */
[----:B------:R-:W-:-:S04]  /*3860*/  VIMNMX R6, R6, R3, PT ;  /* 0x0000000306067248 */ /* 0x000fc80003fe0100 */
[----:B------:R-:W-:-:S13]  /*3870*/  ISETP.GE.AND P0, PT, R6, 0x1, PT ;  /* 0x000000010600780c */ /* 0x000fda0003f06270 */
[----:B------:R-:W-:Y:S05]  /*3880*/  @!P0 BRA `(.L_x_5138) ;  /* 0x0000000000948947 */ /* 0x000fea0003800000 */
[----:B------:R-:W-:Y:S01]  /*3890*/  SHF.R.U32.HI R5, RZ, 0x10, R195 ;  /* 0x00000010ff057819 */ /* 0x000fe200000116c3 */
[----:B------:R-:W-:-:S03]  /*38a0*/  UMOV UR4, URZ ;  /* 0x0000003f00047c82 */ /* 0x000fc60008000000 */
[----:B------:R-:W-:-:S13]  /*38b0*/  ISETP.NE.AND P0, PT, R5, RZ, PT ;  /* 0x000000ff0500720c */ /* 0x000fda0003f05270 */
[----:B------:R-:W0:Y:S02]  /*38c0*/  @!P0 LDC R5, c[0x0][0xae8] ;  /* 0x0002ba00ff058b82 */ /* 0x000e240000000800 */
[-C--:B0-----:R-:W-:Y:S02]  /*38d0*/  IABS R0, R5.reuse ;  /* 0x0000000500007213 */ /* 0x081fe40000000000 */
[----:B------:R-:W-:Y:S02]  /*38e0*/  IABS R8, R5 ;  /* 0x0000000500087213 */ /* 0x000fe40000000000 */
[----:B------:R-:W-:Y:S02]  /*38f0*/  R2UR UR8, R0 ;  /* 0x00000000000872ca */ /* 0x000fe400000e0000 */
[C---:B------:R-:W-:Y:S02]  /*3900*/  IADD3 R0, R5.reuse, -0x1, R6 ;  /* 0xffffffff05007810 */ /* 0x040fe40007ffe006 */
[----:B------:R-:W-:-:S02]  /*3910*/  R2UR UR9, R5 ;  /* 0x00000000050972ca */ /* 0x000fc400000e0000 */
[----:B------:R-:W-:Y:S02]  /*3920*/  IABS R7, R0 ;  /* 0x0000000000077213 */ /* 0x000fe40000000000 */
[----:B------:R-:W-:Y:S02]  /*3930*/  LOP3.LUT R0, R0, R5, RZ, 0x3c, !PT ;  /* 0x0000000500007212 */ /* 0x000fe400078e3cff */
[----:B------:R-:W-:-:S03]  /*3940*/  R2UR UR7, R7 ;  /* 0x00000000070772ca */ /* 0x000fc600000e0000 */
[----:B------:R-:W0:Y:S04]  /*3950*/  I2F.RP R3, UR8 ;  /* 0x0000000800037d06 */ /* 0x000e280008209400 */
[----:B------:R-:W-:-:S06]  /*3960*/  UISETP.NE.AND UP1, UPT, UR9, URZ, UPT ;  /* 0x0000003f0900728c */ /* 0x000fcc000bf25270 */
[----:B------:R-:W-:Y:S01]  /*3970*/  PLOP3.LUT P0, PT, PT, PT, UP1, 0x80, 0x0 ;  /* 0x000000000000781c */ /* 0x000fe20003f0f018 */
        /* <DEDUP_REMOVED lines=16> */
[----:B------:R-:W-:Y:S01]  /*3a80*/  UISETP.GE.AND UP2, UPT, UR6, URZ, UPT ;  /* 0x0000003f0600728c */ /* 0x000fe2000bf46270 */
[----:B------:R-:W-:-:S08]  /*3a90*/  @!P0 R2UR UR6, R5 ;  /* 0x00000000050682ca */ /* 0x000fd000000e0000 */
[----:B------:R-:W-:-:S07]  /*3aa0*/  @UP0 UIADD3 UR5, UR5, 0x1, URZ ;  /* 0x0000000105050890 */ /* 0x000fce000fffe03f */
[----:B------:R-:W-:Y:S02]  /*3ab0*/  UMOV UR4, UR5 ;  /* 0x0000000500047c82 */ /* 0x000fe40008000000 */
[----:B------:R-:W-:Y:S02]  /*3ac0*/  @!UP2 UIADD3 UR4, -UR4, URZ, URZ ;  /* 0x0000003f0404a290 */ /* 0x000fe4000fffe13f */
[----:B------:R-:W-:-:S12]  /*3ad0*/  @!UP1 ULOP3.LUT UR4, URZ, UR6, URZ, 0x33, !UPT ;  /* 0x000000063f049292 */ /* 0x000fd8000f8e333f */
.L_x_5138:
[----:B------:R-:W-:Y:S02]  /*3ae0*/  UIMAD UR43, UR43, UR4, URZ ;  /* 0x000000042b2b72a4 */ /* 0x000fe4000f8e023f */
[----:B------:R-:W-:Y:S01]  /*3af0*/  IMAD.U32 R5, RZ, RZ, UR4 ;  /* 0x00000004ff057e24 */ /* 0x000fe2000f8e00ff */
[----:B------:R-:W-:Y:S01]  /*3b00*/  PLOP3.LUT P0, PT, PT, PT, PT, 0x80, 0x0 ;  /* 0x000000000000781c */ /* 0x000fe20003f0f070 */
[----:B------:R-:W-:Y:S01]  /*3b10*/  IMAD.MOV.U32 R3, RZ, RZ, RZ ;  /* 0x000000ffff037224 */ /* 0x000fe200078e00ff */
[----:B------:R-:W-:Y:S01]  /*3b20*/  CS2R R150, SRZ ;  /* 0x0000000000967805 */ /* 0x000fe2000001ff00 */
[----:B------:R-:W-:Y:S01]  /*3b30*/  IMAD.MOV.U32 R19, RZ, RZ, RZ ;  /* 0x000000ffff137224 */ /* 0x000fe200078e00ff */
[----:B------:R-:W-:Y:S02]  /*3b40*/  VIADDMNMX R152, R5, UR43, R6, PT ;  /* 0x0000002b05987c46 */ /* 0x000fe4000b800106 */
[----:B------:R-:W-:Y:S02]  /*3b50*/  CS2R R148, SRZ ;  /* 0x0000000000947805 */ /* 0x000fe4000001ff00 */
        /* <DEDUP_REMOVED lines=64> */
[----:B------:R-:W0:Y:S02]  /*3f60*/  SHFL.IDX PT, R0, R230, RZ, 0x1f ;  /* 0x00001fffe6007589 */ /* 0x000e2400000e0000 */
        /* <DEDUP_REMOVED lines=27> */
.L_x_5139:
        /* <DEDUP_REMOVED lines=10> */
[----:B------:R-:W0:Y:S02]  /*41c0*/  SYNCS.PHASECHK.TRANS64.TRYWAIT P1, [R16+URZ+0x38800], R5 ;  /* 0x03880005100075a7 */ /* 0x000e24000802017f */
[----:B0-----:R-:W-:Y:S05]  /*41d0*/  @!P1 BRA `(.L_x_5140) ;  /* 0x0000016800a09947 */ /* 0x001fea0003800000 */
.L_x_5334:
[----:B------:R-:W-:Y:S05]  /*41e0*/  @!P0 BRA `(.L_x_5141) ;  /* 0x0000000000048947 */ /* 0x000fea0003800000 */
[----:B------:R-:W-:Y:S01]  /*41f0*/  BPT.TRAP 0x1 ;  /* 0x000000040000795c */ /* 0x000fe20000300000 */
.L_x_5141:
[----:B------:R-:W-:Y:S02]  /*4200*/  IMAD.U32 R6, RZ, RZ, UR37 ;  /* 0x00000025ff067e24 */ /* 0x000fe4000f8e00ff */
[----:B------:R-:W-:-:S03]  /*4210*/  IMAD R9, R2, 0x8, R16 ;  /* 0x0000000802097824 */ /* 0x000fc600078e0210 */
[----:B------:R-:W-:-:S04]  /*4220*/  SHF.L.U32 R6, R6, 0x1f, RZ ;  /* 0x0000001f06067819 */ /* 0x000fc800000006ff */
[----:B------:R1:W2:Y:S01]  /*4230*/  SYNCS.PHASECHK.TRANS64.TRYWAIT P1, [R9+URZ+0x38830], R6 ;  /* 0x03883006090075a7 */ /* 0x0002a2000802017f */
[----:B------:R-:W-:Y:S05]  /*4240*/  @!P0 BRA `(.L_x_5142) ;  /* 0x0000000000048947 */ /* 0x000fea0003800000 */
[----:B------:R-:W-:Y:S01]  /*4250*/  BPT.TRAP 0x1 ;  /* 0x000000040000795c */ /* 0x000fe20000300000 */
.L_x_5142:
[----:B------:R-:W-:-:S05]  /*4260*/  VIADD R0, R16, 0x22400 ;  /* 0x0002240010007836 */ /* 0x000fca0000000000 */
[----:B------:R-:W-:-:S04]  /*4270*/  SHF.R.U32.HI R0, RZ, 0x4, R0 ;  /* 0x00000004ff007819 */ /* 0x000fc80000011600 */
[----:B------:R-:W-:Y:S01]  /*4280*/  LOP3.LUT R0, R0, 0x3fff, RZ, 0xc0, !PT ;  /* 0x00003fff00007812 */ /* 0x000fe200078ec0ff */
[----:B--2---:R-:W-:Y:S06]  /*4290*/  @P1 BRA `(.L_x_5143) ;  /* 0x0000000000081947 */ /* 0x004fec0003800000 */
[----:B------:R-:W2:Y:S02]  /*42a0*/  SYNCS.PHASECHK.TRANS64.TRYWAIT P1, [R9+URZ+0x38830], R6 ;  /* 0x03883006090075a7 */ /* 0x000ea4000802017f */
[----:B--2---:R-:W-:Y:S05]  /*42b0*/  @!P1 BRA `(.L_x_5144) ;  /* 0x00000168007c9947 */ /* 0x004fea0003800000 */
.L_x_5143:
[----:B------:R-:W-:Y:S05]  /*42c0*/  WARPSYNC.ALL ;  /* 0x0000000000007948 */ /* 0x000fea0003800000 */
[----:B------:R-:W-:Y:S01]  /*42d0*/  LOP3.LUT R0, R0, 0x10000, RZ, 0xfc, !PT ;  /* 0x0001000000007812 */ /* 0x000fe200078efcff */
[----:B------:R-:W-:Y:S01]  /*42e0*/  VIADD R3, R16, 0x20400 ;  /* 0x0002040010037836 */ /* 0x000fe20000000000 */
[----:B------:R-:W-:-:S03]  /*42f0*/  WARPGROUP.ARRIVE ;  /* 0x00000000000079c5 */ /* 0x000fc60000000000 */
[----:B------:R-:W-:Y:S01]  /*4300*/  IMAD R4, R2, 0x200, R0 ;  /* 0x0000020002047824 */ /* 0x000fe200078e0200 */
[----:B------:R-:W-:Y:S01]  /*4310*/  UMOV UR11, 0x40000040 ;  /* 0x40000040000b7882 */ /* 0x000fe20000000000 */
[----:B------:R-:W-:Y:S01]  /*4320*/  UMOV UR9, 0x40000040 ;  /* 0x4000004000097882 */ /* 0x000fe20000000000 */
[----:B------:R-:W-:Y:S01]  /*4330*/  SHF.R.U32.HI R3, RZ, 0x4, R3 ;  /* 0x00000004ff037819 */ /* 0x000fe20000011603 */
[----:B------:R-:W-:Y:S01]  /*4340*/  UMOV UR15, 0x40000040 ;  /* 0x40000040000f7882 */ /* 0x000fe20000000000 */
[----:B------:R-:W-:Y:S01]  /*4350*/  R2UR UR10, R4 ;  /* 0x00000000040a72ca */ /* 0x000fe200000e0000 */
[----:B------:R-:W-:Y:S01]  /*4360*/  UMOV UR13, 0x40000040 ;  /* 0x40000040000d7882 */ /* 0x000fe20000000000 */
[----:B------:R-:W-:Y:S01]  /*4370*/  LOP3.LUT R3, R3, 0x3fff, RZ, 0xc0, !PT ;  /* 0x00003fff03037812 */ /* 0x000fe200078ec0ff */
[----:B------:R-:W-:Y:S01]  /*4380*/  UMOV UR19, 0x40000040 ;  /* 0x4000004000137882 */ /* 0x000fe20000000000 */
[----:B------:R-:W-:Y:S01]  /*4390*/  UMOV UR17, 0x40000040 ;  /* 0x4000004000117882 */ /* 0x000fe20000000000 */
[----:B------:R-:W-:Y:S01]  /*43a0*/  UMOV UR23, 0x40000040 ;  /* 0x4000004000177882 */ /* 0x000fe20000000000 */
[----:B------:R-:W-:Y:S01]  /*43b0*/  LOP3.LUT R3, R3, 0x10000, RZ, 0xfc, !PT ;  /* 0x0001000003037812 */ /* 0x000fe200078efcff */
[----:B------:R-:W-:-:S03]  /*43c0*/  UMOV UR21, 0x40000040 ;  /* 0x4000004000157882 */ /* 0x000fc60000000000 */
[C---:B------:R-:W-:Y:S01]  /*43d0*/  R2UR UR8, R3.reuse ;  /* 0x00000000030872ca */ /* 0x040fe200000e0000 */
[C---:B------:R-:W-:Y:S02]  /*43e0*/  VIADD R4, R3.reuse, 0x2 ;  /* 0x0000000203047836 */ /* 0x040fe40000000000 */
[----:B------:R-:W-:Y:S02]  /*43f0*/  UIADD3 UR14, UR10, 0x2, URZ ;  /* 0x000000020a0e7890 */ /* 0x000fe4000fffe03f */
[----:B------:R-:W-:Y:S01]  /*4400*/  UIADD3 UR18, UR10, 0x4, URZ ;  /* 0x000000040a127890 */ /* 0x000fe2000fffe03f */
[----:B------:R-:W-:Y:S01]  /*4410*/  R2UR UR12, R4 ;  /* 0x00000000040c72ca */ /* 0x000fe200000e0000 */
[C---:B------:R-:W-:Y:S01]  /*4420*/  VIADD R4, R3.reuse, 0x4 ;  /* 0x0000000403047836 */ /* 0x040fe20000000000 */
[----:B------:R-:W-:Y:S01]  /*4430*/  UIADD3 UR22, UR10, 0x6, URZ ;  /* 0x000000060a167890 */ /* 0x000fe2000fffe03f */
[----:B------:R-:W-:-:S03]  /*4440*/  VIADD R3, R3, 0x6 ;  /* 0x0000000603037836 */ /* 0x000fc60000000000 */
[----:B------:R-:W-:Y:S01]  /*4450*/  R2UR UR16, R4 ;  /* 0x00000000041072ca */ /* 0x000fe200000e0000 */
[----:B------:R-:W-:Y:S01]  /*4460*/  HGMMA.64x64x16.F32 R24, gdesc[UR8], RZ, !UPT, gsb0 ;  /* 0x00e00000081879f0 */ /* 0x000fe2000c0008ff */
[----:B------:R-:W-:Y:S02]  /*4470*/  R2UR UR20, R3 ;  /* 0x00000000031472ca */ /* 0x000fe400000e0000 */
        /* <DEDUP_REMOVED lines=10> */
[----:B------:R-:W3:Y:S02]  /*4520*/  SYNCS.PHASECHK.TRANS64.TRYWAIT P1, [R16+URZ+0x38810], R5 ;  /* 0x03881005100075a7 */ /* 0x000ee4000802017f */
[----:B---3--:R-:W-:Y:S05]  /*4530*/  @!P1 BRA `(.L_x_5145) ;  /* 0x0000016400f09947 */ /* 0x008fea0003800000 */
.L_x_5335:
[----:B------:R-:W-:Y:S05]  /*4540*/  @!P0 BRA `(.L_x_5146) ;  /* 0x0000000000048947 */ /* 0x000fea0003800000 */
[----:B------:R-:W-:Y:S01]  /*4550*/  BPT.TRAP 0x1 ;  /* 0x000000040000795c */ /* 0x000fe20000300000 */
.L_x_5146:
[----:B------:R4:W0:Y:S01]  /*4560*/  SYNCS.PHASECHK.TRANS64.TRYWAIT P1, [R9+URZ+0x38850], R6 ;  /* 0x03885006090075a7 */ /* 0x000822000802017f */
[----:B------:R-:W-:Y:S05]  /*4570*/  @!P0 BRA `(.L_x_5147) ;  /* 0x0000000000048947 */ /* 0x000fea0003800000 */
[----:B------:R-:W-:Y:S01]  /*4580*/  BPT.TRAP 0x1 ;  /* 0x000000040000795c */ /* 0x000fe20000300000 */
.L_x_5147:
[C---:B------:R-:W-:Y:S02]  /*4590*/  VIADD R3, R16.reuse, 0x400 ;  /* 0x0000040010037836 */ /* 0x040fe40000000000 */
[----:B------:R-:W-:-:S03]  /*45a0*/  VIADD R4, R16, 0x26400 ;  /* 0x0002640010047836 */ /* 0x000fc60000000000 */
[----:B------:R-:W-:Y:S02]  /*45b0*/  SHF.R.U32.HI R3, RZ, 0x4, R3 ;  /* 0x00000004ff037819 */ /* 0x000fe40000011603 */
[----:B------:R-:W-:Y:S02]  /*45c0*/  SHF.R.U32.HI R4, RZ, 0x4, R4 ;  /* 0x00000004ff047819 */ /* 0x000fe40000011604 */
[----:B------:R-:W-:Y:S02]  /*45d0*/  LOP3.LUT R3, R3, 0x3fff, RZ, 0xc0, !PT ;  /* 0x00003fff03037812 */ /* 0x000fe400078ec0ff */
[----:B------:R-:W-:Y:S02]  /*45e0*/  LOP3.LUT R4, R4, 0x3fff, RZ, 0xc0, !PT ;  /* 0x00003fff04047812 */ /* 0x000fe400078ec0ff */
[----:B------:R-:W-:Y:S02]  /*45f0*/  LOP3.LUT R3, R3, 0x10000, RZ, 0xfc, !PT ;  /* 0x0001000003037812 */ /* 0x000fe400078efcff */
[----:B------:R-:W-:-:S03]  /*4600*/  LOP3.LUT R4, R4, 0x10000, RZ, 0xfc, !PT ;  /* 0x0001000004047812 */ /* 0x000fc600078efcff */
[----:B0--3--:R-:W-:Y:S01]  /*4610*/  IMAD R5, R2, 0x1000, R3 ;  /* 0x0000100002057824 */ /* 0x009fe200078e0203 */
[----:B------:R-:W-:Y:S06]  /*4620*/  @P1 BRA `(.L_x_5148) ;  /* 0x0000000000081947 */ /* 0x000fec0003800000 */
[----:B------:R-:W0:Y:S02]  /*4630*/  SYNCS.PHASECHK.TRANS64.TRYWAIT P1, [R9+URZ+0x38850], R6 ;  /* 0x03885006090075a7 */ /* 0x000e24000802017f */
[----:B0-----:R-:W-:Y:S05]  /*4640*/  @!P1 BRA `(.L_x_5149) ;  /* 0x0000016400c09947 */ /* 0x001fea0003800000 */
.L_x_5148:
[C---:B------:R-:W-:Y:S01]  /*4650*/  R2UR UR24, R4.reuse ;  /* 0x00000000041872ca */ /* 0x040fe200000e0000 */
[----:B------:R-:W-:Y:S01]  /*4660*/  WARPGROUP.ARRIVE ;  /* 0x00000000000079c5 */ /* 0x000fe20000000000 */
[C---:B------:R-:W-:Y:S01]  /*4670*/  R2UR UR26, R5.reuse ;  /* 0x00000000051a72ca */ /* 0x040fe200000e0000 */
[----:B------:R-:W-:Y:S01]  /*4680*/  UMOV UR25, 0x40000040 ;  /* 0x4000004000197882 */ /* 0x000fe20000000000 */
[----:B------:R-:W-:Y:S01]  /*4690*/  UMOV UR27, 0x40000040 ;  /* 0x40000040001b7882 */ /* 0x000fe20000000000 */
[C---:B------:R-:W-:Y:S01]  /*46a0*/  VIADD R7, R4.reuse, 0x2 ;  /* 0x0000000204077836 */ /* 0x040fe20000000000 */
[----:B------:R-:W-:Y:S01]  /*46b0*/  UMOV UR5, 0x40000040 ;  /* 0x4000004000057882 */ /* 0x000fe20000000000 */
[----:B012-4-:R-:W-:Y:S01]  /*46c0*/  VIADD R6, R5, 0x2 ;  /* 0x0000000205067836 */ /* 0x017fe20000000000 */
[----:B------:R-:W-:Y:S01]  /*46d0*/  UMOV UR7, 0x40000040 ;  /* 0x4000004000077882 */ /* 0x000fe20000000000 */
[----:B------:R-:W0:Y:S01]  /*46e0*/  S2R R8, SR_TID.X ;  /* 0x0000000000087919 */ /* 0x000e220000002100 */
[----:B------:R-:W-:Y:S01]  /*46f0*/  R2UR UR4, R7 ;  /* 0x00000000070472ca */ /* 0x000fe200000e0000 */
[----:B------:R-:W-:Y:S01]  /*4700*/  VIADD R7, R4, 0x4 ;  /* 0x0000000404077836 */ /* 0x000fe20000000000 */
[----:B------:R-:W-:Y:S01]  /*4710*/  R2UR UR6, R6 ;  /* 0x00000000060672ca */ /* 0x000fe200000e0000 */
[C---:B------:R-:W-:Y:S01]  /*4720*/  VIADD R6, R5.reuse, 0x4 ;  /* 0x0000000405067836 */ /* 0x040fe20000000000 */
[----:B------:R-:W1:Y:S01]  /*4730*/  S2R R14, SR_TID.X ;  /* 0x00000000000e7919 */ /* 0x000e620000002100 */
[----:B------:R-:W-:Y:S01]  /*4740*/  HGMMA.64x64x16.F32 R24, gdesc[UR24], R24, gsb0 ;  /* 0x00e00000181879f0 */ /* 0x000fe20008000818 */
[----:B------:R-:W-:Y:S01]  /*4750*/  VIADD R11, R5, 0x800 ;  /* 0x00000800050b7836 */ /* 0x000fe20000000000 */
[----:B------:R-:W-:Y:S01]  /*4760*/  UMOV UR11, 0x40000040 ;  /* 0x40000040000b7882 */ /* 0x000fe20000000000 */
[----:B------:R-:W-:Y:S01]  /*4770*/  IMAD.U32 R15, RZ, RZ, UR42 ;  /* 0x0000002aff0f7e24 */ /* 0x000fe2000f8e00ff */
[----:B------:R-:W-:Y:S01]  /*4780*/  UMOV UR15, 0x40000040 ;  /* 0x40000040000f7882 */ /* 0x000fe20000000000 */
[----:B0-----:R-:W-:-:S02]  /*4790*/  SHF.R.U32.HI R8, RZ, 0x7, R8 ;  /* 0x00000007ff087819 */ /* 0x001fc40000011608 */
[----:B-1----:R-:W-:Y:S01]  /*47a0*/  LOP3.LUT R14, R14, 0x7f, RZ, 0xc0, !PT ;  /* 0x0000007f0e0e7812 */ /* 0x002fe200078ec0ff */
        /* <DEDUP_REMOVED lines=124> */
[----:B------:R-:W0:Y:S01]  /*4f70*/  SHFL.IDX PT, R6, R8, RZ, 0x1f ;  /* 0x00001fff08067589 */ /* 0x000e2200000e0000 */
[----:B------:R-:W-:Y:S01]  /*4f80*/  VIADD R7, R4, 0x800 ;  /* 0x0000080004077836 */ /* 0x000fe20000000000 */
[----:B0-----:R-:W-:-:S04]  /*4f90*/  ISETP.GT.AND P1, PT, R6, 0x7f, PT ;  /* 0x0000007f0600780c */ /* 0x001fc80003f24270 */
[----:B------:R-:W-:-:S05]  /*4fa0*/  SEL R6, RZ, 0x2, !P1 ;  /* 0x00000002ff067807 */ /* 0x000fca0004800000 */
[C---:B------:R-:W-:Y:S02]  /*4fb0*/  IMAD.IADD R8, R6.reuse, 0x1, R7 ;  /* 0x0000000106087824 */ /* 0x040fe400078e0207 */
        /* <DEDUP_REMOVED lines=12> */
[----:B------:R-:W-:Y:S02]  /*5080*/  IMAD.IADD R13, R11, 0x1, R8 ;  /* 0x000000010b0d7824 */ /* 0x000fe400078e0208 */
[--C-:B------:R-:W-:Y:S02]  /*5090*/  IMAD.IADD R7, R7, 0x1, R10.reuse ;  /* 0x0000000107077824 */ /* 0x100fe400078e020a */
        /* <DEDUP_REMOVED lines=42> */
[----:B------:R-:W-:Y:S02]  /*5340*/  IMAD.IADD R13, R8, 0x1, R11 ;  /* 0x00000001080d7824 */ /* 0x000fe400078e020b */
        /* <DEDUP_REMOVED lines=89> */
[----:B------:R-:W-:-:S02]  /*58e0*/  IMAD.IADD R10, R10, 0x1, R11 ;  /* 0x000000010a0a7824 */ /* 0x000fc400078e020b */
[----:B------:R-:W-:Y:S01]  /*58f0*/  IMAD.MOV.U32 R11, RZ, RZ, 0x40 ;  /* 0x00000040ff0b7424 */ /* 0x000fe200078e00ff */
[----:B------:R-:W-:Y:S02]  /*5900*/  WARPGROUP.DEPBAR.LE gsb0, 0x0 ;  /* 0x00008000000079c5 */ /* 0x000fe40000010000 */
[----:B------:R-:W-:-:S06]  /*5910*/  WARPGROUP.ARRIVE ;  /* 0x00000000000079c5 */ /* 0x000fcc0000000000 */
[----:B------:R-:W-:Y:S01]  /*5920*/  HGMMA.64x64x16.F32 R24, gdesc[UR4], R24, gsb0 ;  /* 0x00e00000041879f0 */ /* 0x000fe20008000818 */
[----:B------:R-:W-:Y:S01]  /*5930*/  R2UR UR4, R6 ;  /* 0x00000000060472ca */ /* 0x000fe200000e0000 */
[----:B------:R-:W-:Y:S01]  /*5940*/  UMOV UR5, 0x40000040 ;  /* 0x4000004000057882 */ /* 0x000fe20000000000 */
[----:B------:R-:W-:Y:S01]  /*5950*/  R2UR UR6, R8 ;  /* 0x00000000080672ca */ /* 0x000fe200000e0000 */
[----:B------:R-:W-:Y:S01]  /*5960*/  UMOV UR7, 0x40000040 ;  /* 0x4000004000077882 */ /* 0x000fe20000000000 */
        /* <DEDUP_REMOVED lines=9> */
[----:B------:R-:W-:Y:S01]  /*5a00*/  IMAD.MOV.U32 R7, RZ, RZ, 0x1000 ;  /* 0x00001000ff077424 */ /* 0x000fe200078e00ff */
[----:B------:R-:W0:Y:S04]  /*5a10*/  LDC R10, c[0x0][0x448] ;  /* 0x00011200ff0a7b82 */ /* 0x000e280000000800 */
[----:B------:R-:W-:-:S04]  /*5a20*/  SEL R7, R7, 0xf80, P1 ;  /* 0x00000f8007077807 */ /* 0x000fc80000800000 */
[----:B------:R-:W-:-:S04]  /*5a30*/  LOP3.LUT R7, R7, 0x1e00, RZ, 0xc0, !PT ;  /* 0x00001e0007077812 */ /* 0x000fc800078ec0ff */
[CC--:B------:R-:W-:Y:S02]  /*5a40*/  IADD3 R8, R6.reuse, R7.reuse, R4 ;  /* 0x0000000706087210 */ /* 0x0c0fe40007ffe004 */
[----:B------:R-:W-:Y:S02]  /*5a50*/  IADD3 R5, R6, R7, R5 ;  /* 0x0000000706057210 */ /* 0x000fe40007ffe005 */
[----:B0-----:R-:W-:-:S13]  /*5a60*/  ISETP.NE.AND P1, PT, R10, 0x1, PT ;  /* 0x000000010a00780c */ /* 0x001fda0003f25270 */
[----:B------:R-:W0:Y:S08]  /*5a70*/  @P1 LDC R6, c[0x0][0x44c] ;  /* 0x00011300ff061b82 */ /* 0x000e300000000800 */
[----:B------:R-:W1:Y:S08]  /*5a80*/  @P1 LDC R7, c[0x0][0x450] ;  /* 0x00011400ff071b82 */ /* 0x000e700000000800 */
[----:B------:R-:W2:Y:S01]  /*5a90*/  @P1 LDC R13, c[0x0][0x44c] ;  /* 0x00011300ff0d1b82 */ /* 0x000ea20000000800 */
[----:B------:R-:W-:-:S02]  /*5aa0*/  WARPGROUP.DEPBAR.LE gsb0, 0x0 ;  /* 0x00008000000079c5 */ /* 0x000fc40000010000 */
[----:B------:R-:W-:Y:S01]  /*5ab0*/  WARPGROUP.ARRIVE ;  /* 0x00000000000079c5 */ /* 0x000fe20000000000 */
[----:B--2---:R-:W-:-:S05]  /*5ac0*/  @P1 IMAD.HI.U32 R13, R13, UR42, RZ ;  /* 0x0000002a0d0d1c27 */ /* 0x004fca000f8e00ff */
[----:B------:R-:W-:Y:S01]  /*5ad0*/  HGMMA.64x64x16.F32 R24, gdesc[UR4], R24, gsb0 ;  /* 0x00e00000041879f0 */ /* 0x000fe20008000818 */
[----:B------:R-:W-:Y:S01]  /*5ae0*/  R2UR UR4, R8 ;  /* 0x00000000080472ca */ /* 0x000fe200000e0000 */
[----:B------:R-:W-:Y:S01]  /*5af0*/  UMOV UR5, 0x40000040 ;  /* 0x4000004000057882 */ /* 0x000fe20000000000 */
[----:B------:R-:W-:Y:S01]  /*5b00*/  R2UR UR6, R5 ;  /* 0x00000000050672ca */ /* 0x000fe200000e0000 */
[----:B------:R-:W-:Y:S01]  /*5b10*/  UMOV UR7, 0x40000040 ;  /* 0x4000004000077882 */ /* 0x000fe20000000000 */
[----:B------:R-:W-:-:S04]  /*5b20*/  VIADD R5, R190, UR42 ;  /* 0x0000002abe057c36 */ /* 0x000fc80008000000 */
[----:B0-----:R-:W-:-:S05]  /*5b30*/  @P1 IMAD.HI.U32 R6, R5, R6, RZ ;  /* 0x0000000605061227 */ /* 0x001fca00078e00ff */
[----:B-1----:R-:W-:Y:S01]  /*5b40*/  @P1 SHF.R.U32.HI R5, RZ, R7, R6 ;  /* 0x00000007ff051219 */ /* 0x002fe20000011606 */
[C---:B------:R-:W-:Y:S02]  /*5b50*/  IMAD R6, R152.reuse, -0x40, R11 ;  /* 0xffffffc098067824 */ /* 0x040fe400078e020b */
[----:B------:R-:W-:Y:S02]  /*5b60*/  VIADD R152, R152, 0xfffffffe ;  /* 0xfffffffe98987836 */ /* 0x000fe40000000000 */
[----:B------:R-:W0:Y:S01]  /*5b70*/  SHFL.IDX PT, R8, R5, RZ, 0x1c1f ;  /* 0x001c1fff05087589 */ /* 0x000e2200000e0000 */
[----:B------:R-:W-:Y:S02]  /*5b80*/  IADD3 R7, R187, 0x1, R6 ;  /* 0x00000001bb077810 */ /* 0x000fe40007ffe006 */
[----:B------:R-:W-:Y:S01]  /*5b90*/  IADD3 R6, -R189, R6, R187 ;  /* 0x00000006bd067210 */ /* 0x000fe20007ffe1bb */
[----:B------:R-:W1:Y:S01]  /*5ba0*/  SHFL.IDX PT, R5, R5, 0x1, 0x1c1f ;  /* 0x003c1f0005057f89 */ /* 0x000e6200000e0000 */
[----:B------:R-:W-:-:S04]  /*5bb0*/  IADD3 R7, -R188, R7, -R189 ;  /* 0x00000007bc077210 */ /* 0x000fc80007ffe9bd */
[----:B0-----:R-:W-:-:S04]  /*5bc0*/  VIADDMNMX R8, R8, R7, R6, PT ;  /* 0x0000000708087246 */ /* 0x001fc80003800106 */
[C---:B------:R-:W-:Y:S02]  /*5bd0*/  ISETP.GT.AND P2, PT, R8.reuse, RZ, PT ;  /* 0x000000ff0800720c */ /* 0x040fe40003f44270 */
[C---:B------:R-:W-:Y:S02]  /*5be0*/  ISETP.GT.AND P3, PT, R8.reuse, 0x1, PT ;  /* 0x000000010800780c */ /* 0x040fe40003f64270 */
[----:B------:R-:W-:Y:S02]  /*5bf0*/  ISETP.GT.AND P4, PT, R8, 0x8, PT ;  /* 0x000000080800780c */ /* 0x000fe40003f84270 */
[----:B-1----:R-:W-:Y:S01]  /*5c00*/  VIADDMNMX R7, R5, R7, R6, PT ;  /* 0x0000000705077246 */ /* 0x002fe20003800106 */
[----:B------:R-:W-:Y:S02]  /*5c10*/  WARPGROUP.DEPBAR.LE gsb0, 0x0 ;  /* 0x00008000000079c5 */ /* 0x000fe40000010000 */
[----:B------:R-:W-:-:S06]  /*5c20*/  WARPGROUP.ARRIVE ;  /* 0x00000000000079c5 */ /* 0x000fcc0000000000 */
[----:B------:R-:W-:Y:S01]  /*5c30*/  HGMMA.64x64x16.F32 R24, gdesc[UR4], R24, gsb0 ;  /* 0x00e00000041879f0 */ /* 0x000fe20008000818 */
[----:B------:R-:W-:Y:S01]  /*5c40*/  ULDC UR4, c[0x0][0xa80] ;  /* 0x0002a00000047ab9 */ /* 0x000fe20000000800 */
[----:B------:R-:W-:Y:S01]  /*5c50*/  R2UR UR6, R152 ;  /* 0x00000000980672ca */ /* 0x000fe200000e0000 */
        /* <DEDUP_REMOVED lines=116> */
[----:B0-----:R-:W-:Y:S01]  /*63a0*/  FMNMX.FTZ R7, R8, R5, !PT ;  /* 0x0000000508077209 */ /* 0x001fe20007810000 */
[--C-:B------:R-:W-:Y:S01]  /*63b0*/  FFMA.FTZ R52, R52, UR4, -R10.reuse ;  /* 0x0000000434347c23 */ /* 0x100fe2000801080a */
[----:B------:R-:W-:-:S03]  /*63c0*/  FFMA.FTZ R10, R53, UR4, -R10 ;  /* 0x00000004350a7c23 */ /* 0x000fc6000801080a */
[----:B------:R-:W0:Y:S01]  /*63d0*/  SHFL.BFLY PT, R8, R7, 0x1, 0x1f ;  /* 0x0c201f0007087f89 */ /* 0x000e2200000e0000 */
[----:B------:R-:W-:Y:S08]  /*63e0*/  MUFU.EX2 R28, R28 ;  /* 0x0000001c001c7308 */ /* 0x000ff00000000800 */
[----:B------:R-:W2:Y:S01]  /*63f0*/  MUFU.EX2 R29, R29 ;  /* 0x0000001d001d7308 */ /* 0x000ea20000000800 */
[----:B-1----:R-:W-:-:S07]  /*6400*/  F2FP.F16.F32.PACK_AB R152, R25, R24 ;  /* 0x000000181998723e */ /* 0x002fce00000000ff */
[----:B------:R1:W-:Y:S01]  /*6410*/  MUFU.EX2 R11, R10 ;  /* 0x0000000a000b7308 */ /* 0x0003e20000000800 */
[----:B0-----:R-:W-:-:S07]  /*6420*/  FMNMX.FTZ R5, R7, R8, !PT ;  /* 0x0000000807057209 */ /* 0x001fce0007810000 */
[----:B------:R-:W-:Y:S01]  /*6430*/  MUFU.EX2 R32, R32 ;  /* 0x0000002000207308 */ /* 0x000fe20000000800 */
[----:B-1----:R-:W-:Y:S01]  /*6440*/  IMAD R10, R2, 0x1000, R19 ;  /* 0x00001000020a7824 */ /* 0x002fe200078e0213 */
[----:B--2---:R-:W-:Y:S01]  /*6450*/  F2FP.F16.F32.PACK_AB R154, R29, R28 ;  /* 0x0000001c1d9a723e */ /* 0x004fe200000000ff */
[C---:B------:R-:W-:Y:S01]  /*6460*/  FMUL.FTZ R7, R5.reuse, UR4 ;  /* 0x0000000405077c20 */ /* 0x040fe20008410000 */
[----:B------:R-:W-:Y:S01]  /*6470*/  FSETP.NEU.FTZ.AND P2, PT, R5, -INF , PT ;  /* 0xff8000000500780b */ /* 0x000fe20003f5d000 */
[C---:B------:R-:W-:Y:S01]  /*6480*/  VIADD R12, R10.reuse, 0x80 ;  /* 0x000000800a0c7836 */ /* 0x040fe20000000000 */
[----:B------:R-:W-:Y:S02]  /*6490*/  R2UR UR10, R10 ;  /* 0x000000000a0a72ca */ /* 0x000fe400000e0000 */
[----:B------:R-:W0:Y:S01]  /*64a0*/  MUFU.EX2 R33, R33 ;  /* 0x0000002100217308 */ /* 0x000e220000000800 */
[----:B------:R-:W-:Y:S02]  /*64b0*/  FSEL R8, R7, RZ, P2 ;  /* 0x000000ff07087208 */ /* 0x000fe40001000000 */
[----:B------:R-:W-:-:S02]  /*64c0*/  ISETP.NE.AND P2, PT, R14, RZ, PT ;  /* 0x000000ff0e00720c */ /* 0x000fc40003f45270 */
[----:B------:R-:W1:Y:S01]  /*64d0*/  @P1 LDC R14, c[0x0][0x450] ;  /* 0x00011400ff0e1b82 */ /* 0x000e620000000800 */
        /* <DEDUP_REMOVED lines=9> */
[----:B------:R-:W-:Y:S01]  /*6570*/  R2UR UR14, R12 ;  /* 0x000000000c0e72ca */ /* 0x000fe200000e0000 */
[----:B------:R-:W-:-:S02]  /*6580*/  @!P2 VIADD R7, R9, 0x38840 ;  /* 0x000388400907a836 */ /* 0x000fc40000000000 */
[--C-:B------:R-:W-:Y:S01]  /*6590*/  FFMA.FTZ R42, R42, UR4, -R8.reuse ;  /* 0x000000042a2a7c23 */ /* 0x100fe20008010808 */
[--C-:B------:R-:W-:Y:S01]  /*65a0*/  FFMA.FTZ R43, R43, UR4, -R8.reuse ;  /* 0x000000042b2b7c23 */ /* 0x100fe20008010808 */
[--C-:B------:R-:W-:Y:S01]  /*65b0*/  FFMA.FTZ R46, R46, UR4, -R8.reuse ;  /* 0x000000042e2e7c23 */ /* 0x100fe20008010808 */
[----:B------:R-:W2:Y:S01]  /*65c0*/  MUFU.EX2 R27, R27 ;  /* 0x0000001b001b7308 */ /* 0x000ea20000000800 */
[----:B------:R-:W-:Y:S01]  /*65d0*/  @!P2 PRMT R7, RZ, 0x654, R7 ;  /* 0x00000654ff07a816 */ /* 0x000fe20000000007 */
[--C-:B------:R-:W-:Y:S01]  /*65e0*/  FFMA.FTZ R47, R47, UR4, -R8.reuse ;  /* 0x000000042f2f7c23 */ /* 0x100fe20008010808 */
[--C-:B------:R-:W-:Y:S01]  /*65f0*/  FFMA.FTZ R50, R50, UR4, -R8.reuse ;  /* 0x0000000432327c23 */ /* 0x100fe20008010808 */
[--C-:B------:R-:W-:Y:S01]  /*6600*/  FFMA.FTZ R51, R51, UR4, -R8.reuse ;  /* 0x0000000433337c23 */ /* 0x100fe20008010808 */
[----:B------:R3:W-:Y:S01]  /*6610*/  @!P2 SYNCS.ARRIVE.TRANS64.RED.A1T0 RZ, [R7+URZ], RZ ;  /* 0x000000ff07ffa9a7 */ /* 0x0007e2000810043f */
[--C-:B------:R-:W-:Y:S01]  /*6620*/  FFMA.FTZ R54, R54, UR4, -R8.reuse ;  /* 0x0000000436367c23 */ /* 0x100fe20008010808 */
[----:B------:R-:W-:Y:S01]  /*6630*/  FFMA.FTZ R8, R55, UR4, -R8 ;  /* 0x0000000437087c23 */ /* 0x000fe20008010808 */
[----:B------:R-:W4:Y:S01]  /*6640*/  MUFU.EX2 R30, R30 ;  /* 0x0000001e001e7308 */ /* 0x000f220000000800 */
[----:B-1----:R-:W-:Y:S01]  /*6650*/  @P1 SHF.R.U32.HI R15, RZ, R14, R13 ;  /* 0x0000000eff0f1219 */ /* 0x002fe2000001160d */
[----:B------:R-:W-:Y:S01]  /*6660*/  @!P2 VIADD R9, R9, 0x38860 ;  /* 0x000388600909a836 */ /* 0x000fe20000000000 */
[----:B0-----:R-:W-:Y:S01]  /*6670*/  F2FP.F16.F32.PACK_AB R156, R33, R32 ;  /* 0x00000020219c723e */ /* 0x001fe200000000ff */
[----:B---3--:R-:W-:Y:S01]  /*6680*/  FADD.FTZ R7, R24, R25 ;  /* 0x0000001918077221 */ /* 0x008fe20000010000 */
[----:B------:R-:W-:-:S03]  /*6690*/  IADD3 R15, R15, R187, -R188 ;  /* 0x000000bb0f0f7210 */ /* 0x000fc60007ffe8bc */
[----:B------:R-:W0:Y:S01]  /*66a0*/  MUFU.EX2 R31, R31 ;  /* 0x0000001f001f7308 */ /* 0x000e220000000800 */
[----:B--2---:R-:W-:Y:S01]  /*66b0*/  FADD.FTZ R13, R26, R27 ;  /* 0x0000001b1a0d7221 */ /* 0x004fe20000010000 */
[----:B------:R-:W-:Y:S01]  /*66c0*/  FADD.FTZ R12, R28, R7 ;  /* 0x000000071c0c7221 */ /* 0x000fe20000010000 */
[----:B------:R-:W-:Y:S02]  /*66d0*/  F2FP.F16.F32.PACK_AB R153, R27, R26 ;  /* 0x0000001a1b99723e */ /* 0x000fe400000000ff */
[----:B------:R-:W-:Y:S01]  /*66e0*/  R2UR UR5, R15 ;  /* 0x000000000f0572ca */ /* 0x000fe200000e0000 */
[----:B------:R-:W-:Y:S01]  /*66f0*/  FADD.FTZ R7, R29, R12 ;  /* 0x0000000c1d077221 */ /* 0x000fe20000010000 */
[----:B------:R-:W-:Y:S01]  /*6700*/  @!P2 PRMT R9, RZ, 0x654, R9 ;  /* 0x00000654ff09a816 */ /* 0x000fe20000000009 */
[----:B------:R-:W1:Y:S01]  /*6710*/  MUFU.EX2 R34, R34 ;  /* 0x0000002200227308 */ /* 0x000e620000000800 */
[----:B----4-:R-:W-:Y:S01]  /*6720*/  FADD.FTZ R14, R30, R13 ;  /* 0x0000000d1e0e7221 */ /* 0x010fe20000010000 */
[----:B------:R-:W-:-:S04]  /*6730*/  FADD.FTZ R12, R32, R7 ;  /* 0x00000007200c7221 */ /* 0x000fc80000010000 */
[----:B------:R-:W-:Y:S02]  /*6740*/  FADD.FTZ R7, R33, R12 ;  /* 0x0000000c21077221 */ /* 0x000fe40000010000 */
[----:B------:R-:W2:Y:S01]  /*6750*/  MUFU.EX2 R35, R35 ;  /* 0x0000002300237308 */ /* 0x000ea20000000800 */
[C---:B0-----:R-:W-:Y:S01]  /*6760*/  FADD.FTZ R13, R31.reuse, R14 ;  /* 0x0000000e1f0d7221 */ /* 0x041fe20000010000 */
[----:B------:R-:W-:Y:S01]  /*6770*/  F2FP.F16.F32.PACK_AB R155, R31, R30 ;  /* 0x0000001e1f9b723e */ /* 0x000fe200000000ff */
[----:B------:R-:W-:Y:S01]  /*6780*/  BAR.SYNC.DEFER_BLOCKING 0xf, 0x100 ;  /* 0x03c4000000007b1d */ /* 0x000fe20000010000 */
[----:B------:R-:W-:-:S04]  /*6790*/  USHF.R.S32.HI UR7, URZ, 0x1f, UR5 ;  /* 0x0000001f3f077899 */ /* 0x000fc80008011405 */
[----:B------:R-:W-:Y:S01]  /*67a0*/  ULEA.HI UR7, UR7, UR5, URZ, 0x6 ;  /* 0x0000000507077291 */ /* 0x000fe2000f8f303f */
[----:B------:R-:W0:Y:S01]  /*67b0*/  MUFU.EX2 R36, R36 ;  /* 0x0000002400247308 */ /* 0x000e220000000800 */
[----:B-1----:R-:W-:Y:S02]  /*67c0*/  FADD.FTZ R14, R34, R13 ;  /* 0x0000000d220e7221 */ /* 0x002fe40000010000 */
[----:B------:R-:W-:-:S04]  /*67d0*/  USHF.R.S32.HI UR7, URZ, 0x6, UR7 ;  /* 0x000000063f077899 */ /* 0x000fc80008011407 */
[----:B------:R-:W-:Y:S01]  /*67e0*/  UISETP.LT.AND UP0, UPT, UR43, UR7, UPT ;  /* 0x000000072b00728c */ /* 0x000fe2000bf01270 */
[----:B------:R-:W1:Y:S01]  /*67f0*/  MUFU.EX2 R38, R38 ;  /* 0x0000002600267308 */ /* 0x000e620000000800 */
[C---:B--2---:R-:W-:Y:S01]  /*6800*/  FADD.FTZ R13, R35.reuse, R14 ;  /* 0x0000000e230d7221 */ /* 0x044fe20000010000 */
[----:B------:R-:W-:Y:S01]  /*6810*/  F2FP.F16.F32.PACK_AB R157, R35, R34 ;  /* 0x00000022239d723e */ /* 0x000fe200000000ff */
[----:B------:R-:W-:-:S04]  /*6820*/  USEL UR5, UR43, UR7, !UP0 ;  /* 0x000000072b057287 */ /* 0x000fc8000c000000 */
[----:B------:R-:W-:Y:S01]  /*6830*/  UISETP.GE.AND UP0, UPT, UR6, UR5, UPT ;  /* 0x000000050600728c */ /* 0x000fe2000bf06270 */
[----:B------:R-:W2:Y:S01]  /*6840*/  MUFU.EX2 R37, R37 ;  /* 0x0000002500257308 */ /* 0x000ea20000000800 */
[----:B0-----:R-:W-:Y:S01]  /*6850*/  FADD.FTZ R12, R36, R7 ;  /* 0x00000007240c7221 */ /* 0x001fe20000010000 */
[----:B------:R0:W-:Y:S03]  /*6860*/  STSM.16.M88.4 [R23+0x36400], R152 ;  /* 0x0364009817007844 */ /* 0x0001e60000000200 */
[----:B------:R-:W-:-:S03]  /*6870*/  PLOP3.LUT P3, PT, PT, PT, UP0, 0x80, 0x0 ;  /* 0x000000000000781c */ /* 0x000fc60003f6f008 */
[----:B------:R-:W3:Y:S01]  /*6880*/  MUFU.EX2 R39, R39 ;  /* 0x0000002700277308 */ /* 0x000ee20000000800 */
[----:B-1----:R-:W-:-:S07]  /*6890*/  FADD.FTZ R14, R38, R13 ;  /* 0x0000000d260e7221 */ /* 0x002fce0000010000 */
[----:B------:R-:W1:Y:S01]  /*68a0*/  MUFU.EX2 R40, R40 ;  /* 0x0000002800287308 */ /* 0x000e620000000800 */
[C---:B--2---:R-:W-:Y:S01]  /*68b0*/  FADD.FTZ R7, R37.reuse, R12 ;  /* 0x0000000c25077221 */ /* 0x044fe20000010000 */
[----:B------:R-:W-:-:S06]  /*68c0*/  F2FP.F16.F32.PACK_AB R158, R37, R36 ;  /* 0x00000024259e723e */ /* 0x000fcc00000000ff */
[----:B------:R-:W2:Y:S01]  /*68d0*/  MUFU.EX2 R42, R42 ;  /* 0x0000002a002a7308 */ /* 0x000ea20000000800 */
[C---:B---3--:R-:W-:Y:S01]  /*68e0*/  FADD.FTZ R13, R39.reuse, R14 ;  /* 0x0000000e270d7221 */ /* 0x048fe20000010000 */
[----:B------:R-:W-:-:S05]  /*68f0*/  F2FP.F16.F32.PACK_AB R159, R39, R38 ;  /* 0x00000026279f723e */ /* 0x000fca00000000ff */
[----:B------:R0:W-:Y:S01]  /*6900*/  STSM.16.M88.4 [R184], R156 ;  /* 0x0000009cb8007844 */ /* 0x0001e20000000200 */
        /* <DEDUP_REMOVED lines=9> */
[----:B------:R-:W-:-:S06]  /*69a0*/  F2FP.F16.F32.PACK_AB R161, R43, R42 ;  /* 0x0000002a2ba1723e */ /* 0x000fcc00000000ff */
        /* <DEDUP_REMOVED lines=9> */
[----:B------:R-:W-:-:S05]  /*6a40*/  F2FP.F16.F32.PACK_AB R163, R47, R46 ;  /* 0x0000002e2fa3723e */ /* 0x000fca00000000ff */
[----:B------:R0:W-:Y:S01]  /*6a50*/  STSM.16.M88.4 [R186], R160 ;  /* 0x000000a0ba007844 */ /* 0x0001e20000000200 */
[----:B------:R-:W2:Y:S01]  /*6a60*/  MUFU.EX2 R49, R49 ;  /* 0x0000003100317308 */ /* 0x000ea20000000800 */
[----:B---3--:R-:W-:-:S07]  /*6a70*/  FADD.FTZ R12, R48, R7 ;  /* 0x00000007300c7221 */ /* 0x008fce0000010000 */
        /* <DEDUP_REMOVED lines=8> */
[----:B------:R3:W4:Y:S01]  /*6b00*/  MUFU.EX2 R167, R8 ;  /* 0x0000000800a77308 */ /* 0x0007220000000800 */
[----:B-1----:R-:W-:Y:S01]  /*6b10*/  F2FP.F16.F32.PACK_AB R166, R11, R52 ;  /* 0x000000340ba6723e */ /* 0x002fe200000000ff */
[----:B---3--:R-:W-:Y:S01]  /*6b20*/  FADD.FTZ R8, R52, R7 ;  /* 0x0000000734087221 */ /* 0x008fe20000010000 */
[----:B--2---:R-:W-:-:S03]  /*6b30*/  FADD.FTZ R12, R54, R13 ;  /* 0x0000000d360c7221 */ /* 0x004fc60000010000 */
[----:B------:R-:W-:Y:S01]  /*6b40*/  FADD.FTZ R7, R11, R8 ;  /* 0x000000080b077221 */ /* 0x000fe20000010000 */
[C---:B------:R-:W-:Y:S02]  /*6b50*/  VIADD R11, R10.reuse, 0x100 ;  /* 0x000001000a0b7836 */ /* 0x040fe40000000000 */
[----:B------:R-:W-:Y:S02]  /*6b60*/  VIADD R10, R10, 0x180 ;  /* 0x000001800a0a7836 */ /* 0x000fe40000000000 */
[C---:B----4-:R-:W-:Y:S01]  /*6b70*/  FADD.FTZ R8, R167.reuse, R12 ;  /* 0x0000000ca7087221 */ /* 0x050fe20000010000 */
[----:B------:R-:W-:-:S05]  /*6b80*/  F2FP.F16.F32.PACK_AB R167, R167, R54 ;  /* 0x00000036a7a7723e */ /* 0x000fca00000000ff */
[----:B------:R0:W-:Y:S01]  /*6b90*/  STSM.16.M88.4 [R185], R164 ;  /* 0x000000a4b9007844 */ /* 0x0001e20000000200 */
[----:B------:R-:W-:-:S06]  /*6ba0*/  WARPGROUP.ARRIVE ;  /* 0x00000000000079c5 */ /* 0x000fcc0000000000 */
[----:B------:R-:W-:Y:S01]  /*6bb0*/  HGMMA.64x256x16.F32 R24, R152, gdesc[UR8].tnspB, RZ, !UPT, gsb0 ;  /* 0x43e0000898187df0 */ /* 0x000fe2000c0008ff */
[----:B------:R-:W-:Y:S01]  /*6bc0*/  R2UR UR10, R11 ;  /* 0x000000000b0a72ca */ /* 0x000fe200000e0000 */
        /* <DEDUP_REMOVED lines=27> */
[----:B------:R-:W-:Y:S01]  /*6d80*/  ULDC UR4, c[0x0][0xa80] ;  /* 0x0002a00000047ab9 */ /* 0x000fe20000000800 */
[----:B------:R-:W-:Y:S02]  /*6d90*/  IMAD.MOV.U32 R10, RZ, RZ, R6 ;  /* 0x000000ffff0a7224 */ /* 0x000fe400078e0006 */
[----:B------:R-:W-:-:S07]  /*6da0*/  IMAD.MOV.U32 R12, RZ, RZ, R2 ;  /* 0x000000ffff0c7224 */ /* 0x000fce00078e0002 */
.L_x_5159:
        /* <DEDUP_REMOVED lines=8> */
.L_x_5151:
[----:B------:R-:W-:Y:S02]  /*6e30*/  IMAD.U32 R5, RZ, RZ, UR37 ;  /* 0x00000025ff057e24 */ /* 0x000fe4000f8e00ff */
[----:B0-----:R-:W-:-:S03]  /*6e40*/  IMAD R9, R2, 0x8, R16 ;  /* 0x0000000802097824 */ /* 0x001fc600078e0210 */
[----:B------:R-:W-:-:S04]  /*6e50*/  SHF.L.U32 R5, R5, 0x1f, RZ ;  /* 0x0000001f05057819 */ /* 0x000fc800000006ff */
[----:B------:R0:W1:Y:S01]  /*6e60*/  SYNCS.PHASECHK.TRANS64.TRYWAIT P3, [R9+URZ+0x38830], R5 ;  /* 0x03883005090075a7 */ /* 0x000062000806017f */
[----:B------:R-:W-:Y:S05]  /*6e70*/  @!P0 BRA `(.L_x_5152) ;  /* 0x0000000000048947 */ /* 0x000fea0003800000 */
[----:B------:R-:W-:Y:S01]  /*6e80*/  BPT.TRAP 0x1 ;  /* 0x000000040000795c */ /* 0x000fe20000300000 */
.L_x_5152:
[----:B------:R-:W-:Y:S01]  /*6e90*/  IMAD R6, R2, 0x200, R0 ;  /* 0x0000020002067824 */ /* 0x000fe200078e0200 */
[----:B-1----:R-:W-:Y:S06]  /*6ea0*/  @P3 BRA `(.L_x_5153) ;  /* 0x0000000000083947 */ /* 0x002fec0003800000 */
[----:B------:R-:W1:Y:S02]  /*6eb0*/  SYNCS.PHASECHK.TRANS64.TRYWAIT P3, [R9+URZ+0x38830], R5 ;  /* 0x03883005090075a7 */ /* 0x000e64000806017f */
[----:B-1----:R-:W-:Y:S05]  /*6ec0*/  @!P3 BRA `(.L_x_5154) ;  /* 0x0000013c00b4b947 */ /* 0x002fea0003800000 */
.L_x_5153:
[----:B------:R-:W-:Y:S01]  /*6ed0*/  R2UR UR10, R6 ;  /* 0x00000000060a72ca */ /* 0x000fe200000e0000 */
[----:B------:R-:W-:Y:S01]  /*6ee0*/  WARPGROUP.ARRIVE ;  /* 0x00000000000079c5 */ /* 0x000fe20000000000 */
[----:B------:R-:W-:Y:S01]  /*6ef0*/  UMOV UR11, 0x40000040 ;  /* 0x40000040000b7882 */ /* 0x000fe20000000000 */
[----:B------:R-:W-:Y:S01]  /*6f00*/  UMOV UR15, 0x40000040 ;  /* 0x40000040000f7882 */ /* 0x000fe20000000000 */
[----:B------:R-:W-:Y:S01]  /*6f10*/  UMOV UR19, 0x40000040 ;  /* 0x4000004000137882 */ /* 0x000fe20000000000 */
[----:B------:R-:W-:-:S08]  /*6f20*/  UMOV UR23, 0x40000040 ;  /* 0x4000004000177882 */ /* 0x000fd00000000000 */
[----:B------:R-:W-:Y:S01]  /*6f30*/  HGMMA.64x64x16.F32 R152, gdesc[UR8], RZ, !UPT, gsb0 ;  /* 0x00e00000089879f0 */ /* 0x000fe2000c0008ff */
[----:B------:R-:W-:Y:S02]  /*6f40*/  UIADD3 UR14, UR10, 0x2, URZ ;  /* 0x000000020a0e7890 */ /* 0x000fe4000fffe03f */
[----:B------:R-:W-:Y:S02]  /*6f50*/  UIADD3 UR18, UR10, 0x4, URZ ;  /* 0x000000040a127890 */ /* 0x000fe4000fffe03f */
        /* <DEDUP_REMOVED lines=13> */
.L_x_5155:
[----:B------:R2:W3:Y:S01]  /*7030*/  SYNCS.PHASECHK.TRANS64.TRYWAIT P3, [R9+URZ+0x38850], R5 ;  /* 0x03885005090075a7 */ /* 0x0004e2000806017f */
[----:B------:R-:W-:Y:S05]  /*7040*/  @!P0 BRA `(.L_x_5156) ;  /* 0x0000000000048947 */ /* 0x000fea0003800000 */
[----:B------:R-:W-:Y:S01]  /*7050*/  BPT.TRAP 0x1 ;  /* 0x000000040000795c */ /* 0x000fe20000300000 */
.L_x_5156:
[----:B---3--:R-:W-:Y:S05]  /*7060*/  @P3 BRA `(.L_x_5157) ;  /* 0x0000000000083947 */ /* 0x008fea0003800000 */
[----:B------:R-:W3:Y:S02]  /*7070*/  SYNCS.PHASECHK.TRANS64.TRYWAIT P3, [R9+URZ+0x38850], R5 ;  /* 0x03885005090075a7 */ /* 0x000ee4000806017f */
[----:B---3--:R-:W-:Y:S05]  /*7080*/  @!P3 BRA `(.L_x_5158) ;  /* 0x0000013c0058b947 */ /* 0x008fea0003800000 */
.L_x_5157:
[----:B0123--:R-:W-:Y:S01]  /*7090*/  IMAD R5, R2, 0x1000, R3 ;  /* 0x0000100002057824 */ /* 0x00ffe200078e0203 */
[----:B------:R-:W-:Y:S01]  /*70a0*/  WARPGROUP.ARRIVE ;  /* 0x00000000000079c5 */ /* 0x000fe20000000000 */
[----:B------:R-:W-:Y:S01]  /*70b0*/  UMOV UR27, 0x40000040 ;  /* 0x40000040001b7882 */ /* 0x000fe20000000000 */
[----:B------:R-:W-:Y:S01]  /*70c0*/  VIADD R6, R4, 0x2 ;  /* 0x0000000204067836 */ /* 0x000fe20000000000 */
[----:B------:R-:W-:Y:S01]  /*70d0*/  UMOV UR29, 0x40000040 ;  /* 0x40000040001d7882 */ /* 0x000fe20000000000 */
[C---:B------:R-:W-:Y:S01]  /*70e0*/  R2UR UR26, R5.reuse ;  /* 0x00000000051a72ca */ /* 0x040fe200000e0000 */
[----:B------:R-:W-:Y:S01]  /*70f0*/  UMOV UR31, 0x40000040 ;  /* 0x40000040001f7882 */ /* 0x000fe20000000000 */
[----:B------:R-:W0:Y:S01]  /*7100*/  S2R R13, SR_TID.X ;  /* 0x00000000000d7919 */ /* 0x000e220000002100 */
[----:B------:R-:W-:Y:S01]  /*7110*/  R2UR UR28, R6 ;  /* 0x00000000061c72ca */ /* 0x000fe200000e0000 */
[C---:B------:R-:W-:Y:S01]  /*7120*/  VIADD R6, R5.reuse, 0x2 ;  /* 0x0000000205067836 */ /* 0x040fe20000000000 */
[----:B------:R-:W-:Y:S01]  /*7130*/  UMOV UR7, 0xffffffc0 ;  /* 0xffffffc000077882 */ /* 0x000fe20000000000 */
[----:B------:R-:W-:Y:S01]  /*7140*/  VIADD R20, R5, 0x800 ;  /* 0x0000080005147836 */ /* 0x000fe20000000000 */
[----:B------:R-:W-:Y:S01]  /*7150*/  UIMAD UR7, UR6, UR7, 0x1 ;  /* 0x00000001060774a4 */ /* 0x000fe2000f8e0207 */
[----:B------:R-:W-:Y:S01]  /*7160*/  IMAD.MOV.U32 R15, RZ, RZ, 0x4 ;  /* 0x00000004ff0f7424 */ /* 0x000fe200078e00ff */
[----:B------:R-:W-:Y:S01]  /*7170*/  R2UR UR30, R6 ;  /* 0x00000000061e72ca */ /* 0x000fe200000e0000 */
[----:B------:R-:W-:Y:S01]  /*7180*/  VIADD R6, R4, 0x4 ;  /* 0x0000000404067836 */ /* 0x000fe20000000000 */
[----:B------:R-:W-:Y:S01]  /*7190*/  UMOV UR11, 0x40000040 ;  /* 0x40000040000b7882 */ /* 0x000fe20000000000 */
[----:B------:R-:W-:Y:S01]  /*71a0*/  UISETP.GT.AND UP0, UPT, UR6, UR5, UPT ;  /* 0x000000050600728c */ /* 0x000fe2000bf04270 */
[----:B------:R-:W-:Y:S01]  /*71b0*/  HGMMA.64x64x16.F32 R152, gdesc[UR24], R152, gsb0 ;  /* 0x00e00000189879f0 */ /* 0x000fe20008000898 */
[----:B------:R-:W-:Y:S01]  /*71c0*/  UIADD3 UR6, UR6, -0x1, URZ ;  /* 0xffffffff06067890 */ /* 0x000fe2000fffe03f */
[----:B0-----:R-:W-:Y:S01]  /*71d0*/  SHF.R.U32.HI R13, RZ, 0x7, R13 ;  /* 0x00000007ff0d7819 */ /* 0x001fe2000001160d */
[----:B------:R-:W-:-:S02]  /*71e0*/  WARPGROUP.DEPBAR.LE gsb0, 0x0 ;  /* 0x00008000000079c5 */ /* 0x000fc40000010000 */
[----:B------:R-:W-:-:S06]  /*71f0*/  WARPGROUP.ARRIVE ;  /* 0x00000000000079c5 */ /* 0x000fcc0000000000 */
[----:B------:R-:W-:Y:S01]  /*7200*/  HGMMA.64x64x16.F32 R152, gdesc[UR28], R152, gsb0 ;  /* 0x00e000001c9879f0 */ /* 0x000fe20008000898 */
[----:B------:R-:W-:Y:S01]  /*7210*/  R2UR UR28, R6 ;  /* 0x00000000061c72ca */ /* 0x000fe200000e0000 */
[----:B------:R-:W-:Y:S01]  /*7220*/  VIADD R6, R5, 0x4 ;  /* 0x0000000405067836 */ /* 0x000fe20000000000 */
[----:B------:R-:W-:Y:S01]  /*7230*/  UMOV UR29, 0x40000040 ;  /* 0x40000040001d7882 */ /* 0x000fe20000000000 */
[----:B------:R-:W-:-:S03]  /*7240*/  UMOV UR31, 0x40000040 ;  /* 0x40000040001f7882 */ /* 0x000fc60000000000 */
[----:B------:R-:W-:Y:S01]  /*7250*/  R2UR UR30, R6 ;  /* 0x00000000061e72ca */ /* 0x000fe200000e0000 */
[----:B------:R-:W-:Y:S01]  /*7260*/  VIADD R6, R4, 0x6 ;  /* 0x0000000604067836 */ /* 0x000fe20000000000 */
[----:B------:R-:W-:Y:S02]  /*7270*/  WARPGROUP.DEPBAR.LE gsb0, 0x0 ;  /* 0x00008000000079c5 */ /* 0x000fe40000010000 */
[----:B------:R-:W-:-:S09]  /*7280*/  WARPGROUP.ARRIVE ;  /* 0x00000000000079c5 */ /* 0x000fd20000000000 */
        /* <DEDUP_REMOVED lines=113> */
[----:B------:R-:W-:Y:S02]  /*79a0*/  R2UR UR30, R6 ;  /* 0x00000000061e72ca */ /* 0x000fe400000e0000 */
[----:B------:R0:W1:Y:S02]  /*79b0*/  SHFL.IDX PT, R6, R13, RZ, 0x1f ;  /* 0x00001fff0d067589 */ /* 0x00006400000e0000 */
[----:B0-----:R-:W-:Y:S01]  /*79c0*/  VIADD R13, R4, 0x800 ;  /* 0x00000800040d7836 */ /* 0x001fe20000000000 */
[----:B-1----:R-:W-:-:S04]  /*79d0*/  ISETP.GT.AND P3, PT, R6, 0x7f, PT ;  /* 0x0000007f0600780c */ /* 0x002fc80003f64270 */
[----:B------:R-:W-:-:S05]  /*79e0*/  SEL R14, RZ, 0x2, !P3 ;  /* 0x00000002ff0e7807 */ /* 0x000fca0005800000 */
[----:B------:R-:W-:Y:S01]  /*79f0*/  IMAD.IADD R6, R13, 0x1, R14 ;  /* 0x000000010d067824 */ /* 0x000fe200078e020e */
[----:B------:R-:W-:Y:S02]  /*7a00*/  WARPGROUP.DEPBAR.LE gsb0, 0x0 ;  /* 0x00008000000079c5 */ /* 0x000fe40000010000 */
[----:B------:R-:W-:-:S06]  /*7a10*/  WARPGROUP.ARRIVE ;  /* 0x00000000000079c5 */ /* 0x000fcc0000000000 */
[----:B------:R-:W-:Y:S01]  /*7a20*/  HGMMA.64x64x16.F32 R152, gdesc[UR28], R152, gsb0 ;  /* 0x00e000001c9879f0 */ /* 0x000fe20008000898 */
[----:B------:R-:W-:Y:S01]  /*7a30*/  R2UR UR28, R6 ;  /* 0x00000000061c72ca */ /* 0x000fe200000e0000 */
[----:B------:R-:W-:Y:S01]  /*7a40*/  IMAD.IADD R6, R14, 0x1, R20 ;  /* 0x000000010e067824 */ /* 0x000fe200078e0214 */
[----:B------:R-:W-:Y:S01]  /*7a50*/  UMOV UR29, 0x40000040 ;  /* 0x40000040001d7882 */ /* 0x000fe20000000000 */
[----:B------:R-:W-:-:S03]  /*7a60*/  UMOV UR31, 0x40000040 ;  /* 0x40000040001f7882 */ /* 0x000fc60000000000 */
[----:B------:R-:W-:Y:S02]  /*7a70*/  R2UR UR30, R6 ;  /* 0x00000000061e72ca */ /* 0x000fe400000e0000 */
[C---:B------:R-:W-:Y:S02]  /*7a80*/  SEL R6, R15.reuse, 0x2, P3 ;  /* 0x000000020f067807 */ /* 0x040fe40001800000 */
[----:B------:R-:W-:-:S03]  /*7a90*/  SEL R15, R15, 0x6, !P3 ;  /* 0x000000060f0f7807 */ /* 0x000fc60005800000 */
[C---:B------:R-:W-:Y:S02]  /*7aa0*/  IMAD.IADD R21, R13.reuse, 0x1, R6 ;  /* 0x000000010d157824 */ /* 0x040fe400078e0206 */
[----:B------:R-:W-:Y:S01]  /*7ab0*/  IMAD.IADD R13, R13, 0x1, R15 ;  /* 0x000000010d0d7824 */ /* 0x000fe200078e020f */
[----:B------:R-:W-:Y:S02]  /*7ac0*/  WARPGROUP.DEPBAR.LE gsb0, 0x0 ;  /* 0x00008000000079c5 */ /* 0x000fe40000010000 */
[----:B------:R-:W-:-:S06]  /*7ad0*/  WARPGROUP.ARRIVE ;  /* 0x00000000000079c5 */ /* 0x000fcc0000000000 */
[----:B------:R-:W-:Y:S01]  /*7ae0*/  HGMMA.64x64x16.F32 R152, gdesc[UR28], R152, gsb0 ;  /* 0x00e000001c9879f0 */ /* 0x000fe20008000898 */
[----:B------:R-:W-:Y:S01]  /*7af0*/  R2UR UR28, R21 ;  /* 0x00000000151c72ca */ /* 0x000fe200000e0000 */
[C---:B------:R-:W-:Y:S01]  /*7b00*/  IMAD.IADD R21, R20.reuse, 0x1, R6 ;  /* 0x0000000114157824 */ /* 0x040fe200078e0206 */
[----:B------:R-:W-:Y:S01]  /*7b10*/  UMOV UR29, 0x40000040 ;  /* 0x40000040001d7882 */ /* 0x000fe20000000000 */
[----:B------:R-:W-:Y:S01]  /*7b20*/  UMOV UR31, 0x40000040 ;  /* 0x40000040001f7882 */ /* 0x000fe20000000000 */
[----:B------:R-:W-:Y:S02]  /*7b30*/  IMAD.IADD R20, R20, 0x1, R15 ;  /* 0x0000000114147824 */ /* 0x000fe400078e020f */
[----:B------:R-:W-:Y:S01]  /*7b40*/  R2UR UR30, R21 ;  /* 0x00000000151e72ca */ /* 0x000fe200000e0000 */
[----:B------:R-:W-:Y:S02]  /*7b50*/  WARPGROUP.DEPBAR.LE gsb0, 0x0 ;  /* 0x00008000000079c5 */ /* 0x000fe40000010000 */
[----:B------:R-:W-:-:S10]  /*7b60*/  WARPGROUP.ARRIVE ;  /* 0x00000000000079c5 */ /* 0x000fd40000000000 */
        /* <DEDUP_REMOVED lines=26> */
[----:B------:R-:W-:Y:S01]  /*7d10*/  VIADD R20, R5, 0xa00 ;  /* 0x00000a0005147836 */ /* 0x000fe20000000000 */
[----:B------:R-:W-:Y:S01]  /*7d20*/  UMOV UR29, 0x40000040 ;  /* 0x40000040001d7882 */ /* 0x000fe20000000000 */
[----:B------:R-:W-:Y:S02]  /*7d30*/  UMOV UR31, 0x40000040 ;  /* 0x40000040001f7882 */ /* 0x000fe40000000000 */
[----:B------:R-:W-:-:S05]  /*7d40*/  IMAD.IADD R21, R14, 0x1, R20 ;  /* 0x000000010e157824 */ /* 0x000fca00078e0214 */
[----:B------:R-:W-:Y:S01]  /*7d50*/  R2UR UR30, R21 ;  /* 0x00000000151e72ca */ /* 0x000fe200000e0000 */
[C---:B------:R-:W-:Y:S02]  /*7d60*/  IMAD.IADD R21, R13.reuse, 0x1, R6 ;  /* 0x000000010d157824 */ /* 0x040fe400078e0206 */
[----:B------:R-:W-:Y:S01]  /*7d70*/  IMAD.IADD R13, R13, 0x1, R15 ;  /* 0x000000010d0d7824 */ /* 0x000fe200078e020f */
[----:B------:R-:W-:Y:S02]  /*7d80*/  WARPGROUP.DEPBAR.LE gsb0, 0x0 ;  /* 0x00008000000079c5 */ /* 0x000fe40000010000 */
[----:B------:R-:W-:-:S07]  /*7d90*/  WARPGROUP.ARRIVE ;  /* 0x00000000000079c5 */ /* 0x000fce0000000000 */
[----:B------:R-:W-:Y:S01]  /*7da0*/  HGMMA.64x64x16.F32 R152, gdesc[UR28], R152, gsb0 ;  /* 0x00e000001c9879f0 */ /* 0x000fe20008000898 */
[----:B------:R-:W-:Y:S01]  /*7db0*/  R2UR UR28, R21 ;  /* 0x00000000151c72ca */ /* 0x000fe200000e0000 */
[--C-:B------:R-:W-:Y:S01]  /*7dc0*/  IMAD.IADD R21, R6, 0x1, R20.reuse ;  /* 0x0000000106157824 */ /* 0x100fe200078e0214 */
        /* <DEDUP_REMOVED lines=82> */
[--C-:B------:R-:W-:Y:S02]  /*82f0*/  IMAD.IADD R6, R6, 0x1, R20.reuse ;  /* 0x0000000106067824 */ /* 0x100fe400078e0214 */
        /* <DEDUP_REMOVED lines=21> */
[----:B------:R-:W-:-:S04]  /*8450*/  LOP3.LUT R13, R13, 0x6, RZ, 0xc0, !PT ;  /* 0x000000060d0d7812 */ /* 0x000fc800078ec0ff */
[CC--:B------:R-:W-:Y:S02]  /*8460*/  IADD3 R5, R13.reuse, R6.reuse, R5 ;  /* 0x000000060d057210 */ /* 0x0c0fe40007ffe005 */
[----:B------:R-:W-:Y:S02]  /*8470*/  IADD3 R6, R13, R6, R4 ;  /* 0x000000060d067210 */ /* 0x000fe40007ffe004 */
[----:B------:R-:W0:Y:S01]  /*8480*/  @P1 LDC R13, c[0x0][0x44c] ;  /* 0x00011300ff0d1b82 */ /* 0x000e220000000800 */
[----:B------:R-:W-:Y:S02]  /*8490*/  WARPGROUP.DEPBAR.LE gsb0, 0x0 ;  /* 0x00008000000079c5 */ /* 0x000fe40000010000 */
[----:B------:R-:W-:-:S06]  /*84a0*/  WARPGROUP.ARRIVE ;  /* 0x00000000000079c5 */ /* 0x000fcc0000000000 */
[----:B------:R-:W-:Y:S01]  /*84b0*/  HGMMA.64x64x16.F32 R152, gdesc[UR28], R152, gsb0 ;  /* 0x00e000001c9879f0 */ /* 0x000fe20008000898 */
[----:B------:R-:W-:Y:S01]  /*84c0*/  R2UR UR28, R6 ;  /* 0x00000000061c72ca */ /* 0x000fe200000e0000 */
[----:B------:R-:W-:Y:S01]  /*84d0*/  UMOV UR29, 0x40000040 ;  /* 0x40000040001d7882 */ /* 0x000fe20000000000 */
[----:B------:R-:W-:Y:S01]  /*84e0*/  R2UR UR30, R5 ;  /* 0x00000000051e72ca */ /* 0x000fe200000e0000 */
[----:B------:R-:W-:Y:S01]  /*84f0*/  UMOV UR31, 0x40000040 ;  /* 0x40000040001f7882 */ /* 0x000fe20000000000 */
[----:B------:R-:W1:Y:S01]  /*8500*/  @P1 LDC R5, c[0x0][0x450] ;  /* 0x00011400ff051b82 */ /* 0x000e620000000800 */
[----:B------:R-:W-:-:S04]  /*8510*/  VIADD R6, R190, UR42 ;  /* 0x0000002abe067c36 */ /* 0x000fc80008000000 */
[----:B0-----:R-:W-:-:S05]  /*8520*/  @P1 IMAD.HI.U32 R13, R6, R13, RZ ;  /* 0x0000000d060d1227 */ /* 0x001fca00078e00ff */
[----:B-1----:R-:W-:Y:S02]  /*8530*/  @P1 SHF.R.U32.HI R6, RZ, R5, R13 ;  /* 0x00000005ff061219 */ /* 0x002fe4000001160d */
[----:B------:R-:W-:-:S03]  /*8540*/  IADD3 R5, R187, UR7, -R189 ;  /* 0x00000007bb057c10 */ /* 0x000fc6000fffe8bd */
[----:B------:R-:W0:Y:S02]  /*8550*/  SHFL.IDX PT, R13, R6, RZ, 0x1c1f ;  /* 0x001c1fff060d7589 */ /* 0x000e2400000e0000 */
[----:B------:R-:W-:-:S04]  /*8560*/  IMAD.IADD R5, R5, 0x1, -R188 ;  /* 0x0000000105057824 */ /* 0x000fc800078e0abc */
[----:B0-----:R-:W-:-:S05]  /*8570*/  IMAD.IADD R13, R5, 0x1, R13 ;  /* 0x00000001050d7824 */ /* 0x001fca00078e020d */
[C---:B------:R-:W-:Y:S02]  /*8580*/  ISETP.GT.AND P3, PT, R13.reuse, RZ, PT ;  /* 0x000000ff0d00720c */ /* 0x040fe40003f64270 */
[C---:B------:R-:W-:Y:S02]  /*8590*/  ISETP.GT.AND P4, PT, R13.reuse, 0x1, PT ;  /* 0x000000010d00780c */ /* 0x040fe40003f84270 */
[C---:B------:R-:W-:Y:S02]  /*85a0*/  ISETP.GT.AND P6, PT, R13.reuse, 0x28, PT ;  /* 0x000000280d00780c */ /* 0x040fe40003fc4270 */
        /* <DEDUP_REMOVED lines=42> */
[----:B------:R-:W-:Y:S02]  /*8850*/  ISETP.GT.AND P6, PT, R13, 0x38, PT ;  /* 0x000000380d00780c */ /* 0x000fe40003fc4270 */
[----:B------:R-:W-:Y:S02]  /*8860*/  FMNMX.FTZ R14, R177, R14, !PT ;  /* 0x0000000eb10e7209 */ /* 0x000fe40007810000 */
[----:B------:R-:W-:-:S02]  /*8870*/  FSEL R180, R180, -INF , P6 ;  /* 0xff800000b4b47808 */ /* 0x000fc40003000000 */
[----:B------:R-:W-:Y:S02]  /*8880*/  ISETP.GT.AND P5, PT, R13, 0x39, PT ;  /* 0x000000390d00780c */ /* 0x000fe40003fa4270 */
[----:B------:R-:W-:Y:S02]  /*8890*/  FMNMX.FTZ R13, R180, R14, !PT ;  /* 0x0000000eb40d7209 */ /* 0x000fe40007810000 */
[----:B------:R-:W0:Y:S01]  /*88a0*/  SHFL.IDX PT, R14, R6, 0x1, 0x1c1f ;  /* 0x003c1f00060e7f89 */ /* 0x000e2200000e0000 */
[----:B------:R-:W-:-:S04]  /*88b0*/  FSEL R181, R181, -INF , P5 ;  /* 0xff800000b5b57808 */ /* 0x000fc80002800000 */
[----:B------:R-:W-:-:S05]  /*88c0*/  FMNMX.FTZ R13, R181, R13, !PT ;  /* 0x0000000db50d7209 */ /* 0x000fca0007810000 */
[----:B------:R-:W1:Y:S01]  /*88d0*/  SHFL.BFLY PT, R6, R13, 0x2, 0x1f ;  /* 0x0c401f000d067f89 */ /* 0x000e6200000e0000 */
[----:B0-----:R-:W-:-:S05]  /*88e0*/  IMAD.IADD R5, R5, 0x1, R14 ;  /* 0x0000000105057824 */ /* 0x001fca00078e020e */
[C---:B------:R-:W-:Y:S02]  /*88f0*/  ISETP.GT.AND P4, PT, R5.reuse, RZ, PT ;  /* 0x000000ff0500720c */ /* 0x040fe40003f84270 */
[C---:B------:R-:W-:Y:S02]  /*8900*/  ISETP.GT.AND P5, PT, R5.reuse, 0x1, PT ;  /* 0x000000010500780c */ /* 0x040fe40003fa4270 */
        /* <DEDUP_REMOVED lines=10> */
[C---:B------:R-:W-:Y:S02]  /*89b0*/  ISETP.GT.AND P5, PT, R5.reuse, 0x11, PT ;  /* 0x000000110500780c */ /* 0x040fe40003fa4270 */
[C---:B------:R-:W-:Y:S02]  /*89c0*/  ISETP.GT.AND P6, PT, R5.reuse, 0x18, PT ;  /* 0x000000180500780c */ /* 0x040fe40003fc4270 */
[----:B------:R-:W-:Y:S02]  /*89d0*/  ISETP.GT.AND P3, PT, R5, 0x19, PT ;  /* 0x000000190500780c */ /* 0x000fe40003f64270 */
[----:B------:R-:W-:Y:S02]  /*89e0*/  FSEL R162, R162, -INF , P4 ;  /* 0xff800000a2a27808 */ /* 0x000fe40002000000 */
[----:B------:R-:W-:Y:S02]  /*89f0*/  FMNMX.FTZ R14, R159, R14, !PT ;  /* 0x0000000e9f0e7209 */ /* 0x000fe40007810000 */
        /* <DEDUP_REMOVED lines=9> */
[----:B------:R-:W-:Y:S02]  /*8a90*/  FSEL R171, R171, -INF , P5 ;  /* 0xff800000abab7808 */ /* 0x000fe40002800000 */
[----:B------:R-:W-:Y:S02]  /*8aa0*/  FSEL R174, R174, -INF , P6 ;  /* 0xff800000aeae7808 */ /* 0x000fe40003000000 */
[----:B------:R-:W-:Y:S02]  /*8ab0*/  FSEL R175, R175, -INF , P3 ;  /* 0xff800000afaf7808 */ /* 0x000fe40001800000 */
[----:B------:R-:W-:-:S02]  /*8ac0*/  ISETP.GT.AND P4, PT, R5, 0x30, PT ;  /* 0x000000300500780c */ /* 0x000fc40003f84270 */
[C---:B------:R-:W-:Y:S02]  /*8ad0*/  ISETP.GT.AND P5, PT, R5.reuse, 0x31, PT ;  /* 0x000000310500780c */ /* 0x040fe40003fa4270 */
[C---:B------:R-:W-:Y:S02]  /*8ae0*/  ISETP.GT.AND P6, PT, R5.reuse, 0x38, PT ;  /* 0x000000380500780c */ /* 0x040fe40003fc4270 */
[----:B------:R-:W-:Y:S02]  /*8af0*/  ISETP.GT.AND P3, PT, R5, 0x39, PT ;  /* 0x000000390500780c */ /* 0x000fe40003f64270 */
[----:B------:R-:W-:Y:S02]  /*8b00*/  FMNMX.FTZ R5, R163, R14, !PT ;  /* 0x0000000ea3057209 */ /* 0x000fe40007810000 */
[----:B------:R-:W-:Y:S02]  /*8b10*/  FSEL R178, R178, -INF , P4 ;  /* 0xff800000b2b27808 */ /* 0x000fe40002000000 */
[----:B------:R-:W-:-:S02]  /*8b20*/  FMNMX.FTZ R5, R166, R5, !PT ;  /* 0x00000005a6057209 */ /* 0x000fc40007810000 */
[----:B-1----:R-:W-:Y:S02]  /*8b30*/  FMNMX.FTZ R6, R13, R6, !PT ;  /* 0x000000060d067209 */ /* 0x002fe40007810000 */
[----:B------:R-:W-:Y:S02]  /*8b40*/  FMNMX.FTZ R5, R167, R5, !PT ;  /* 0x00000005a7057209 */ /* 0x000fe40007810000 */
[----:B------:R-:W-:Y:S01]  /*8b50*/  FSEL R179, R179, -INF , P5 ;  /* 0xff800000b3b37808 */ /* 0x000fe20002800000 */
[----:B------:R-:W0:Y:S01]  /*8b60*/  SHFL.BFLY PT, R13, R6, 0x1, 0x1f ;  /* 0x0c201f00060d7f89 */ /* 0x000e2200000e0000 */
[----:B------:R-:W-:Y:S02]  /*8b70*/  FMNMX.FTZ R5, R170, R5, !PT ;  /* 0x00000005aa057209 */ /* 0x000fe40007810000 */
[----:B------:R-:W-:Y:S02]  /*8b80*/  FSEL R182, R182, -INF , P6 ;  /* 0xff800000b6b67808 */ /* 0x000fe40003000000 */
[----:B------:R-:W-:-:S02]  /*8b90*/  FMNMX.FTZ R5, R171, R5, !PT ;  /* 0x00000005ab057209 */ /* 0x000fc40007810000 */
[----:B------:R-:W-:Y:S02]  /*8ba0*/  FSEL R229, R183, -INF , P3 ;  /* 0xff800000b7e57808 */ /* 0x000fe40001800000 */
        /* <DEDUP_REMOVED lines=9> */
[----:B------:R-:W-:Y:S01]  /*8c40*/  FSEL R228, R228, RZ, P4 ;  /* 0x000000ffe4e47208 */ /* 0x000fe20002000000 */
[----:B------:R-:W0:Y:S04]  /*8c50*/  SHFL.BFLY PT, R15, R5, 0x2, 0x1f ;  /* 0x0c401f00050f7f89 */ /* 0x000e2800000e0000 */
        /* <DEDUP_REMOVED lines=14> */
[----:B------:R-:W-:-:S03]  /*8d40*/  FFMA.FTZ R173, R181, UR4, -R228 ;  /* 0x00000004b5ad7c23 */ /* 0x000fc600080108e4 */
[----:B------:R-:W-:Y:S01]  /*8d50*/  MUFU.EX2 R152, R152 ;  /* 0x0000009800987308 */ /* 0x000fe20000000800 */
[----:B0-----:R-:W-:Y:S01]  /*8d60*/  FMNMX.FTZ R5, R5, R15, !PT ;  /* 0x0000000f05057209 */ /* 0x001fe20007810000 */
[--C-:B------:R-:W-:Y:S01]  /*8d70*/  FFMA.FTZ R15, R169, UR4, -R228.reuse ;  /* 0x00000004a90f7c23 */ /* 0x100fe200080108e4 */
[----:B------:R-:W-:-:S03]  /*8d80*/  FFMA.FTZ R169, R177, UR4, -R228 ;  /* 0x00000004b1a97c23 */ /* 0x000fc600080108e4 */
[----:B------:R-:W0:Y:S02]  /*8d90*/  SHFL.BFLY PT, R164, R5, 0x1, 0x1f ;  /* 0x0c201f0005a47f89 */ /* 0x000e2400000e0000 */
[----:B------:R-:W-:Y:S08]  /*8da0*/  MUFU.EX2 R153, R153 ;  /* 0x0000009900997308 */ /* 0x000ff00000000800 */
[----:B------:R-:W-:Y:S08]  /*8db0*/  MUFU.EX2 R156, R156 ;  /* 0x0000009c009c7308 */ /* 0x000ff00000000800 */
[----:B------:R-:W-:Y:S01]  /*8dc0*/  MUFU.EX2 R157, R157 ;  /* 0x0000009d009d7308 */ /* 0x000fe20000000800 */
[----:B0-----:R-:W-:-:S07]  /*8dd0*/  FMNMX.FTZ R5, R5, R164, !PT ;  /* 0x000000a405057209 */ /* 0x001fce0007810000 */
[----:B------:R-:W-:Y:S01]  /*8de0*/  MUFU.EX2 R161, R161 ;  /* 0x000000a100a17308 */ /* 0x000fe20000000800 */
[C---:B------:R-:W-:Y:S01]  /*8df0*/  FSETP.NEU.FTZ.AND P3, PT, R5.reuse, -INF , PT ;  /* 0xff8000000500780b */ /* 0x040fe20003f7d000 */
[----:B------:R-:W-:-:S06]  /*8e00*/  FMUL.FTZ R164, R5, UR4 ;  /* 0x0000000405a47c20 */ /* 0x000fcc0008410000 */
[----:B------:R-:W-:Y:S01]  /*8e10*/  MUFU.EX2 R160, R160 ;  /* 0x000000a000a07308 */ /* 0x000fe20000000800 */
[----:B------:R-:W-:-:S05]  /*8e20*/  FSEL R164, R164, RZ, P3 ;  /* 0x000000ffa4a47208 */ /* 0x000fca0001800000 */
[--C-:B------:R-:W-:Y:S01]  /*8e30*/  FFMA.FTZ R165, R155, UR4, -R164.reuse ;  /* 0x000000049ba57c23 */ /* 0x100fe200080108a4 */
[--C-:B------:R-:W-:Y:S01]  /*8e40*/  FFMA.FTZ R155, R158, UR4, -R164.reuse ;  /* 0x000000049e9b7c23 */ /* 0x100fe200080108a4 */
[--C-:B------:R-:W-:Y:S01]  /*8e50*/  FFMA.FTZ R158, R162, UR4, -R164.reuse ;  /* 0x00000004a29e7c23 */ /* 0x100fe200080108a4 */
[--C-:B------:R-:W-:Y:S01]  /*8e60*/  FFMA.FTZ R162, R163, UR4, -R164.reuse ;  /* 0x00000004a3a27c23 */ /* 0x100fe200080108a4 */
[--C-:B------:R-:W-:Y:S01]  /*8e70*/  FFMA.FTZ R176, R166, UR4, -R164.reuse ;  /* 0x00000004a6b07c23 */ /* 0x100fe200080108a4 */
[----:B------:R-:W-:Y:S01]  /*8e80*/  FSEL R163, R6, RZ, P4 ;  /* 0x000000ff06a37208 */ /* 0x000fe20002000000 */
[--C-:B------:R-:W-:Y:S01]  /*8e90*/  FFMA.FTZ R154, R154, UR4, -R164.reuse ;  /* 0x000000049a9a7c23 */ /* 0x100fe200080108a4 */
[----:B------:R-:W-:Y:S01]  /*8ea0*/  FSEL R166, R5, RZ, P3 ;  /* 0x000000ff05a67208 */ /* 0x000fe20001800000 */
[----:B------:R-:W-:Y:S01]  /*8eb0*/  FFMA.FTZ R177, R167, UR4, -R164 ;  /* 0x00000004a7b17c23 */ /* 0x000fe200080108a4 */
[----:B------:R-:W-:Y:S01]  /*8ec0*/  ISETP.NE.AND P3, PT, R22, RZ, PT ;  /* 0x000000ff1600720c */ /* 0x000fe20003f65270 */
[----:B------:R-:W-:Y:S01]  /*8ed0*/  FADD.FTZ R163, -R163, R10 ;  /* 0x0000000aa3a37221 */ /* 0x000fe20000010100 */
[----:B------:R-:W-:Y:S01]  /*8ee0*/  MUFU.EX2 R165, R165 ;  /* 0x000000a500a57308 */ /* 0x000fe20000000800 */
[----:B------:R-:W-:Y:S01]  /*8ef0*/  FADD.FTZ R166, -R166, R11 ;  /* 0x0000000ba6a67221 */ /* 0x000fe20000010100 */
[----:B------:R-:W-:-:S02]  /*8f00*/  @!P2 VIADD R11, R9, 0x38840 ;  /* 0x00038840090ba836 */ /* 0x000fc40000000000 */
[----:B------:R-:W-:Y:S01]  /*8f10*/  FMUL.FTZ R163, R163, UR4 ;  /* 0x00000004a3a37c20 */ /* 0x000fe20008410000 */
[--C-:B------:R-:W-:Y:S01]  /*8f20*/  FFMA.FTZ R159, R159, UR4, -R164.reuse ;  /* 0x000000049f9f7c23 */ /* 0x100fe200080108a4 */
[----:B------:R-:W-:Y:S01]  /*8f30*/  FMUL.FTZ R166, R166, UR4 ;  /* 0x00000004a6a67c20 */ /* 0x000fe20008410000 */
[--C-:B------:R-:W-:Y:S01]  /*8f40*/  FFMA.FTZ R10, R170, UR4, -R164.reuse ;  /* 0x00000004aa0a7c23 */ /* 0x100fe200080108a4 */
[----:B------:R-:W-:Y:S01]  /*8f50*/  @!P2 PRMT R11, RZ, 0x654, R11 ;  /* 0x00000654ff0ba816 */ /* 0x000fe2000000000b */
[----:B------:R-:W-:Y:S01]  /*8f60*/  MUFU.EX2 R154, R154 ;  /* 0x0000009a009a7308 */ /* 0x000fe20000000800 */
[--C-:B------:R-:W-:Y:S01]  /*8f70*/  FFMA.FTZ R179, R179, UR4, -R164.reuse ;  /* 0x00000004b3b37c23 */ /* 0x100fe200080108a4 */
[----:B------:R-:W-:Y:S01]  /*8f80*/  FFMA.FTZ R182, R182, UR4, -R164 ;  /* 0x00000004b6b67c23 */ /* 0x000fe200080108a4 */
[----:B------:R-:W-:Y:S01]  /*8f90*/  @!P3 IMAD R167, R12, 0x40, R18 ;  /* 0x000000400ca7b824 */ /* 0x000fe200078e0212 */
[----:B------:R0:W-:Y:S01]  /*8fa0*/  @!P2 SYNCS.ARRIVE.TRANS64.RED.A1T0 RZ, [R11+URZ], RZ ;  /* 0x000000ff0bffa9a7 */ /* 0x0001e2000810043f */
[--C-:B------:R-:W-:Y:S01]  /*8fb0*/  FFMA.FTZ R12, R174, UR4, -R164.reuse ;  /* 0x00000004ae0c7c23 */ /* 0x100fe200080108a4 */
[----:B------:R-:W-:Y:S01]  /*8fc0*/  FFMA.FTZ R171, R171, UR4, -R164 ;  /* 0x00000004abab7c23 */ /* 0x000fe200080108a4 */
[----:B------:R-:W-:Y:S01]  /*8fd0*/  @!P3 IMAD R167, R167, 0x4, R16 ;  /* 0x00000004a7a7b824 */ /* 0x000fe200078e0210 */
[----:B------:R-:W1:Y:S01]  /*8fe0*/  MUFU.EX2 R163, R163 ;  /* 0x000000a300a37308 */ /* 0x000e620000000800 */
[--C-:B------:R-:W-:Y:S01]  /*8ff0*/  FFMA.FTZ R175, R175, UR4, -R164.reuse ;  /* 0x00000004afaf7c23 */ /* 0x100fe200080108a4 */
[--C-:B------:R-:W-:Y:S01]  /*9000*/  FFMA.FTZ R178, R178, UR4, -R164.reuse ;  /* 0x00000004b2b27c23 */ /* 0x100fe200080108a4 */
[----:B------:R-:W-:Y:S01]  /*9010*/  FFMA.FTZ R164, R229, UR4, -R164 ;  /* 0x00000004e5a47c23 */ /* 0x000fe200080108a4 */
[----:B------:R-:W-:-:S04]  /*9020*/  @!P2 VIADD R9, R9, 0x38860 ;  /* 0x000388600909a836 */ /* 0x000fc80000000000 */
[----:B------:R-:W2:Y:S01]  /*9030*/  MUFU.EX2 R166, R166 ;  /* 0x000000a600a67308 */ /* 0x000ea20000000800 */
[----:B------:R-:W-:-:S07]  /*9040*/  @!P2 PRMT R9, RZ, 0x654, R9 ;  /* 0x00000654ff09a816 */ /* 0x000fce0000000009 */
[----:B------:R-:W3:Y:S01]  /*9050*/  MUFU.EX2 R155, R155 ;  /* 0x0000009b009b7308 */ /* 0x000ee20000000800 */
[----:B-1----:R-:W-:Y:S01]  /*9060*/  @!P3 STS [R167+0x38400], R163 ;  /* 0x038400a3a700b388 */ /* 0x002fe20000000800 */
[-C--:B------:R-:W-:Y:S01]  /*9070*/  FMUL.FTZ R24, R24, R163.reuse ;  /* 0x000000a318187220 */ /* 0x080fe20000410000 */
[-C--:B------:R-:W-:Y:S01]  /*9080*/  FMUL.FTZ R25, R25, R163.reuse ;  /* 0x000000a319197220 */ /* 0x080fe20000410000 */
[-C--:B------:R-:W-:Y:S01]  /*9090*/  FMUL.FTZ R28, R28, R163.reuse ;  /* 0x000000a31c1c7220 */ /* 0x080fe20000410000 */
[-C--:B------:R-:W-:Y:S01]  /*90a0*/  FMUL.FTZ R29, R29, R163.reuse ;  /* 0x000000a31d1d7220 */ /* 0x080fe20000410000 */
[-C--:B------:R-:W-:Y:S01]  /*90b0*/  FMUL.FTZ R32, R32, R163.reuse ;  /* 0x000000a320207220 */ /* 0x080fe20000410000 */
[-C--:B------:R-:W-:Y:S01]  /*90c0*/  FMUL.FTZ R33, R33, R163.reuse ;  /* 0x000000a321217220 */ /* 0x080fe20000410000 */
[----:B------:R-:W1:Y:S01]  /*90d0*/  MUFU.EX2 R159, R159 ;  /* 0x0000009f009f7308 */ /* 0x000e620000000800 */
[----:B--2---:R2:W-:Y:S01]  /*90e0*/  @!P3 STS [R167+0x38420], R166 ;  /* 0x038420a6a700b388 */ /* 0x0045e20000000800 */
[----:B------:R-:W-:Y:S01]  /*90f0*/  FFMA.FTZ R8, R166, R8, R154 ;  /* 0x00000008a6087223 */ /* 0x000fe2000001009a */
[-C--:B------:R-:W-:Y:S01]  /*9100*/  FMUL.FTZ R36, R36, R163.reuse ;  /* 0x000000a324247220 */ /* 0x080fe20000410000 */
[-C--:B------:R-:W-:Y:S01]  /*9110*/  FMUL.FTZ R37, R37, R163.reuse ;  /* 0x000000a325257220 */ /* 0x080fe20000410000 */
[-C--:B------:R-:W-:Y:S01]  /*9120*/  FMUL.FTZ R40, R40, R163.reuse ;  /* 0x000000a328287220 */ /* 0x080fe20000410000 */
[----:B------:R-:W-:Y:S01]  /*9130*/  FADD.FTZ R170, R165, R8 ;  /* 0x00000008a5aa7221 */ /* 0x000fe20000010000 */
[-C--:B------:R-:W-:Y:S01]  /*9140*/  FMUL.FTZ R41, R41, R163.reuse ;  /* 0x000000a329297220 */ /* 0x080fe20000410000 */
[----:B------:R-:W4:Y:S01]  /*9150*/  MUFU.EX2 R158, R158 ;  /* 0x0000009e009e7308 */ /* 0x000f220000000800 */
[----:B------:R-:W-:Y:S01]  /*9160*/  FMUL.FTZ R44, R44, R163 ;  /* 0x000000a32c2c7220 */ /* 0x000fe20000410000 */
[----:B---3--:R-:W-:Y:S01]  /*9170*/  FADD.FTZ R170, R155, R170 ;  /* 0x000000aa9baa7221 */ /* 0x008fe20000010000 */
[----:B--2---:R-:W-:Y:S01]  /*9180*/  FFMA.FTZ R167, R163, R7, R152 ;  /* 0x00000007a3a77223 */ /* 0x004fe20000010098 */
[----:B------:R-:W-:Y:S01]  /*9190*/  F2FP.F16.F32.PACK_AB R152, R153, R152 ;  /* 0x000000989998723e */ /* 0x000fe200000000ff */
[-C--:B------:R-:W-:Y:S01]  /*91a0*/  FMUL.FTZ R45, R45, R163.reuse ;  /* 0x000000a32d2d7220 */ /* 0x080fe20000410000 */
[-C--:B------:R-:W-:Y:S01]  /*91b0*/  FMUL.FTZ R48, R48, R163.reuse ;  /* 0x000000a330307220 */ /* 0x080fe20000410000 */
[----:B------:R-:W-:Y:S01]  /*91c0*/  FADD.FTZ R167, R153, R167 ;  /* 0x000000a799a77221 */ /* 0x000fe20000010000 */
[----:B------:R-:W2:Y:S01]  /*91d0*/  MUFU.EX2 R162, R162 ;  /* 0x000000a200a27308 */ /* 0x000ea20000000800 */
[----:B-1----:R-:W-:Y:S01]  /*91e0*/  FADD.FTZ R170, R159, R170 ;  /* 0x000000aa9faa7221 */ /* 0x002fe20000010000 */
[----:B------:R-:W-:Y:S01]  /*91f0*/  F2FP.F16.F32.PACK_AB R153, R165, R154 ;  /* 0x0000009aa599723e */ /* 0x000fe200000000ff */
[----:B------:R-:W-:Y:S01]  /*9200*/  FADD.FTZ R167, R156, R167 ;  /* 0x000000a79ca77221 */ /* 0x000fe20000010000 */
[----:B------:R-:W-:Y:S01]  /*9210*/  F2FP.F16.F32.PACK_AB R154, R183, R156 ;  /* 0x0000009cb79a723e */ /* 0x000fe200000000ff */
[----:B------:R-:W-:Y:S01]  /*9220*/  FMUL.FTZ R49, R49, R163 ;  /* 0x000000a331317220 */ /* 0x000fe20000410000 */
[----:B------:R-:W-:Y:S01]  /*9230*/  F2FP.F16.F32.PACK_AB R156, R161, R157 ;  /* 0x0000009da19c723e */ /* 0x000fe200000000ff */
[----:B------:R-:W-:Y:S01]  /*9240*/  FADD.FTZ R167, R183, R167 ;  /* 0x000000a7b7a77221 */ /* 0x000fe20000010000 */
[----:B------:R-:W1:Y:S01]  /*9250*/  MUFU.EX2 R13, R13 ;  /* 0x0000000d000d7308 */ /* 0x000e620000000800 */
[----:B----4-:R-:W-:Y:S01]  /*9260*/  FADD.FTZ R170, R158, R170 ;  /* 0x000000aa9eaa7221 */ /* 0x010fe20000010000 */
[----:B------:R-:W-:Y:S01]  /*9270*/  F2FP.F16.F32.PACK_AB R155, R159, R155 ;  /* 0x0000009b9f9b723e */ /* 0x000fe200000000ff */
[----:B------:R-:W-:Y:S01]  /*9280*/  BAR.SYNC.DEFER_BLOCKING 0xf, 0x100 ;  /* 0x03c4000000007b1d */ /* 0x000fe20000010000 */
[----:B------:R-:W-:Y:S01]  /*9290*/  FADD.FTZ R167, R157, R167 ;  /* 0x000000a79da77221 */ /* 0x000fe20000010000 */
[-C--:B------:R-:W-:Y:S01]  /*92a0*/  FMUL.FTZ R52, R52, R163.reuse ;  /* 0x000000a334347220 */ /* 0x080fe20000410000 */
[-C--:B------:R-:W-:Y:S01]  /*92b0*/  FMUL.FTZ R53, R53, R163.reuse ;  /* 0x000000a335357220 */ /* 0x080fe20000410000 */
[-C--:B------:R-:W-:Y:S01]  /*92c0*/  FMUL.FTZ R56, R56, R163.reuse ;  /* 0x000000a338387220 */ /* 0x080fe20000410000 */
[-C--:B------:R-:W-:Y:S01]  /*92d0*/  FMUL.FTZ R57, R57, R163.reuse ;  /* 0x000000a339397220 */ /* 0x080fe20000410000 */
[----:B------:R-:W-:Y:S01]  /*92e0*/  MUFU.EX2 R176, R176 ;  /* 0x000000b000b07308 */ /* 0x000fe20000000800 */
        /* <DEDUP_REMOVED lines=54> */
[----:B-1----:R-:W-:Y:S01]  /*9650*/  F2FP.F16.F32.PACK_AB R158, R13, R160 ;  /* 0x000000a00d9e723e */ /* 0x002fe200000000ff */
[----:B0-----:R0:W1:Y:S01]  /*9660*/  MUFU.EX2 R11, R171 ;  /* 0x000000ab000b7308 */ /* 0x0010620000000800 */
[----:B--2---:R-:W-:Y:S01]  /*9670*/  F2FP.F16.F32.PACK_AB R159, R177, R176 ;  /* 0x000000b0b19f723e */ /* 0x004fe200000000ff */
[-C--:B------:R-:W-:Y:S01]  /*9680*/  FMUL.FTZ R26, R26, R166.reuse ;  /* 0x000000a61a1a7220 */ /* 0x080fe20000410000 */
[-C--:B------:R-:W-:Y:S01]  /*9690*/  FMUL.FTZ R27, R27, R166.reuse ;  /* 0x000000a61b1b7220 */ /* 0x080fe20000410000 */
[-C--:B------:R-:W-:Y:S01]  /*96a0*/  FMUL.FTZ R30, R30, R166.reuse ;  /* 0x000000a61e1e7220 */ /* 0x080fe20000410000 */
[-C--:B------:R-:W-:Y:S01]  /*96b0*/  FMUL.FTZ R31, R31, R166.reuse ;  /* 0x000000a61f1f7220 */ /* 0x080fe20000410000 */
[-C--:B------:R-:W-:Y:S01]  /*96c0*/  FMUL.FTZ R34, R34, R166.reuse ;  /* 0x000000a622227220 */ /* 0x080fe20000410000 */
[----:B------:R-:W-:Y:S01]  /*96d0*/  FMUL.FTZ R35, R35, R166 ;  /* 0x000000a623237220 */ /* 0x000fe20000410000 */
[----:B------:R-:W-:Y:S01]  /*96e0*/  MUFU.EX2 R12, R12 ;  /* 0x0000000c000c7308 */ /* 0x000fe20000000800 */
[----:B0-----:R-:W-:-:S02]  /*96f0*/  IMAD R171, R2, 0x1000, R19 ;  /* 0x0000100002ab7824 */ /* 0x001fc400078e0213 */
[-C--:B------:R-:W-:Y:S01]  /*9700*/  FMUL.FTZ R38, R38, R166.reuse ;  /* 0x000000a626267220 */ /* 0x080fe20000410000 */
[-C--:B------:R-:W-:Y:S01]  /*9710*/  FMUL.FTZ R39, R39, R166.reuse ;  /* 0x000000a627277220 */ /* 0x080fe20000410000 */
[-C--:B------:R-:W-:Y:S01]  /*9720*/  FMUL.FTZ R42, R42, R166.reuse ;  /* 0x000000a62a2a7220 */ /* 0x080fe20000410000 */
[-C--:B------:R-:W-:Y:S01]  /*9730*/  FMUL.FTZ R43, R43, R166.reuse ;  /* 0x000000a62b2b7220 */ /* 0x080fe20000410000 */
[----:B------:R-:W-:Y:S01]  /*9740*/  R2UR UR10, R171 ;  /* 0x00000000ab0a72ca */ /* 0x000fe200000e0000 */
        /* <DEDUP_REMOVED lines=10> */
[----:B0-----:R-:W-:Y:S01]  /*97f0*/  FADD.FTZ R175, R161, R167 ;  /* 0x000000a7a1af7221 */ /* 0x001fe20000010000 */
[-C--:B------:R-:W-:Y:S01]  /*9800*/  FMUL.FTZ R62, R62, R166.reuse ;  /* 0x000000a63e3e7220 */ /* 0x080fe20000410000 */
[-C--:B------:R-:W-:Y:S01]  /*9810*/  FMUL.FTZ R63, R63, R166.reuse ;  /* 0x000000a63f3f7220 */ /* 0x080fe20000410000 */
[-C--:B------:R-:W-:Y:S01]  /*9820*/  FMUL.FTZ R66, R66, R166.reuse ;  /* 0x000000a642427220 */ /* 0x080fe20000410000 */
[----:B------:R-:W-:Y:S01]  /*9830*/  FADD.FTZ R175, R160, R175 ;  /* 0x000000afa0af7221 */ /* 0x000fe20000010000 */
        /* <DEDUP_REMOVED lines=49> */
[----:B---3--:R-:W-:Y:S01]  /*9b50*/  F2FP.F16.F32.PACK_AB R160, R15, R14 ;  /* 0x0000000e0fa0723e */ /* 0x008fe200000000ff */
[----:B------:R3:W4:Y:S01]  /*9b60*/  MUFU.EX2 R174, R164 ;  /* 0x000000a400ae7308 */ /* 0x0007220000000800 */
[----:B-1----:R-:W-:Y:S01]  /*9b70*/  F2FP.F16.F32.PACK_AB R161, R11, R10 ;  /* 0x0000000a0ba1723e */ /* 0x002fe200000000ff */
[----:B------:R1:W-:Y:S01]  /*9b80*/  STSM.16.M88.4 [R23+0x36400], R152 ;  /* 0x0364009817007844 */ /* 0x0003e20000000200 */
[----:B------:R-:W-:Y:S01]  /*9b90*/  F2FP.F16.F32.PACK_AB R162, R21, R20 ;  /* 0x0000001415a2723e */ /* 0x000fe200000000ff */
[----:B------:R-:W-:Y:S01]  /*9ba0*/  FADD.FTZ R170, R176, R170 ;  /* 0x000000aab0aa7221 */ /* 0x000fe20000010000 */
[----:B--2---:R-:W-:Y:S01]  /*9bb0*/  F2FP.F16.F32.PACK_AB R163, R7, R12 ;  /* 0x0000000c07a3723e */ /* 0x004fe200000000ff */
[----:B------:R2:W-:Y:S01]  /*9bc0*/  STSM.16.M88.4 [R184], R156 ;  /* 0x0000009cb8007844 */ /* 0x0005e20000000200 */
[----:B0-----:R-:W-:Y:S01]  /*9bd0*/  F2FP.F16.F32.PACK_AB R165, R179, R8 ;  /* 0x00000008b3a5723e */ /* 0x001fe200000000ff */
[----:B------:R-:W-:Y:S01]  /*9be0*/  FADD.FTZ R175, R13, R175 ;  /* 0x000000af0daf7221 */ /* 0x000fe20000010000 */
[----:B---3--:R-:W-:Y:S01]  /*9bf0*/  F2FP.F16.F32.PACK_AB R164, R169, R168 ;  /* 0x000000a8a9a4723e */ /* 0x008fe200000000ff */
[----:B------:R2:W-:Y:S01]  /*9c00*/  STSM.16.M88.4 [R186], R160 ;  /* 0x000000a0ba007844 */ /* 0x0005e20000000200 */
[----:B------:R-:W-:Y:S01]  /*9c10*/  F2FP.F16.F32.PACK_AB R166, R173, R172 ;  /* 0x000000acada6723e */ /* 0x000fe200000000ff */
[----:B------:R-:W-:Y:S01]  /*9c20*/  FADD.FTZ R170, R177, R170 ;  /* 0x000000aab1aa7221 */ /* 0x000fe20000010000 */
[----:B------:R-:W-:Y:S01]  /*9c30*/  FADD.FTZ R175, R14, R175 ;  /* 0x000000af0eaf7221 */ /* 0x000fe20000010000 */
[----:B------:R-:W-:-:S02]  /*9c40*/  PLOP3.LUT P3, PT, PT, PT, UP0, 0x80, 0x0 ;  /* 0x000000000000781c */ /* 0x000fc40003f6f008 */
[----:B------:R-:W-:Y:S01]  /*9c50*/  FADD.FTZ R170, R10, R170 ;  /* 0x000000aa0aaa7221 */ /* 0x000fe20000010000 */
[----:B----4-:R-:W-:Y:S01]  /*9c60*/  F2FP.F16.F32.PACK_AB R167, R174, R182 ;  /* 0x000000b6aea7723e */ /* 0x010fe200000000ff */
[----:B------:R-:W-:Y:S01]  /*9c70*/  FADD.FTZ R175, R15, R175 ;  /* 0x000000af0faf7221 */ /* 0x000fe20000010000 */
[----:B------:R-:W-:Y:S02]  /*9c80*/  IMAD.MOV.U32 R10, RZ, RZ, R6 ;  /* 0x000000ffff0a7224 */ /* 0x000fe400078e0006 */
[----:B------:R-:W-:Y:S01]  /*9c90*/  FADD.FTZ R11, R11, R170 ;  /* 0x000000aa0b0b7221 */ /* 0x000fe20000010000 */
[----:B------:R2:W-:Y:S01]  /*9ca0*/  STSM.16.M88.4 [R185], R164 ;  /* 0x000000a4b9007844 */ /* 0x0005e20000000200 */
[----:B------:R-:W-:Y:S01]  /*9cb0*/  WARPGROUP.ARRIVE ;  /* 0x00000000000079c5 */ /* 0x000fe20000000000 */
[----:B------:R-:W-:Y:S01]  /*9cc0*/  FADD.FTZ R20, R20, R175 ;  /* 0x000000af14147221 */ /* 0x000fe20000010000 */
[----:B------:R-:W-:Y:S01]  /*9cd0*/  FADD.FTZ R12, R12, R11 ;  /* 0x0000000b0c0c7221 */ /* 0x000fe20000010000 */
[----:B------:R-:W-:-:S02]  /*9ce0*/  IMAD.MOV.U32 R11, RZ, RZ, R5 ;  /* 0x000000ffff0b7224 */ /* 0x000fc400078e0005 */
[----:B------:R-:W-:Y:S01]  /*9cf0*/  FADD.FTZ R21, R21, R20 ;  /* 0x0000001415157221 */ /* 0x000fe20000010000 */
[----:B------:R-:W-:Y:S01]  /*9d00*/  HGMMA.64x256x16.F32 R24, R152, gdesc[UR8].tnspB, R24, gsb0 ;  /* 0x43e0000898187df0 */ /* 0x000fe20008000818 */
[----:B------:R-:W-:Y:S01]  /*9d10*/  UMOV UR11, 0x40000040 ;  /* 0x40000040000b7882 */ /* 0x000fe20000000000 */
[----:B------:R-:W-:Y:S01]  /*9d20*/  FADD.FTZ R7, R7, R12 ;  /* 0x0000000c07077221 */ /* 0x000fe20000010000 */
[----:B------:R-:W-:Y:S01]  /*9d30*/  FADD.FTZ R168, R168, R21 ;  /* 0x00000015a8a87221 */ /* 0x000fe20000010000 */
[----:B------:R-:W-:Y:S02]  /*9d40*/  IMAD.MOV.U32 R12, RZ, RZ, R2 ;  /* 0x000000ffff0c7224 */ /* 0x000fe400078e0002 */
[----:B------:R-:W-:Y:S01]  /*9d50*/  FADD.FTZ R8, R8, R7 ;  /* 0x0000000708087221 */ /* 0x000fe20000010000 */
[----:B------:R-:W-:-:S03]  /*9d60*/  FADD.FTZ R169, R169, R168 ;  /* 0x000000a8a9a97221 */ /* 0x000fc60000010000 */
[----:B------:R-:W-:Y:S01]  /*9d70*/  FADD.FTZ R179, R179, R8 ;  /* 0x00000008b3b37221 */ /* 0x000fe20000010000 */
[----:B------:R-:W-:-:S03]  /*9d80*/  FADD.FTZ R172, R172, R169 ;  /* 0x000000a9acac7221 */ /* 0x000fc60000010000 */
[----:B------:R-:W-:Y:S01]  /*9d90*/  FADD.FTZ R179, R182, R179 ;  /* 0x000000b3b6b37221 */ /* 0x000fe20000010000 */
[----:B------:R-:W-:-:S03]  /*9da0*/  FADD.FTZ R7, R173, R172 ;  /* 0x000000acad077221 */ /* 0x000fc60000010000 */
[----:B------:R-:W-:Y:S01]  /*9db0*/  FADD.FTZ R8, R174, R179 ;  /* 0x000000b3ae087221 */ /* 0x000fe20000010000 */
[----:B------:R-:W-:Y:S02]  /*9dc0*/  WARPGROUP.DEPBAR.LE gsb0, 0x0 ;  /* 0x00008000000079c5 */ /* 0x000fe40000010000 */
[----:B-1----:R-:W-:Y:S01]  /*9dd0*/  VIADD R152, R171, 0x80 ;  /* 0x00000080ab987836 */ /* 0x002fe20000000000 */
[----:B------:R-:W-:-:S04]  /*9de0*/  WARPGROUP.ARRIVE ;  /* 0x00000000000079c5 */ /* 0x000fc80000000000 */
[----:B------:R-:W-:Y:S01]  /*9df0*/  R2UR UR10, R152 ;  /* 0x00000000980a72ca */ /* 0x000fe200000e0000 */
[C---:B------:R-:W-:Y:S02]  /*9e00*/  VIADD R152, R171.reuse, 0x100 ;  /* 0x00000100ab987836 */ /* 0x040fe40000000000 */
[----:B------:R-:W-:-:S10]  /*9e10*/  VIADD R171, R171, 0x180 ;  /* 0x00000180abab7836 */ /* 0x000fd40000000000 */
        /* <DEDUP_REMOVED lines=24> */
.L_x_5150:
[----:B------:R-:W-:-:S06]  /*9fa0*/  UISETP.GE.AND UP0, UPT, UR6, UR43, UPT ;  /* 0x0000002b0600728c */ /* 0x000fcc000bf06270 */
[----:B------:R-:W-:-:S13]  /*9fb0*/  PLOP3.LUT P1, PT, PT, PT, UP0, 0x80, 0x0 ;  /* 0x000000000000781c */ /* 0x000fda0003f2f008 */
[----:B------:R-:W-:Y:S05]  /*9fc0*/  @!P1 BRA `(.L_x_5160) ;  /* 0x0000002c00409947 */ /* 0x000fea0003800000 */
[----:B------:R-:W-:Y:S01]  /*9fd0*/  IMAD.MOV.U32 R228, RZ, RZ, R5 ;  /* 0x000000ffffe47224 */ /* 0x000fe200078e0005 */
[----:B------:R-:W-:Y:S01]  /*9fe0*/  ULDC UR4, c[0x0][0xa80] ;  /* 0x0002a00000047ab9 */ /* 0x000fe20000000800 */
[----:B------:R-:W-:Y:S02]  /*9ff0*/  IMAD.MOV.U32 R10, RZ, RZ, R6 ;  /* 0x000000ffff0a7224 */ /* 0x000fe400078e0006 */
[----:B------:R-:W-:-:S07]  /*a000*/  IMAD.MOV.U32 R187, RZ, RZ, R2 ;  /* 0x000000ffffbb7224 */ /* 0x000fce00078e0002 */
.L_x_5169:
[----:B------:R-:W-:-:S05]  /*a010*/  VIADD R2, R187, 0x1 ;  /* 0x00000001bb027836 */ /* 0x000fca0000000000 */
[----:B------:R-:W-:-:S04]  /*a020*/  ISETP.NE.AND P1, PT, R2, 0x2, PT ;  /* 0x000000020200780c */ /* 0x000fc80003f25270 */
[----:B------:R-:W-:Y:S02]  /*a030*/  SEL R5, RZ, 0x1, P1 ;  /* 0x00000001ff057807 */ /* 0x000fe40000800000 */
[----:B------:R-:W-:Y:S02]  /*a040*/  SEL R2, R2, RZ, P1 ;  /* 0x000000ff02027207 */ /* 0x000fe40000800000 */
[----:B------:R-:W-:-:S13]  /*a050*/  R2UR UR5, R5 ;  /* 0x00000000050572ca */ /* 0x000fda00000e0000 */
[----:B------:R-:W-:Y:S01]  /*a060*/  ULOP3.LUT UR37, UR37, UR5, URZ, 0x3c, !UPT ;  /* 0x0000000525257292 */ /* 0x000fe2000f8e3c3f */
[----:B----4-:R-:W-:Y:S11]  /*a070*/  @!P0 BRA `(.L_x_5161) ;  /* 0x0000000000048947 */ /* 0x010ff60003800000 */
[----:B------:R-:W-:Y:S01]  /*a080*/  BPT.TRAP 0x1 ;  /* 0x000000040000795c */ /* 0x000fe20000300000 */
.L_x_5161:
[----:B------:R-:W-:Y:S02]  /*a090*/  IMAD.U32 R5, RZ, RZ, UR37 ;  /* 0x00000025ff057e24 */ /* 0x000fe4000f8e00ff */
[----:B0-2---:R-:W-:-:S03]  /*a0a0*/  IMAD R9, R2, 0x8, R16 ;  /* 0x0000000802097824 */ /* 0x005fc600078e0210 */
[----:B------:R-:W-:-:S04]  /*a0b0*/  SHF.L.U32 R5, R5, 0x1f, RZ ;  /* 0x0000001f05057819 */ /* 0x000fc800000006ff */
[----:B------:R0:W1:Y:S01]  /*a0c0*/  SYNCS.PHASECHK.TRANS64.TRYWAIT P1, [R9+URZ+0x38830], R5 ;  /* 0x03883005090075a7 */ /* 0x000062000802017f */
[----:B------:R-:W-:Y:S05]  /*a0d0*/  @!P0 BRA `(.L_x_5162) ;  /* 0x0000000000048947 */ /* 0x000fea0003800000 */
[----:B------:R-:W-:Y:S01]  /*a0e0*/  BPT.TRAP 0x1 ;  /* 0x000000040000795c */ /* 0x000fe20000300000 */
.L_x_5162:
[----:B------:R-:W-:Y:S01]  /*a0f0*/  IMAD R6, R2, 0x200, R0 ;  /* 0x0000020002067824 */ /* 0x000fe200078e0200 */
[----:B-1----:R-:W-:Y:S06]  /*a100*/  @P1 BRA `(.L_x_5163) ;  /* 0x0000000000081947 */ /* 0x002fec0003800000 */
[----:B------:R-:W1:Y:S02]  /*a110*/  SYNCS.PHASECHK.TRANS64.TRYWAIT P1, [R9+URZ+0x38830], R5 ;  /* 0x03883005090075a7 */ /* 0x000e64000802017f */
[----:B-1----:R-:W-:Y:S05]  /*a120*/  @!P1 BRA `(.L_x_5164) ;  /* 0x0000010c00449947 */ /* 0x002fea0003800000 */
.L_x_5163:
        /* <DEDUP_REMOVED lines=22> */
.L_x_5165:
[----:B------:R2:W3:Y:S01]  /*a290*/  SYNCS.PHASECHK.TRANS64.TRYWAIT P1, [R9+URZ+0x38850], R5 ;  /* 0x03885005090075a7 */ /* 0x0004e2000802017f */
[----:B------:R-:W-:Y:S05]  /*a2a0*/  @!P0 BRA `(.L_x_5166) ;  /* 0x0000000000048947 */ /* 0x000fea0003800000 */
[----:B------:R-:W-:Y:S01]  /*a2b0*/  BPT.TRAP 0x1 ;  /* 0x000000040000795c */ /* 0x000fe20000300000 */
.L_x_5166:
[----:B---3--:R-:W-:Y:S05]  /*a2c0*/  @P1 BRA `(.L_x_5167) ;  /* 0x0000000000081947 */ /* 0x008fea0003800000 */
[----:B------:R-:W3:Y:S02]  /*a2d0*/  SYNCS.PHASECHK.TRANS64.TRYWAIT P1, [R9+URZ+0x38850], R5 ;  /* 0x03885005090075a7 */ /* 0x000ee4000802017f */
[----:B---3--:R-:W-:Y:S05]  /*a2e0*/  @!P1 BRA `(.L_x_5168) ;  /* 0x0000010800e89947 */ /* 0x008fea0003800000 */
.L_x_5167:
        /* <DEDUP_REMOVED lines=12> */
[----:B------:R-:W-:Y:S01]  /*a3b0*/  UISETP.GT.AND UP0, UPT, UR6, UR43, UPT ;  /* 0x0000002b0600728c */ /* 0x000fe2000bf04270 */
[----:B------:R-:W-:Y:S01]  /*a3c0*/  IMAD.MOV.U32 R13, RZ, RZ, 0x4 ;  /* 0x00000004ff0d7424 */ /* 0x000fe200078e00ff */
[----:B------:R-:W-:Y:S01]  /*a3d0*/  R2UR UR30, R6 ;  /* 0x00000000061e72ca */ /* 0x000fe200000e0000 */
[----:B------:R-:W-:Y:S01]  /*a3e0*/  VIADD R6, R4, 0x4 ;  /* 0x0000000404067836 */ /* 0x000fe20000000000 */
[----:B------:R-:W-:-:S02]  /*a3f0*/  UIADD3 UR6, UR6, -0x1, URZ ;  /* 0xffffffff06067890 */ /* 0x000fc4000fffe03f */
[----:B------:R-:W-:Y:S01]  /*a400*/  HGMMA.64x64x16.F32 R152, gdesc[UR24], R152, gsb0 ;  /* 0x00e00000189879f0 */ /* 0x000fe20008000898 */
[----:B0-----:R-:W-:Y:S02]  /*a410*/  SHF.R.U32.HI R11, RZ, 0x7, R11 ;  /* 0x00000007ff0b7819 */ /* 0x001fe4000001160b */
[----:B------:R-:W-:Y:S02]  /*a420*/  WARPGROUP.DEPBAR.LE gsb0, 0x0 ;  /* 0x00008000000079c5 */ /* 0x000fe40000010000 */
        /* <DEDUP_REMOVED lines=336> */
[----:B------:R-:W-:-:S03]  /*b930*/  FMNMX.FTZ R5, R167, R5, !PT ;  /* 0x00000005a7057209 */ /* 0x000fc60007810000 */
[----:B------:R-:W-:Y:S01]  /*b940*/  FMUL.FTZ R188, R6, UR4 ;  /* 0x0000000406bc7c20 */ /* 0x000fe20008410000 */
[----:B------:R-:W-:Y:S01]  /*b950*/  FMNMX.FTZ R5, R170, R5, !PT ;  /* 0x00000005aa057209 */ /* 0x000fe20007810000 */
[----:B------:R-:W-:Y:S02]  /*b960*/  FADD.FTZ R10, -R6, R10 ;  /* 0x0000000a060a7221 */ /* 0x000fe40000010100 */
[--C-:B------:R-:W-:Y:S01]  /*b970*/  FFMA.FTZ R229, R156, UR4, -R188.reuse ;  /* 0x000000049ce57c23 */ /* 0x100fe200080108bc */
[----:B------:R-:W-:Y:S01]  /*b980*/  FMNMX.FTZ R5, R171, R5, !PT ;  /* 0x00000005ab057209 */ /* 0x000fe20007810000 */
[--C-:B------:R-:W-:Y:S01]  /*b990*/  FFMA.FTZ R156, R160, UR4, -R188.reuse ;  /* 0x00000004a09c7c23 */ /* 0x100fe200080108bc */
[--C-:B------:R-:W-:Y:S01]  /*b9a0*/  FFMA.FTZ R160, R164, UR4, -R188.reuse ;  /* 0x00000004a4a07c23 */ /* 0x100fe200080108bc */
[----:B------:R-:W-:Y:S01]  /*b9b0*/  FMUL.FTZ R10, R10, UR4 ;  /* 0x000000040a0a7c20 */ /* 0x000fe20008410000 */
[----:B------:R-:W-:Y:S01]  /*b9c0*/  FMNMX.FTZ R5, R174, R5, !PT ;  /* 0x00000005ae057209 */ /* 0x000fe20007810000 */
[--C-:B------:R-:W-:Y:S01]  /*b9d0*/  FFMA.FTZ R20, R176, UR4, -R188.reuse ;  /* 0x00000004b0147c23 */ /* 0x100fe200080108bc */
[--C-:B------:R-:W-:Y:S01]  /*b9e0*/  FFMA.FTZ R152, R152, UR4, -R188.reuse ;  /* 0x0000000498987c23 */ /* 0x100fe200080108bc */
[----:B------:R0:W1:Y:S01]  /*b9f0*/  MUFU.EX2 R12, R10 ;  /* 0x0000000a000c7308 */ /* 0x0000620000000800 */
[----:B------:R-:W-:Y:S01]  /*ba00*/  FMNMX.FTZ R5, R175, R5, !PT ;  /* 0x00000005af057209 */ /* 0x000fe20007810000 */
[--C-:B------:R-:W-:Y:S01]  /*ba10*/  FFMA.FTZ R153, R153, UR4, -R188.reuse ;  /* 0x0000000499997c23 */ /* 0x100fe200080108bc */
[--C-:B------:R-:W-:Y:S01]  /*ba20*/  FFMA.FTZ R157, R157, UR4, -R188.reuse ;  /* 0x000000049d9d7c23 */ /* 0x100fe200080108bc */
[--C-:B------:R-:W-:Y:S01]  /*ba30*/  FFMA.FTZ R161, R161, UR4, -R188.reuse ;  /* 0x00000004a1a17c23 */ /* 0x100fe200080108bc */
[----:B------:R-:W-:Y:S01]  /*ba40*/  FMNMX.FTZ R5, R178, R5, !PT ;  /* 0x00000005b2057209 */ /* 0x000fe20007810000 */
[--C-:B------:R-:W-:Y:S01]  /*ba50*/  FFMA.FTZ R14, R172, UR4, -R188.reuse ;  /* 0x00000004ac0e7c23 */ /* 0x100fe200080108bc */
[--C-:B------:R-:W-:Y:S01]  /*ba60*/  FFMA.FTZ R15, R173, UR4, -R188.reuse ;  /* 0x00000004ad0f7c23 */ /* 0x100fe200080108bc */
[----:B------:R-:W-:Y:S01]  /*ba70*/  MUFU.EX2 R152, R152 ;  /* 0x0000009800987308 */ /* 0x000fe20000000800 */
[----:B------:R-:W-:Y:S01]  /*ba80*/  FMNMX.FTZ R5, R179, R5, !PT ;  /* 0x00000005b3057209 */ /* 0x000fe20007810000 */
[--C-:B0-----:R-:W-:Y:S01]  /*ba90*/  FFMA.FTZ R10, R165, UR4, -R188.reuse ;  /* 0x00000004a50a7c23 */ /* 0x101fe200080108bc */
[--C-:B------:R-:W-:Y:S01]  /*baa0*/  FFMA.FTZ R11, R168, UR4, -R188.reuse ;  /* 0x00000004a80b7c23 */ /* 0x100fe200080108bc */
[--C-:B------:R-:W-:Y:S01]  /*bab0*/  FFMA.FTZ R21, R177, UR4, -R188.reuse ;  /* 0x00000004b1157c23 */ /* 0x100fe200080108bc */
[----:B------:R-:W-:Y:S01]  /*bac0*/  FMNMX.FTZ R5, R182, R5, !PT ;  /* 0x00000005b6057209 */ /* 0x000fe20007810000 */
[----:B------:R-:W-:-:S02]  /*bad0*/  FFMA.FTZ R168, R180, UR4, -R188 ;  /* 0x00000004b4a87c23 */ /* 0x000fc400080108bc */
[----:B------:R-:W-:Y:S01]  /*bae0*/  MUFU.EX2 R153, R153 ;  /* 0x0000009900997308 */ /* 0x000fe20000000800 */
[----:B------:R-:W-:Y:S01]  /*baf0*/  FMNMX.FTZ R5, R183, R5, !PT ;  /* 0x00000005b7057209 */ /* 0x000fe20007810000 */
[-C--:B-1----:R-:W-:Y:S01]  /*bb00*/  FMUL.FTZ R24, R24, R12.reuse ;  /* 0x0000000c18187220 */ /* 0x082fe20000410000 */
        /* <DEDUP_REMOVED lines=28> */
[--C-:B------:R-:W-:Y:S01]  /*bcd0*/  FFMA.FTZ R13, R169, UR4, -R188.reuse ;  /* 0x00000004a90d7c23 */ /* 0x100fe200080108bc */
[----:B------:R-:W-:Y:S01]  /*bce0*/  MUFU.EX2 R161, R161 ;  /* 0x000000a100a17308 */ /* 0x000fe20000000800 */
[----:B------:R-:W-:Y:S01]  /*bcf0*/  FFMA.FTZ R169, R181, UR4, -R188 ;  /* 0x00000004b5a97c23 */ /* 0x000fe200080108bc */
        /* <DEDUP_REMOVED lines=30> */
[C---:B------:R-:W-:Y:S01]  /*bee0*/  FADD.FTZ R164, -R5.reuse, R228 ;  /* 0x000000e405a47221 */ /* 0x040fe20000010100 */
[----:B------:R-:W-:Y:S01]  /*bef0*/  FMUL.FTZ R165, R5, UR4 ;  /* 0x0000000405a57c20 */ /* 0x000fe20008410000 */
[----:B------:R-:W-:Y:S01]  /*bf00*/  MUFU.EX2 R13, R13 ;  /* 0x0000000d000d7308 */ /* 0x000fe20000000800 */
[-C--:B------:R-:W-:Y:S01]  /*bf10*/  FMUL.FTZ R121, R121, R12.reuse ;  /* 0x0000000c79797220 */ /* 0x080fe20000410000 */
[----:B------:R-:W-:Y:S01]  /*bf20*/  FMUL.FTZ R164, R164, UR4 ;  /* 0x00000004a4a47c20 */ /* 0x000fe20008410000 */
[--C-:B------:R-:W-:Y:S01]  /*bf30*/  FFMA.FTZ R176, R155, UR4, -R165.reuse ;  /* 0x000000049bb07c23 */ /* 0x100fe200080108a5 */
[--C-:B------:R-:W-:Y:S01]  /*bf40*/  FFMA.FTZ R155, R158, UR4, -R165.reuse ;  /* 0x000000049e9b7c23 */ /* 0x100fe200080108a5 */
[--C-:B------:R-:W-:Y:S01]  /*bf50*/  FFMA.FTZ R158, R162, UR4, -R165.reuse ;  /* 0x00000004a29e7c23 */ /* 0x100fe200080108a5 */
[--C-:B------:R-:W-:Y:S01]  /*bf60*/  FFMA.FTZ R162, R163, UR4, -R165.reuse ;  /* 0x00000004a3a27c23 */ /* 0x100fe200080108a5 */
[--C-:B------:R-:W-:Y:S01]  /*bf70*/  FFMA.FTZ R154, R154, UR4, -R165.reuse ;  /* 0x000000049a9a7c23 */ /* 0x100fe200080108a5 */
[----:B------:R-:W-:Y:S01]  /*bf80*/  @!P2 VIADD R163, R9, 0x38840 ;  /* 0x0003884009a3a836 */ /* 0x000fe20000000000 */
[----:B------:R-:W-:Y:S01]  /*bf90*/  MUFU.EX2 R164, R164 ;  /* 0x000000a400a47308 */ /* 0x000fe20000000800 */
[--C-:B------:R-:W-:Y:S01]  /*bfa0*/  FFMA.FTZ R159, R159, UR4, -R165.reuse ;  /* 0x000000049f9f7c23 */ /* 0x100fe200080108a5 */
[--C-:B------:R-:W-:Y:S01]  /*bfb0*/  FFMA.FTZ R172, R166, UR4, -R165.reuse ;  /* 0x00000004a6ac7c23 */ /* 0x100fe200080108a5 */
[----:B------:R-:W-:Y:S01]  /*bfc0*/  FFMA.FTZ R173, R167, UR4, -R165 ;  /* 0x00000004a7ad7c23 */ /* 0x000fe200080108a5 */
[----:B------:R-:W-:Y:S01]  /*bfd0*/  @!P2 PRMT R163, RZ, 0x654, R163 ;  /* 0x00000654ffa3a816 */ /* 0x000fe200000000a3 */
[--C-:B------:R-:W-:Y:S01]  /*bfe0*/  FFMA.FTZ R170, R170, UR4, -R165.reuse ;  /* 0x00000004aaaa7c23 */ /* 0x100fe200080108a5 */
[--C-:B------:R-:W-:Y:S01]  /*bff0*/  FFMA.FTZ R171, R171, UR4, -R165.reuse ;  /* 0x00000004abab7c23 */ /* 0x100fe200080108a5 */
[--C-:B------:R-:W-:Y:S01]  /*c000*/  FFMA.FTZ R174, R174, UR4, -R165.reuse ;  /* 0x00000004aeae7c23 */ /* 0x100fe200080108a5 */
[----:B------:R-:W0:Y:S01]  /*c010*/  MUFU.EX2 R154, R154 ;  /* 0x0000009a009a7308 */ /* 0x000e220000000800 */
[----:B------:R1:W-:Y:S01]  /*c020*/  @!P2 SYNCS.ARRIVE.TRANS64.RED.A1T0 RZ, [R163+URZ], RZ ;  /* 0x000000ffa3ffa9a7 */ /* 0x0003e2000810043f */
[--C-:B------:R-:W-:Y:S01]  /*c030*/  FFMA.FTZ R179, R179, UR4, -R165.reuse ;  /* 0x00000004b3b37c23 */ /* 0x100fe200080108a5 */
[--C-:B------:R-:W-:Y:S01]  /*c040*/  FFMA.FTZ R182, R182, UR4, -R165.reuse ;  /* 0x00000004b6b67c23 */ /* 0x100fe200080108a5 */
[--C-:B------:R-:W-:Y:S01]  /*c050*/  FFMA.FTZ R175, R175, UR4, -R165.reuse ;  /* 0x00000004afaf7c23 */ /* 0x100fe200080108a5 */
[--C-:B------:R-:W-:Y:S01]  /*c060*/  FFMA.FTZ R178, R178, UR4, -R165.reuse ;  /* 0x00000004b2b27c23 */ /* 0x100fe200080108a5 */
[----:B------:R-:W-:Y:S01]  /*c070*/  FFMA.FTZ R165, R183, UR4, -R165 ;  /* 0x00000004b7a57c23 */ /* 0x000fe200080108a5 */
[----:B------:R-:W-:Y:S01]  /*c080*/  FMUL.FTZ R124, R124, R12 ;  /* 0x0000000c7c7c7220 */ /* 0x000fe20000410000 */
[----:B------:R-:W2:Y:S01]  /*c090*/  MUFU.EX2 R176, R176 ;  /* 0x000000b000b07308 */ /* 0x000ea20000000800 */
[----:B-1----:R-:W-:-:S02]  /*c0a0*/  @!P1 IMAD R163, R187, 0x40, R18 ;  /* 0x00000040bba39824 */ /* 0x002fc400078e0212 */
[-C--:B------:R-:W-:Y:S01]  /*c0b0*/  FMUL.FTZ R125, R125, R12.reuse ;  /* 0x0000000c7d7d7220 */ /* 0x080fe20000410000 */
[-C--:B------:R-:W-:Y:S01]  /*c0c0*/  FMUL.FTZ R128, R128, R12.reuse ;  /* 0x0000000c80807220 */ /* 0x080fe20000410000 */
[-C--:B------:R-:W-:Y:S01]  /*c0d0*/  FMUL.FTZ R129, R129, R12.reuse ;  /* 0x0000000c81817220 */ /* 0x080fe20000410000 */
[----:B------:R-:W-:Y:S02]  /*c0e0*/  @!P1 IMAD R163, R163, 0x4, R16 ;  /* 0x00000004a3a39824 */ /* 0x000fe400078e0210 */
[-C--:B------:R-:W-:Y:S01]  /*c0f0*/  FMUL.FTZ R132, R132, R12.reuse ;  /* 0x0000000c84847220 */ /* 0x080fe20000410000 */
[----:B------:R-:W-:Y:S01]  /*c100*/  FMUL.FTZ R133, R133, R12 ;  /* 0x0000000c85857220 */ /* 0x000fe20000410000 */
[----:B------:R-:W1:Y:S01]  /*c110*/  MUFU.EX2 R155, R155 ;  /* 0x0000009b009b7308 */ /* 0x000e620000000800 */
[----:B0-----:R-:W-:Y:S01]  /*c120*/  FFMA.FTZ R8, R164, R8, R154 ;  /* 0x00000008a4087223 */ /* 0x001fe2000001009a */
        /* <DEDUP_REMOVED lines=11> */
[----:B------:R-:W-:Y:S01]  /*c1e0*/  FMUL.FTZ R149, R149, R12 ;  /* 0x0000000c95957220 */ /* 0x000fe20000410000 */
[-C--:B------:R-:W-:Y:S01]  /*c1f0*/  FMUL.FTZ R26, R26, R164.reuse ;  /* 0x000000a41a1a7220 */ /* 0x080fe20000410000 */
[----:B------:R-:W-:Y:S01]  /*c200*/  FMUL.FTZ R27, R27, R164 ;  /* 0x000000a41b1b7220 */ /* 0x000fe20000410000 */
[----:B0-----:R-:W-:Y:S01]  /*c210*/  FFMA.FTZ R163, R12, R7, R152 ;  /* 0x000000070ca37223 */ /* 0x001fe20000010098 */
[----:B------:R-:W0:Y:S01]  /*c220*/  MUFU.EX2 R158, R158 ;  /* 0x0000009e009e7308 */ /* 0x000e220000000800 */
[----:B-1----:R-:W-:Y:S01]  /*c230*/  FADD.FTZ R166, R155, R166 ;  /* 0x000000a69ba67221 */ /* 0x002fe20000010000 */
[C---:B------:R-:W-:Y:S01]  /*c240*/  F2FP.F16.F32.PACK_AB R152, R153.reuse, R152 ;  /* 0x000000989998723e */ /* 0x040fe200000000ff */
[----:B------:R-:W-:Y:S01]  /*c250*/  FADD.FTZ R163, R153, R163 ;  /* 0x000000a399a37221 */ /* 0x000fe20000010000 */
[----:B------:R-:W-:Y:S01]  /*c260*/  F2FP.F16.F32.PACK_AB R153, R176, R154 ;  /* 0x0000009ab099723e */ /* 0x000fe200000000ff */
[----:B------:R-:W-:Y:S01]  /*c270*/  IMAD R176, R2, 0x1000, R19 ;  /* 0x0000100002b07824 */ /* 0x000fe200078e0213 */
[----:B------:R-:W-:Y:S01]  /*c280*/  F2FP.F16.F32.PACK_AB R154, R157, R229 ;  /* 0x000000e59d9a723e */ /* 0x000fe200000000ff */
[----:B------:R-:W-:Y:S01]  /*c290*/  FADD.FTZ R163, R229, R163 ;  /* 0x000000a3e5a37221 */ /* 0x000fe20000010000 */
[----:B------:R-:W1:Y:S01]  /*c2a0*/  MUFU.EX2 R162, R162 ;  /* 0x000000a200a27308 */ /* 0x000e620000000800 */
[C---:B---3--:R-:W-:Y:S01]  /*c2b0*/  FADD.FTZ R166, R159.reuse, R166 ;  /* 0x000000a69fa67221 */ /* 0x048fe20000010000 */
[----:B------:R-:W-:Y:S01]  /*c2c0*/  F2FP.F16.F32.PACK_AB R155, R159, R155 ;  /* 0x0000009b9f9b723e */ /* 0x000fe200000000ff */
[----:B------:R-:W-:Y:S01]  /*c2d0*/  BAR.SYNC.DEFER_BLOCKING 0xf, 0x100 ;  /* 0x03c4000000007b1d */ /* 0x000fe20000010000 */
[----:B------:R-:W-:Y:S01]  /*c2e0*/  FADD.FTZ R163, R157, R163 ;  /* 0x000000a39da37221 */ /* 0x000fe20000010000 */
[----:B------:R-:W-:Y:S01]  /*c2f0*/  R2UR UR10, R176 ;  /* 0x00000000b00a72ca */ /* 0x000fe200000e0000 */
[-C--:B------:R-:W-:Y:S01]  /*c300*/  FMUL.FTZ R30, R30, R164.reuse ;  /* 0x000000a41e1e7220 */ /* 0x080fe20000410000 */
[----:B------:R-:W-:Y:S01]  /*c310*/  FMUL.FTZ R31, R31, R164 ;  /* 0x000000a41f1f7220 */ /* 0x000fe20000410000 */
[----:B------:R-:W-:Y:S01]  /*c320*/  FADD.FTZ R163, R156, R163 ;  /* 0x000000a39ca37221 */ /* 0x000fe20000010000 */
[----:B------:R-:W-:Y:S01]  /*c330*/  MUFU.EX2 R172, R172 ;  /* 0x000000ac00ac7308 */ /* 0x000fe20000000800 */
[----:B0-----:R-:W-:Y:S01]  /*c340*/  FADD.FTZ R166, R158, R166 ;  /* 0x000000a69ea67221 */ /* 0x001fe20000010000 */
[C---:B------:R-:W-:Y:S01]  /*c350*/  F2FP.F16.F32.PACK_AB R156, R161.reuse, R156 ;  /* 0x0000009ca19c723e */ /* 0x040fe200000000ff */
[----:B------:R-:W-:Y:S01]  /*c360*/  FADD.FTZ R177, R161, R163 ;  /* 0x000000a3a1b17221 */ /* 0x000fe20000010000 */
[-C--:B------:R-:W-:Y:S01]  /*c370*/  FMUL.FTZ R34, R34, R164.reuse ;  /* 0x000000a422227220 */ /* 0x080fe20000410000 */
[-C--:B------:R-:W-:Y:S01]  /*c380*/  FMUL.FTZ R35, R35, R164.reuse ;  /* 0x000000a423237220 */ /* 0x080fe20000410000 */
[----:B------:R-:W-:Y:S01]  /*c390*/  FMUL.FTZ R38, R38, R164 ;  /* 0x000000a426267220 */ /* 0x000fe20000410000 */
[----:B------:R-:W-:Y:S01]  /*c3a0*/  FADD.FTZ R177, R160, R177 ;  /* 0x000000b1a0b17221 */ /* 0x000fe20000010000 */
[----:B------:R-:W0:Y:S01]  /*c3b0*/  MUFU.EX2 R173, R173 ;  /* 0x000000ad00ad7308 */ /* 0x000e220000000800 */
[----:B-1----:R-:W-:Y:S01]  /*c3c0*/  F2FP.F16.F32.PACK_AB R157, R162, R158 ;  /* 0x0000009ea29d723e */ /* 0x002fe200000000ff */
[----:B------:R-:W-:Y:S01]  /*c3d0*/  FMUL.FTZ R39, R39, R164 ;  /* 0x000000a427277220 */ /* 0x000fe20000410000 */
[----:B------:R-:W-:Y:S01]  /*c3e0*/  F2FP.F16.F32.PACK_AB R158, R10, R160 ;  /* 0x000000a00a9e723e */ /* 0x000fe200000000ff */
        /* <DEDUP_REMOVED lines=65> */
[----:B------:R-:W-:Y:S01]  /*c800*/  FMUL.FTZ R151, R151, R164 ;  /* 0x000000a497977220 */ /* 0x000fe20000410000 */
[----:B------:R-:W-:Y:S01]  /*c810*/  F2FP.F16.F32.PACK_AB R160, R13, R11 ;  /* 0x0000000b0da0723e */ /* 0x000fe200000000ff */
[----:B------:R3:W-:Y:S01]  /*c820*/  STSM.16.M88.4 [R23+0x36400], R152 ;  /* 0x0364009817007844 */ /* 0x0007e20000000200 */
[----:B------:R-:W-:Y:S01]  /*c830*/  MUFU.EX2 R168, R168 ;  /* 0x000000a800a87308 */ /* 0x000fe20000000800 */
[----:B0-----:R-:W-:Y:S01]  /*c840*/  F2FP.F16.F32.PACK_AB R161, R171, R170 ;  /* 0x000000aaaba1723e */ /* 0x001fe200000000ff */
[----:B------:R-:W-:Y:S01]  /*c850*/  FADD.FTZ R175, R172, R175 ;  /* 0x000000afacaf7221 */ /* 0x000fe20000010000 */
[----:B------:R-:W-:Y:S01]  /*c860*/  F2FP.F16.F32.PACK_AB R162, R15, R14 ;  /* 0x0000000e0fa2723e */ /* 0x000fe200000000ff */
[----:B------:R4:W-:Y:S01]  /*c870*/  STSM.16.M88.4 [R184], R156 ;  /* 0x0000009cb8007844 */ /* 0x0009e20000000200 */
[----:B--2---:R-:W-:Y:S01]  /*c880*/  F2FP.F16.F32.PACK_AB R163, R7, R174 ;  /* 0x000000ae07a3723e */ /* 0x004fe200000000ff */
[----:B------:R-:W-:Y:S01]  /*c890*/  FADD.FTZ R177, R10, R177 ;  /* 0x000000b10ab17221 */ /* 0x000fe20000010000 */
[----:B------:R-:W-:Y:S01]  /*c8a0*/  FADD.FTZ R175, R173, R175 ;  /* 0x000000afadaf7221 */ /* 0x000fe20000010000 */
[----:B------:R-:W0:Y:S01]  /*c8b0*/  MUFU.EX2 R169, R169 ;  /* 0x000000a900a97308 */ /* 0x000e220000000800 */
[----:B-1----:R-:W-:Y:S01]  /*c8c0*/  F2FP.F16.F32.PACK_AB R164, R21, R20 ;  /* 0x0000001415a4723e */ /* 0x002fe200000000ff */
[----:B------:R4:W-:Y:S01]  /*c8d0*/  STSM.16.M88.4 [R186], R160 ;  /* 0x000000a0ba007844 */ /* 0x0009e20000000200 */
[----:B------:R-:W-:Y:S01]  /*c8e0*/  FADD.FTZ R177, R11, R177 ;  /* 0x000000b10bb17221 */ /* 0x000fe20000010000 */
[----:B------:R-:W-:Y:S01]  /*c8f0*/  FADD.FTZ R170, R170, R175 ;  /* 0x000000afaaaa7221 */ /* 0x000fe20000010000 */
[----:B------:R-:W-:Y:S01]  /*c900*/  PLOP3.LUT P1, PT, PT, PT, UP0, 0x80, 0x0 ;  /* 0x000000000000781c */ /* 0x000fe20003f2f008 */
[----:B------:R-:W-:-:S02]  /*c910*/  @!P2 VIADD R9, R9, 0x38860 ;  /* 0x000388600909a836 */ /* 0x000fc40000000000 */
[----:B------:R-:W-:Y:S01]  /*c920*/  FADD.FTZ R177, R13, R177 ;  /* 0x000000b10db17221 */ /* 0x000fe20000010000 */
[----:B------:R-:W-:Y:S01]  /*c930*/  MUFU.EX2 R8, R178 ;  /* 0x000000b200087308 */ /* 0x000fe20000000800 */
[----:B------:R-:W-:Y:S01]  /*c940*/  FADD.FTZ R171, R171, R170 ;  /* 0x000000aaabab7221 */ /* 0x000fe20000010000 */
[----:B------:R-:W-:Y:S02]  /*c950*/  IMAD.MOV.U32 R187, RZ, RZ, R2 ;  /* 0x000000ffffbb7224 */ /* 0x000fe400078e0002 */
[----:B------:R-:W-:Y:S01]  /*c960*/  FADD.FTZ R14, R14, R177 ;  /* 0x000000b10e0e7221 */ /* 0x000fe20000010000 */
[----:B------:R-:W-:Y:S01]  /*c970*/  @!P2 PRMT R9, RZ, 0x654, R9 ;  /* 0x00000654ff09a816 */ /* 0x000fe20000000009 */
[----:B------:R-:W-:Y:S01]  /*c980*/  FADD.FTZ R174, R174, R171 ;  /* 0x000000abaeae7221 */ /* 0x000fe20000010000 */
[----:B------:R-:W-:Y:S02]  /*c990*/  IMAD.MOV.U32 R228, RZ, RZ, R5 ;  /* 0x000000ffffe47224 */ /* 0x000fe400078e0005 */
[----:B------:R-:W-:Y:S01]  /*c9a0*/  FADD.FTZ R15, R15, R14 ;  /* 0x0000000e0f0f7221 */ /* 0x000fe20000010000 */
[----:B------:R-:W1:Y:S01]  /*c9b0*/  MUFU.EX2 R179, R179 ;  /* 0x000000b300b37308 */ /* 0x000e620000000800 */
[----:B0-----:R-:W-:Y:S01]  /*c9c0*/  F2FP.F16.F32.PACK_AB R166, R169, R168 ;  /* 0x000000a8a9a6723e */ /* 0x001fe200000000ff */
[----:B------:R-:W-:Y:S01]  /*c9d0*/  FADD.FTZ R7, R7, R174 ;  /* 0x000000ae07077221 */ /* 0x000fe20000010000 */
[----:B------:R-:W-:Y:S01]  /*c9e0*/  FADD.FTZ R20, R20, R15 ;  /* 0x0000000f14147221 */ /* 0x000fe20000010000 */
[----:B------:R-:W-:-:S03]  /*c9f0*/  IMAD.MOV.U32 R10, RZ, RZ, R6 ;  /* 0x000000ffff0a7224 */ /* 0x000fc600078e0006 */
[----:B------:R-:W-:Y:S01]  /*ca00*/  FADD.FTZ R21, R21, R20 ;  /* 0x0000001415157221 */ /* 0x000fe20000010000 */
[----:B------:R-:W-:Y:S03]  /*ca10*/  MUFU.EX2 R182, R182 ;  /* 0x000000b600b67308 */ /* 0x000fe60000000800 */
[----:B------:R-:W-:-:S05]  /*ca20*/  FADD.FTZ R168, R168, R21 ;  /* 0x00000015a8a87221 */ /* 0x000fca0000010000 */
[----:B------:R1:W0:Y:S02]  /*ca30*/  MUFU.EX2 R12, R165 ;  /* 0x000000a5000c7308 */ /* 0x0002240000000800 */
[----:B-1----:R-:W-:Y:S01]  /*ca40*/  F2FP.F16.F32.PACK_AB R165, R179, R8 ;  /* 0x00000008b3a5723e */ /* 0x002fe200000000ff */
[----:B------:R-:W-:Y:S01]  /*ca50*/  FADD.FTZ R8, R8, R7 ;  /* 0x0000000708087221 */ /* 0x000fe20000010000 */
[----:B------:R-:W-:-:S03]  /*ca60*/  FADD.FTZ R7, R169, R168 ;  /* 0x000000a8a9077221 */ /* 0x000fc60000010000 */
[----:B------:R-:W-:Y:S01]  /*ca70*/  FADD.FTZ R179, R179, R8 ;  /* 0x00000008b3b37221 */ /* 0x000fe20000010000 */
[----:B0-----:R-:W-:-:S03]  /*ca80*/  F2FP.F16.F32.PACK_AB R167, R12, R182 ;  /* 0x000000b60ca7723e */ /* 0x001fc600000000ff */
[----:B------:R-:W-:Y:S02]  /*ca90*/  FADD.FTZ R179, R182, R179 ;  /* 0x000000b3b6b37221 */ /* 0x000fe40000010000 */
[----:B------:R4:W-:Y:S01]  /*caa0*/  STSM.16.M88.4 [R185], R164 ;  /* 0x000000a4b9007844 */ /* 0x0009e20000000200 */
[----:B------:R-:W-:Y:S01]  /*cab0*/  WARPGROUP.ARRIVE ;  /* 0x00000000000079c5 */ /* 0x000fe20000000000 */
[----:B------:R-:W-:-:S05]  /*cac0*/  FADD.FTZ R8, R12, R179 ;  /* 0x000000b30c087221 */ /* 0x000fca0000010000 */
[----:B------:R-:W-:Y:S01]  /*cad0*/  HGMMA.64x256x16.F32 R24, R152, gdesc[UR8].tnspB, R24, gsb0 ;  /* 0x43e0000898187df0 */ /* 0x000fe20008000818 */
[----:B------:R-:W-:Y:S02]  /*cae0*/  UMOV UR11, 0x40000040 ;  /* 0x40000040000b7882 */ /* 0x000fe40000000000 */
[----:B------:R-:W-:Y:S02]  /*caf0*/  WARPGROUP.DEPBAR.LE gsb0, 0x0 ;  /* 0x00008000000079c5 */ /* 0x000fe40000010000 */
[----:B---3--:R-:W-:Y:S01]  /*cb00*/  VIADD R152, R176, 0x80 ;  /* 0x00000080b0987836 */ /* 0x008fe20000000000 */
[----:B------:R-:W-:-:S04]  /*cb10*/  WARPGROUP.ARRIVE ;  /* 0x00000000000079c5 */ /* 0x000fc80000000000 */
[----:B------:R-:W-:Y:S01]  /*cb20*/  R2UR UR10, R152 ;  /* 0x00000000980a72ca */ /* 0x000fe200000e0000 */
[C---:B------:R-:W-:Y:S02]  /*cb30*/  VIADD R152, R176.reuse, 0x100 ;  /* 0x00000100b0987836 */ /* 0x040fe40000000000 */
[----:B------:R-:W-:-:S15]  /*cb40*/  VIADD R176, R176, 0x180 ;  /* 0x00000180b0b07836 */ /* 0x000fde0000000000 */
        /* <DEDUP_REMOVED lines=24> */
.L_x_5160:
[----:B------:R-:W1:Y:S01]  /*ccd0*/  SHFL.BFLY PT, R0, R7, 0x2, 0x1f ;  /* 0x0c401f0007007f89 */ /* 0x000e6200000e0000 */
[----:B------:R-:W-:Y:S01]  /*cce0*/  IMAD.MOV.U32 R19, RZ, RZ, -0x800000 ;  /* 0xff800000ff137424 */ /* 0x000fe200078e00ff */
[----:B------:R-:W-:Y:S08]  /*ccf0*/  BAR.ARV 0x8, 0x100 ;  /* 0x0204000000007b1d */ /* 0x000ff00000002000 */
[----:B------:R-:W-:Y:S01]  /*cd00*/  BAR.SYNC.DEFER_BLOCKING 0xf, 0x100 ;  /* 0x03c4000000007b1d */ /* 0x000fe20000010000 */
[----:B------:R-:W-:Y:S01]  /*cd10*/  ISETP.NE.AND P3, PT, R22, RZ, PT ;  /* 0x000000ff1600720c */ /* 0x000fe20003f65270 */
[----:B------:R-:W-:-:S04]  /*cd20*/  UIADD3 UR40, UR40, 0x1, URZ ;  /* 0x0000000128287890 */ /* 0x000fc8000fffe03f */
[----:B0-2-4-:R-:W0:Y:S01]  /*cd30*/  SHFL.BFLY PT, R9, R8, 0x2, 0x1f ;  /* 0x0c401f0008097f89 */ /* 0x015e2200000e0000 */
[----:B-1----:R-:W-:-:S07]  /*cd40*/  FADD.FTZ R0, R0, R7 ;  /* 0x0000000700007221 */ /* 0x002fce0000010000 */
[----:B------:R-:W-:Y:S01]  /*cd50*/  @!P3 IMAD R7, R2, 0x40, R18 ;  /* 0x000000400207b824 */ /* 0x000fe200078e0212 */
[----:B------:R-:W1:Y:S03]  /*cd60*/  SHFL.BFLY PT, R3, R0, 0x1, 0x1f ;  /* 0x0c201f0000037f89 */ /* 0x000e6600000e0000 */
[----:B------:R-:W-:Y:S02]  /*cd70*/  @!P3 IMAD R7, R7, 0x4, R16 ;  /* 0x000000040707b824 */ /* 0x000fe400078e0210 */
[----:B0-----:R-:W-:-:S05]  /*cd80*/  FADD.FTZ R9, R9, R8 ;  /* 0x0000000809097221 */ /* 0x001fca0000010000 */
[----:B------:R-:W0:Y:S01]  /*cd90*/  SHFL.BFLY PT, R4, R9, 0x1, 0x1f ;  /* 0x0c201f0009047f89 */ /* 0x000e2200000e0000 */
[----:B-1----:R-:W-:Y:S01]  /*cda0*/  FADD.FTZ R11, R0, R3 ;  /* 0x00000003000b7221 */ /* 0x002fe20000010000 */
[----:B------:R-:W-:Y:S02]  /*cdb0*/  IMAD.U32 R3, RZ, RZ, UR4 ;  /* 0x00000004ff037e24 */ /* 0x000fe4000f8e00ff */
[----:B------:R-:W-:Y:S02]  /*cdc0*/  IMAD.MOV.U32 R0, RZ, RZ, RZ ;  /* 0x000000ffff007224 */ /* 0x000fe400078e00ff */
[----:B------:R-:W-:-:S13]  /*cdd0*/  FSETP.NE.FTZ.AND P0, PT, R11, RZ, PT ;  /* 0x000000ff0b00720b */ /* 0x000fda0003f15000 */
[----:B------:R-:W1:Y:S01]  /*cde0*/  @P0 MUFU.LG2 R10, R11 ;  /* 0x0000000b000a0308 */ /* 0x000e620000000c00 */
[----:B------:R-:W-:Y:S01]  /*cdf0*/  @P0 FMUL.FTZ R3, R3, 0.69314718246459960938 ;  /* 0x3f31721803030820 */ /* 0x000fe20000410000 */
[----:B0-----:R-:W-:Y:S01]  /*ce00*/  FADD.FTZ R8, R9, R4 ;  /* 0x0000000409087221 */ /* 0x001fe20000010000 */
[----:B------:R-:W-:-:S04]  /*ce10*/  VIADD R4, R2, 0x1 ;  /* 0x0000000102047836 */ /* 0x000fc80000000000 */
[----:B------:R-:W-:Y:S02]  /*ce20*/  FSETP.NE.FTZ.AND P2, PT, R8, RZ, PT ;  /* 0x000000ff0800720b */ /* 0x000fe40003f55000 */
[----:B------:R-:W-:-:S04]  /*ce30*/  ISETP.NE.AND P1, PT, R4, 0x2, PT ;  /* 0x000000020400780c */ /* 0x000fc80003f25270 */
[----:B------:R-:W-:Y:S01]  /*ce40*/  SEL R2, RZ, 0x1, P1 ;  /* 0x00000001ff027807 */ /* 0x000fe20000800000 */
[----:B-1----:R-:W-:-:S03]  /*ce50*/  @P0 FMUL.FTZ R10, R10, 0.69314718246459960938 ;  /* 0x3f3172180a0a0820 */ /* 0x002fc60000410000 */
[----:B------:R-:W-:Y:S01]  /*ce60*/  R2UR UR5, R2 ;  /* 0x00000000020572ca */ /* 0x000fe200000e0000 */
[----:B------:R-:W-:Y:S02]  /*ce70*/  IMAD.U32 R2, RZ, RZ, UR4 ;  /* 0x00000004ff027e24 */ /* 0x000fe4000f8e00ff */
[----:B------:R-:W0:Y:S01]  /*ce80*/  @P2 MUFU.RCP R0, R8 ;  /* 0x0000000800002308 */ /* 0x000e220000001000 */
[----:B------:R-:W-:Y:S01]  /*ce90*/  @P0 FFMA.FTZ R19, R3, R6, R10 ;  /* 0x0000000603130223 */ /* 0x000fe2000001000a */
[----:B------:R-:W-:Y:S02]  /*cea0*/  IMAD.MOV.U32 R3, RZ, RZ, RZ ;  /* 0x000000ffff037224 */ /* 0x000fe400078e00ff */
[----:B------:R-:W-:-:S04]  /*ceb0*/  @P2 FMUL.FTZ R2, R2, 0.69314718246459960938 ;  /* 0x3f31721802022820 */ /* 0x000fc80000410000 */
[----:B------:R-:W1:Y:S01]  /*cec0*/  @P0 MUFU.RCP R3, R11 ;  /* 0x0000000b00030308 */ /* 0x000e620000001000 */
[----:B------:R-:W-:Y:S01]  /*ced0*/  PLOP3.LUT P0, PT, PT, PT, PT, 0x8, 0x0 ;  /* 0x000000000000781c */ /* 0x000fe20003f0e170 */
[----:B------:R-:W-:-:S06]  /*cee0*/  ULOP3.LUT UR37, UR37, UR5, URZ, 0x3c, !UPT ;  /* 0x0000000525257292 */ /* 0x000fcc000f8e3c3f */
        /* <DEDUP_REMOVED lines=75> */
[----:B0-----:R-:W-:-:S02]  /*d3a0*/  IMAD.MOV.U32 R3, RZ, RZ, -0x800000 ;  /* 0xff800000ff037424 */ /* 0x001fc400078e00ff */
[----:B------:R-:W-:Y:S01]  /*d3b0*/  @P2 FFMA.FTZ R3, R2, R5, R6 ;  /* 0x0000000502032223 */ /* 0x000fe20000010006 */
        /* <DEDUP_REMOVED lines=57> */
[----:B------:R-:W-:Y:S01]  /*d750*/  SEL R2, R4, RZ, P1 ;  /* 0x000000ff04027207 */ /* 0x000fe20000800000 */
[----:B------:R-:W-:Y:S06]  /*d760*/  BAR.ARV 0xe, 0x100 ;  /* 0x0384000000007b1d */ /* 0x000fec0000002000 */
.L_x_5135:
[----:B------:R-:W0:Y:S01]  /*d770*/  S2R R5, SR_CgaCtaId ;  /* 0x0000000000057919 */ /* 0x000e220000008800 */
[----:B------:R-:W-:Y:S01]  /*d780*/  MOV R16, 0x400 ;  /* 0x0000040000107802 */ /* 0x000fe20000000f00 */
[----:B------:R-:W-:Y:S01]  /*d790*/  BSSY B0, `(.L_x_5170) ;  /* 0x0000481000007945 */ /* 0x000fe20003800000 */
[----:B------:R-:W-:Y:S01]  /*d7a0*/  SHF.R.U32.HI R0, RZ, 0x10, R195 ;  /* 0x00000010ff007819 */ /* 0x000fe200000116c3 */
[----:B------:R-:W-:Y:S01]  /*d7b0*/  BAR.SYNC.DEFER_BLOCKING 0x5, 0x180 ;  /* 0x0146000000007b1d */ /* 0x000fe20000010000 */
[----:B0-----:R-:W-:-:S05]  /*d7c0*/  LEA R16, R5, R16, 0x18 ;  /* 0x0000001005107211 */ /* 0x001fca00078ec0ff */
[----:B------:R-:W0:Y:S02]  /*d7d0*/  LDS.128 R4, [R16+0x388d0] ;  /* 0x0388d00010047984 */ /* 0x000e240000000c00 */
[----:B0-----:R-:W-:Y:S02]  /*d7e0*/  R2UR UR4, R5 ;  /* 0x00000000050472ca */ /* 0x001fe400000e0000 */
[----:B------:R-:W-:Y:S01]  /*d7f0*/  R2UR UR5, R7 ;  /* 0x00000000070572ca */ /* 0x000fe200000e0000 */
[----:B------:R-:W-:Y:S06]  /*d800*/  BAR.ARV 0x4, 0x180 ;  /* 0x0106000000007b1d */ /* 0x000fec0000002000 */
[----:B------:R-:W-:Y:S08]  /*d810*/  @P0 BRA `(.L_x_5171) ;  /* 0x0000003800100947 */ /* 0x000ff00003800000 */
[----:B------:R-:W2:Y:S01]  /*d820*/  LDL R8, [R1+0x6c] ;  /* 0x00006c0001087983 */ /* 0x000ea20000100800 */
[----:B------:R-:W-:Y:S01]  /*d830*/  ULDC.64 UR6, c[0x0][0xd08] ;  /* 0x0003420000067ab9 */ /* 0x000fe20000000a00 */
[----:B------:R-:W0:Y:S01]  /*d840*/  S2R R7, SR_SWINHI ;  /* 0x0000000000077919 */ /* 0x000e220000002f00 */
[----:B------:R-:W-:Y:S02]  /*d850*/  MOV R4, R16 ;  /* 0x0000001000047202 */ /* 0x000fe40000000f00 */
[----:B0-----:R-:W-:Y:S01]  /*d860*/  MOV R5, R7 ;  /* 0x0000000700057202 */ /* 0x001fe20000000f00 */
[----:B------:R-:W-:Y:S02]  /*d870*/  BAR.SYNC.DEFER_BLOCKING 0x1, 0x100 ;  /* 0x0044000000007b1d */ /* 0x000fe40000010000 */
[----:B--2---:R-:W-:-:S03]  /*d880*/  IMAD.WIDE R20, R8, 0x2, R4 ;  /* 0x0000000208147825 */ /* 0x004fc600078e0204 */
[C---:B------:R-:W-:Y:S02]  /*d890*/  IADD3 R9, P6, R20.reuse, 0x6060, RZ ;  /* 0x0000606014097810 */ /* 0x040fe40007fde0ff */
[----:B------:R-:W-:Y:S02]  /*d8a0*/  IADD3 R13, P1, R20, 0x6020, RZ ;  /* 0x00006020140d7810 */ /* 0x000fe40007f3e0ff */
        /* <DEDUP_REMOVED lines=9> */
[----:B------:R-:W-:Y:S02]  /*d940*/  MOV R166, R8 ;  /* 0x0000000800a67202 */ /* 0x000fe40000000f00 */
[----:B------:R-:W-:Y:S02]  /*d950*/  LOP3.LUT R9, R20, 0x380, RZ, 0xc0, !PT ;  /* 0x0000038014097812 */ /* 0x000fe400078ec0ff */
[----:B------:R-:W-:-:S02]  /*d960*/  LOP3.LUT R10, R11, 0x380, RZ, 0xc0, !PT ;  /* 0x000003800b0a7812 */ /* 0x000fc400078ec0ff */
[----:B------:R-:W-:Y:S02]  /*d970*/  SHF.R.U64 R9, R9, 0x3, RZ ;  /* 0x0000000309097819 */ /* 0x000fe400000012ff */
[----:B------:R-:W-:Y:S02]  /*d980*/  MOV R164, R12 ;  /* 0x0000000c00a47202 */ /* 0x000fe40000000f00 */
[----:B------:R-:W-:Y:S01]  /*d990*/  LOP3.LUT R8, R9, R20, RZ, 0x3c, !PT ;  /* 0x0000001409087212 */ /* 0x000fe200078e3cff */
[----:B------:R-:W-:Y:S01]  /*d9a0*/  IMAD.MOV.U32 R9, RZ, RZ, R21 ;  /* 0x000000ffff097224 */ /* 0x000fe200078e0015 */
[----:B------:R-:W-:Y:S02]  /*d9b0*/  SHF.R.U64 R10, R10, 0x3, RZ ;  /* 0x000000030a0a7819 */ /* 0x000fe400000012ff */
[----:B------:R-:W-:Y:S02]  /*d9c0*/  IADD3 R156, P5, R20, 0x4020, RZ ;  /* 0x00004020149c7810 */ /* 0x000fe40007fbe0ff */
[----:B------:R-:W-:-:S02]  /*d9d0*/  MOV R12, R8 ;  /* 0x00000008000c7202 */ /* 0x000fc40000000f00 */
[----:B------:R-:W0:Y:S01]  /*d9e0*/  LDC R9, c[0x0][0xbd4] ;  /* 0x0002f500ff097b82 */ /* 0x000e220000000800 */
[----:B------:R-:W-:Y:S01]  /*d9f0*/  LOP3.LUT R10, R10, R11, RZ, 0x3c, !PT ;  /* 0x0000000b0a0a7212 */ /* 0x000fe200078e3cff */
[----:B------:R-:W-:Y:S01]  /*da00*/  IMAD.X R11, RZ, RZ, R21, P0 ;  /* 0x000000ffff0b7224 */ /* 0x000fe200000e0615 */
[----:B------:R-:W-:Y:S02]  /*da10*/  IADD3 R160, P0, R20, 0x2060, RZ ;  /* 0x0000206014a07810 */ /* 0x000fe40007f1e0ff */
[----:B------:R-:W-:Y:S02]  /*da20*/  LOP3.LUT R157, R156, 0x380, RZ, 0xc0, !PT ;  /* 0x000003809c9d7812 */ /* 0x000fe400078ec0ff */
[----:B------:R-:W-:Y:S02]  /*da30*/  LOP3.LUT R161, R160, 0x380, RZ, 0xc0, !PT ;  /* 0x00000380a0a17812 */ /* 0x000fe400078ec0ff */
[----:B------:R-:W-:Y:S02]  /*da40*/  MOV R165, R10 ;  /* 0x0000000a00a57202 */ /* 0x000fe40000000f00 */
[----:B------:R-:W-:-:S02]  /*da50*/  SHF.R.U64 R161, R161, 0x3, RZ ;  /* 0x00000003a1a17819 */ /* 0x000fc400000012ff */
[----:B------:R-:W-:Y:S02]  /*da60*/  IADD3 R11, P1, R20, 0x2040, RZ ;  /* 0x00002040140b7810 */ /* 0x000fe40007f3e0ff */
        /* <DEDUP_REMOVED lines=14> */
[C---:B------:R-:W-:Y:S02]  /*db50*/  IADD3 R158, P6, R20.reuse, 0x4000, RZ ;  /* 0x00004000149e7810 */ /* 0x040fe40007fde0ff */
[----:B------:R-:W-:Y:S02]  /*db60*/  MOV R157, R8 ;  /* 0x00000008009d7202 */ /* 0x000fe40000000f00 */
[----:B------:R-:W-:Y:S02]  /*db70*/  IADD3 R9, P0, R20, 0x2020, RZ ;  /* 0x0000202014097810 */ /* 0x000fe40007f1e0ff */
[----:B------:R-:W-:Y:S02]  /*db80*/  SHF.R.U64 R14, R14, 0x3, RZ ;  /* 0x000000030e0e7819 */ /* 0x000fe400000012ff */
[----:B------:R-:W-:Y:S02]  /*db90*/  LOP3.LUT R159, R158, 0x380, RZ, 0xc0, !PT ;  /* 0x000003809e9f7812 */ /* 0x000fe400078ec0ff */
[----:B------:R-:W-:-:S02]  /*dba0*/  LOP3.LUT R8, R9, 0x380, RZ, 0xc0, !PT ;  /* 0x0000038009087812 */ /* 0x000fc400078ec0ff */
[----:B------:R-:W-:Y:S01]  /*dbb0*/  LOP3.LUT R14, R14, R15, RZ, 0x3c, !PT ;  /* 0x0000000f0e0e7212 */ /* 0x000fe200078e3cff */
[--C-:B------:R-:W-:Y:S01]  /*dbc0*/  IMAD.X R15, RZ, RZ, R21.reuse, P2 ;  /* 0x000000ffff0f7224 */ /* 0x100fe200010e0615 */
[----:B------:R-:W-:Y:S02]  /*dbd0*/  SHF.R.U64 R159, R159, 0x3, RZ ;  /* 0x000000039f9f7819 */ /* 0x000fe400000012ff */
[----:B------:R-:W-:Y:S02]  /*dbe0*/  SHF.R.U64 R8, R8, 0x3, RZ ;  /* 0x0000000308087819 */ /* 0x000fe400000012ff */
[----:B------:R-:W-:Y:S01]  /*dbf0*/  LOP3.LUT R158, R159, R158, RZ, 0x3c, !PT ;  /* 0x0000009e9f9e7212 */ /* 0x000fe200078e3cff */
[--C-:B------:R-:W-:Y:S01]  /*dc00*/  IMAD.X R159, RZ, RZ, R21.reuse, P6 ;  /* 0x000000ffff9f7224 */ /* 0x100fe200030e0615 */
[----:B------:R-:W-:Y:S01]  /*dc10*/  LOP3.LUT R8, R8, R9, RZ, 0x3c, !PT ;  /* 0x0000000908087212 */ /* 0x000fe200078e3cff */
[----:B------:R-:W-:Y:S01]  /*dc20*/  IMAD.X R9, RZ, RZ, R21, P0 ;  /* 0x000000ffff097224 */ /* 0x000fe200000e0615 */
[----:B------:R-:W-:-:S02]  /*dc30*/  MOV R163, R14 ;  /* 0x0000000e00a37202 */ /* 0x000fc40000000f00 */
[----:B------:R-:W-:Y:S02]  /*dc40*/  IADD3 R14, P0, R20, 0x20, RZ ;  /* 0x00000020140e7810 */ /* 0x000fe40007f1e0ff */
[----:B------:R-:W-:Y:S02]  /*dc50*/  MOV R158, R158 ;  /* 0x0000009e009e7202 */ /* 0x000fe40000000f00 */
[----:B------:R-:W-:Y:S02]  /*dc60*/  MOV R159, R8 ;  /* 0x00000008009f7202 */ /* 0x000fe40000000f00 */
[----:B------:R-:W-:Y:S02]  /*dc70*/  LOP3.LUT R13, R14, 0x380, RZ, 0xc0, !PT ;  /* 0x000003800e0d7812 */ /* 0x000fe400078ec0ff */
[----:B------:R-:W-:Y:S02]  /*dc80*/  F2FP.F16.F32.PACK_AB R8, R25, R24 ;  /* 0x000000181908723e */ /* 0x000fe400000000ff */
[----:B------:R-:W-:-:S02]  /*dc90*/  F2FP.F16.F32.PACK_AB R9, R27, R26 ;  /* 0x0000001a1b09723e */ /* 0x000fc400000000ff */
[----:B------:R-:W-:Y:S02]  /*dca0*/  F2FP.F16.F32.PACK_AB R10, R29, R28 ;  /* 0x0000001c1d0a723e */ /* 0x000fe400000000ff */
[----:B------:R-:W-:Y:S02]  /*dcb0*/  F2FP.F16.F32.PACK_AB R11, R31, R30 ;  /* 0x0000001e1f0b723e */ /* 0x000fe400000000ff */
[----:B------:R-:W-:Y:S02]  /*dcc0*/  SHF.R.U64 R13, R13, 0x3, RZ ;  /* 0x000000030d0d7819 */ /* 0x000fe400000012ff */
[----:B------:R-:W-:Y:S01]  /*dcd0*/  F2FP.F16.F32.PACK_AB R15, R39, R38 ;  /* 0x00000026270f723e */ /* 0x000fe200000000ff */
[----:B------:R0:W-:Y:S01]  /*dce0*/  STSM.16.M88.4 [R12], R8 ;  /* 0x000000080c007844 */ /* 0x0001e20000000200 */
[C---:B------:R-:W-:Y:S02]  /*dcf0*/  IADD3 R153, P3, R20.reuse, 0x4060, RZ ;  /* 0x0000406014997810 */ /* 0x040fe40007f7e0ff */
[----:B------:R-:W-:-:S02]  /*dd00*/  IADD3 R154, P4, R20, 0x4040, RZ ;  /* 0x00004040149a7810 */ /* 0x000fc40007f9e0ff */
[----:B------:R-:W-:Y:S02]  /*dd10*/  LOP3.LUT R152, R153, 0x380, RZ, 0xc0, !PT ;  /* 0x0000038099987812 */ /* 0x000fe400078ec0ff */
[----:B------:R-:W-:Y:S02]  /*dd20*/  LOP3.LUT R155, R154, 0x380, RZ, 0xc0, !PT ;  /* 0x000003809a9b7812 */ /* 0x000fe400078ec0ff */
[----:B------:R-:W-:Y:S02]  /*dd30*/  SHF.R.U64 R152, R152, 0x3, RZ ;  /* 0x0000000398987819 */ /* 0x000fe400000012ff */
[----:B------:R-:W-:Y:S02]  /*dd40*/  SHF.R.U64 R155, R155, 0x3, RZ ;  /* 0x000000039b9b7819 */ /* 0x000fe400000012ff */
[----:B------:R-:W-:Y:S01]  /*dd50*/  LOP3.LUT R152, R152, R153, RZ, 0x3c, !PT ;  /* 0x0000009998987212 */ /* 0x000fe200078e3cff */
[--C-:B------:R-:W-:Y:S01]  /*dd60*/  IMAD.X R153, RZ, RZ, R21.reuse, P3 ;  /* 0x000000ffff997224 */ /* 0x100fe200018e0615 */
[----:B------:R-:W-:Y:S01]  /*dd70*/  LOP3.LUT R154, R155, R154, RZ, 0x3c, !PT ;  /* 0x0000009a9b9a7212 */ /* 0x000fe200078e3cff */
[--C-:B0-----:R-:W-:Y:S01]  /*dd80*/  IMAD.X R9, RZ, RZ, R21.reuse, P0 ;  /* 0x000000ffff097224 */ /* 0x101fe200000e0615 */
[----:B------:R-:W-:Y:S01]  /*dd90*/  LOP3.LUT R8, R13, R14, RZ, 0x3c, !PT ;  /* 0x0000000e0d087212 */ /* 0x000fe200078e3cff */
[----:B------:R-:W-:Y:S01]  /*dda0*/  IMAD.X R155, RZ, RZ, R21, P4 ;  /* 0x000000ffff9b7224 */ /* 0x000fe200020e0615 */
[----:B------:R-:W-:-:S02]  /*ddb0*/  IADD3 R10, P0, R20, 0x40, RZ ;  /* 0x00000040140a7810 */ /* 0x000fc40007f1e0ff */
[----:B------:R-:W-:Y:S02]  /*ddc0*/  MOV R8, R8 ;  /* 0x0000000800087202 */ /* 0x000fe40000000f00 */
[----:B------:R-:W-:Y:S02]  /*ddd0*/  LOP3.LUT R9, R10, 0x380, RZ, 0xc0, !PT ;  /* 0x000003800a097812 */ /* 0x000fe400078ec0ff */
[----:B------:R-:W-:Y:S02]  /*dde0*/  F2FP.F16.F32.PACK_AB R12, R33, R32 ;  /* 0x00000020210c723e */ /* 0x000fe400000000ff */
[----:B------:R-:W-:Y:S02]  /*ddf0*/  F2FP.F16.F32.PACK_AB R13, R35, R34 ;  /* 0x00000022230d723e */ /* 0x000fe400000000ff */
[----:B------:R-:W-:Y:S02]  /*de00*/  F2FP.F16.F32.PACK_AB R14, R37, R36 ;  /* 0x00000024250e723e */ /* 0x000fe400000000ff */
[----:B------:R-:W-:-:S02]  /*de10*/  SHF.R.U64 R9, R9, 0x3, RZ ;  /* 0x0000000309097819 */ /* 0x000fc400000012ff */
[----:B------:R-:W-:Y:S01]  /*de20*/  F2FP.F16.F32.PACK_AB R11, R47, R46 ;  /* 0x0000002e2f0b723e */ /* 0x000fe200000000ff */
[----:B------:R0:W-:Y:S01]  /*de30*/  STSM.16.M88.4 [R8], R12 ;  /* 0x0000000c08007844 */ /* 0x0001e20000000200 */
[----:B------:R-:W-:Y:S02]  /*de40*/  MOV R7, R152 ;  /* 0x0000009800077202 */ /* 0x000fe40000000f00 */
[----:B------:R-:W-:Y:S02]  /*de50*/  MOV R162, R154 ;  /* 0x0000009a00a27202 */ /* 0x000fe40000000f00 */
[----:B------:R-:W-:Y:S02]  /*de60*/  F2FP.F16.F32.PACK_AB R153, R67, R66 ;  /* 0x000000424399723e */ /* 0x000fe400000000ff */
[----:B------:R-:W-:Y:S02]  /*de70*/  F2FP.F16.F32.PACK_AB R154, R69, R68 ;  /* 0x00000044459a723e */ /* 0x000fe400000000ff */
[----:B------:R-:W-:-:S02]  /*de80*/  F2FP.F16.F32.PACK_AB R155, R71, R70 ;  /* 0x00000046479b723e */ /* 0x000fc400000000ff */
[----:B------:R-:W-:Y:S02]  /*de90*/  MOV R160, R160 ;  /* 0x000000a000a07202 */ /* 0x000fe40000000f00 */
[----:B0-----:R-:W-:Y:S01]  /*dea0*/  LOP3.LUT R8, R9, R10, RZ, 0x3c, !PT ;  /* 0x0000000a09087212 */ /* 0x001fe200078e3cff */
[----:B------:R-:W-:Y:S01]  /*deb0*/  IMAD.X R9, RZ, RZ, R21, P0 ;  /* 0x000000ffff097224 */ /* 0x000fe200000e0615 */
[----:B------:R-:W-:Y:S02]  /*dec0*/  IADD3 R14, P0, R20, 0x2000, RZ ;  /* 0x00002000140e7810 */ /* 0x000fe40007f1e0ff */
[----:B------:R-:W-:Y:S02]  /*ded0*/  F2FP.F16.F32.PACK_AB R10, R45, R44 ;  /* 0x0000002c2d0a723e */ /* 0x000fe400000000ff */
[----:B------:R-:W-:Y:S02]  /*dee0*/  MOV R12, R8 ;  /* 0x00000008000c7202 */ /* 0x000fe40000000f00 */
[----:B------:R-:W-:-:S02]  /*def0*/  F2FP.F16.F32.PACK_AB R8, R41, R40 ;  /* 0x000000282908723e */ /* 0x000fc400000000ff */
[----:B------:R-:W-:Y:S02]  /*df00*/  F2FP.F16.F32.PACK_AB R9, R43, R42 ;  /* 0x0000002a2b09723e */ /* 0x000fe400000000ff */
[----:B------:R-:W-:Y:S02]  /*df10*/  LOP3.LUT R13, R14, 0x380, RZ, 0xc0, !PT ;  /* 0x000003800e0d7812 */ /* 0x000fe400078ec0ff */
[----:B------:R-:W-:Y:S01]  /*df20*/  F2FP.F16.F32.PACK_AB R15, R63, R62 ;  /* 0x0000003e3f0f723e */ /* 0x000fe200000000ff */
[----:B------:R0:W-:Y:S01]  /*df30*/  STSM.16.M88.4 [R12], R8 ;  /* 0x000000080c007844 */ /* 0x0001e20000000200 */
[----:B------:R-:W-:Y:S02]  /*df40*/  SHF.R.U64 R13, R13, 0x3, RZ ;  /* 0x000000030d0d7819 */ /* 0x000fe400000012ff */
[----:B0-----:R-:W-:Y:S01]  /*df50*/  IADD3 R10, P1, R20, 0x60, RZ ;  /* 0x00000060140a7810 */ /* 0x001fe20007f3e0ff */
[----:B------:R-:W-:Y:S01]  /*df60*/  IMAD.X R9, RZ, RZ, R21, P0 ;  /* 0x000000ffff097224 */ /* 0x000fe200000e0615 */
[----:B------:R-:W-:-:S02]  /*df70*/  LOP3.LUT R8, R13, R14, RZ, 0x3c, !PT ;  /* 0x0000000e0d087212 */ /* 0x000fc400078e3cff */
[----:B------:R-:W-:Y:S01]  /*df80*/  LOP3.LUT R13, R10, 0x380, RZ, 0xc0, !PT ;  /* 0x000003800a0d7812 */ /* 0x000fe200078ec0ff */
[----:B------:R-:W-:Y:S01]  /*df90*/  IMAD.X R21, RZ, RZ, R21, P1 ;  /* 0x000000ffff157224 */ /* 0x000fe200008e0615 */
[----:B------:R-:W-:Y:S02]  /*dfa0*/  MOV R152, R8 ;  /* 0x0000000800987202 */ /* 0x000fe40000000f00 */
[----:B------:R-:W-:Y:S02]  /*dfb0*/  SHF.R.U64 R13, R13, 0x3, RZ ;  /* 0x000000030d0d7819 */ /* 0x000fe400000012ff */
[----:B------:R-:W-:Y:S02]  /*dfc0*/  F2FP.F16.F32.PACK_AB R8, R49, R48 ;  /* 0x000000303108723e */ /* 0x000fe400000000ff */
[----:B------:R-:W-:Y:S02]  /*dfd0*/  LOP3.LUT R20, R13, R10, RZ, 0x3c, !PT ;  /* 0x0000000a0d147212 */ /* 0x000fe400078e3cff */
[----:B------:R-:W-:-:S02]  /*dfe0*/  F2FP.F16.F32.PACK_AB R9, R51, R50 ;  /* 0x000000323309723e */ /* 0x000fc400000000ff */
[----:B------:R-:W-:Y:S02]  /*dff0*/  MOV R20, R20 ;  /* 0x0000001400147202 */ /* 0x000fe40000000f00 */
[----:B------:R-:W-:Y:S02]  /*e000*/  F2FP.F16.F32.PACK_AB R10, R53, R52 ;  /* 0x00000034350a723e */ /* 0x000fe400000000ff */
[----:B------:R-:W-:Y:S02]  /*e010*/  F2FP.F16.F32.PACK_AB R11, R55, R54 ;  /* 0x00000036370b723e */ /* 0x000fe400000000ff */
[----:B------:R-:W-:Y:S02]  /*e020*/  F2FP.F16.F32.PACK_AB R12, R57, R56 ;  /* 0x00000038390c723e */ /* 0x000fe400000000ff */
[----:B------:R-:W-:Y:S01]  /*e030*/  F2FP.F16.F32.PACK_AB R13, R59, R58 ;  /* 0x0000003a3b0d723e */ /* 0x000fe200000000ff */
[----:B------:R0:W-:Y:S01]  /*e040*/  STSM.16.M88.4 [R20], R8 ;  /* 0x0000000814007844 */ /* 0x0001e20000000200 */
[----:B------:R-:W-:-:S02]  /*e050*/  F2FP.F16.F32.PACK_AB R14, R61, R60 ;  /* 0x0000003c3d0e723e */ /* 0x000fc400000000ff */
[----:B------:R-:W-:-:S03]  /*e060*/  ISETP.NE.U32.AND P0, PT, RZ, UR6, PT ;  /* 0x00000006ff007c0c */ /* 0x000fc6000bf05070 */
[----:B------:R1:W-:Y:S01]  /*e070*/  STSM.16.M88.4 [R152], R12 ;  /* 0x0000000c98007844 */ /* 0x0003e20000000200 */
[----:B------:R-:W-:Y:S02]  /*e080*/  ISETP.NE.AND.EX P0, PT, RZ, UR7, PT, P0 ;  /* 0x00000007ff007c0c */ /* 0x000fe4000bf05300 */
[----:B0-----:R-:W-:Y:S02]  /*e090*/  F2FP.F16.F32.PACK_AB R8, R73, R72 ;  /* 0x000000484908723e */ /* 0x001fe400000000ff */
[----:B------:R-:W-:Y:S02]  /*e0a0*/  F2FP.F16.F32.PACK_AB R9, R75, R74 ;  /* 0x0000004a4b09723e */ /* 0x000fe400000000ff */
[----:B------:R-:W-:Y:S02]  /*e0b0*/  F2FP.F16.F32.PACK_AB R10, R77, R76 ;  /* 0x0000004c4d0a723e */ /* 0x000fe400000000ff */
[----:B-1----:R-:W-:Y:S02]  /*e0c0*/  F2FP.F16.F32.PACK_AB R152, R65, R64 ;  /* 0x000000404198723e */ /* 0x002fe400000000ff */
[----:B------:R-:W-:-:S02]  /*e0d0*/  F2FP.F16.F32.PACK_AB R11, R79, R78 ;  /* 0x0000004e4f0b723e */ /* 0x000fc400000000ff */
[----:B------:R-:W-:Y:S01]  /*e0e0*/  F2FP.F16.F32.PACK_AB R12, R81, R80 ;  /* 0x00000050510c723e */ /* 0x000fe200000000ff */
[----:B------:R0:W-:Y:S01]  /*e0f0*/  STSM.16.M88.4 [R159], R152 ;  /* 0x000000989f007844 */ /* 0x0001e20000000200 */
[----:B------:R-:W-:Y:S02]  /*e100*/  F2FP.F16.F32.PACK_AB R13, R83, R82 ;  /* 0x00000052530d723e */ /* 0x000fe400000000ff */
[----:B------:R-:W-:Y:S01]  /*e110*/  F2FP.F16.F32.PACK_AB R14, R85, R84 ;  /* 0x00000054550e723e */ /* 0x000fe200000000ff */
[----:B------:R1:W-:Y:S01]  /*e120*/  STSM.16.M88.4 [R157], R8 ;  /* 0x000000089d007844 */ /* 0x0003e20000000200 */
        /* <DEDUP_REMOVED lines=33> */
[----:B------:R-:W-:Y:S01]  /*e340*/  F2FP.F16.F32.PACK_AB R153, R139, R138 ;  /* 0x0000008a8b99723e */ /* 0x000fe200000000ff */
[----:B------:R-:W-:Y:S01]  /*e350*/  IMAD.SHL.U32 R7, R191, 0x4, RZ ;  /* 0x00000004bf077824 */ /* 0x000fe200078e00ff */
[----:B------:R-:W-:Y:S02]  /*e360*/  F2FP.F16.F32.PACK_AB R154, R141, R140 ;  /* 0x0000008c8d9a723e */ /* 0x000fe400000000ff */
[----:B------:R-:W-:Y:S02]  /*e370*/  F2FP.F16.F32.PACK_AB R155, R143, R142 ;  /* 0x0000008e8f9b723e */ /* 0x000fe400000000ff */
[----:B0-----:R-:W-:Y:S02]  /*e380*/  F2FP.F16.F32.PACK_AB R8, R145, R144 ;  /* 0x000000909108723e */ /* 0x001fe400000000ff */
[----:B------:R-:W-:Y:S01]  /*e390*/  F2FP.F16.F32.PACK_AB R9, R147, R146 ;  /* 0x000000929309723e */ /* 0x000fe200000000ff */
[----:B------:R-:W-:Y:S01]  /*e3a0*/  STSM.16.M88.4 [R165], R152 ;  /* 0x00000098a5007844 */ /* 0x000fe20000000200 */
[----:B------:R-:W-:-:S02]  /*e3b0*/  F2FP.F16.F32.PACK_AB R10, R149, R148 ;  /* 0x00000094950a723e */ /* 0x000fc400000000ff */
[----:B------:R-:W-:Y:S02]  /*e3c0*/  F2FP.F16.F32.PACK_AB R11, R151, R150 ;  /* 0x00000096970b723e */ /* 0x000fe400000000ff */
[----:B-1----:R-:W-:Y:S02]  /*e3d0*/  SHF.L.U64.HI R14, R191, 0x2, R196 ;  /* 0x00000002bf0e7819 */ /* 0x002fe400000102c4 */
[----:B------:R-:W-:Y:S01]  /*e3e0*/  @P0 IADD3 R12, P2, R7, UR6, RZ ;  /* 0x00000006070c0c10 */ /* 0x000fe2000ff5e0ff */
[----:B------:R0:W-:Y:S03]  /*e3f0*/  STSM.16.M88.4 [R166], R8 ;  /* 0x00000008a6007844 */ /* 0x0001e60000000200 */
[----:B------:R-:W-:Y:S01]  /*e400*/  @P0 IADD3.X R13, R14, UR7, RZ, P2, !PT ;  /* 0x000000070e0d0c10 */ /* 0x000fe200097fe4ff */
[----:B------:R-:W-:Y:S08]  /*e410*/  BAR.SYNC.DEFER_BLOCKING 0x1, 0x100 ;  /* 0x0044000000007b1d */ /* 0x000ff00000010000 */
[----:B0-----:R-:W0:Y:S01]  /*e420*/  LDC.64 R10, c[0x0][0xd00] ;  /* 0x00034000ff0a7b82 */ /* 0x001e220000000a00 */
[----:B------:R-:W2:Y:S01]  /*e430*/  @P0 LDG.E R12, desc[UR38][R12.64] ;  /* 0x000000260c0c0981 */ /* 0x000ea2000c1e1900 */
[----:B0-----:R-:W-:-:S02]  /*e440*/  ISETP.NE.U32.AND P1, PT, R10, RZ, PT ;  /* 0x000000ff0a00720c */ /* 0x001fc40003f25070 */
[----:B------:R-:W-:Y:S02]  /*e450*/  IADD3 R8, P2, R7, R10, RZ ;  /* 0x0000000a07087210 */ /* 0x000fe40007f5e0ff */
[----:B------:R-:W-:Y:S01]  /*e460*/  ISETP.NE.AND.EX P1, PT, R11, RZ, PT, P1 ;  /* 0x000000ff0b00720c */ /* 0x000fe20003f25310 */
[----:B------:R-:W-:Y:S02]  /*e470*/  IMAD.MOV.U32 R7, RZ, RZ, RZ ;  /* 0x000000ffff077224 */ /* 0x000fe400078e00ff */
[----:B------:R-:W-:-:S10]  /*e480*/  IMAD.X R9, R14, 0x1, R11, P2 ;  /* 0x000000010e097824 */ /* 0x000fd400010e060b */
        /* <DEDUP_REMOVED lines=10> */
.L_x_5172:
[----:B------:R-:W0:Y:S01]  /*e530*/  SHFL.IDX PT, R8, R230, RZ, 0x1f ;  /* 0x00001fffe6087589 */ /* 0x000e2200000e0000 */
[----:B------:R-:W-:Y:S02]  /*e540*/  LOP3.LUT R195, R195, 0xff, RZ, 0xc0, !PT ;  /* 0x000000ffc3c37812 */ /* 0x000fe400078ec0ff */
[----:B0-----:R-:W-:Y:S02]  /*e550*/  ISETP.NE.AND P0, PT, R8, RZ, PT ;  /* 0x000000ff0800720c */ /* 0x001fe40003f05270 */
[----:B-----5:R-:W-:-:S11]  /*e560*/  SHF.R.S32.HI R8, RZ, 0x1f, R7 ;  /* 0x0000001fff087819 */ /* 0x020fd60000011407 */
[----:B------:R-:W-:Y:S05]  /*e570*/  @P0 BRA `(.L_x_5173) ;  /* 0x0000000000f40947 */ /* 0x000fea0003800000 */
[----:B------:R-:W2:Y:S01]  /*e580*/  LDL R156, [R1+0x68] ;  /* 0x00006800019c7983 */ /* 0x000ea20000100800 */
[----:B------:R-:W-:Y:S01]  /*e590*/  IMAD.MOV.U32 R20, RZ, RZ, 0xab8 ;  /* 0x00000ab8ff147424 */ /* 0x000fe200078e00ff */
[----:B------:R-:W-:Y:S01]  /*e5a0*/  ISETP.GT.AND P1, PT, R0, 0x1, PT ;  /* 0x000000010000780c */ /* 0x000fe20003f24270 */
[----:B------:R-:W0:Y:S01]  /*e5b0*/  LDC R9, c[0x0][0xce8] ;  /* 0x00033a00ff097b82 */ /* 0x000e220000000800 */
[----:B------:R-:W-:Y:S01]  /*e5c0*/  ISETP.NE.U32.AND P0, PT, R10, RZ, PT ;  /* 0x000000ff0a00720c */ /* 0x000fe20003f05070 */
[----:B------:R-:W-:Y:S01]  /*e5d0*/  VIADD R152, R190, UR42 ;  /* 0x0000002abe987c36 */ /* 0x000fe20008000000 */
[----:B------:R-:W-:Y:S02]  /*e5e0*/  SEL R20, R20, 0xa78, P1 ;  /* 0x00000a7814147807 */ /* 0x000fe40000800000 */
[----:B------:R-:W-:-:S03]  /*e5f0*/  ISETP.NE.AND.EX P0, PT, R11, RZ, PT, P0 ;  /* 0x000000ff0b00720c */ /* 0x000fc60003f05300 */
[----:B------:R-:W1:Y:S01]  /*e600*/  LDC.64 R12, c[0x0][R20+0x220] ;  /* 0x00008800140c7b82 */ /* 0x000e620000000a00 */
[----:B------:R-:W-:Y:S02]  /*e610*/  SEL R21, R191, RZ, !P0 ;  /* 0x000000ffbf157207 */ /* 0x000fe40004000000 */
[----:B------:R-:W-:-:S05]  /*e620*/  SEL R153, R196, RZ, !P0 ;  /* 0x000000ffc4997207 */ /* 0x000fca0004000000 */
[----:B------:R-:W3:Y:S01]  /*e630*/  LDC.64 R14, c[0x0][R20+0x218] ;  /* 0x00008600140e7b82 */ /* 0x000ee20000000a00 */
[----:B0-----:R-:W-:Y:S01]  /*e640*/  ISETP.NE.AND P2, PT, R9, 0x1, PT ;  /* 0x000000010900780c */ /* 0x001fe20003f45270 */
[----:B-1----:R-:W-:-:S04]  /*e650*/  IMAD R13, R13, R21, RZ ;  /* 0x000000150d0d7224 */ /* 0x002fc800078e02ff */
[C---:B------:R-:W-:Y:S02]  /*e660*/  IMAD R153, R12.reuse, R153, R13 ;  /* 0x000000990c997224 */ /* 0x040fe400078e020d */
[----:B------:R-:W-:-:S04]  /*e670*/  IMAD.WIDE.U32 R12, R12, R21, RZ ;  /* 0x000000150c0c7225 */ /* 0x000fc800078e00ff */
[-C--:B---3--:R-:W-:Y:S02]  /*e680*/  IMAD R155, R15, R192.reuse, RZ ;  /* 0x000000c00f9b7224 */ /* 0x088fe400078e02ff */
[----:B------:R-:W-:Y:S02]  /*e690*/  IMAD.IADD R13, R13, 0x1, R153 ;  /* 0x000000010d0d7824 */ /* 0x000fe400078e0299 */
[----:B------:R-:W-:Y:S01]  /*e6a0*/  IMAD.WIDE.U32 R14, R14, R192, RZ ;  /* 0x000000c00e0e7225 */ /* 0x000fe200078e00ff */
[----:B------:R-:W0:Y:S03]  /*e6b0*/  @P2 LDC R153, c[0x0][0xcec] ;  /* 0x00033b00ff992b82 */ /* 0x000e260000000800 */
[----:B------:R-:W-:Y:S01]  /*e6c0*/  IMAD.IADD R154, R15, 0x1, R155 ;  /* 0x000000010f9a7824 */ /* 0x000fe200078e029b */
[----:B------:R-:W-:-:S04]  /*e6d0*/  IADD3 R21, P0, P3, R12, R14, R7 ;  /* 0x0000000e0c157210 */ /* 0x000fc80007b1e007 */
[----:B------:R-:W1:Y:S01]  /*e6e0*/  @P2 LDC R155, c[0x0][0xcf0] ;  /* 0x00033c00ff9b2b82 */ /* 0x000e620000000800 */
[----:B------:R-:W-:Y:S02]  /*e6f0*/  IADD3.X R154, R13, R154, R8, P0, P3 ;  /* 0x0000009a0d9a7210 */ /* 0x000fe400007e6408 */
[----:B------:R-:W-:-:S05]  /*e700*/  SEL R13, R195, RZ, P1 ;  /* 0x000000ffc30d7207 */ /* 0x000fca0000800000 */
[----:B------:R-:W3:Y:S01]  /*e710*/  LDC.64 R14, c[0x0][R20+0x228] ;  /* 0x00008a00140e7b82 */ /* 0x000ee20000000a00 */
[----:B0-----:R-:W-:-:S04]  /*e720*/  @P2 IMAD.HI.U32 R12, R152, R153, RZ ;  /* 0x00000099980c2227 */ /* 0x001fc800078e00ff */
[----:B------:R-:W-:Y:S01]  /*e730*/  IMAD.MOV.U32 R153, RZ, RZ, R152 ;  /* 0x000000ffff997224 */ /* 0x000fe200078e0098 */
[----:B-1----:R-:W-:Y:S01]  /*e740*/  @P2 SHF.R.U32.HI R153, RZ, R155, R12 ;  /* 0x0000009bff992219 */ /* 0x002fe2000001160c */
[-C--:B---3--:R-:W-:Y:S02]  /*e750*/  IMAD R155, R15, R13.reuse, RZ ;  /* 0x0000000d0f9b7224 */ /* 0x088fe400078e02ff */
[----:B------:R-:W-:Y:S02]  /*e760*/  IMAD.WIDE.U32 R14, R14, R13, RZ ;  /* 0x0000000d0e0e7225 */ /* 0x000fe400078e00ff */
[----:B------:R-:W0:Y:S02]  /*e770*/  LDC.64 R12, c[0x0][0xca8] ;  /* 0x00032a00ff0c7b82 */ /* 0x000e240000000a00 */
[----:B------:R-:W-:Y:S01]  /*e780*/  IMAD.IADD R15, R15, 0x1, R155 ;  /* 0x000000010f0f7824 */ /* 0x000fe200078e029b */
[----:B------:R-:W-:Y:S01]  /*e790*/  IADD3 R14, P0, P2, R153, R21, R14 ;  /* 0x00000015990e7210 */ /* 0x000fe20007a1e00e */
[--C-:B------:R-:W-:Y:S01]  /*e7a0*/  IMAD.MOV R155, RZ, RZ, -R153.reuse ;  /* 0x000000ffff9b7224 */ /* 0x100fe200078e0a99 */
[----:B------:R-:W-:-:S03]  /*e7b0*/  SHF.R.S32.HI R153, RZ, 0x1f, R153 ;  /* 0x0000001fff997819 */ /* 0x000fc60000011499 */
[----:B------:R-:W1:Y:S01]  /*e7c0*/  LDC.64 R20, c[0x0][R20+0x210] ;  /* 0x0000840014147b82 */ /* 0x000e620000000a00 */
[----:B------:R-:W-:Y:S01]  /*e7d0*/  IMAD R155, R9, R155, R152 ;  /* 0x0000009b099b7224 */ /* 0x000fe200078e0298 */
[----:B------:R-:W-:Y:S01]  /*e7e0*/  IADD3.X R15, R153, R154, R15, P0, P2 ;  /* 0x0000009a990f7210 */ /* 0x000fe200007e440f */
[----:B------:R-:W-:Y:S02]  /*e7f0*/  IMAD R152, R9, UR6, RZ ;  /* 0x0000000609987c24 */ /* 0x000fe4000f8e02ff */
[----:B------:R-:W-:Y:S01]  /*e800*/  VIADD R9, R18, UR42 ;  /* 0x0000002a12097c36 */ /* 0x000fe20008000000 */
[----:B------:R-:W-:Y:S02]  /*e810*/  SHF.R.S32.HI R153, RZ, 0x1f, R155 ;  /* 0x0000001fff997819 */ /* 0x000fe4000001149b */
[----:B0-----:R-:W0:Y:S08]  /*e820*/  @!P1 LDC R12, c[0x0][0xc50] ;  /* 0x00031400ff0c9b82 */ /* 0x001e300000000800 */
[----:B------:R-:W3:Y:S01]  /*e830*/  @!P1 LDC R13, c[0x0][0xc54] ;  /* 0x00031500ff0d9b82 */ /* 0x000ee20000000800 */
[----:B-1----:R-:W-:-:S02]  /*e840*/  IMAD R21, R21, R155, RZ ;  /* 0x0000009b15157224 */ /* 0x002fc400078e02ff */
[----:B------:R-:W-:-:S04]  /*e850*/  IMAD.WIDE.U32 R14, R20, R155, R14 ;  /* 0x0000009b140e7225 */ /* 0x000fc800078e000e */
[----:B------:R-:W-:-:S04]  /*e860*/  IMAD R21, R20, R153, R21 ;  /* 0x0000009914157224 */ /* 0x000fc800078e0215 */
[----:B------:R-:W-:Y:S01]  /*e870*/  IMAD.IADD R15, R15, 0x1, R21 ;  /* 0x000000010f0f7824 */ /* 0x000fe200078e0215 */
[----:B0-----:R-:W-:-:S04]  /*e880*/  LEA R20, P0, R14, R12, 0x2 ;  /* 0x0000000c0e147211 */ /* 0x001fc800078010ff */
[----:B---3--:R-:W-:Y:S02]  /*e890*/  LEA.HI.X R21, R14, R13, R15, 0x2, P0 ;  /* 0x0000000d0e157211 */ /* 0x008fe400000f140f */
[----:B------:R-:W-:Y:S04]  /*e8a0*/  SHFL.IDX PT, R14, R20, 0x1, 0x1c1f ;  /* 0x003c1f00140e7f89 */ /* 0x000fe800000e0000 */
        /* <DEDUP_REMOVED lines=10> */
.L_x_5173:
        /* <DEDUP_REMOVED lines=24> */
[C---:B------:R-:W-:Y:S02]  /*ead0*/  IADD3 R53, P3, R4.reuse, 0x8000, RZ ;  /* 0x0000800004357810 */ /* 0x040fe40007f7e0ff */
[----:B------:R-:W-:Y:S01]  /*eae0*/  IADD3 R45, P1, R4, 0x6000, RZ ;  /* 0x00006000042d7810 */ /* 0x000fe20007f3e0ff */
[----:B------:R-:W-:Y:S01]  /*eaf0*/  IMAD R8, R8, UR8, RZ ;  /* 0x0000000808087c24 */ /* 0x000fe2000f8e02ff */
[----:B------:R-:W-:Y:S01]  /*eb00*/  SHF.R.U64 R48, R48, 0x3, RZ ;  /* 0x0000000330307819 */ /* 0x000fe200000012ff */
[C---:B------:R-:W-:Y:S01]  /*eb10*/  VIADD R97, R17.reuse, 0x140 ;  /* 0x0000014011617836 */ /* 0x040fe20000000000 */
[----:B------:R-:W-:Y:S01]  /*eb20*/  SHF.R.U64 R40, R40, 0x3, RZ ;  /* 0x0000000328287819 */ /* 0x000fe200000012ff */
[----:B------:R-:W-:Y:S01]  /*eb30*/  VIADD R93, R17, 0x180 ;  /* 0x00000180115d7836 */ /* 0x000fe20000000000 */
[----:B------:R-:W-:Y:S01]  /*eb40*/  LOP3.LUT R52, R53, 0x380, RZ, 0xc0, !PT ;  /* 0x0000038035347812 */ /* 0x000fe200078ec0ff */
[----:B------:R-:W5:Y:S01]  /*eb50*/  LD.E.128 R24, desc[UR38][R24.64] ;  /* 0x0000002618187980 */ /* 0x000f62000c101d00 */
[----:B------:R-:W-:-:S02]  /*eb60*/  IADD3 R29, P4, R4, 0x2000, RZ ;  /* 0x00002000041d7810 */ /* 0x000fc40007f9e0ff */
[C---:B------:R-:W-:Y:S02]  /*eb70*/  IADD3 R33, P5, R4.reuse, 0x3000, RZ ;  /* 0x0000300004217810 */ /* 0x040fe40007fbe0ff */
[----:B------:R-:W-:Y:S02]  /*eb80*/  IADD3 R37, P6, R4, 0x4000, RZ ;  /* 0x0000400004257810 */ /* 0x000fe40007fde0ff */
[----:B------:R-:W-:Y:S02]  /*eb90*/  LOP3.LUT R44, R45, 0x380, RZ, 0xc0, !PT ;  /* 0x000003802d2c7812 */ /* 0x000fe400078ec0ff */
[----:B------:R-:W-:Y:S01]  /*eba0*/  LOP3.LUT R48, R48, R49, RZ, 0x3c, !PT ;  /* 0x0000003130307212 */ /* 0x000fe200078e3cff */
[--C-:B------:R-:W-:Y:S01]  /*ebb0*/  IMAD.X R49, RZ, RZ, R5.reuse, P2 ;  /* 0x000000ffff317224 */ /* 0x100fe200010e0605 */
[----:B------:R-:W-:Y:S01]  /*ebc0*/  LOP3.LUT R40, R40, R41, RZ, 0x3c, !PT ;  /* 0x0000002928287212 */ /* 0x000fe200078e3cff */
[----:B------:R-:W-:Y:S01]  /*ebd0*/  IMAD.X R41, RZ, RZ, R5, P0 ;  /* 0x000000ffff297224 */ /* 0x000fe200000e0605 */
[----:B------:R-:W-:-:S02]  /*ebe0*/  SHF.R.U64 R52, R52, 0x3, RZ ;  /* 0x0000000334347819 */ /* 0x000fc400000012ff */
[----:B------:R-:W-:Y:S01]  /*ebf0*/  LOP3.LUT R28, R29, 0x380, RZ, 0xc0, !PT ;  /* 0x000003801d1c7812 */ /* 0x000fe200078ec0ff */
[----:B------:R-:W5:Y:S01]  /*ec00*/  LD.E.128 R48, desc[UR38][R48.64] ;  /* 0x0000002630307980 */ /* 0x000f62000c101d00 */
[----:B------:R-:W-:Y:S02]  /*ec10*/  LOP3.LUT R32, R33, 0x380, RZ, 0xc0, !PT ;  /* 0x0000038021207812 */ /* 0x000fe400078ec0ff */
[----:B------:R-:W-:Y:S01]  /*ec20*/  LOP3.LUT R36, R37, 0x380, RZ, 0xc0, !PT ;  /* 0x0000038025247812 */ /* 0x000fe200078ec0ff */
[----:B------:R-:W5:Y:S01]  /*ec30*/  LD.E.128 R40, desc[UR38][R40.64] ;  /* 0x0000002628287980 */ /* 0x000f62000c101d00 */
[----:B------:R-:W-:Y:S02]  /*ec40*/  IADD3 R77, P2, R4, 0xe000, RZ ;  /* 0x0000e000044d7810 */ /* 0x000fe40007f5e0ff */
[----:B------:R-:W-:Y:S02]  /*ec50*/  SHF.R.U64 R44, R44, 0x3, RZ ;  /* 0x000000032c2c7819 */ /* 0x000fe400000012ff */
[----:B------:R-:W-:-:S02]  /*ec60*/  IADD3 R69, P0, R4, 0xc000, RZ ;  /* 0x0000c00004457810 */ /* 0x000fc40007f1e0ff */
[----:B------:R-:W-:Y:S01]  /*ec70*/  LOP3.LUT R52, R52, R53, RZ, 0x3c, !PT ;  /* 0x0000003534347212 */ /* 0x000fe200078e3cff */
[--C-:B------:R-:W-:Y:S01]  /*ec80*/  IMAD.X R53, RZ, RZ, R5.reuse, P3 ;  /* 0x000000ffff357224 */ /* 0x100fe200018e0605 */
[----:B------:R-:W-:Y:S02]  /*ec90*/  SHF.R.U64 R28, R28, 0x3, RZ ;  /* 0x000000031c1c7819 */ /* 0x000fe400000012ff */
[----:B------:R-:W-:Y:S02]  /*eca0*/  SHF.R.U64 R32, R32, 0x3, RZ ;  /* 0x0000000320207819 */ /* 0x000fe400000012ff */
[----:B------:R-:W-:Y:S01]  /*ecb0*/  SHF.R.U64 R36, R36, 0x3, RZ ;  /* 0x0000000324247819 */ /* 0x000fe200000012ff */
[----:B------:R-:W5:Y:S01]  /*ecc0*/  LD.E.128 R52, desc[UR38][R52.64] ;  /* 0x0000002634347980 */ /* 0x000f62000c101d00 */
[----:B------:R-:W-:Y:S02]  /*ecd0*/  LOP3.LUT R76, R77, 0x380, RZ, 0xc0, !PT ;  /* 0x000003804d4c7812 */ /* 0x000fe400078ec0ff */
[----:B------:R-:W-:Y:S01]  /*ece0*/  LOP3.LUT R44, R44, R45, RZ, 0x3c, !PT ;  /* 0x0000002d2c2c7212 */ /* 0x000fe200078e3cff */
[----:B------:R-:W-:Y:S01]  /*ecf0*/  IMAD.X R45, RZ, RZ, R5, P1 ;  /* 0x000000ffff2d7224 */ /* 0x000fe200008e0605 */
[----:B------:R-:W-:-:S02]  /*ed00*/  LOP3.LUT R68, R69, 0x380, RZ, 0xc0, !PT ;  /* 0x0000038045447812 */ /* 0x000fc400078ec0ff */
[C---:B------:R-:W-:Y:S02]  /*ed10*/  IADD3 R11, P3, R4.reuse, 0xf000, RZ ;  /* 0x0000f000040b7810 */ /* 0x040fe40007f7e0ff */
        /* <DEDUP_REMOVED lines=8> */
[----:B------:R-:W-:Y:S01]  /*eda0*/  SHF.R.U64 R76, R76, 0x3, RZ ;  /* 0x000000034c4c7819 */ /* 0x000fe200000012ff */
[----:B------:R-:W-:Y:S01]  /*edb0*/  IMAD.X R81, RZ, RZ, R5, P3 ;  /* 0x000000ffff517224 */ /* 0x000fe200018e0605 */
[----:B------:R-:W-:Y:S01]  /*edc0*/  SHF.R.U64 R68, R68, 0x3, RZ ;  /* 0x0000000344447819 */ /* 0x000fe200000012ff */
[----:B------:R-:W5:Y:S01]  /*edd0*/  LD.E.128 R28, desc[UR38][R28.64] ;  /* 0x000000261c1c7980 */ /* 0x000f62000c101d00 */
[----:B------:R-:W-:-:S02]  /*ede0*/  LOP3.LUT R10, R11, 0x380, RZ, 0xc0, !PT ;  /* 0x000003800b0a7812 */ /* 0x000fc400078ec0ff */
[C---:B------:R-:W-:Y:S01]  /*edf0*/  IADD3 R57, P4, R4.reuse, 0x9000, RZ ;  /* 0x0000900004397810 */ /* 0x040fe20007f9e0ff */
[----:B------:R-:W5:Y:S01]  /*ee00*/  LD.E.128 R32, desc[UR38][R32.64] ;  /* 0x0000002620207980 */ /* 0x000f62000c101d00 */
[C---:B------:R-:W-:Y:S02]  /*ee10*/  IADD3 R61, P5, R4.reuse, 0xa000, RZ ;  /* 0x0000a000043d7810 */ /* 0x040fe40007fbe0ff */
[C---:B------:R-:W-:Y:S01]  /*ee20*/  IADD3 R65, P6, R4.reuse, 0xb000, RZ ;  /* 0x0000b00004417810 */ /* 0x040fe20007fde0ff */
[----:B------:R-:W5:Y:S01]  /*ee30*/  LD.E.128 R36, desc[UR38][R36.64] ;  /* 0x0000002624247980 */ /* 0x000f62000c101d00 */
[----:B------:R-:W-:Y:S02]  /*ee40*/  LOP3.LUT R13, R4, 0x380, RZ, 0xc0, !PT ;  /* 0x00000380040d7812 */ /* 0x000fe400078ec0ff */
        /* <DEDUP_REMOVED lines=11> */
[----:B------:R-:W-:Y:S02]  /*ef00*/  SHF.R.U64 R13, R13, 0x3, RZ ;  /* 0x000000030d0d7819 */ /* 0x000fe400000012ff */
[----:B-1----:R-:W-:Y:S02]  /*ef10*/  ISETP.NE.AND P2, PT, R21, 0x1, PT ;  /* 0x000000011500780c */ /* 0x002fe40003f45270 */
[----:B------:R-:W-:-:S02]  /*ef20*/  SHF.R.U64 R72, R72, 0x3, RZ ;  /* 0x0000000348487819 */ /* 0x000fc400000012ff */
[----:B------:R-:W-:Y:S02]  /*ef30*/  ISETP.GE.AND P0, PT, R194, UR7, PT ;  /* 0x00000007c2007c0c */ /* 0x000fe4000bf06270 */
[----:B------:R-:W-:Y:S01]  /*ef40*/  LOP3.LUT R80, R10, R11, RZ, 0x3c, !PT ;  /* 0x0000000b0a507212 */ /* 0x000fe200078e3cff */
[----:B------:R-:W-:Y:S01]  /*ef50*/  IMAD R11, R7, UR9, R8 ;  /* 0x00000009070b7c24 */ /* 0x000fe2000f8e0208 */
[----:B------:R-:W-:Y:S02]  /*ef60*/  SHF.R.U64 R56, R56, 0x3, RZ ;  /* 0x0000000338387819 */ /* 0x000fe400000012ff */
[----:B------:R-:W-:Y:S02]  /*ef70*/  SHF.R.U64 R60, R60, 0x3, RZ ;  /* 0x000000033c3c7819 */ /* 0x000fe400000012ff */
[----:B------:R-:W-:Y:S01]  /*ef80*/  SHF.R.U64 R64, R64, 0x3, RZ ;  /* 0x0000000340407819 */ /* 0x000fe200000012ff */
[----:B------:R-:W0:Y:S01]  /*ef90*/  @P2 LDC R85, c[0x0][0xcec] ;  /* 0x00033b00ff552b82 */ /* 0x000e220000000800 */
[----:B------:R-:W-:Y:S01]  /*efa0*/  LOP3.LUT R4, R13, R4, RZ, 0x3c, !PT ;  /* 0x000000040d047212 */ /* 0x000fe200078e3cff */
[----:B------:R-:W5:Y:S01]  /*efb0*/  LD.E.128 R80, desc[UR38][R80.64] ;  /* 0x0000002650507980 */ /* 0x000f62000c101d00 */
[----:B------:R-:W-:Y:S01]  /*efc0*/  LOP3.LUT R72, R72, R73, RZ, 0x3c, !PT ;  /* 0x0000004948487212 */ /* 0x000fe200078e3cff */
[--C-:B------:R-:W-:Y:S01]  /*efd0*/  IMAD.X R73, RZ, RZ, R5.reuse, P1 ;  /* 0x000000ffff497224 */ /* 0x100fe200008e0605 */
[----:B------:R-:W-:Y:S01]  /*efe0*/  SEL R8, RZ, 0xffffffff, P0 ;  /* 0xffffffffff087807 */ /* 0x000fe20000000000 */
[----:B------:R1:W5:Y:S01]  /*eff0*/  LD.E.128 R12, desc[UR38][R4.64] ;  /* 0x00000026040c7980 */ /* 0x000362000c101d00 */
[----:B------:R-:W-:Y:S01]  /*f000*/  ISETP.GE.AND P1, PT, R17, UR7, PT ;  /* 0x0000000711007c0c */ /* 0x000fe2000bf26270 */
[----:B------:R-:W2:Y:S01]  /*f010*/  @P2 LDC R87, c[0x0][0xcf0] ;  /* 0x00033c00ff572b82 */ /* 0x000ea20000000800 */
[----:B------:R-:W-:Y:S01]  /*f020*/  LOP3.LUT R56, R56, R57, RZ, 0x3c, !PT ;  /* 0x0000003938387212 */ /* 0x000fe200078e3cff */
[--C-:B------:R-:W-:Y:S01]  /*f030*/  IMAD.X R57, RZ, RZ, R5.reuse, P4 ;  /* 0x000000ffff397224 */ /* 0x100fe200020e0605 */
[----:B------:R-:W-:Y:S01]  /*f040*/  LOP3.LUT R60, R60, R61, RZ, 0x3c, !PT ;  /* 0x0000003d3c3c7212 */ /* 0x000fe200078e3cff */
[--C-:B------:R-:W-:Y:S01]  /*f050*/  IMAD.X R61, RZ, RZ, R5.reuse, P5 ;  /* 0x000000ffff3d7224 */ /* 0x100fe200028e0605 */
[----:B------:R-:W-:Y:S01]  /*f060*/  LOP3.LUT R64, R64, R65, RZ, 0x3c, !PT ;  /* 0x0000004140407212 */ /* 0x000fe200078e3cff */
[----:B------:R-:W-:Y:S01]  /*f070*/  IMAD.X R65, RZ, RZ, R5, P6 ;  /* 0x000000ffff417224 */ /* 0x000fe200030e0605 */
[----:B------:R-:W-:Y:S01]  /*f080*/  ISETP.GE.AND P0, PT, R193, UR7, PT ;  /* 0x00000007c1007c0c */ /* 0x000fe2000bf06270 */
[----:B-1----:R-:W-:Y:S01]  /*f090*/  IMAD.WIDE.U32 R4, R7, UR8, RZ ;  /* 0x0000000807047c25 */ /* 0x002fe2000f8e00ff */
[----:B------:R-:W-:Y:S01]  /*f0a0*/  SEL R7, RZ, 0x1, P1 ;  /* 0x00000001ff077807 */ /* 0x000fe20000800000 */
[----:B------:R-:W-:Y:S01]  /*f0b0*/  ULDC.64 UR8, c[0x0][0xbe8] ;  /* 0x0002fa0000087ab9 */ /* 0x000fe20000000a00 */
[----:B------:R-:W5:Y:S01]  /*f0c0*/  LD.E.128 R56, desc[UR38][R56.64] ;  /* 0x0000002638387980 */ /* 0x000f62000c101d00 */
[----:B------:R-:W-:Y:S01]  /*f0d0*/  IMAD.SHL.U32 R10, R8, 0x2, RZ ;  /* 0x00000002080a7824 */ /* 0x000fe200078e00ff */
[----:B------:R-:W-:-:S02]  /*f0e0*/  SEL R8, RZ, 0xffffffff, P0 ;  /* 0xffffffffff087807 */ /* 0x000fc40000000000 */
[----:B------:R-:W5:Y:S02]  /*f0f0*/  LD.E.128 R60, desc[UR38][R60.64] ;  /* 0x000000263c3c7980 */ /* 0x000f64000c101d00 */
[----:B------:R-:W-:Y:S01]  /*f100*/  LOP3.LUT R7, R10, 0x2, R7, 0xe2, !PT ;  /* 0x000000020a077812 */ /* 0x000fe200078ee207 */
[----:B------:R-:W-:Y:S01]  /*f110*/  IMAD.SHL.U32 R8, R8, 0x4, RZ ;  /* 0x0000000408087824 */ /* 0x000fe200078e00ff */
[----:B------:R-:W-:Y:S01]  /*f120*/  LOP3.LUT R10, R9, 0xfffffff8, RZ, 0xc0, !PT ;  /* 0xfffffff8090a7812 */ /* 0x000fe200078ec0ff */
[----:B------:R-:W-:Y:S01]  /*f130*/  IMAD.IADD R5, R5, 0x1, R11 ;  /* 0x0000000105057824 */ /* 0x000fe200078e020b */
[----:B------:R-:W5:Y:S03]  /*f140*/  LD.E.128 R64, desc[UR38][R64.64] ;  /* 0x0000002640407980 */ /* 0x000f66000c101d00 */
[----:B------:R-:W-:Y:S01]  /*f150*/  IMAD.IADD R11, R3, 0x1, -R10 ;  /* 0x00000001030b7824 */ /* 0x000fe200078e0a0a */
[----:B------:R-:W-:Y:S01]  /*f160*/  LOP3.LUT R10, R8, 0x4, R7, 0xe2, !PT ;  /* 0x00000004080a7812 */ /* 0x000fe200078ee207 */
[----:B------:R-:W-:Y:S01]  /*f170*/  VIADD R7, R17, 0xc0 ;  /* 0x000000c011077836 */ /* 0x000fe20000000000 */
[----:B------:R-:W5:Y:S01]  /*f180*/  LD.E.128 R72, desc[UR38][R72.64] ;  /* 0x0000002648487980 */ /* 0x000f62000c101d00 */
[----:B------:R-:W-:Y:S01]  /*f190*/  IMAD.WIDE.U32 R4, R192, UR8, R4 ;  /* 0x00000008c0047c25 */ /* 0x000fe2000f8e0004 */
[----:B------:R-:W-:-:S02]  /*f1a0*/  SHF.R.S32.HI R9, RZ, 0x1f, R191 ;  /* 0x0000001fff097819 */ /* 0x000fc400000114bf */
[----:B------:R-:W-:Y:S01]  /*f1b0*/  ISETP.GE.AND P1, PT, R7, UR7, PT ;  /* 0x0000000707007c0c */ /* 0x000fe2000bf26270 */
[----:B------:R-:W-:Y:S01]  /*f1c0*/  VIADD R3, R17, 0x100 ;  /* 0x0000010011037836 */ /* 0x000fe20000000000 */
[----:B------:R-:W-:Y:S01]  /*f1d0*/  @!PT LDS RZ, [RZ] ;  /* 0x00000000fffff984 */ /* 0x000fe20000000800 */
[----:B------:R-:W-:Y:S01]  /*f1e0*/  @!PT LDS RZ, [RZ] ;  /* 0x00000000fffff984 */ /* 0x000fe20000000800 */
[----:B------:R-:W-:Y:S01]  /*f1f0*/  @!PT LDS RZ, [RZ] ;  /* 0x00000000fffff984 */ /* 0x000fe20000000800 */
[----:B------:R-:W-:Y:S01]  /*f200*/  @!PT LDS RZ, [RZ] ;  /* 0x00000000fffff984 */ /* 0x000fe20000000800 */
[----:B------:R1:W-:Y:S06]  /*f210*/  MEMBAR.ALL.CTA ;  /* 0x0000000000007992 */ /* 0x0003ec0000008000 */
[----:B-1----:R-:W1:Y:S01]  /*f220*/  FENCE.VIEW.ASYNC.S ;  /* 0x00000000000073c6 */ /* 0x002e620000000000 */
[----:B------:R-:W-:Y:S01]  /*f230*/  IMAD R5, R192, UR9, R5 ;  /* 0x00000009c0057c24 */ /* 0x000fe2000f8e0205 */
[----:B------:R-:W-:Y:S01]  /*f240*/  ULDC.64 UR8, c[0x0][0xbf0] ;  /* 0x0002fc0000087ab9 */ /* 0x000fe20000000a00 */
[----:B------:R-:W-:Y:S01]  /*f250*/  IMAD R8, R11, 0x20, R0 ;  /* 0x000000200b087824 */ /* 0x000fe200078e0200 */
[----:B------:R-:W-:Y:S01]  /*f260*/  ISETP.GE.AND P0, PT, R3, UR7, PT ;  /* 0x0000000703007c0c */ /* 0x000fe2000bf06270 */
[----:B------:R-:W-:Y:S01]  /*f270*/  IMAD R20, R9, UR8, RZ ;  /* 0x0000000809147c24 */ /* 0x000fe2000f8e02ff */
[----:B------:R-:W-:Y:S01]  /*f280*/  SEL R9, RZ, 0xffffffff, P1 ;  /* 0xffffffffff097807 */ /* 0x000fe20000800000 */
[----:B------:R-:W-:Y:S01]  /*f290*/  VIADD R84, R8, UR42 ;  /* 0x0000002a08547c36 */ /* 0x000fe20008000000 */
[----:B------:R-:W-:-:S03]  /*f2a0*/  SEL R11, RZ, 0xffffffff, P0 ;  /* 0xffffffffff0b7807 */ /* 0x000fc60000000000 */
[----:B------:R-:W-:Y:S02]  /*f2b0*/  IMAD.SHL.U32 R89, R9, 0x8, RZ ;  /* 0x0000000809597824 */ /* 0x000fe400078e00ff */
[----:B0-----:R-:W-:-:S03]  /*f2c0*/  @P2 IMAD.HI.U32 R8, R84, R85, RZ ;  /* 0x0000005554082227 */ /* 0x001fc600078e00ff */
[----:B------:R-:W-:Y:S01]  /*f2d0*/  LOP3.LUT R10, R89, 0x8, R10, 0xe2, !PT ;  /* 0x00000008590a7812 */ /* 0x000fe200078ee20a */
[----:B------:R-:W-:Y:S01]  /*f2e0*/  IMAD.MOV.U32 R9, RZ, RZ, R84 ;  /* 0x000000ffff097224 */ /* 0x000fe200078e0054 */
[----:B--2---:R-:W-:Y:S01]  /*f2f0*/  @P2 SHF.R.U32.HI R9, RZ, R87, R8 ;  /* 0x00000057ff092219 */ /* 0x004fe20000011608 */
[----:B------:R-:W-:Y:S02]  /*f300*/  IMAD.SHL.U32 R11, R11, 0x10, RZ ;  /* 0x000000100b0b7824 */ /* 0x000fe400078e00ff */
[C---:B------:R-:W-:Y:S02]  /*f310*/  IMAD R19, R191.reuse, UR9, R20 ;  /* 0x00000009bf137c24 */ /* 0x040fe4000f8e0214 */
[----:B------:R-:W-:Y:S01]  /*f320*/  IMAD.WIDE.U32 R4, R191, UR8, R4 ;  /* 0x00000008bf047c25 */ /* 0x000fe2000f8e0004 */
[----:B------:R-:W-:Y:S01]  /*f330*/  LOP3.LUT R10, R11, 0x10, R10, 0xe2, !PT ;  /* 0x000000100b0a7812 */ /* 0x000fe200078ee20a */
[----:B------:R-:W-:Y:S01]  /*f340*/  ULDC.64 UR8, c[0x0][0xbe0] ;  /* 0x0002f80000087ab9 */ /* 0x000fe20000000a00 */
[----:B------:R-:W-:Y:S01]  /*f350*/  ISETP.GE.AND P0, PT, R97, UR7, PT ;  /* 0x0000000761007c0c */ /* 0x000fe2000bf06270 */
[----:B------:R-:W-:Y:S01]  /*f360*/  IMAD.IADD R5, R5, 0x1, R19 ;  /* 0x0000000105057824 */ /* 0x000fe200078e0213 */
[--C-:B------:R-:W-:Y:S01]  /*f370*/  SHF.R.S32.HI R19, RZ, 0x1f, R9.reuse ;  /* 0x0000001fff137819 */ /* 0x100fe20000011409 */
[----:B------:R-:W-:Y:S01]  /*f380*/  IMAD.MOV R11, RZ, RZ, -R9 ;  /* 0x000000ffff0b7224 */ /* 0x000fe200078e0a09 */
[----:B------:R-:W-:-:S03]  /*f390*/  SEL R8, RZ, 0xffffffff, P0 ;  /* 0xffffffffff087807 */ /* 0x000fc60000000000 */
[----:B------:R-:W-:Y:S02]  /*f3a0*/  IMAD R11, R21, R11, R84 ;  /* 0x0000000b150b7224 */ /* 0x000fe400078e0254 */
[----:B------:R-:W-:Y:S01]  /*f3b0*/  IMAD R20, R19, UR8, RZ ;  /* 0x0000000813147c24 */ /* 0x000fe2000f8e02ff */
[----:B------:R-:W-:Y:S01]  /*f3c0*/  ISETP.GE.AND P0, PT, R93, UR7, PT ;  /* 0x000000075d007c0c */ /* 0x000fe2000bf06270 */
[----:B------:R-:W-:Y:S01]  /*f3d0*/  IMAD.SHL.U32 R85, R8, 0x20, RZ ;  /* 0x0000002008557824 */ /* 0x000fe200078e00ff */
[----:B------:R-:W-:Y:S01]  /*f3e0*/  SHF.R.S32.HI R8, RZ, 0x1f, R11 ;  /* 0x0000001fff087819 */ /* 0x000fe2000001140b */
[----:B------:R-:W-:-:S04]  /*f3f0*/  IMAD.WIDE.U32 R4, R9, UR8, R4 ;  /* 0x0000000809047c25 */ /* 0x000fc8000f8e0004 */
[----:B------:R-:W-:Y:S01]  /*f400*/  IMAD R19, R9, UR9, R20 ;  /* 0x0000000909137c24 */ /* 0x000fe2000f8e0214 */
[----:B------:R-:W-:Y:S01]  /*f410*/  ULDC.64 UR8, c[0x0][0xbd8] ;  /* 0x0002f60000087ab9 */ /* 0x000fe20000000a00 */
[----:B------:R-:W-:Y:S01]  /*f420*/  LOP3.LUT R10, R85, 0x20, R10, 0xe2, !PT ;  /* 0x00000020550a7812 */ /* 0x000fe200078ee20a */
[----:B------:R-:W-:Y:S01]  /*f430*/  IMAD R8, R8, UR8, RZ ;  /* 0x0000000808087c24 */ /* 0x000fe2000f8e02ff */
[----:B------:R-:W-:Y:S01]  /*f440*/  SEL R9, RZ, 0x40, P0 ;  /* 0x00000040ff097807 */ /* 0x000fe20000000000 */
[----:B------:R-:W-:Y:S02]  /*f450*/  IMAD.IADD R5, R5, 0x1, R19 ;  /* 0x0000000105057824 */ /* 0x000fe400078e0213 */
[----:B------:R-:W-:Y:S02]  /*f460*/  IMAD R91, R21, UR6, RZ ;  /* 0x00000006155b7c24 */ /* 0x000fe4000f8e02ff */
[----:B------:R-:W-:Y:S01]  /*f470*/  VIADD R90, R0, UR42 ;  /* 0x0000002a005a7c36 */ /* 0x000fe20008000000 */
[----:B------:R-:W-:Y:S01]  /*f480*/  LOP3.LUT R19, R10, R9, RZ, 0xfc, !PT ;  /* 0x000000090a137212 */ /* 0x000fe200078efcff */
[----:B------:R-:W-:-:S02]  /*f490*/  IMAD R9, R11, UR9, R8 ;  /* 0x000000090b097c24 */ /* 0x000fc4000f8e0208 */
[----:B------:R-:W-:Y:S01]  /*f4a0*/  IMAD.WIDE.U32 R4, R11, UR8, R4 ;  /* 0x000000080b047c25 */ /* 0x000fe2000f8e0004 */
[----:B------:R-:W-:Y:S01]  /*f4b0*/  ISETP.GE.AND P1, PT, R90, R91, PT ;  /* 0x0000005b5a00720c */ /* 0x000fe20003f26270 */
[----:B------:R-:W-:Y:S02]  /*f4c0*/  ULDC.64 UR8, c[0x0][0xb80] ;  /* 0x0002e00000087ab9 */ /* 0x000fe40000000a00 */
[----:B------:R-:W-:Y:S01]  /*f4d0*/  VIADD R95, R17, 0x1c0 ;  /* 0x000001c0115f7836 */ /* 0x000fe20000000000 */
[----:B------:R-:W-:Y:S01]  /*f4e0*/  LEA R88, P2, R4, UR8, 0x1 ;  /* 0x0000000804587c11 */ /* 0x000fe2000f8408ff */
[----:B------:R-:W-:Y:S02]  /*f4f0*/  IMAD.IADD R5, R5, 0x1, R9 ;  /* 0x0000000105057824 */ /* 0x000fe400078e0209 */
[----:B------:R-:W-:Y:S01]  /*f500*/  VIADD R8, R16, 0x38820 ;  /* 0x0003882010087836 */ /* 0x000fe20000000000 */
[----:B------:R-:W-:Y:S02]  /*f510*/  ISETP.GE.AND P0, PT, R95, UR7, PT ;  /* 0x000000075f007c0c */ /* 0x000fe4000bf06270 */
[----:B------:R-:W-:-:S02]  /*f520*/  LEA.HI.X R89, R4, UR9, R5, 0x1, P2 ;  /* 0x0000000904597c11 */ /* 0x000fc400090f0c05 */
[----:B------:R-:W-:Y:S01]  /*f530*/  PRMT R8, RZ, 0x654, R8 ;  /* 0x00000654ff087816 */ /* 0x000fe20000000008 */
[----:B-1----:R0:W1:Y:S01]  /*f540*/  SHFL.IDX PT, R4, R88, RZ, 0x181f ;  /* 0x00181fff58047589 */ /* 0x00206200000e0000 */
[----:B------:R-:W-:Y:S01]  /*f550*/  SEL R0, RZ, 0x80, P0 ;  /* 0x00000080ff007807 */ /* 0x000fe20000000000 */
[----:B------:R-:W-:Y:S01]  /*f560*/  BSSY B1, `(.L_x_5175) ;  /* 0x000002b000017945 */ /* 0x000fe20003800000 */
[----:B------:R0:W-:Y:S01]  /*f570*/  SYNCS.ARRIVE.TRANS64.RED.A1T0 RZ, [R8+URZ], RZ ;  /* 0x000000ff08ff79a7 */ /* 0x0001e2000810043f */
        /* <DEDUP_REMOVED lines=11> */
[CC--:B01----:R-:W-:Y:S01]  /*f630*/  @!P1 LEA R8, P2, R194.reuse, R4.reuse, 0x1 ;  /* 0x00000004c2089211 */ /* 0x0c3fe200078408ff */
        /* <DEDUP_REMOVED lines=14> */
[----:B0-----:R-:W-:Y:S01]  /*f720*/  SHF.R.S32.HI R11, RZ, 0x1f, R93 ;  /* 0x0000001fff0b7819 */ /* 0x001fe2000001145d */
[----:B------:R3:W-:Y:S01]  /*f730*/  @!P3 ST.E.128 desc[UR38][R84.64], R44 ;  /* 0x0000002c5400b985 */ /* 0x0007e2000c101d26 */
[----:B------:R-:W-:-:S02]  /*f740*/  @!P2 LEA.HI.X R87, R3, R5, R87, 0x1, P5 ;  /* 0x000000050357a211 */ /* 0x000fc400028f0c57 */
[----:B-1----:R-:W-:Y:S02]  /*f750*/  SHF.R.S32.HI R9, RZ, 0x1f, R97 ;  /* 0x0000001fff097819 */ /* 0x002fe40000011461 */
[CC--:B------:R-:W-:Y:S01]  /*f760*/  @!P1 LEA R8, P5, R97.reuse, R4.reuse, 0x1 ;  /* 0x0000000461089211 */ /* 0x0c0fe200078a08ff */
[----:B------:R3:W-:Y:S01]  /*f770*/  @!P2 ST.E.128 desc[UR38][R86.64], R52 ;  /* 0x000000345600a985 */ /* 0x0007e2000c101d26 */
[----:B------:R-:W-:Y:S02]  /*f780*/  SHF.R.S32.HI R12, RZ, 0x1f, R95 ;  /* 0x0000001fff0c7819 */ /* 0x000fe4000001145f */
        /* <DEDUP_REMOVED lines=8> */
.L_x_5176:
[----:B------:R-:W-:Y:S05]  /*f810*/  BSYNC B1 ;  /* 0x0000000000017941 */ /* 0x000fea0003800000 */
.L_x_5175:
[----:B0--3--:R-:W-:Y:S01]  /*f820*/  VIADD R8, R90, 0x20 ;  /* 0x000000205a087836 */ /* 0x009fe20000000000 */
[----:B--2---:R4:W0:Y:S04]  /*f830*/  SHFL.IDX PT, R5, R89, 0x1, 0x181f ;  /* 0x00381f0059057f89 */ /* 0x00482800000e0000 */
[----:B------:R-:W-:Y:S01]  /*f840*/  ISETP.GE.AND P0, PT, R8, R91, PT ;  /* 0x0000005b0800720c */ /* 0x000fe20003f06270 */
[----:B-1----:R4:W1:-:S12]  /*f850*/  SHFL.IDX PT, R4, R88, 0x1, 0x181f ;  /* 0x00381f0058047f89 */ /* 0x00285800000e0000 */
[----:B----4-:R-:W-:Y:S05]  /*f860*/  @P0 BRA `(.L_x_5177) ;  /* 0x0000002400cc0947 */ /* 0x010fea0003800000 */
[----:B------:R-:W-:Y:S02]  /*f870*/  ISETP.GE.AND P0, PT, R17, UR7, PT ;  /* 0x0000000711007c0c */ /* 0x000fe4000bf06270 */
[----:B------:R-:W-:Y:S02]  /*f880*/  ISETP.GE.AND P4, PT, R194, UR7, PT ;  /* 0x00000007c2007c0c */ /* 0x000fe4000bf86270 */
[----:B------:R-:W-:Y:S02]  /*f890*/  ISETP.GE.AND P3, PT, R193, UR7, PT ;  /* 0x00000007c1007c0c */ /* 0x000fe4000bf66270 */
[----:B------:R-:W-:Y:S02]  /*f8a0*/  ISETP.GE.AND P2, PT, R7, UR7, PT ;  /* 0x0000000707007c0c */ /* 0x000fe4000bf46270 */
[----:B------:R-:W-:Y:S02]  /*f8b0*/  ISETP.GE.AND P1, PT, R3, UR7, PT ;  /* 0x0000000703007c0c */ /* 0x000fe4000bf26270 */
[----:B-----5:R-:W-:-:S02]  /*f8c0*/  SHF.R.S32.HI R13, RZ, 0x1f, R193 ;  /* 0x0000001fff0d7819 */ /* 0x020fc400000114c1 */
[----:B------:R-:W-:Y:S01]  /*f8d0*/  SHF.R.S32.HI R15, RZ, 0x1f, R7 ;  /* 0x0000001fff0f7819 */ /* 0x000fe20000011407 */
[----:B01----:R-:W-:Y:S02]  /*f8e0*/  @!P0 IMAD.WIDE R8, R17, 0x2, R4 ;  /* 0x0000000211088825 */ /* 0x003fe400078e0204 */
[CC--:B------:R-:W-:Y:S02]  /*f8f0*/  @!P4 LEA R10, P5, R194.reuse, R4.reuse, 0x1 ;  /* 0x00000004c20ac211 */ /* 0x0c0fe400078a08ff */
[-C--:B------:R-:W-:Y:S01]  /*f900*/  @!P3 LEA R12, P6, R193, R4.reuse, 0x1 ;  /* 0x00000004c10cb211 */ /* 0x080fe200078c08ff */
[----:B------:R0:W-:Y:S01]  /*f910*/  @!P0 ST.E.128 desc[UR38][R8.64], R24 ;  /* 0x0000001808008985 */ /* 0x0001e2000c101d26 */
[----:B------:R-:W-:Y:S02]  /*f920*/  ISETP.GE.AND P0, PT, R97, UR7, PT ;  /* 0x0000000761007c0c */ /* 0x000fe4000bf06270 */
[----:B------:R-:W-:Y:S02]  /*f930*/  @!P4 LEA.HI.X R11, R194, R5, R152, 0x1, P5 ;  /* 0x00000005c20bc211 */ /* 0x000fe400028f0c98 */
        /* <DEDUP_REMOVED lines=26> */
.L_x_5174:
[----:B------:R-:W-:Y:S01]  /*fae0*/  ULDC UR7, c[0x0][0xce8] ;  /* 0x00033a0000077ab9 */ /* 0x000fe20000000800 */
[----:B------:R-:W-:Y:S01]  /*faf0*/  ULDC.64 UR8, c[0x0][0xc08] ;  /* 0x0003020000087ab9 */ /* 0x000fe20000000a00 */
[----:B------:R-:W-:Y:S01]  /*fb00*/  UISETP.NE.AND UP0, UPT, UR7, 0x1, UPT ;  /* 0x000000010700788c */ /* 0x000fe2000bf05270 */
[----:B------:R-:W-:Y:S01]  /*fb10*/  IMAD R8, R8, UR8, RZ ;  /* 0x0000000808087c24 */ /* 0x000fe2000f8e02ff */
[----:B------:R-:W-:Y:S01]  /*fb20*/  SHF.R.S32.HI R0, RZ, 0x1f, R191 ;  /* 0x0000001fff007819 */ /* 0x000fe200000114bf */
[C---:B------:R-:W-:Y:S01]  /*fb30*/  IMAD.WIDE.U32 R4, R7.reuse, UR8, RZ ;  /* 0x0000000807047c25 */ /* 0x040fe2000f8e00ff */
[----:B------:R-:W-:Y:S01]  /*fb40*/  ULDC.64 UR10, c[0x0][0xc40] ;  /* 0x00031000000a7ab9 */ /* 0x000fe20000000a00 */
[----:B------:R-:W-:Y:S01]  /*fb50*/  UIMAD UR6, UR6, UR7, URZ ;  /* 0x00000007060672a4 */ /* 0x000fe2000f8e023f */
[----:B------:R-:W-:Y:S01]  /*fb60*/  PLOP3.LUT P0, PT, PT, PT, UP0, 0x80, 0x0 ;  /* 0x000000000000781c */ /* 0x000fe20003f0f008 */
[----:B------:R-:W-:Y:S01]  /*fb70*/  IMAD R7, R7, UR9, R8 ;  /* 0x0000000907077c24 */ /* 0x000fe2000f8e0208 */
[----:B------:R-:W-:Y:S01]  /*fb80*/  ULDC.64 UR8, c[0x0][0xc38] ;  /* 0x00030e0000087ab9 */ /* 0x000fe20000000a00 */
[----:B------:R-:W-:Y:S01]  /*fb90*/  IMAD R0, R0, UR10, RZ ;  /* 0x0000000a00007c24 */ /* 0x000fe2000f8e02ff */
[----:B------:R-:W-:Y:S01]  /*fba0*/  BSSY B1, `(.L_x_5178) ;  /* 0x00000c3000017945 */ /* 0x000fe20003800000 */
[----:B------:R-:W-:Y:S01]  /*fbb0*/  IMAD.IADD R5, R5, 0x1, R7 ;  /* 0x0000000105057824 */ /* 0x000fe200078e0207 */
[----:B0-----:R-:W-:Y:S01]  /*fbc0*/  SHF.R.S32.HI R19, RZ, 0x1f, R204 ;  /* 0x0000001fff137819 */ /* 0x001fe200000114cc */
[----:B------:R-:W-:Y:S01]  /*fbd0*/  VIADD R8, R190, UR42 ;  /* 0x0000002abe087c36 */ /* 0x000fe20008000000 */
[----:B------:R-:W-:Y:S01]  /*fbe0*/  SHF.R.S32.HI R152, RZ, 0x1f, R205 ;  /* 0x0000001fff987819 */ /* 0x000fe200000114cd */
[----:B------:R-:W-:Y:S01]  /*fbf0*/  IMAD.WIDE.U32 R4, R192, UR8, R4 ;  /* 0x00000008c0047c25 */ /* 0x000fe2000f8e0004 */
[----:B------:R-:W-:Y:S01]  /*fc00*/  @UP0 ULDC UR8, c[0x0][0xcec] ;  /* 0x00033b0000080ab9 */ /* 0x000fe20000000800 */
[----:B------:R-:W-:-:S02]  /*fc10*/  SHF.R.S32.HI R153, RZ, 0x1f, R206 ;  /* 0x0000001fff997819 */ /* 0x000fc400000114ce */
[C---:B------:R-:W-:Y:S01]  /*fc20*/  IMAD R7, R191.reuse, UR11, R0 ;  /* 0x0000000bbf077c24 */ /* 0x040fe2000f8e0200 */
[----:B------:R-:W-:Y:S01]  /*fc30*/  SHF.R.S32.HI R154, RZ, 0x1f, R207 ;  /* 0x0000001fff9a7819 */ /* 0x000fe200000114cf */
[----:B------:R-:W-:Y:S01]  /*fc40*/  @P0 IMAD.HI.U32 R0, R8, UR8, RZ ;  /* 0x0000000808000c27 */ /* 0x000fe2000f8e00ff */
[----:B------:R-:W-:Y:S01]  /*fc50*/  @UP0 ULDC UR8, c[0x0][0xcf0] ;  /* 0x00033c0000080ab9 */ /* 0x000fe20000000800 */
[----:B------:R-:W-:Y:S02]  /*fc60*/  SHF.R.S32.HI R155, RZ, 0x1f, R208 ;  /* 0x0000001fff9b7819 */ /* 0x000fe400000114d0 */
[----:B------:R-:W-:Y:S01]  /*fc70*/  IMAD R5, R192, UR9, R5 ;  /* 0x00000009c0057c24 */ /* 0x000fe2000f8e0205 */
[----:B------:R-:W-:Y:S01]  /*fc80*/  SHF.R.S32.HI R156, RZ, 0x1f, R209 ;  /* 0x0000001fff9c7819 */ /* 0x000fe200000114d1 */
[----:B------:R-:W-:Y:S01]  /*fc90*/  IMAD.MOV.U32 R3, RZ, RZ, R8 ;  /* 0x000000ffff037224 */ /* 0x000fe200078e0008 */
[----:B------:R-:W-:Y:S01]  /*fca0*/  @P0 SHF.R.U32.HI R3, RZ, UR8, R0 ;  /* 0x00000008ff030c19 */ /* 0x000fe20008011600 */
[----:B------:R-:W-:Y:S01]  /*fcb0*/  IMAD.WIDE.U32 R4, R191, UR10, R4 ;  /* 0x0000000abf047c25 */ /* 0x000fe2000f8e0004 */
[----:B------:R-:W-:Y:S01]  /*fcc0*/  ULDC.64 UR10, c[0x0][0xc30] ;  /* 0x00030c00000a7ab9 */ /* 0x000fe20000000a00 */
[----:B------:R-:W-:Y:S01]  /*fcd0*/  ULDC.64 UR8, c[0x0][0xc48] ;  /* 0x0003120000087ab9 */ /* 0x000fe20000000a00 */
[----:B------:R-:W-:Y:S01]  /*fce0*/  SHF.R.S32.HI R0, RZ, 0x1f, R3 ;  /* 0x0000001fff007819 */ /* 0x000fe20000011403 */
[----:B------:R-:W-:Y:S01]  /*fcf0*/  IMAD.IADD R5, R5, 0x1, R7 ;  /* 0x0000000105057824 */ /* 0x000fe200078e0207 */
[----:B------:R-:W-:Y:S01]  /*fd00*/  SHF.R.S32.HI R157, RZ, 0x1f, R210 ;  /* 0x0000001fff9d7819 */ /* 0x000fe200000114d2 */
[----:B------:R-:W-:Y:S01]  /*fd10*/  IMAD.MOV R7, RZ, RZ, -R3 ;  /* 0x000000ffff077224 */ /* 0x000fe200078e0a03 */
[----:B------:R-:W-:Y:S01]  /*fd20*/  SHF.R.S32.HI R158, RZ, 0x1f, R211 ;  /* 0x0000001fff9e7819 */ /* 0x000fe200000114d3 */
[----:B------:R-:W-:Y:S01]  /*fd30*/  IMAD R0, R0, UR10, RZ ;  /* 0x0000000a00007c24 */ /* 0x000fe2000f8e02ff */
[----:B------:R-:W-:Y:S01]  /*fd40*/  SHF.R.S32.HI R159, RZ, 0x1f, R212 ;  /* 0x0000001fff9f7819 */ /* 0x000fe200000114d4 */
[----:B------:R-:W-:Y:S01]  /*fd50*/  IMAD R7, R7, UR7, R8 ;  /* 0x0000000707077c24 */ /* 0x000fe2000f8e0208 */
[----:B------:R-:W-:Y:S01]  /*fd60*/  SHF.R.S32.HI R160, RZ, 0x1f, R213 ;  /* 0x0000001fffa07819 */ /* 0x000fe200000114d5 */
[----:B------:R-:W-:Y:S01]  /*fd70*/  IMAD.WIDE.U32 R4, R195, UR8, R4 ;  /* 0x00000008c3047c25 */ /* 0x000fe2000f8e0004 */
[----:B------:R-:W-:-:S02]  /*fd80*/  SHF.R.S32.HI R161, RZ, 0x1f, R214 ;  /* 0x0000001fffa17819 */ /* 0x000fc400000114d6 */
[----:B------:R-:W-:Y:S01]  /*fd90*/  SHF.R.S32.HI R162, RZ, 0x1f, R215 ;  /* 0x0000001fffa27819 */ /* 0x000fe200000114d7 */
[----:B------:R-:W-:Y:S01]  /*fda0*/  IMAD R9, R3, UR11, R0 ;  /* 0x0000000b03097c24 */ /* 0x000fe2000f8e0200 */
[----:B------:R-:W-:Y:S01]  /*fdb0*/  SHF.R.S32.HI R0, RZ, 0x1f, R7 ;  /* 0x0000001fff007819 */ /* 0x000fe20000011407 */
[----:B------:R-:W-:Y:S01]  /*fdc0*/  IMAD R5, R195, UR9, R5 ;  /* 0x00000009c3057c24 */ /* 0x000fe2000f8e0205 */
[----:B------:R-:W-:Y:S01]  /*fdd0*/  ULDC.64 UR8, c[0x0][0xc28] ;  /* 0x00030a0000087ab9 */ /* 0x000fe20000000a00 */
[----:B------:R-:W-:Y:S01]  /*fde0*/  VIADD R8, R16, 0x38820 ;  /* 0x0003882010087836 */ /* 0x000fe20000000000 */
[----:B------:R-:W-:Y:S01]  /*fdf0*/  SHF.R.S32.HI R163, RZ, 0x1f, R216 ;  /* 0x0000001fffa37819 */ /* 0x000fe200000114d8 */
[----:B------:R-:W-:Y:S01]  /*fe00*/  IMAD.WIDE.U32 R4, R3, UR10, R4 ;  /* 0x0000000a03047c25 */ /* 0x000fe2000f8e0004 */
[----:B------:R-:W-:Y:S02]  /*fe10*/  SHF.R.S32.HI R164, RZ, 0x1f, R217 ;  /* 0x0000001fffa47819 */ /* 0x000fe400000114d9 */
[----:B------:R-:W-:Y:S01]  /*fe20*/  PRMT R8, RZ, 0x654, R8 ;  /* 0x00000654ff087816 */ /* 0x000fe20000000008 */
[----:B------:R-:W-:Y:S01]  /*fe30*/  IMAD R0, R0, UR8, RZ ;  /* 0x0000000800007c24 */ /* 0x000fe2000f8e02ff */
[----:B------:R-:W-:Y:S01]  /*fe40*/  SHF.R.S32.HI R165, RZ, 0x1f, R218 ;  /* 0x0000001fffa57819 */ /* 0x000fe200000114da */
[----:B------:R-:W-:Y:S01]  /*fe50*/  IMAD.IADD R5, R5, 0x1, R9 ;  /* 0x0000000105057824 */ /* 0x000fe200078e0209 */
[----:B------:R0:W-:Y:S01]  /*fe60*/  SYNCS.ARRIVE.TRANS64.RED.A1T0 RZ, [R8+URZ], RZ ;  /* 0x000000ff08ff79a7 */ /* 0x0001e2000810043f */
        /* <DEDUP_REMOVED lines=16> */
[----:B------:R-:W-:-:S02]  /*ff70*/  SHF.R.S32.HI R14, RZ, 0x1f, R225 ;  /* 0x0000001fff0e7819 */ /* 0x000fc400000114e1 */
        /* <DEDUP_REMOVED lines=124> */
[----:B------:R-:W-:Y:S02]  /*10740*/  @!P4 LEA.HI.X R5, R200, R13, R234, 0x2, P0 ;  /* 0x0000000dc805c211 */ /* 0x000fe400000f14ea */
[----:B0-----:R-:W-:-:S03]  /*10750*/  @!P2 LEA R8, P1, R198, R12, 0x2 ;  /* 0x0000000cc608a211 */ /* 0x001fc600078210ff */
[----:B------:R0:W-:Y:S01]  /*10760*/  @!P4 ST.E.64 desc[UR38][R4.64], R136 ;  /* 0x000000880400c985 */ /* 0x0001e2000c101b26 */
[C---:B------:R-:W-:Y:S02]  /*10770*/  @!P5 LEA R12, P0, R197.reuse, R12, 0x2 ;  /* 0x0000000cc50cd211 */ /* 0x040fe400078010ff */
[-C--:B------:R-:W-:Y:S01]  /*10780*/  @!P2 LEA.HI.X R9, R198, R13.reuse, R232, 0x2, P1 ;  /* 0x0000000dc609a211 */ /* 0x080fe200008f14e8 */
[----:B------:R0:W-:Y:S01]  /*10790*/  @!P3 ST.E.64 desc[UR38][R10.64], R140 ;  /* 0x0000008c0a00b985 */ /* 0x0001e2000c101b26 */
[----:B------:R-:W-:-:S03]  /*107a0*/  @!P5 LEA.HI.X R13, R197, R13, R231, 0x2, P0 ;  /* 0x0000000dc50dd211 */ /* 0x000fc600000f14e7 */
[----:B------:R0:W-:Y:S04]  /*107b0*/  @!P2 ST.E.64 desc[UR38][R8.64], R144 ;  /* 0x000000900800a985 */ /* 0x0001e8000c101b26 */
[----:B------:R0:W-:Y:S02]  /*107c0*/  @!P5 ST.E.64 desc[UR38][R12.64], R148 ;  /* 0x000000940c00d985 */ /* 0x0001e4000c101b26 */
.L_x_5179:
[----:B------:R-:W-:Y:S05]  /*107d0*/  BSYNC B1 ;  /* 0x0000000000017941 */ /* 0x000fea0003800000 */
.L_x_5178:
[----:B------:R-:W-:Y:S01]  /*107e0*/  VIADD R0, R0, 0x8 ;  /* 0x0000000800007836 */ /* 0x000fe20000000000 */
[----:B------:R3:W4:Y:S04]  /*107f0*/  SHFL.IDX PT, R24, R7, 0x1, 0x1c1f ;  /* 0x003c1f0007187f89 */ /* 0x00072800000e0000 */
[----:B------:R-:W-:Y:S01]  /*10800*/  ISETP.GE.AND P0, PT, R0, UR6, PT ;  /* 0x0000000600007c0c */ /* 0x000fe2000bf06270 */
[----:B------:R-:W0:-:S12]  /*10810*/  SHFL.IDX PT, R3, R3, 0x1, 0x1c1f ;  /* 0x003c1f0003037f89 */ /* 0x000e1800000e0000 */
[----:B---3--:R-:W-:Y:S05]  /*10820*/  @P0 BRA `(.L_x_5177) ;  /* 0x0000001400dc0947 */ /* 0x008fea0003800000 */
[----:B------:R-:W-:Y:S02]  /*10830*/  ULDC UR6, c[0x0][0xbc8] ;  /* 0x0002f20000067ab9 */ /* 0x000fe40000000800 */
[----:B------:R-:W-:Y:S02]  /*10840*/  ISETP.GE.AND P4, PT, R22, UR6, PT ;  /* 0x0000000616007c0c */ /* 0x000fe4000bf86270 */
[----:B------:R-:W-:Y:S02]  /*10850*/  ISETP.GE.AND P2, PT, R227, UR6, PT ;  /* 0x00000006e3007c0c */ /* 0x000fe4000bf46270 */
[----:B------:R-:W-:Y:S02]  /*10860*/  ISETP.GE.AND P1, PT, R226, UR6, PT ;  /* 0x00000006e2007c0c */ /* 0x000fe4000bf26270 */
[----:B------:R-:W-:-:S07]  /*10870*/  ISETP.GE.AND P0, PT, R225, UR6, PT ;  /* 0x00000006e1007c0c */ /* 0x000fce000bf06270 */
[CC--:B01----:R-:W-:Y:S02]  /*10880*/  @!P4 LEA R12, P3, R22.reuse, R3.reuse, 0x2 ;  /* 0x00000003160cc211 */ /* 0x0c3fe400078610ff */
[-C--:B------:R-:W-:Y:S02]  /*10890*/  @!P2 LEA R4, P6, R227, R3.reuse, 0x2 ;  /* 0x00000003e304a211 */ /* 0x080fe400078c10ff */
[----:B--2-4-:R-:W-:Y:S02]  /*108a0*/  @!P4 LEA.HI.X R13, R22, R24, R21, 0x2, P3 ;  /* 0x00000018160dc211 */ /* 0x014fe400018f1415 */
        /* <DEDUP_REMOVED lines=27> */
[----:B--2---:R-:W-:-:S02]  /*10a60*/  @!P1 LEA R8, P5, R220, R3, 0x2 ;  /* 0x00000003dc089211 */ /* 0x004fc400078a10ff */
        /* <DEDUP_REMOVED lines=8> */
[-C--:B---3--:R-:W-:Y:S01]  /*10af0*/  @!P3 LEA R12, P6, R218, R3.reuse, 0x2 ;  /* 0x00000003da0cb211 */ /* 0x088fe200078c10ff */
        /* <DEDUP_REMOVED lines=11> */
[-C--:B--2---:R-:W-:Y:S01]  /*10bb0*/  @!P1 LEA R8, P3, R214, R3.reuse, 0x2 ;  /* 0x00000003d6089211 */ /* 0x084fe200078610ff */
[----:B------:R0:W-:Y:S01]  /*10bc0*/  @!P5 ST.E.64 desc[UR38][R20.64], R74 ;  /* 0x0000004a1400d985 */ /* 0x0001e2000c101b26 */
[----:B------:R-:W-:Y:S02]  /*10bd0*/  @!P0 LEA.HI.X R5, R215, R24, R162, 0x2, P4 ;  /* 0x00000018d7058211 */ /* 0x000fe400020f14a2 */
[----:B------:R-:W-:Y:S02]  /*10be0*/  ISETP.GE.AND P4, PT, R211, UR6, PT ;  /* 0x00000006d3007c0c */ /* 0x000fe4000bf86270 */
[----:B------:R-:W-:Y:S01]  /*10bf0*/  ISETP.GE.AND P5, PT, R212, UR6, PT ;  /* 0x00000006d4007c0c */ /* 0x000fe2000bfa6270 */
[----:B------:R2:W-:Y:S01]  /*10c00*/  @!P0 ST.E.64 desc[UR38][R4.64], R78 ;  /* 0x0000004e04008985 */ /* 0x0005e2000c101b26 */
[----:B---3--:R-:W-:-:S02]  /*10c10*/  @!P2 LEA R10, P6, R213, R3, 0x2 ;  /* 0x00000003d50aa211 */ /* 0x008fc400078c10ff */
        /* <DEDUP_REMOVED lines=17> */
[-C--:B--2---:R-:W-:Y:S02]  /*10d30*/  @!P2 LEA R4, P6, R209, R3.reuse, 0x2 ;  /* 0x00000003d104a211 */ /* 0x084fe400078c10ff */
[----:B------:R-:W-:Y:S01]  /*10d40*/  ISETP.GE.AND P4, PT, R205, UR6, PT ;  /* 0x00000006cd007c0c */ /* 0x000fe2000bf86270 */
[----:B------:R2:W-:Y:S01]  /*10d50*/  @!P3 ST.E.64 desc[UR38][R20.64], R98 ;  /* 0x000000621400b985 */ /* 0x0005e2000c101b26 */
[-C--:B---3--:R-:W-:Y:S02]  /*10d60*/  @!P1 LEA R8, P3, R208, R3.reuse, 0x2 ;  /* 0x00000003d0089211 */ /* 0x088fe400078610ff */
        /* <DEDUP_REMOVED lines=13> */
[C---:B--2---:R-:W-:Y:S01]  /*10e40*/  @!P3 LEA R20, P6, R204.reuse, R3, 0x2 ;  /* 0x00000003cc14b211 */ /* 0x044fe200078c10ff */
        /* <DEDUP_REMOVED lines=11> */
[-C--:B---3--:R-:W-:Y:S01]  /*10f00*/  @!P1 LEA R8, P6, R202, R3.reuse, 0x2 ;  /* 0x00000003ca089211 */ /* 0x088fe200078c10ff */
[----:B------:R3:W-:Y:S02]  /*10f10*/  @!P0 ST.E.64 desc[UR38][R4.64], R126 ;  /* 0x0000007e04008985 */ /* 0x0007e4000c101b26 */
[----:B0-----:R-:W-:-:S02]  /*10f20*/  @!P4 LEA R10, P0, R201, R3, 0x2 ;  /* 0x00000003c90ac211 */ /* 0x001fc400078010ff */
[-C--:B------:R-:W-:Y:S02]  /*10f30*/  @!P1 LEA.HI.X R9, R202, R24.reuse, R236, 0x2, P6 ;  /* 0x00000018ca099211 */ /* 0x080fe400030f14ec */
[-C--:B--2---:R-:W-:Y:S02]  /*10f40*/  @!P3 LEA R12, P6, R200, R3.reuse, 0x2 ;  /* 0x00000003c80cb211 */ /* 0x084fe400078c10ff */
        /* <DEDUP_REMOVED lines=17> */
.L_x_5171:
        /* <DEDUP_REMOVED lines=26> */
.L_x_5180:
[----:B------:R-:W-:Y:S01]  /*11200*/  BSSY B1, `(.L_x_5181) ;  /* 0x0000038000017945 */ /* 0x000fe20003800000 */
[----:B------:R-:W-:Y:S02]  /*11210*/  SEL R191, R191, RZ, !P0 ;  /* 0x000000ffbfbf7207 */ /* 0x000fe40004000000 */
[----:B------:R-:W-:Y:S02]  /*11220*/  SEL R196, R196, RZ, !P0 ;  /* 0x000000ffc4c47207 */ /* 0x000fe40004000000 */
[----:B-----5:R-:W-:Y:S01]  /*11230*/  SHF.R.S32.HI R26, RZ, 0x1f, R3 ;  /* 0x0000001fff1a7819 */ /* 0x020fe20000011403 */
[----:B------:R-:W-:Y:S06]  /*11240*/  @P3 BRA `(.L_x_5182) ;  /* 0x0000000000cc3947 */ /* 0x000fec0003800000 */
[----:B------:R-:W0:Y:S01]  /*11250*/  S2R R29, SR_TID.X ;  /* 0x00000000001d7919 */ /* 0x000e220000002100 */
[----:B------:R-:W1:Y:S01]  /*11260*/  LDC R28, c[0x0][0xce8] ;  /* 0x00033a00ff1c7b82 */ /* 0x000e620000000800 */
[----:B------:R-:W-:Y:S02]  /*11270*/  IMAD.U32 R8, RZ, RZ, UR42 ;  /* 0x0000002aff087e24 */ /* 0x000fe4000f8e00ff */
[----:B-1----:R-:W-:-:S03]  /*11280*/  IMAD R4, R7, R28, RZ ;  /* 0x0000001c07047224 */ /* 0x002fc600078e02ff */
        /* <DEDUP_REMOVED lines=15> */
[----:B------:R-:W-:-:S05]  /*11380*/  IMAD.WIDE.U32 R20, R12, R191, RZ ;  /* 0x000000bf0c147225 */ /* 0x000fca00078e00ff */
[----:B------:R-:W1:Y:S01]  /*11390*/  LDC.64 R14, c[0x0][R24+0x228] ;  /* 0x00008a00180e7b82 */ /* 0x000e620000000a00 */
[----:B--2---:R-:W-:-:S07]  /*113a0*/  @P1 IMAD.HI.U32 R0, R29, R0, RZ ;  /* 0x000000001d001227 */ /* 0x004fce00078e00ff */
[----:B------:R-:W2:Y:S01]  /*113b0*/  LDC.64 R8, c[0x0][R24+0x210] ;  /* 0x0000840018087b82 */ /* 0x000ea20000000a00 */
[-C--:B---3--:R-:W-:Y:S02]  /*113c0*/  IMAD R25, R11, R192.reuse, RZ ;  /* 0x000000c00b197224 */ /* 0x088fe400078e02ff */
[----:B------:R-:W-:-:S04]  /*113d0*/  IMAD.WIDE.U32 R10, R10, R192, RZ ;  /* 0x000000c00a0a7225 */ /* 0x000fc800078e00ff */
[----:B------:R-:W-:Y:S01]  /*113e0*/  IMAD.IADD R25, R11, 0x1, R25 ;  /* 0x000000010b197824 */ /* 0x000fe200078e0219 */
[----:B----4-:R-:W-:Y:S01]  /*113f0*/  @P1 SHF.R.U32.HI R19, RZ, R27, R0 ;  /* 0x0000001bff131219 */ /* 0x010fe20000011600 */
[----:B------:R-:W-:Y:S01]  /*11400*/  IMAD R27, R12, R196, R13 ;  /* 0x000000c40c1b7224 */ /* 0x000fe200078e020d */
[----:B------:R-:W-:Y:S01]  /*11410*/  SEL R13, R195, RZ, P0 ;  /* 0x000000ffc30d7207 */ /* 0x000fe20000000000 */
[----:B0-----:R-:W0:Y:S01]  /*11420*/  @!P0 LDC R4, c[0x0][0xc50] ;  /* 0x00031400ff048b82 */ /* 0x001e220000000800 */
[----:B------:R-:W-:Y:S01]  /*11430*/  IADD3 R0, P1, P3, R20, R10, R3 ;  /* 0x0000000a14007210 */ /* 0x000fe20007b3e003 */
[----:B------:R-:W-:Y:S02]  /*11440*/  IMAD.MOV R12, RZ, RZ, -R19 ;  /* 0x000000ffff0c7224 */ /* 0x000fe400078e0a13 */
[----:B------:R-:W-:Y:S02]  /*11450*/  IMAD.IADD R27, R21, 0x1, R27 ;  /* 0x00000001151b7824 */ /* 0x000fe400078e021b */
[----:B-1----:R-:W-:-:S02]  /*11460*/  IMAD.WIDE.U32 R10, R14, R13, RZ ;  /* 0x0000000d0e0a7225 */ /* 0x002fc400078e00ff */
[----:B------:R-:W1:Y:S02]  /*11470*/  @!P0 LDC R5, c[0x0][0xc54] ;  /* 0x00031500ff058b82 */ /* 0x000e640000000800 */
[----:B------:R-:W-:Y:S02]  /*11480*/  IMAD R15, R15, R13, RZ ;  /* 0x0000000d0f0f7224 */ /* 0x000fe400078e02ff */
        /* <DEDUP_REMOVED lines=15> */
.L_x_5182:
[----:B------:R-:W-:Y:S05]  /*11580*/  BSYNC B1 ;  /* 0x0000000000017941 */ /* 0x000fea0003800000 */
.L_x_5181:
[----:B------:R-:W-:Y:S05]  /*11590*/  @P2 BRA `(.L_x_5177) ;  /* 0x0000000800802947 */ /* 0x000fea0003800000 */
[----:B------:R-:W1:Y:S01]  /*115a0*/  LDC R10, c[0x0][0xce8] ;  /* 0x00033a00ff0a7b82 */ /* 0x000e620000000800 */
[----:B------:R-:W-:Y:S01]  /*115b0*/  ULDC.64 UR6, c[0x0][0xba0] ;  /* 0x0002e80000067ab9 */ /* 0x000fe20000000a00 */
[----:B------:R-:W-:Y:S01]  /*115c0*/  ULDC UR8, c[0x0][0xbc8] ;  /* 0x0002f20000087ab9 */ /* 0x000fe20000000800 */
[----:B------:R-:W-:Y:S01]  /*115d0*/  IMAD R0, R26, UR6, RZ ;  /* 0x000000061a007c24 */ /* 0x000fe2000f8e02ff */
[----:B------:R-:W-:Y:S01]  /*115e0*/  ISETP.GE.AND P1, PT, R194, UR8, PT ;  /* 0x00000008c2007c0c */ /* 0x000fe2000bf26270 */
[----:B0-----:R-:W-:Y:S01]  /*115f0*/  IMAD.WIDE.U32 R4, R3, UR6, RZ ;  /* 0x0000000603047c25 */ /* 0x001fe2000f8e00ff */
[----:B------:R-:W-:Y:S01]  /*11600*/  ISETP.GE.AND P2, PT, R17, UR8, PT ;  /* 0x0000000811007c0c */ /* 0x000fe2000bf46270 */
[----:B------:R-:W-:Y:S01]  /*11610*/  BSSY B1, `(.L_x_5183) ;  /* 0x0000074000017945 */ /* 0x000fe20003800000 */
[----:B------:R-:W-:Y:S01]  /*11620*/  SHF.R.S32.HI R37, RZ, 0x1f, R194 ;  /* 0x0000001fff257819 */ /* 0x000fe200000114c2 */
[----:B------:R-:W-:Y:S01]  /*11630*/  IMAD R3, R3, UR7, R0 ;  /* 0x0000000703037c24 */ /* 0x000fe2000f8e0200 */
[----:B------:R-:W-:Y:S01]  /*11640*/  ULDC.64 UR6, c[0x0][0xbe8] ;  /* 0x0002fa0000067ab9 */ /* 0x000fe20000000a00 */
[----:B------:R-:W-:Y:S01]  /*11650*/  SEL R0, RZ, 0x1, P2 ;  /* 0x00000001ff007807 */ /* 0x000fe20001000000 */
[----:B------:R-:W-:Y:S01]  /*11660*/  VIADD R33, R17, 0xc0 ;  /* 0x000000c011217836 */ /* 0x000fe20000000000 */
[----:B------:R-:W-:Y:S01]  /*11670*/  ISETP.GE.AND P2, PT, R193, UR8, PT ;  /* 0x00000008c1007c0c */ /* 0x000fe2000bf46270 */
[----:B------:R-:W-:Y:S01]  /*11680*/  IMAD.IADD R5, R5, 0x1, R3 ;  /* 0x0000000105057824 */ /* 0x000fe200078e0203 */
[----:B------:R-:W-:Y:S01]  /*11690*/  SHF.R.S32.HI R3, RZ, 0x1f, R30 ;  /* 0x0000001fff037819 */ /* 0x000fe2000001141e */
[----:B------:R-:W-:Y:S01]  /*116a0*/  VIADD R29, R17, 0x100 ;  /* 0x00000100111d7836 */ /* 0x000fe20000000000 */
[----:B------:R-:W-:Y:S01]  /*116b0*/  SEL R14, RZ, 0xffffffff, P2 ;  /* 0xffffffffff0e7807 */ /* 0x000fe20001000000 */
[----:B------:R-:W-:Y:S01]  /*116c0*/  IMAD.WIDE.U32 R4, R192, UR6, R4 ;  /* 0x00000006c0047c25 */ /* 0x000fe2000f8e0004 */
[----:B------:R-:W-:-:S02]  /*116d0*/  LEA.HI R8, R3, R30, RZ, 0x3 ;  /* 0x0000001e03087211 */ /* 0x000fc400078f18ff */
[----:B------:R-:W-:Y:S01]  /*116e0*/  SEL R3, RZ, 0xffffffff, P1 ;  /* 0xffffffffff037807 */ /* 0x000fe20000800000 */
[----:B------:R-:W-:Y:S01]  /*116f0*/  IMAD R5, R192, UR7, R5 ;  /* 0x00000007c0057c24 */ /* 0x000fe2000f8e0205 */
[----:B------:R-:W-:Y:S01]  /*11700*/  LOP3.LUT R9, R8, 0xfffffff8, RZ, 0xc0, !PT ;  /* 0xfffffff808097812 */ /* 0x000fe200078ec0ff */
[----:B------:R-:W-:Y:S01]  /*11710*/  ULDC.64 UR6, c[0x0][0xbf0] ;  /* 0x0002fc0000067ab9 */ /* 0x000fe20000000a00 */
[----:B-1----:R-:W-:Y:S01]  /*11720*/  ISETP.NE.AND P0, PT, R10, 0x1, PT ;  /* 0x000000010a00780c */ /* 0x002fe20003f05270 */
[----:B------:R-:W-:Y:S01]  /*11730*/  IMAD.SHL.U32 R15, R3, 0x2, RZ ;  /* 0x00000002030f7824 */ /* 0x000fe200078e00ff */
[----:B------:R-:W-:Y:S01]  /*11740*/  SHF.R.S32.HI R20, RZ, 0x3, R8 ;  /* 0x00000003ff147819 */ /* 0x000fe20000011408 */
[----:B------:R-:W-:Y:S01]  /*11750*/  IMAD.IADD R3, R30, 0x1, -R9 ;  /* 0x000000011e037824 */ /* 0x000fe200078e0a09 */
[----:B------:R-:W-:Y:S01]  /*11760*/  ISETP.GE.AND P1, PT, R33, UR8, PT ;  /* 0x0000000821007c0c */ /* 0x000fe2000bf26270 */
[----:B------:R-:W-:Y:S01]  /*11770*/  IMAD.WIDE.U32 R4, R191, UR6, R4 ;  /* 0x00000006bf047c25 */ /* 0x000fe2000f8e0004 */
[----:B------:R-:W-:-:S02]  /*11780*/  LOP3.LUT R12, R15, 0x2, R0, 0xe2, !PT ;  /* 0x000000020f0c7812 */ /* 0x000fc400078ee200 */
[----:B------:R-:W-:Y:S01]  /*11790*/  SHF.R.S32.HI R30, RZ, 0x1f, R193 ;  /* 0x0000001fff1e7819 */ /* 0x000fe200000114c1 */
[----:B------:R-:W-:Y:S01]  /*117a0*/  IMAD R3, R3, 0x20, R20 ;  /* 0x0000002003037824 */ /* 0x000fe200078e0214 */
[----:B------:R-:W-:Y:S01]  /*117b0*/  SHF.R.S32.HI R28, RZ, 0x1f, R33 ;  /* 0x0000001fff1c7819 */ /* 0x000fe20000011421 */
[----:B------:R-:W-:Y:S01]  /*117c0*/  IMAD R0, R196, UR6, RZ ;  /* 0x00000006c4007c24 */ /* 0x000fe2000f8e02ff */
[----:B------:R-:W-:Y:S01]  /*117d0*/  SHF.R.S32.HI R36, RZ, 0x1f, R29 ;  /* 0x0000001fff247819 */ /* 0x000fe2000001141d */
[----:B------:R-:W0:Y:S01]  /*117e0*/  @P0 LDC R11, c[0x0][0xcec] ;  /* 0x00033b00ff0b0b82 */ /* 0x000e220000000800 */
[----:B------:R-:W-:Y:S02]  /*117f0*/  VIADD R8, R3, UR42 ;  /* 0x0000002a03087c36 */ /* 0x000fe40008000000 */
[----:B------:R-:W-:Y:S01]  /*11800*/  IMAD R9, R191, UR7, R0 ;  /* 0x00000007bf097c24 */ /* 0x000fe2000f8e0200 */
[----:B------:R-:W-:Y:S01]  /*11810*/  ULDC.64 UR6, c[0x0][0xbe0] ;  /* 0x0002f80000067ab9 */ /* 0x000fe20000000a00 */
[----:B------:R-:W-:Y:S01]  /*11820*/  IMAD.SHL.U32 R15, R14, 0x4, RZ ;  /* 0x000000040e0f7824 */ /* 0x000fe200078e00ff */
[----:B------:R-:W-:Y:S01]  /*11830*/  SEL R14, RZ, 0xffffffff, P1 ;  /* 0xffffffffff0e7807 */ /* 0x000fe20000800000 */
[----:B------:R-:W-:Y:S01]  /*11840*/  IMAD.MOV.U32 R3, RZ, RZ, R8 ;  /* 0x000000ffff037224 */ /* 0x000fe200078e0008 */
[----:B------:R-:W1:Y:S01]  /*11850*/  @P0 LDC R13, c[0x0][0xcf0] ;  /* 0x00033c00ff0d0b82 */ /* 0x000e620000000800 */
[----:B------:R-:W-:Y:S01]  /*11860*/  IMAD.IADD R5, R5, 0x1, R9 ;  /* 0x0000000105057824 */ /* 0x000fe200078e0209 */
[----:B------:R-:W-:Y:S01]  /*11870*/  LOP3.LUT R12, R15, 0x4, R12, 0xe2, !PT ;  /* 0x000000040f0c7812 */ /* 0x000fe200078ee20c */
[----:B------:R-:W-:-:S02]  /*11880*/  VIADD R35, R17, 0x140 ;  /* 0x0000014011237836 */ /* 0x000fc40000000000 */
[----:B------:R-:W-:Y:S02]  /*11890*/  VIADD R31, R17, 0x180 ;  /* 0x00000180111f7836 */ /* 0x000fe40000000000 */
[----:B------:R-:W-:Y:S01]  /*118a0*/  IMAD R25, R7, R10, RZ ;  /* 0x0000000a07197224 */ /* 0x000fe200078e02ff */
[----:B------:R-:W-:Y:S01]  /*118b0*/  SHF.R.S32.HI R34, RZ, 0x1f, R35 ;  /* 0x0000001fff227819 */ /* 0x000fe20000011423 */
[----:B------:R-:W-:Y:S01]  /*118c0*/  VIADD R27, R17, 0x1c0 ;  /* 0x000001c0111b7836 */ /* 0x000fe20000000000 */
[----:B------:R-:W-:-:S04]  /*118d0*/  SHF.R.S32.HI R26, RZ, 0x1f, R31 ;  /* 0x0000001fff1a7819 */ /* 0x000fc8000001141f */
[----:B------:R-:W-:Y:S01]  /*118e0*/  ISETP.GE.AND P1, PT, R27, UR8, PT ;  /* 0x000000081b007c0c */ /* 0x000fe2000bf26270 */
[----:B0-----:R-:W-:Y:S01]  /*118f0*/  @P0 IMAD.HI.U32 R0, R8, R11, RZ ;  /* 0x0000000b08000227 */ /* 0x001fe200078e00ff */
[----:B------:R-:W-:-:S03]  /*11900*/  SHF.R.S32.HI R32, RZ, 0x1f, R27 ;  /* 0x0000001fff207819 */ /* 0x000fc6000001141b */
[----:B------:R-:W-:Y:S01]  /*11910*/  IMAD.SHL.U32 R11, R14, 0x8, RZ ;  /* 0x000000080e0b7824 */ /* 0x000fe200078e00ff */
[----:B-1----:R-:W-:Y:S02]  /*11920*/  @P0 SHF.R.U32.HI R3, RZ, R13, R0 ;  /* 0x0000000dff030219 */ /* 0x002fe40000011600 */
[----:B------:R-:W-:Y:S02]  /*11930*/  ISETP.GE.AND P0, PT, R29, UR8, PT ;  /* 0x000000081d007c0c */ /* 0x000fe4000bf06270 */
[--C-:B------:R-:W-:Y:S01]  /*11940*/  SHF.R.S32.HI R0, RZ, 0x1f, R3.reuse ;  /* 0x0000001fff007819 */ /* 0x100fe20000011403 */
[----:B------:R-:W-:Y:S01]  /*11950*/  IMAD.MOV R9, RZ, RZ, -R3 ;  /* 0x000000ffff097224 */ /* 0x000fe200078e0a03 */
[----:B------:R-:W-:Y:S01]  /*11960*/  LOP3.LUT R12, R11, 0x8, R12, 0xe2, !PT ;  /* 0x000000080b0c7812 */ /* 0x000fe200078ee20c */
[----:B------:R-:W-:Y:S01]  /*11970*/  IMAD.WIDE.U32 R4, R3, UR6, R4 ;  /* 0x0000000603047c25 */ /* 0x000fe2000f8e0004 */
[----:B------:R-:W-:Y:S02]  /*11980*/  SEL R11, RZ, 0xffffffff, P0 ;  /* 0xffffffffff0b7807 */ /* 0x000fe40000000000 */
[----:B------:R-:W-:Y:S01]  /*11990*/  ISETP.GE.AND P0, PT, R35, UR8, PT ;  /* 0x0000000823007c0c */ /* 0x000fe2000bf06270 */
[----:B------:R-:W-:-:S02]  /*119a0*/  IMAD R0, R0, UR6, RZ ;  /* 0x0000000600007c24 */ /* 0x000fc4000f8e02ff */
[----:B------:R-:W-:Y:S02]  /*119b0*/  IMAD R9, R10, R9, R8 ;  /* 0x000000090a097224 */ /* 0x000fe400078e0208 */
[----:B------:R-:W-:Y:S02]  /*119c0*/  IMAD.SHL.U32 R13, R11, 0x10, RZ ;  /* 0x000000100b0d7824 */ /* 0x000fe400078e00ff */
[----:B------:R-:W-:Y:S01]  /*119d0*/  IMAD R11, R3, UR7, R0 ;  /* 0x00000007030b7c24 */ /* 0x000fe2000f8e0200 */
[----:B------:R-:W-:Y:S01]  /*119e0*/  SHF.R.S32.HI R0, RZ, 0x1f, R9 ;  /* 0x0000001fff007819 */ /* 0x000fe20000011409 */
[----:B------:R-:W-:Y:S01]  /*119f0*/  ULDC.64 UR6, c[0x0][0xbd8] ;  /* 0x0002f60000067ab9 */ /* 0x000fe20000000a00 */
[----:B------:R-:W-:Y:S01]  /*11a00*/  SEL R3, RZ, 0xffffffff, P0 ;  /* 0xffffffffff037807 */ /* 0x000fe20000000000 */
[----:B------:R-:W-:Y:S01]  /*11a10*/  IMAD.IADD R5, R5, 0x1, R11 ;  /* 0x0000000105057824 */ /* 0x000fe200078e020b */
[----:B------:R-:W-:Y:S01]  /*11a20*/  ISETP.GE.AND P0, PT, R31, UR8, PT ;  /* 0x000000081f007c0c */ /* 0x000fe2000bf06270 */
[----:B------:R-:W-:Y:S01]  /*11a30*/  IMAD R0, R0, UR6, RZ ;  /* 0x0000000600007c24 */ /* 0x000fe2000f8e02ff */
[----:B------:R-:W-:Y:S01]  /*11a40*/  LOP3.LUT R12, R13, 0x10, R12, 0xe2, !PT ;  /* 0x000000100d0c7812 */ /* 0x000fe200078ee20c */
[----:B------:R-:W-:-:S02]  /*11a50*/  IMAD.SHL.U32 R11, R3, 0x20, RZ ;  /* 0x00000020030b7824 */ /* 0x000fc400078e00ff */
[C---:B------:R-:W-:Y:S02]  /*11a60*/  IMAD R3, R9.reuse, UR7, R0 ;  /* 0x0000000709037c24 */ /* 0x040fe4000f8e0200 */
[----:B------:R-:W-:Y:S01]  /*11a70*/  IMAD.WIDE.U32 R4, R9, UR6, R4 ;  /* 0x0000000609047c25 */ /* 0x000fe2000f8e0004 */
[----:B------:R-:W-:Y:S01]  /*11a80*/  ULDC.64 UR6, c[0x0][0xb80] ;  /* 0x0002e00000067ab9 */ /* 0x000fe20000000a00 */
[----:B------:R-:W-:Y:S02]  /*11a90*/  SEL R9, RZ, 0x40, P0 ;  /* 0x00000040ff097807 */ /* 0x000fe40000000000 */
[----:B------:R-:W-:Y:S01]  /*11aa0*/  IMAD.IADD R3, R5, 0x1, R3 ;  /* 0x0000000105037824 */ /* 0x000fe200078e0203 */
[----:B------:R-:W-:Y:S01]  /*11ab0*/  LEA R19, P0, R4, UR6, 0x1 ;  /* 0x0000000604137c11 */ /* 0x000fe2000f8008ff */
[----:B------:R-:W-:Y:S01]  /*11ac0*/  VIADD R0, R20, UR42 ;  /* 0x0000002a14007c36 */ /* 0x000fe20008000000 */
[----:B------:R-:W-:Y:S02]  /*11ad0*/  LOP3.LUT R12, R11, 0x20, R12, 0xe2, !PT ;  /* 0x000000200b0c7812 */ /* 0x000fe400078ee20c */
[----:B------:R-:W-:Y:S01]  /*11ae0*/  LEA.HI.X R3, R4, UR7, R3, 0x1, P0 ;  /* 0x0000000704037c11 */ /* 0x000fe200080f0c03 */
[----:B------:R0:W1:Y:S01]  /*11af0*/  SHFL.IDX PT, R8, R19, RZ, 0x181f ;  /* 0x00181fff13087589 */ /* 0x00006200000e0000 */
[----:B------:R-:W-:-:S02]  /*11b00*/  ISETP.GE.AND P0, PT, R0, R25, PT ;  /* 0x000000190000720c */ /* 0x000fc40003f06270 */
[----:B------:R-:W-:Y:S02]  /*11b10*/  LOP3.LUT R24, R12, R9, RZ, 0xfc, !PT ;  /* 0x000000090c187212 */ /* 0x000fe400078efcff */
[----:B------:R-:W-:Y:S01]  /*11b20*/  SEL R5, RZ, 0x80, P1 ;  /* 0x00000080ff057807 */ /* 0x000fe20000800000 */
[----:B------:R0:W2:Y:S03]  /*11b30*/  SHFL.IDX PT, R9, R3, RZ, 0x181f ;  /* 0x00181fff03097589 */ /* 0x0000a600000e0000 */
[----:B------:R-:W-:-:S05]  /*11b40*/  LOP3.LUT R7, R24, R5, RZ, 0xfc, !PT ;  /* 0x0000000518077212 */ /* 0x000fca00078efcff */
        /* <DEDUP_REMOVED lines=32> */
.L_x_5184:
[----:B------:R-:W-:Y:S05]  /*11d50*/  BSYNC B1 ;  /* 0x0000000000017941 */ /* 0x000fea0003800000 */
.L_x_5183:
        /* <DEDUP_REMOVED lines=36> */
.L_x_5177:
[----:B------:R-:W-:Y:S05]  /*11fa0*/  BSYNC B0 ;  /* 0x0000000000007941 */ /* 0x000fea0003800000 */
.L_x_5170:
[----:B------:R-:W-:Y:S02]  /*11fb0*/  ULDC UR6, c[0x0][0xd3c] ;  /* 0x00034f0000067ab9 */ /* 0x000fe40000000800 */
[----:B------:R-:W-:-:S06]  /*11fc0*/  UISETP.GE.AND UP0, UPT, UR5, UR6, UPT ;  /* 0x000000060500728c */ /* 0x000fcc000bf06270 */
[----:B------:R-:W-:-:S13]  /*11fd0*/  PLOP3.LUT P0, PT, PT, PT, UP0, 0x80, 0x0 ;  /* 0x000000000000781c */ /* 0x000fda0003f0f008 */
[----:B------:R-:W-:Y:S05]  /*11fe0*/  @!P0 BRA `(.L_x_5185) ;  /* 0xfffffef000f48947 */ /* 0x000fea000383ffff */
[----:B------:R-:W-:Y:S05]  /*11ff0*/  EXIT ;  /* 0x000000000000794d */ /* 0x000fea0003800000 */
.L_x_5128:
        /* <DEDUP_REMOVED lines=18> */
.L_x_5186:
        /* <DEDUP_REMOVED lines=43> */
.L_x_5190:
        /* <DEDUP_REMOVED lines=39> */
.L_x_5188:
        /* <DEDUP_REMOVED lines=12> */
.L_x_5191:
        /* <DEDUP_REMOVED lines=63> */
.L_x_5192:
        /* <DEDUP_REMOVED lines=61> */
.L_x_5193:
[----:B01----:R-:W-:-:S05]  /*12ec0*/  LOP3.LUT R3, RZ, R2, RZ, 0x33, !PT ;  /* 0x00000002ff037212 */ /* 0x003fca00078e33ff */
[----:B------:R-:W-:-:S05]  /*12ed0*/  IMAD.IADD R2, R4, 0x1, R3 ;  /* 0x0000000104027824 */ /* 0x000fca00078e0203 */
[----:B------:R1:W-:Y:S01]  /*12ee0*/  STL [R1+0x4], R2 ;  /* 0x0000040201007387 */ /* 0x0003e20000100800 */
[----:B------:R-:W-:Y:S05]  /*12ef0*/  BRA `(.L_x_5194) ;  /* 0x0000000000107947 */ /* 0x000fea0003800000 */
.L_x_5189:
[----:B------:R-:W-:Y:S01]  /*12f00*/  IMAD.U32 R2, RZ, RZ, UR6 ;  /* 0x00000006ff027e24 */ /* 0x000fe2000f8e00ff */
[----:B------:R0:W-:Y:S04]  /*12f10*/  STL [R1+0x4], RZ ;  /* 0x000004ff01007387 */ /* 0x0001e80000100800 */
[----:B------:R0:W-:Y:S04]  /*12f20*/  STL [R1+0x8], RZ ;  /* 0x000008ff01007387 */ /* 0x0001e80000100800 */
[----:B------:R0:W-:Y:S02]  /*12f30*/  STL [R1], R2 ;  /* 0x0000000201007387 */ /* 0x0001e40000100800 */
.L_x_5194:
        /* <DEDUP_REMOVED lines=10> */
.L_x_5187:
        /* <DEDUP_REMOVED lines=38> */
.L_x_5321:
[----:B--2---:R-:W2:Y:S01]  /*13240*/  LDL R0, [R1+0xc] ;  /* 0x00000c0001007983 */ /* 0x004ea20000100800 */
[----:B------:R-:W2:Y:S01]  /*13250*/  LDC.64 R2, c[0x0][0xd88] ;  /* 0x00036200ff027b82 */ /* 0x000ea20000000a00 */
[----:B------:R-:W-:Y:S05]  /*13260*/  YIELD ;  /* 0x0000000000007946 */ /* 0x000fea0003800000 */
[----:B------:R-:W-:Y:S01]  /*13270*/  ULDC.64 UR4, c[0x0][0xb20] ;  /* 0x0002c80000047ab9 */ /* 0x000fe20000000a00 */
[----:B0---4-:R-:W-:Y:S01]  /*13280*/  IMAD.MOV.U32 R6, RZ, RZ, RZ ;  /* 0x000000ffff067224 */ /* 0x011fe200078e00ff */
        /* <DEDUP_REMOVED lines=51> */
.L_x_5196:
        /* <DEDUP_REMOVED lines=18> */
.L_x_5197:
[----:B------:R-:W-:Y:S05]  /*136e0*/  @!P0 BRA `(.L_x_5198) ;  /* 0x00000000000c8947 */ /* 0x000fea0003800000 */
[----:B------:R-:W3:Y:S04]  /*136f0*/  LDG.E R6, desc[UR38][R4.64] ;  /* 0x0000002604067981 */ /* 0x000ee8000c1e1900 */
[----:B------:R-:W3:Y:S02]  /*13700*/  LDG.E R4, desc[UR38][R4.64+0x4] ;  /* 0x0000042604047981 */ /* 0x000ee4000c1e1900 */
[----:B---3--:R-:W-:-:S07]  /*13710*/  IMAD.IADD R6, R4, 0x1, -R6 ;  /* 0x0000000104067824 */ /* 0x008fce00078e0a06 */
.L_x_5198:
        /* <DEDUP_REMOVED lines=60> */
.L_x_5200:
[----:B------:R-:W-:Y:S05]  /*13ae0*/  BSYNC B0 ;  /* 0x0000000000007941 */ /* 0x000fea0003800000 */
.L_x_5199:
        /* <DEDUP_REMOVED lines=12> */
[----:B------:R-:W1:Y:S01]  /*13bb0*/  S2R R2, SR_LANEID ;  /* 0x0000000000027919 */ /* 0x000e620000000000 */
[----:B------:R-:W-:Y:S02]  /*13bc0*/  VOTEU.ANY UR4, UPT, PT ;  /* 0x0000000000047886 */ /* 0x000fe400038e0100 */
[----:B------:R-:W1:Y:S08]  /*13bd0*/  FLO.U32 R0, UR4 ;  /* 0x0000000400007d00 */ /* 0x000e7000080e0000 */
[----:B------:R-:W3:Y:S01]  /*13be0*/  POPC R4, UR4 ;  /* 0x0000000400047d09 */ /* 0x000ee20008000000 */
[----:B-1----:R-:W-:-:S02]  /*13bf0*/  ISETP.EQ.U32.AND P0, PT, R0, R2, PT ;  /* 0x000000020000720c */ /* 0x002fc40003f02070 */
[----:B------:R-:W3:Y:S11]  /*13c00*/  LDC.64 R2, c[0x0][0xd60] ;  /* 0x00035800ff027b82 */ /* 0x000ef60000000a00 */
[----:B---3--:R-:W3:Y:S04]  /*13c10*/  @P0 ATOMG.E.ADD.STRONG.GPU PT, R2, desc[UR38][R2.64], R4 ;  /* 0x00000004020209a8 */ /* 0x008ee800081ee1e6 */
[----:B---3--:R1:W3:Y:S02]  /*13c20*/  SHFL.IDX PT, R2, R2, R0, 0x1f ;  /* 0x00001f0002027589 */ /* 0x0082e400000e0000 */
[----:B-1----:R-:W1:Y:S02]  /*13c30*/  S2R R0, SR_LTMASK ;  /* 0x0000000000007919 */ /* 0x002e640000003900 */
[----:B-1----:R-:W-:-:S06]  /*13c40*/  LOP3.LUT R0, R0, UR4, RZ, 0xc0, !PT ;  /* 0x0000000400007c12 */ /* 0x002fcc000f8ec0ff */
[----:B------:R-:W3:Y:S02]  /*13c50*/  POPC R0, R0 ;  /* 0x0000000000007309 */ /* 0x000ee40000000000 */
[----:B---3--:R-:W-:-:S05]  /*13c60*/  IADD3 R0, R2, UR37, R0 ;  /* 0x0000002502007c10 */ /* 0x008fca000fffe000 */
[----:B------:R1:W-:Y:S01]  /*13c70*/  STL [R1], R0 ;  /* 0x0000000001007387 */ /* 0x0003e20000100800 */
[----:B------:R-:W-:Y:S05]  /*13c80*/  BRA `(.L_x_5203) ;  /* 0x0000005800847947 */ /* 0x000fea0003800000 */
.L_x_5202:
        /* <DEDUP_REMOVED lines=20> */
.L_x_5205:
[----:B------:R-:W-:Y:S05]  /*13dd0*/  BSYNC B6 ;  /* 0x0000000000067941 */ /* 0x000fea0003800000 */
.L_x_5204:
        /* <DEDUP_REMOVED lines=20> */
.L_x_5208:
        /* <DEDUP_REMOVED lines=16> */
.L_x_5207:
[----:B------:R-:W-:Y:S05]  /*14020*/  BSYNC B6 ;  /* 0x0000000000067941 */ /* 0x000fea0003800000 */
.L_x_5206:
        /* <DEDUP_REMOVED lines=24> */
.L_x_5338:
        /* <DEDUP_REMOVED lines=9> */
.L_x_5341:
        /* <DEDUP_REMOVED lines=24> */
.L_x_5212:
[----:B------:R-:W3:Y:S04]  /*143c0*/  LDL R0, [R1+0x10] ;  /* 0x0000100001007983 */ /* 0x000ee80000100800 */
[----:B-1----:R-:W4:Y:S01]  /*143d0*/  LDL R2, [R1+0x18] ;  /* 0x0000180001027983 */ /* 0x002f220000100800 */
[----:B---3--:R-:W-:Y:S01]  /*143e0*/  IMAD R0, R0, 0x8, R18 ;  /* 0x0000000800007824 */ /* 0x008fe200078e0212 */
[----:B----4-:R-:W-:-:S04]  /*143f0*/  SHF.L.U32 R2, R2, 0x1f, RZ ;  /* 0x0000001f02027819 */ /* 0x010fc800000006ff */
[----:B------:R-:W1:Y:S02]  /*14400*/  SYNCS.PHASECHK.TRANS64.TRYWAIT P0, [R0+URZ+0x38840], R2 ;  /* 0x03884002000075a7 */ /* 0x000e64000800017f */
[----:B-1----:R-:W-:Y:S05]  /*14410*/  @!P0 BRA `(.L_x_5213) ;  /* 0x0000006c00048947 */ /* 0x002fea0003800000 */
.L_x_5342:
        /* <DEDUP_REMOVED lines=11> */
.L_x_5214:
        /* <DEDUP_REMOVED lines=23> */
.L_x_5210:
[----:B0-----:R-:W3:Y:S04]  /*14640*/  LDL.LU R4, [R1+0x28] ;  /* 0x0000280001047983 */ /* 0x001ee80000300800 */
[----:B------:R-:W4:Y:S04]  /*14650*/  LDL.LU R3, [R1+0x48] ;  /* 0x0000480001037983 */ /* 0x000f280000300800 */
[----:B------:R-:W5:Y:S01]  /*14660*/  LDL R2, [R1+0x2c] ;  /* 0x00002c0001027983 */ /* 0x000f620000100800 */
        /* <DEDUP_REMOVED lines=8> */
[----:B---3--:R-:W-:Y:S02]  /*146f0*/  SEL R4, R4, RZ, !P0 ;  /* 0x000000ff04047207 */ /* 0x008fe40004000000 */
[----:B----4-:R-:W-:-:S03]  /*14700*/  SEL R3, R3, RZ, !P0 ;  /* 0x000000ff03037207 */ /* 0x010fc60004000000 */
[----:B------:R0:W-:Y:S01]  /*14710*/  STL [R1+0x38], R4 ;  /* 0x0000380401007387 */ /* 0x0001e20000100800 */
[----:B-----5:R-:W-:-:S05]  /*14720*/  SHF.R.S32.HI R0, RZ, 0x1f, R2 ;  /* 0x0000001fff007819 */ /* 0x020fca0000011402 */
[----:B------:R0:W-:Y:S04]  /*14730*/  STL [R1+0x50], R0 ;  /* 0x0000500001007387 */ /* 0x0001e80000100800 */
[----:B------:R0:W-:Y:S01]  /*14740*/  STL [R1+0x58], R3 ;  /* 0x0000580301007387 */ /* 0x0001e20000100800 */
        /* <DEDUP_REMOVED lines=17> */
.L_x_5216:
[----:B------:R-:W-:Y:S05]  /*14860*/  BSYNC B6 ;  /* 0x0000000000067941 */ /* 0x000fea0003800000 */
.L_x_5215:
[----:B--2---:R-:W2:Y:S01]  /*14870*/  LDL R10, [R1+0x4] ;  /* 0x00000400010a7983 */ /* 0x004ea20000100800 */
[----:B------:R-:W1:Y:S01]  /*14880*/  LDC R7, c[0x0][0x448] ;  /* 0x00011200ff077b82 */ /* 0x000e620000000800 */
[----:B------:R-:W-:Y:S01]  /*14890*/  ULDC.64 UR4, c[0x0][0x298] ;  /* 0x0000a60000047ab9 */ /* 0x000fe20000000a00 */
[----:B------:R-:W-:Y:S01]  /*148a0*/  ULDC.64 UR6, c[0x0][0x280] ;  /* 0x0000a00000067ab9 */ /* 0x000fe20000000a00 */
[----:B0-----:R-:W3:Y:S04]  /*148b0*/  LDL R4, [R1+0x50] ;  /* 0x0000500001047983 */ /* 0x001ee80000100800 */
        /* <DEDUP_REMOVED lines=93> */
.L_x_5351:
        /* <DEDUP_REMOVED lines=12> */
.L_x_5218:
        /* <DEDUP_REMOVED lines=37> */
.L_x_5220:
[----:B------:R-:W-:Y:S05]  /*151a0*/  BSYNC B6 ;  /* 0x0000000000067941 */ /* 0x000fea0003800000 */
.L_x_5219:
        /* <DEDUP_REMOVED lines=183> */
.L_x_5361:
        /* <DEDUP_REMOVED lines=30> */
.L_x_5223:
[----:B------:R-:W-:Y:S05]  /*15f00*/  BSYNC B0 ;  /* 0x0000000000007941 */ /* 0x000fea0003800000 */
.L_x_5222:
[----:B------:R-:W-:Y:S01]  /*15f10*/  NOP ;  /* 0x0000000000007918 */ /* 0x000fe20000000000 */
[----:B------:R-:W-:-:S13]  /*15f20*/  PLOP3.LUT P0, PT, PT, PT, PT, 0x80, 0x0 ;  /* 0x000000000000781c */ /* 0x000fda0003f0f070 */
.L_x_5224:
        /* <DEDUP_REMOVED lines=18> */
.L_x_5362:
[----:B------:R-:W-:Y:S05]  /*16050*/  BSYNC B0 ;  /* 0x0000000000007941 */ /* 0x000fea0003800000 */
.L_x_5225:
        /* <DEDUP_REMOVED lines=13> */
.L_x_5363:
[----:B------:R-:W-:Y:S05]  /*16130*/  BSYNC B1 ;  /* 0x0000000000017941 */ /* 0x000fea0003800000 */
.L_x_5229:
        /* <DEDUP_REMOVED lines=9> */
.L_x_5232:
[----:B------:R-:W-:Y:S05]  /*161d0*/  BSYNC B1 ;  /* 0x0000000000017941 */ /* 0x000fea0003800000 */
.L_x_5231:
        /* <DEDUP_REMOVED lines=13> */
.L_x_5233:
        /* <DEDUP_REMOVED lines=15> */
.L_x_5234:
        /* <DEDUP_REMOVED lines=15> */
.L_x_5235:
        /* <DEDUP_REMOVED lines=15> */
.L_x_5236:
        /* <DEDUP_REMOVED lines=15> */
.L_x_5237:
        /* <DEDUP_REMOVED lines=15> */
.L_x_5238:
        /* <DEDUP_REMOVED lines=15> */
.L_x_5239:
        /* <DEDUP_REMOVED lines=15> */
.L_x_5240:
        /* <DEDUP_REMOVED lines=10> */
.L_x_5228:
[----:B------:R-:W-:Y:S05]  /*169e0*/  BSYNC B0 ;  /* 0x0000000000007941 */ /* 0x000fea0003800000 */
.L_x_5227:
        /* <DEDUP_REMOVED lines=55> */
.L_x_5247:
        /* <DEDUP_REMOVED lines=8> */
.L_x_5364:
[----:B------:R-:W-:Y:S05]  /*16de0*/  BSYNC B3 ;  /* 0x0000000000037941 */ /* 0x000fea0003800000 */
.L_x_5248:
        /* <DEDUP_REMOVED lines=9> */
.L_x_5251:
[----:B------:R-:W-:Y:S05]  /*16e80*/  BSYNC B3 ;  /* 0x0000000000037941 */ /* 0x000fea0003800000 */
.L_x_5250:
        /* <DEDUP_REMOVED lines=13> */
.L_x_5252:
        /* <DEDUP_REMOVED lines=13> */
.L_x_5365:
[----:B------:R-:W-:Y:S05]  /*17030*/  BSYNC B3 ;  /* 0x0000000000037941 */ /* 0x000fea0003800000 */
.L_x_5253:
        /* <DEDUP_REMOVED lines=11> */
.L_x_5256:
[----:B------:R-:W-:Y:S05]  /*170f0*/  BSYNC B3 ;  /* 0x0000000000037941 */ /* 0x000fea0003800000 */
.L_x_5255:
        /* <DEDUP_REMOVED lines=10> */
.L_x_5257:
        /* <DEDUP_REMOVED lines=15> */
.L_x_5258:
        /* <DEDUP_REMOVED lines=15> */
.L_x_5259:
        /* <DEDUP_REMOVED lines=15> */
.L_x_5260:
        /* <DEDUP_REMOVED lines=15> */
.L_x_5261:
        /* <DEDUP_REMOVED lines=15> */
.L_x_5262:
        /* <DEDUP_REMOVED lines=15> */
.L_x_5263:
        /* <DEDUP_REMOVED lines=15> */
.L_x_5264:
        /* <DEDUP_REMOVED lines=10> */
.L_x_5246:
[----:B------:R-:W-:Y:S05]  /*178d0*/  BSYNC B1 ;  /* 0x0000000000017941 */ /* 0x000fea0003800000 */
.L_x_5245:
[----:B------:R-:W2:Y:S02]  /*178e0*/  LDL.LU R5, [R1+0x40] ;  /* 0x0000400001057983 */ /* 0x000ea40000300800 */
[----:B--2---:R-:W-:-:S07]  /*178f0*/  VIADD R0, R5, 0xfffffffd ;  /* 0xfffffffd05007836 */ /* 0x004fce0000000000 */
.L_x_5244:
[----:B------:R-:W-:Y:S05]  /*17900*/  BSYNC B2 ;  /* 0x0000000000027941 */ /* 0x000fea0003800000 */
.L_x_5243:
[----:B------:R-:W-:Y:S01]  /*17910*/  VIADD R8, R8, 0xfffffffe ;  /* 0xfffffffe08087836 */ /* 0x000fe20000000000 */
[----:B------:R-:W-:-:S04]  /*17920*/  LOP3.LUT R4, RZ, R4, RZ, 0x33, !PT ;  /* 0x00000004ff047212 */ /* 0x000fc800078e33ff */
[----:B------:R-:W-:-:S13]  /*17930*/  ISETP.NE.AND P0, PT, R8, R4, PT ;  /* 0x000000040800720c */ /* 0x000fda0003f05270 */
[----:B------:R-:W-:Y:S05]  /*17940*/  @!P0 BRA `(.L_x_5242) ;  /* 0x0000001800e08947 */ /* 0x000fea0003800000 */
.L_x_5305:
        /* <DEDUP_REMOVED lines=35> */
.L_x_5267:
        /* <DEDUP_REMOVED lines=8> */
.L_x_5366:
[----:B------:R-:W-:Y:S05]  /*17c00*/  BSYNC B2 ;  /* 0x0000000000027941 */ /* 0x000fea0003800000 */
.L_x_5268:
        /* <DEDUP_REMOVED lines=9> */
.L_x_5271:
[----:B------:R-:W-:Y:S05]  /*17ca0*/  BSYNC B2 ;  /* 0x0000000000027941 */ /* 0x000fea0003800000 */
.L_x_5270:
        /* <DEDUP_REMOVED lines=12> */
.L_x_5272:
        /* <DEDUP_REMOVED lines=13> */
.L_x_5367:
[----:B------:R-:W-:Y:S05]  /*17e40*/  BSYNC B2 ;  /* 0x0000000000027941 */ /* 0x000fea0003800000 */
.L_x_5273:
        /* <DEDUP_REMOVED lines=11> */
.L_x_5276:
[----:B------:R-:W-:Y:S05]  /*17f00*/  BSYNC B2 ;  /* 0x0000000000027941 */ /* 0x000fea0003800000 */
.L_x_5275:
        /* <DEDUP_REMOVED lines=9> */
.L_x_5277:
        /* <DEDUP_REMOVED lines=15> */
.L_x_5278:
        /* <DEDUP_REMOVED lines=15> */
.L_x_5279:
        /* <DEDUP_REMOVED lines=15> */
.L_x_5280:
        /* <DEDUP_REMOVED lines=15> */
.L_x_5281:
        /* <DEDUP_REMOVED lines=15> */
.L_x_5282:
        /* <DEDUP_REMOVED lines=15> */
.L_x_5283:
        /* <DEDUP_REMOVED lines=15> */
.L_x_5284:
        /* <DEDUP_REMOVED lines=10> */
.L_x_5266:
[----:B------:R-:W-:Y:S05]  /*186d0*/  BSYNC B1 ;  /* 0x0000000000017941 */ /* 0x000fea0003800000 */
.L_x_5265:
        /* <DEDUP_REMOVED lines=35> */
.L_x_5287:
        /* <DEDUP_REMOVED lines=8> */
.L_x_5368:
[----:B------:R-:W-:Y:S05]  /*18990*/  BSYNC B2 ;  /* 0x0000000000027941 */ /* 0x000fea0003800000 */
.L_x_5288:
        /* <DEDUP_REMOVED lines=9> */
.L_x_5291:
[----:B------:R-:W-:Y:S05]  /*18a30*/  BSYNC B2 ;  /* 0x0000000000027941 */ /* 0x000fea0003800000 */
.L_x_5290:
        /* <DEDUP_REMOVED lines=13> */
.L_x_5292:
        /* <DEDUP_REMOVED lines=13> */
.L_x_5369:
[----:B------:R-:W-:Y:S05]  /*18be0*/  BSYNC B2 ;  /* 0x0000000000027941 */ /* 0x000fea0003800000 */
.L_x_5293:
        /* <DEDUP_REMOVED lines=11> */
.L_x_5296:
[----:B------:R-:W-:Y:S05]  /*18ca0*/  BSYNC B2 ;  /* 0x0000000000027941 */ /* 0x000fea0003800000 */
.L_x_5295:
        /* <DEDUP_REMOVED lines=10> */
.L_x_5297:
        /* <DEDUP_REMOVED lines=15> */
.L_x_5298:
        /* <DEDUP_REMOVED lines=15> */
.L_x_5299:
        /* <DEDUP_REMOVED lines=15> */
.L_x_5300:
        /* <DEDUP_REMOVED lines=15> */
.L_x_5301:
        /* <DEDUP_REMOVED lines=15> */
.L_x_5302:
        /* <DEDUP_REMOVED lines=15> */
.L_x_5303:
        /* <DEDUP_REMOVED lines=15> */
.L_x_5304:
        /* <DEDUP_REMOVED lines=10> */
.L_x_5286:
[----:B------:R-:W-:Y:S05]  /*19480*/  BSYNC B1 ;  /* 0x0000000000017941 */ /* 0x000fea0003800000 */
.L_x_5285:
[----:B------:R-:W2:Y:S01]  /*19490*/  LDL R2, [R1+0x24] ;  /* 0x0000240001027983 */ /* 0x000ea20000100800 */
[----:B------:R-:W-:Y:S01]  /*194a0*/  VIADD R0, R0, 0xfffffffe ;  /* 0xfffffffe00007836 */ /* 0x000fe20000000000 */
[----:B--2---:R-:W-:-:S13]  /*194b0*/  ISETP.GT.AND P0, PT, R6, R2, PT ;  /* 0x000000020600720c */ /* 0x004fda0003f04270 */
[----:B------:R-:W-:Y:S05]  /*194c0*/  @P0 BRA `(.L_x_5305) ;  /* 0xffffffe400200947 */ /* 0x000fea000383ffff */
.L_x_5242:
[----:B------:R-:W-:Y:S05]  /*194d0*/  BSYNC B0 ;  /* 0x0000000000007941 */ /* 0x000fea0003800000 */
.L_x_5241:
        /* <DEDUP_REMOVED lines=25> */
.L_x_5307:
[----:B------:R-:W-:Y:S05]  /*19670*/  BSYNC B0 ;  /* 0x0000000000007941 */ /* 0x000fea0003800000 */
.L_x_5306:
[----:B------:R-:W-:-:S05]  /*19680*/  SEL R0, R0, RZ, P0 ;  /* 0x000000ff00007207 */ /* 0x000fca0000000000 */
[----:B------:R3:W-:Y:S02]  /*19690*/  STL [R1+0x10], R0 ;  /* 0x0000100001007387 */ /* 0x0007e40000100800 */
.L_x_5203:
[----:B------:R-:W-:Y:S05]  /*196a0*/  BSYNC B7 ;  /* 0x0000000000077941 */ /* 0x000fea0003800000 */
.L_x_5201:
        /* <DEDUP_REMOVED lines=8> */
[----:B0-----:R-:W0:Y:S04]  /*19730*/  LDS.128 R4, [R18+0x388d0] ;  /* 0x0388d00012047984 */ /* 0x001e280000000c00 */
[----:B0-----:R0:W-:Y:S04]  /*19740*/  STL.64 [R1], R4 ;  /* 0x0000000401007387 */ /* 0x0011e80000100a00 */
[----:B------:R0:W-:Y:S01]  /*19750*/  STL.64 [R1+0x8], R6 ;  /* 0x0000080601007387 */ /* 0x0001e20000100a00 */
[----:B------:R-:W-:Y:S06]  /*19760*/  BAR.ARV 0x4, 0x180 ;  /* 0x0106000000007b1d */ /* 0x000fec0000002000 */
[----:B------:R-:W-:Y:S05]  /*19770*/  BRA `(.L_x_5309) ;  /* 0x0000001000307947 */ /* 0x000fea0003800000 */
.L_x_5308:
[----:B------:R-:W4:Y:S01]  /*19780*/  S2R R16, SR_TID.X ;  /* 0x0000000000107919 */ /* 0x000f220000002100 */
[----:B------:R-:W-:Y:S01]  /*19790*/  UMOV UR4, 0xffffffff ;  /* 0xffffffff00047882 */ /* 0x000fe20000000000 */
[----:B----4-:R-:W-:-:S04]  /*197a0*/  LOP3.LUT R16, R16, 0x1f, RZ, 0xc0, !PT ;  /* 0x0000001f10107812 */ /* 0x010fc800078ec0ff */
[----:B------:R-:W-:Y:S01]  /*197b0*/  ISETP.NE.AND P0, PT, R16, 0x1f, PT ;  /* 0x0000001f1000780c */ /* 0x000fe20003f05270 */
[----:B------:R-:W-:-:S12]  /*197c0*/  BRA.DIV UR4, `(.L_x_5310) ;  /* 0x0000002a04f87947 */ /* 0x000fd8000b800000 */
[----:B-1----:R-:W0:Y:S01]  /*197d0*/  LDL.LU R3, [R1] ;  /* 0x0000000001037983 */ /* 0x002e220000300800 */
[----:B------:R-:W-:-:S03]  /*197e0*/  ULDC UR4, c[0x0][0xd3c] ;  /* 0x00034f0000047ab9 */ /* 0x000fc60000000800 */
[----:B------:R-:W3:Y:S01]  /*197f0*/  LDL R4, [R1+0xc] ;  /* 0x00000c0001047983 */ /* 0x000ee20000100800 */
[----:B0-----:R-:W-:Y:S02]  /*19800*/  IMAD.MOV.U32 R8, RZ, RZ, R3 ;  /* 0x000000ffff087224 */ /* 0x001fe400078e0003 */
[----:B---3--:R-:W-:-:S05]  /*19810*/  IMAD.IADD R0, R4, 0x1, R16 ;  /* 0x0000000104007824 */ /* 0x008fca00078e0210 */
        /* <DEDUP_REMOVED lines=35> */
.L_x_5379:
[----:B------:R-:W-:Y:S02]  /*19a50*/  ULDC UR4, c[0x0][0xd38] ;  /* 0x00034e0000047ab9 */ /* 0x000fe40000000800 */
[----:B------:R-:W-:-:S04]  /*19a60*/  IMAD.U32 R8, RZ, RZ, UR4 ;  /* 0x00000004ff087e24 */ /* 0x000fc8000f8e00ff */
[----:B-1----:R-:W-:-:S04]  /*19a70*/  IMAD R10, R10, R8, RZ ;  /* 0x000000080a0a7224 */ /* 0x002fc800078e02ff */
[----:B------:R-:W-:-:S05]  /*19a80*/  IMAD.IADD R4, R9, 0x1, R10 ;  /* 0x0000000109047824 */ /* 0x000fca00078e020a */
[----:B------:R-:W-:-:S13]  /*19a90*/  ISETP.GT.AND P6, PT, R4, R0, PT ;  /* 0x000000000400720c */ /* 0x000fda0003fc4270 */
[----:B------:R-:W-:Y:S05]  /*19aa0*/  @P6 BRA `(.L_x_5311) ;  /* 0x0000000000ac6947 */ /* 0x000fea0003800000 */
.L_x_5314:
        /* <DEDUP_REMOVED lines=37> */
.L_x_5387:
[----:B------:R-:W-:Y:S02]  /*19d00*/  ULDC UR4, c[0x0][0xd38] ;  /* 0x00034e0000047ab9 */ /* 0x000fe40000000800 */
[----:B------:R-:W-:-:S04]  /*19d10*/  IMAD.U32 R8, RZ, RZ, UR4 ;  /* 0x00000004ff087e24 */ /* 0x000fc8000f8e00ff */
[----:B-1----:R-:W-:-:S04]  /*19d20*/  IMAD R10, R10, R8, RZ ;  /* 0x000000080a0a7224 */ /* 0x002fc800078e02ff */
[----:B------:R-:W-:-:S05]  /*19d30*/  IMAD.IADD R4, R10, 0x1, R4 ;  /* 0x000000010a047824 */ /* 0x000fca00078e0204 */
[----:B------:R-:W-:-:S13]  /*19d40*/  ISETP.GT.AND P6, PT, R4, R0, PT ;  /* 0x000000000400720c */ /* 0x000fda0003fc4270 */
[----:B------:R-:W-:Y:S05]  /*19d50*/  @!P6 BRA `(.L_x_5314) ;  /* 0xfffffffc0054e947 */ /* 0x000fea000383ffff */
.L_x_5311:
        /* <DEDUP_REMOVED lines=12> */
.L_x_5392:
[----:B------:R-:W-:-:S13]  /*19e20*/  ISETP.NE.AND P0, PT, R3, RZ, PT ;  /* 0x000000ff0300720c */ /* 0x000fda0003f05270 */
[----:B------:R-:W-:Y:S05]  /*19e30*/  @!P0 BRA `(.L_x_5316) ;  /* 0x0000000000148947 */ /* 0x000fea0003800000 */
[----:B------:R-:W-:Y:S01]  /*19e40*/  UMOV UR4, 0xffffffff ;  /* 0xffffffff00047882 */ /* 0x000fe20000000000 */
[----:B---3--:R-:W-:Y:S02]  /*19e50*/  VIADD R9, R9, 0xffffffff ;  /* 0xffffffff09097836 */ /* 0x008fe40000000000 */
[----:B------:R-:W-:Y:S05]  /*19e60*/  BRA.DIV UR4, `(.L_x_5317) ;  /* 0x0000002e04ec7947 */ /* 0x000fea000b800000 */
[----:B0-----:R0:W1:Y:S02]  /*19e70*/  SHFL.IDX PT, R2, R2, R9, 0x1f ;  /* 0x00001f0902027589 */ /* 0x00106400000e0000 */
.L_x_5395:
[----:B-1----:R-:W-:-:S07]  /*19e80*/  IMAD.MOV.U32 R6, RZ, RZ, R2 ;  /* 0x000000ffff067224 */ /* 0x002fce00078e0002 */
.L_x_5316:
[----:B0-----:R-:W-:Y:S01]  /*19e90*/  IMAD R2, R6, R8, R10 ;  /* 0x0000000806027224 */ /* 0x001fe200078e020a */
[----:B------:R-:W-:-:S03]  /*19ea0*/  ISETP.NE.AND P0, PT, R7, 0x1, PT ;  /* 0x000000010700780c */ /* 0x000fc60003f05270 */
[----:B------:R-:W-:Y:S01]  /*19eb0*/  IMAD.IADD R0, R0, 0x1, -R2 ;  /* 0x0000000100007824 */ /* 0x000fe200078e0a02 */
[----:B------:R0:W-:Y:S09]  /*19ec0*/  STL [R1], R2 ;  /* 0x0000000201007387 */ /* 0x0001f20000100800 */
[----:B------:R-:W-:Y:S05]  /*19ed0*/  @!P0 BRA `(.L_x_5318) ;  /* 0x0000000000e48947 */ /* 0x000fea0003800000 */
[----:B---3--:R-:W-:-:S04]  /*19ee0*/  IABS R5, R4 ;  /* 0x0000000400057213 */ /* 0x008fc80000000000 */
        /* <DEDUP_REMOVED lines=56> */
.L_x_5318:
[----:B---3--:R-:W2:Y:S01]  /*1a270*/  LDL R5, [R1+0xc] ;  /* 0x00000c0001057983 */ /* 0x008ea20000100800 */
        /* <DEDUP_REMOVED lines=62> */
.L_x_5319:
[----:B------:R-:W-:-:S05]  /*1a660*/  LOP3.LUT R0, RZ, R0, RZ, 0x33, !PT ;  /* 0x00000000ff007212 */ /* 0x000fca00078e33ff */
[----:B------:R-:W-:-:S05]  /*1a670*/  IMAD.IADD R0, R4, 0x1, R0 ;  /* 0x0000000104007824 */ /* 0x000fca00078e0200 */
[----:B------:R2:W-:Y:S01]  /*1a680*/  STL [R1+0x4], R0 ;  /* 0x0000040001007387 */ /* 0x0005e20000100800 */
[----:B------:R-:W-:Y:S05]  /*1a690*/  BRA `(.L_x_5320) ;  /* 0x0000000000287947 */ /* 0x000fea0003800000 */
.L_x_5312:
        /* <DEDUP_REMOVED lines=10> */
.L_x_5320:
[----:B-1----:R-:W3:Y:S04]  /*1a740*/  LDL R2, [R1+0xc] ;  /* 0x00000c0001027983 */ /* 0x002ee80000100800 */
[----:B0-----:R-:W4:Y:S04]  /*1a750*/  LDL R3, [R1+0x8] ;  /* 0x0000080001037983 */ /* 0x001f280000100800 */
        /* <DEDUP_REMOVED lines=14> */
.L_x_5309:
[----:B-1-3--:R-:W3:Y:S01]  /*1a840*/  LDL R0, [R1+0xc] ;  /* 0x00000c0001007983 */ /* 0x00aee20000100800 */
[----:B------:R-:W-:Y:S02]  /*1a850*/  ULDC UR4, c[0x0][0xd3c] ;  /* 0x00034f0000047ab9 */ /* 0x000fe40000000800 */
[----:B---3--:R-:W-:-:S13]  /*1a860*/  ISETP.GE.AND P0, PT, R0, UR4, PT ;  /* 0x0000000400007c0c */ /* 0x008fda000bf06270 */
[----:B------:R-:W-:Y:S05]  /*1a870*/  @!P0 BRA `(.L_x_5321) ;  /* 0xffffff8800708947 */ /* 0x000fea000383ffff */
[----:B------:R-:W-:Y:S05]  /*1a880*/  BSYNC B8 ;  /* 0x0000000000087941 */ /* 0x000fea0003800000 */
.L_x_5195:
[----:B---3--:R-:W3:Y:S01]  /*1a890*/  LDL.LU R0, [R1+0x64] ;  /* 0x0000640001007983 */ /* 0x008ee20000300800 */
[----:B------:R-:W-:Y:S01]  /*1a8a0*/  BSSY B0, `(.L_x_5322) ;  /* 0x000000b000007945 */ /* 0x000fe20003800000 */
[----:B0---4-:R-:W0:Y:S01]  /*1a8b0*/  S2R R5, SR_CgaCtaId ;  /* 0x0000000000057919 */ /* 0x011e220000008800 */
        /* <DEDUP_REMOVED lines=9> */
.L_x_5396:
[----:B------:R-:W-:Y:S05]  /*1a950*/  BSYNC B0 ;  /* 0x0000000000007941 */ /* 0x000fea0003800000 */
.L_x_5322:
[----:B------:R-:W-:-:S03]  /*1a960*/  UMOV UR4, 0xffffffff ;  /* 0xffffffff00047882 */ /* 0x000fc60000000000 */
[----:B------:R-:W-:Y:S05]  /*1a970*/  BRA.DIV UR4, `(.L_x_5324) ;  /* 0x0000002604687947 */ /* 0x000fea000b800000 */
[----:B------:R-:W1:Y:S02]  /*1a980*/  S2R R2, SR_TID.X ;  /* 0x0000000000027919 */ /* 0x000e640000002100 */
[----:B-1----:R-:W-:-:S04]  /*1a990*/  SHF.R.U32.HI R2, RZ, 0x5, R2 ;  /* 0x00000005ff027819 */ /* 0x002fc80000011602 */
[----:B------:R-:W-:-:S05]  /*1a9a0*/  LOP3.LUT R2, R2, 0x3, RZ, 0xc0, !PT ;  /* 0x0000000302027812 */ /* 0x000fca00078ec0ff */
[----:B------:R1:W2:Y:S02]  /*1a9b0*/  SHFL.IDX PT, R14, R2, RZ, 0x1f ;  /* 0x00001fff020e7589 */ /* 0x0002a400000e0000 */
.L_x_5399:
[----:B--2---:R-:W-:Y:S01]  /*1a9c0*/  ISETP.NE.AND P0, PT, R14, RZ, PT ;  /* 0x000000ff0e00720c */ /* 0x004fe20003f05270 */
[----:B------:R-:W-:-:S12]  /*1a9d0*/  BSSY B0, `(.L_x_5325) ;  /* 0x0000027000007945 */ /* 0x000fd80003800000 */
[----:B------:R-:W-:Y:S05]  /*1a9e0*/  @P0 BRA `(.L_x_5326) ;  /* 0x0000000000940947 */ /* 0x000fea0003800000 */
[----:B------:R-:W-:-:S03]  /*1a9f0*/  UMOV UR4, 0xffffffff ;  /* 0xffffffff00047882 */ /* 0x000fc60000000000 */
[----:B------:R-:W-:Y:S05]  /*1aa00*/  BRA.DIV UR4, `(.L_x_5327) ;  /* 0x0000002604787947 */ /* 0x000fea000b800000 */
[----:B------:R-:W-:-:S13]  /*1aa10*/  ELECT P6, URZ, PT ;  /* 0x00000000003f782f */ /* 0x000fda00038c0000 */
.L_x_5402:
[----:B------:R-:W-:Y:S05]  /*1aa20*/  @!P6 BRA `(.L_x_5326) ;  /* 0x000000000084e947 */ /* 0x000fea0003800000 */
[----:B------:R-:W-:-:S06]  /*1aa30*/  ULOP3.LUT UR4, UR36, 0x2, URZ, 0xfc, !UPT ;  /* 0x0000000224047892 */ /* 0x000fcc000f8efc3f */
[----:B-1----:R-:W-:-:S05]  /*1aa40*/  IMAD.U32 R2, RZ, RZ, UR4 ;  /* 0x00000004ff027e24 */ /* 0x002fca000f8e00ff */
[----:B------:R-:W-:-:S13]  /*1aa50*/  ISETP.NE.AND P2, PT, R2, 0x3, PT ;  /* 0x000000030200780c */ /* 0x000fda0003f45270 */
[----:B------:R-:W-:Y:S05]  /*1aa60*/  @!P2 BRA `(.L_x_5328) ;  /* 0x000000000004a947 */ /* 0x000fea0003800000 */
[----:B------:R-:W-:Y:S01]  /*1aa70*/  BPT.TRAP 0x1 ;  /* 0x000000040000795c */ /* 0x000fe20000300000 */
.L_x_5328:
        /* <DEDUP_REMOVED lines=14> */
.L_x_5403:
[----:B------:R-:W1:Y:S02]  /*1ab60*/  SYNCS.PHASECHK.TRANS64.TRYWAIT P0, [R7+URZ], R2 ;  /* 0x00000002070075a7 */ /* 0x000e64000800017f */
[----:B-1----:R-:W-:Y:S05]  /*1ab70*/  @!P0 BRA `(.L_x_5330) ;  /* 0x0000002400508947 */ /* 0x002fea0003800000 */
.L_x_5404:
[----:B------:R-:W-:Y:S05]  /*1ab80*/  @!P2 BRA `(.L_x_5331) ;  /* 0x000000000004a947 */ /* 0x000fea0003800000 */
[----:B------:R-:W-:Y:S01]  /*1ab90*/  BPT.TRAP 0x1 ;  /* 0x000000040000795c */ /* 0x000fe20000300000 */
.L_x_5331:
[----:B------:R-:W2:Y:S01]  /*1aba0*/  LDL.LU R4, [R1+0x10] ;  /* 0x0000100001047983 */ /* 0x000ea20000300800 */
[----:B------:R-:W-:-:S04]  /*1abb0*/  VIADD R0, R0, 0x38860 ;  /* 0x0003886000007836 */ /* 0x000fc80000000000 */
[----:B--2---:R-:W-:-:S04]  /*1abc0*/  IMAD R4, R4, 0x8, R0 ;  /* 0x0000000804047824 */ /* 0x004fc800078e0200 */
[----:B------:R-:W2:Y:S02]  /*1abd0*/  SYNCS.PHASECHK.TRANS64.TRYWAIT P0, [R4+URZ], R5 ;  /* 0x00000005040075a7 */ /* 0x000ea4000800017f */
[----:B--2---:R-:W-:Y:S05]  /*1abe0*/  @!P0 BRA `(.L_x_5332) ;  /* 0x0000002400488947 */ /* 0x004fea0003800000 */
.L_x_5405:
[----:B------:R-:W-:-:S07]  /*1abf0*/  IMAD R3, R3, 0x8, R0 ;  /* 0x0000000803037824 */ /* 0x000fce00078e0200 */
.L_x_5333:
[----:B---3--:R3:W4:Y:S02]  /*1ac00*/  SYNCS.PHASECHK.TRANS64.TRYWAIT P0, [R3+URZ], R2 ;  /* 0x00000002030075a7 */ /* 0x008724000800017f */
[----:B----4-:R-:W-:Y:S05]  /*1ac10*/  @!P0 NANOSLEEP.SYNCS 0x989680 ;  /* 0x009896800000895d */ /* 0x010fea0003900000 */
[----:B------:R-:W4:Y:S02]  /*1ac20*/  @!P0 SYNCS.PHASECHK.TRANS64 P0, [R3+URZ], R2 ;  /* 0x00000002030085a7 */ /* 0x000f24000800007f */
[----:B----4-:R-:W-:Y:S05]  /*1ac30*/  @!P0 BRA `(.L_x_5333) ;  /* 0xfffffffc00f08947 */ /* 0x010fea000383ffff */
.L_x_5326:
[----:B------:R-:W-:Y:S05]  /*1ac40*/  BSYNC B0 ;  /* 0x0000000000007941 */ /* 0x000fea0003800000 */
.L_x_5325:
[----:B------:R-:W-:Y:S05]  /*1ac50*/  EXIT ;  /* 0x000000000000794d */ /* 0x000fea0003800000 */
.L_x_5140:
[----:B0-----:R0:W1:Y:S02]  /*1ac60*/  SYNCS.PHASECHK.TRANS64.TRYWAIT P1, [R16+URZ+0x38800], R5 ;  /* 0x03880005100075a7 */ /* 0x001064000802017f */
[----:B-1----:R-:W-:Y:S05]  /*1ac70*/  @!P1 NANOSLEEP.SYNCS 0x989680 ;  /* 0x009896800000995d */ /* 0x002fea0003900000 */
[----:B------:R-:W1:Y:S02]  /*1ac80*/  @!P1 SYNCS.PHASECHK.TRANS64 P1, [R16+URZ+0x38800], R5 ;  /* 0x03880005100095a7 */ /* 0x000e64000802007f */
[----:B-1----:R-:W-:Y:S05]  /*1ac90*/  @!P1 BRA `(.L_x_5140) ;  /* 0xfffffffc00f09947 */ /* 0x002fea000383ffff */
[----:B------:R-:W-:Y:S05]  /*1aca0*/  BRA `(.L_x_5334) ;  /* 0xfffffe94004c7947 */ /* 0x000fea000383ffff */
.L_x_5144:
[----:B--2---:R2:W3:Y:S02]  /*1acb0*/  SYNCS.PHASECHK.TRANS64.TRYWAIT P1, [R9+URZ+0x38830], R6 ;  /* 0x03883006090075a7 */ /* 0x0044e4000802017f */
[----:B---3--:R-:W-:Y:S05]  /*1acc0*/  @!P1 NANOSLEEP.SYNCS 0x989680 ;  /* 0x009896800000995d */ /* 0x008fea0003900000 */
[----:B------:R-:W3:Y:S02]  /*1acd0*/  @!P1 SYNCS.PHASECHK.TRANS64 P1, [R9+URZ+0x38830], R6 ;  /* 0x03883006090095a7 */ /* 0x000ee4000802007f */
[----:B---3--:R-:W-:Y:S05]  /*1ace0*/  @!P1 BRA `(.L_x_5144) ;  /* 0xfffffffc00f09947 */ /* 0x008fea000383ffff */
[----:B------:R-:W-:Y:S05]  /*1acf0*/  BRA `(.L_x_5143) ;  /* 0xfffffe9400707947 */ /* 0x000fea000383ffff */
.L_x_5145:
[----:B---3--:R3:W4:Y:S02]  /*1ad00*/  SYNCS.PHASECHK.TRANS64.TRYWAIT P1, [R16+URZ+0x38810], R5 ;  /* 0x03881005100075a7 */ /* 0x008724000802017f */
[----:B----4-:R-:W-:Y:S05]  /*1ad10*/  @!P1 NANOSLEEP.SYNCS 0x989680 ;  /* 0x009896800000995d */ /* 0x010fea0003900000 */
[----:B------:R-:W4:Y:S02]  /*1ad20*/  @!P1 SYNCS.PHASECHK.TRANS64 P1, [R16+URZ+0x38810], R5 ;  /* 0x03881005100095a7 */ /* 0x000f24000802007f */
[----:B----4-:R-:W-:Y:S05]  /*1ad30*/  @!P1 BRA `(.L_x_5145) ;  /* 0xfffffffc00f09947 */ /* 0x010fea000383ffff */
[----:B------:R-:W-:Y:S05]  /*1ad40*/  BRA `(.L_x_5335) ;  /* 0xfffffe9400fc7947 */ /* 0x000fea000383ffff */
.L_x_5149:
[----:B0-----:R0:W3:Y:S02]  /*1ad50*/  SYNCS.PHASECHK.TRANS64.TRYWAIT P1, [R9+URZ+0x38850], R6 ;  /* 0x03885006090075a7 */ /* 0x0010e4000802017f */
[----:B---3--:R-:W-:Y:S05]  /*1ad60*/  @!P1 NANOSLEEP.SYNCS 0x989680 ;  /* 0x009896800000995d */ /* 0x008fea0003900000 */
[----:B------:R-:W3:Y:S02]  /*1ad70*/  @!P1 SYNCS.PHASECHK.TRANS64 P1, [R9+URZ+0x38850], R6 ;  /* 0x03885006090095a7 */ /* 0x000ee4000802007f */
[----:B---3--:R-:W-:Y:S05]  /*1ad80*/  @!P1 BRA `(.L_x_5149) ;  /* 0xfffffffc00f09947 */ /* 0x008fea000383ffff */
[----:B------:R-:W-:Y:S05]  /*1ad90*/  BRA `(.L_x_5148) ;  /* 0xfffffe98002c7947 */ /* 0x000fea000383ffff */
.L_x_5154:
[----:B-1----:R1:W2:Y:S02]  /*1ada0*/  SYNCS.PHASECHK.TRANS64.TRYWAIT P3, [R9+URZ+0x38830], R5 ;  /* 0x03883005090075a7 */ /* 0x0022a4000806017f */
[----:B--2---:R-:W-:Y:S05]  /*1adb0*/  @!P3 NANOSLEEP.SYNCS 0x989680 ;  /* 0x009896800000b95d */ /* 0x004fea0003900000 */
[----:B------:R-:W2:Y:S02]  /*1adc0*/  @!P3 SYNCS.PHASECHK.TRANS64 P3, [R9+URZ+0x38830], R5 ;  /* 0x038830050900b5a7 */ /* 0x000ea4000806007f */
[----:B--2---:R-:W-:Y:S05]  /*1add0*/  @!P3 BRA `(.L_x_5154) ;  /* 0xfffffffc00f0b947 */ /* 0x004fea000383ffff */
[----:B------:R-:W-:Y:S05]  /*1ade0*/  BRA `(.L_x_5153) ;  /* 0xfffffec000387947 */ /* 0x000fea000383ffff */
.L_x_5158:
[----:B---3--:R3:W4:Y:S02]  /*1adf0*/  SYNCS.PHASECHK.TRANS64.TRYWAIT P3, [R9+URZ+0x38850], R5 ;  /* 0x03885005090075a7 */ /* 0x008724000806017f */
[----:B----4-:R-:W-:Y:S05]  /*1ae00*/  @!P3 NANOSLEEP.SYNCS 0x989680 ;  /* 0x009896800000b95d */ /* 0x010fea0003900000 */
[----:B------:R-:W4:Y:S02]  /*1ae10*/  @!P3 SYNCS.PHASECHK.TRANS64 P3, [R9+URZ+0x38850], R5 ;  /* 0x038850050900b5a7 */ /* 0x000f24000806007f */
[----:B----4-:R-:W-:Y:S05]  /*1ae20*/  @!P3 BRA `(.L_x_5158) ;  /* 0xfffffffc00f0b947 */ /* 0x010fea000383ffff */
[----:B------:R-:W-:Y:S05]  /*1ae30*/  BRA `(.L_x_5157) ;  /* 0xfffffec000947947 */ /* 0x000fea000383ffff */
.L_x_5164:
[----:B-1----:R1:W2:Y:S02]  /*1ae40*/  SYNCS.PHASECHK.TRANS64.TRYWAIT P1, [R9+URZ+0x38830], R5 ;  /* 0x03883005090075a7 */ /* 0x0022a4000802017f */
[----:B--2---:R-:W-:Y:S05]  /*1ae50*/  @!P1 NANOSLEEP.SYNCS 0x989680 ;  /* 0x009896800000995d */ /* 0x004fea0003900000 */
[----:B------:R-:W2:Y:S02]  /*1ae60*/  @!P1 SYNCS.PHASECHK.TRANS64 P1, [R9+URZ+0x38830], R5 ;  /* 0x03883005090095a7 */ /* 0x000ea4000802007f */
[----:B--2---:R-:W-:Y:S05]  /*1ae70*/  @!P1 BRA `(.L_x_5164) ;  /* 0xfffffffc00f09947 */ /* 0x004fea000383ffff */
[----:B------:R-:W-:Y:S05]  /*1ae80*/  BRA `(.L_x_5163) ;  /* 0xfffffef000a87947 */ /* 0x000fea000383ffff */
.L_x_5168:
[----:B---3--:R3:W4:Y:S02]  /*1ae90*/  SYNCS.PHASECHK.TRANS64.TRYWAIT P1, [R9+URZ+0x38850], R5 ;  /* 0x03885005090075a7 */ /* 0x008724000802017f */
[----:B----4-:R-:W-:Y:S05]  /*1aea0*/  @!P1 NANOSLEEP.SYNCS 0x989680 ;  /* 0x009896800000995d */ /* 0x010fea0003900000 */
[----:B------:R-:W4:Y:S02]  /*1aeb0*/  @!P1 SYNCS.PHASECHK.TRANS64 P1, [R9+URZ+0x38850], R5 ;  /* 0x03885005090095a7 */ /* 0x000f24000802007f */
[----:B----4-:R-:W-:Y:S05]  /*1aec0*/  @!P1 BRA `(.L_x_5168) ;  /* 0xfffffffc00f09947 */ /* 0x010fea000383ffff */
[----:B------:R-:W-:Y:S05]  /*1aed0*/  BRA `(.L_x_5167) ;  /* 0xfffffef400047947 */ /* 0x000fea000383ffff */
.L_x_5209:
        /* <DEDUP_REMOVED lines=11> */
.L_x_5337:
[----:B------:R-:W-:Y:S05]  /*1af90*/  BSYNC B0 ;  /* 0x0000000000007941 */ /* 0x000fea0003800000 */
.L_x_5336:
[----:B------:R-:W-:Y:S05]  /*1afa0*/  BRA `(.L_x_5338) ;  /* 0xffffff9000807947 */ /* 0x000fea000383ffff */
.L_x_5211:
[----:B------:R-:W-:Y:S01]  /*1afb0*/  BSSY B0, `(.L_x_5339) ;  /* 0x0000006000007945 */ /* 0x000fe20003800000 */
[----:B------:R-:W-:-:S07]  /*1afc0*/  IMAD.MOV.U32 R15, RZ, RZ, -0x1 ;  /* 0xffffffffff0f7424 */ /* 0x000fce00078e00ff */
[----:B0-2---:R-:W-:Y:S05]  /*1afd0*/  WARPSYNC.COLLECTIVE R15, `(.L_x_5340) ;  /* 0x000000000f0c7348 */ /* 0x005fea0003c00000 */
[----:B------:R-:W-:Y:S02]  /*1afe0*/  ELECT P6, UR62, PT ;  /* 0x00000000003e782f */ /* 0x000fe400038c0000 */
[----:B------:R-:W-:Y:S01]  /*1aff0*/  MOV R14, UR62 ;  /* 0x0000003e000e7c02 */ /* 0x000fe20008000f00 */
[----:B0-2---:R-:W-:Y:S10]  /*1b000*/  ENDCOLLECTIVE ;  /* 0x000000000000791b */ /* 0x005ff40003800000 */
.L_x_5340:
[----:B------:R-:W-:Y:S05]  /*1b010*/  BSYNC B0 ;  /* 0x0000000000007941 */ /* 0x000fea0003800000 */
.L_x_5339:
[----:B------:R-:W-:Y:S05]  /*1b020*/  BRA `(.L_x_5341) ;  /* 0xffffff9000847947 */ /* 0x000fea000383ffff */
.L_x_5213:
[----:B-1----:R1:W3:Y:S02]  /*1b030*/  SYNCS.PHASECHK.TRANS64.TRYWAIT P0, [R0+URZ+0x38840], R2 ;  /* 0x03884002000075a7 */ /* 0x0022e4000800017f */
[----:B---3--:R-:W-:Y:S05]  /*1b040*/  @!P0 NANOSLEEP.SYNCS 0x989680 ;  /* 0x009896800000895d */ /* 0x008fea0003900000 */
[----:B------:R-:W3:Y:S02]  /*1b050*/  @!P0 SYNCS.PHASECHK.TRANS64 P0, [R0+URZ+0x38840], R2 ;  /* 0x03884002000085a7 */ /* 0x000ee4000800007f */
[----:B---3--:R-:W-:Y:S05]  /*1b060*/  @!P0 BRA `(.L_x_5213) ;  /* 0xfffffffc00f08947 */ /* 0x008fea000383ffff */
[----:B------:R-:W-:Y:S05]  /*1b070*/  BRA `(.L_x_5342) ;  /* 0xffffff9000e87947 */ /* 0x000fea000383ffff */
.L_x_5217:
        /* <DEDUP_REMOVED lines=9> */
.L_x_5343:
[----:B------:R-:W-:Y:S02]  /*1b110*/  IMAD.MOV.U32 R13, RZ, RZ, R3 ;  /* 0x000000ffff0d7224 */ /* 0x000fe400078e0003 */
[----:B------:R-:W-:Y:S01]  /*1b120*/  IMAD.MOV.U32 R4, RZ, RZ, R14 ;  /* 0x000000ffff047224 */ /* 0x000fe200078e000e */
[----:B------:R-:W-:-:S07]  /*1b130*/  LOP3.LUT R6, R6, 0x7f, RZ, 0xc0, !PT ;  /* 0x0000007f06067812 */ /* 0x000fce00078ec0ff */
[----:B------:R-:W-:Y:S05]  /*1b140*/  WARPSYNC.COLLECTIVE R15, `(.L_x_5344) ;  /* 0x000000000f087348 */ /* 0x000fea0003c00000 */
[----:B------:R0:W1:Y:S02]  /*1b150*/  SHFL.IDX P6, R14, R13, R12, R11 ;  /* 0x0000000c0d0e7389 */ /* 0x00006400000c000b */
[----:B01----:R-:W-:Y:S01]  /*1b160*/  ENDCOLLECTIVE ;  /* 0x000000000000791b */ /* 0x003fe20003800000 */
.L_x_5344:
        /* <DEDUP_REMOVED lines=9> */
.L_x_5345:
[----:B------:R-:W-:Y:S02]  /*1b200*/  IMAD.MOV.U32 R13, RZ, RZ, R3 ;  /* 0x000000ffff0d7224 */ /* 0x000fe400078e0003 */
[----:B------:R-:W-:-:S07]  /*1b210*/  IMAD.MOV.U32 R6, RZ, RZ, R14 ;  /* 0x000000ffff067224 */ /* 0x000fce00078e000e */
[----:B------:R-:W-:Y:S05]  /*1b220*/  WARPSYNC.COLLECTIVE R15, `(.L_x_5346) ;  /* 0x000000000f087348 */ /* 0x000fea0003c00000 */
[----:B------:R0:W1:Y:S02]  /*1b230*/  SHFL.IDX P6, R14, R13, R12, R11 ;  /* 0x0000000c0d0e7389 */ /* 0x00006400000c000b */
[----:B01----:R-:W-:Y:S01]  /*1b240*/  ENDCOLLECTIVE ;  /* 0x000000000000791b */ /* 0x003fe20003800000 */
.L_x_5346:
        /* <DEDUP_REMOVED lines=22> */
.L_x_5347:
        /* <DEDUP_REMOVED lines=10> */
.L_x_5348:
        /* <DEDUP_REMOVED lines=11> */
.L_x_5349:
        /* <DEDUP_REMOVED lines=14> */
.L_x_5350:
[----:B------:R-:W-:Y:S01]  /*1b5e0*/  IMAD.MOV.U32 R3, RZ, RZ, R14 ;  /* 0x000000ffff037224 */ /* 0x000fe200078e000e */
[----:B------:R-:W-:Y:S06]  /*1b5f0*/  BRA `(.L_x_5351) ;  /* 0xffffff9800247947 */ /* 0x000fec000383ffff */
.L_x_5221:
        /* <DEDUP_REMOVED lines=26> */
.L_x_5353:
[----:B------:R-:W-:Y:S05]  /*1b7a0*/  BSYNC B0 ;  /* 0x0000000000007941 */ /* 0x000fea0003800000 */
.L_x_5352:
        /* <DEDUP_REMOVED lines=13> */
.L_x_5354:
        /* <DEDUP_REMOVED lines=41> */
.L_x_5355:
        /* <DEDUP_REMOVED lines=16> */
.L_x_5356:
        /* <DEDUP_REMOVED lines=29> */
.L_x_5357:
        /* <DEDUP_REMOVED lines=12> */
.L_x_5358:
        /* <DEDUP_REMOVED lines=34> */
.L_x_5359:
[----:B------:R-:W-:Y:S02]  /*1c0c0*/  IMAD.MOV.U32 R13, RZ, RZ, R0 ;  /* 0x000000ffff0d7224 */ /* 0x000fe400078e0000 */
[----:B------:R-:W-:-:S07]  /*1c0d0*/  IMAD.MOV.U32 R4, RZ, RZ, R14 ;  /* 0x000000ffff047224 */ /* 0x000fce00078e000e */
[----:B------:R-:W-:Y:S05]  /*1c0e0*/  WARPSYNC.COLLECTIVE R15, `(.L_x_5360) ;  /* 0x000000000f087348 */ /* 0x000fea0003c00000 */
[----:B------:R0:W1:Y:S02]  /*1c0f0*/  SHFL.IDX P6, R14, R13, R12, R11 ;  /* 0x0000000c0d0e7389 */ /* 0x00006400000c000b */
[----:B01----:R-:W-:Y:S01]  /*1c100*/  ENDCOLLECTIVE ;  /* 0x000000000000791b */ /* 0x003fe20003800000 */
.L_x_5360:
[----:B------:R-:W-:Y:S01]  /*1c110*/  IMAD.MOV.U32 R0, RZ, RZ, R14 ;  /* 0x000000ffff007224 */ /* 0x000fe200078e000e */
[----:B------:R-:W-:Y:S06]  /*1c120*/  BRA `(.L_x_5361) ;  /* 0xffffff9800fc7947 */ /* 0x000fec000383ffff */
.L_x_5226:
[----:B0-----:R0:W2:Y:S02]  /*1c130*/  SYNCS.PHASECHK.TRANS64.TRYWAIT P0, [R18+URZ+0x38820], R0 ;  /* 0x03882000120075a7 */ /* 0x0010a4000800017f */
[----:B--2---:R-:W-:Y:S05]  /*1c140*/  @!P0 NANOSLEEP.SYNCS 0x989680 ;  /* 0x009896800000895d */ /* 0x004fea0003900000 */
[----:B------:R-:W2:Y:S02]  /*1c150*/  @!P0 SYNCS.PHASECHK.TRANS64 P0, [R18+URZ+0x38820], R0 ;  /* 0x03882000120085a7 */ /* 0x000ea4000800007f */
[----:B--2---:R-:W-:Y:S05]  /*1c160*/  @!P0 BRA `(.L_x_5226) ;  /* 0xfffffffc00f08947 */ /* 0x004fea000383ffff */
[----:B------:R-:W-:Y:S05]  /*1c170*/  BRA `(.L_x_5362) ;  /* 0xffffff9c00b47947 */ /* 0x000fea000383ffff */
.L_x_5230:
[----:B0-----:R0:W1:Y:S02]  /*1c180*/  SYNCS.PHASECHK.TRANS64.TRYWAIT P0, [R0+URZ+0x38860], R2 ;  /* 0x03886002000075a7 */ /* 0x001064000800017f */
[----:B-1----:R-:W-:Y:S05]  /*1c190*/  @!P0 NANOSLEEP.SYNCS 0x989680 ;  /* 0x009896800000895d */ /* 0x002fea0003900000 */
[----:B------:R-:W1:Y:S02]  /*1c1a0*/  @!P0 SYNCS.PHASECHK.TRANS64 P0, [R0+URZ+0x38860], R2 ;  /* 0x03886002000085a7 */ /* 0x000e64000800007f */
[----:B-1----:R-:W-:Y:S05]  /*1c1b0*/  @!P0 BRA `(.L_x_5230) ;  /* 0xfffffffc00f08947 */ /* 0x002fea000383ffff */
[----:B------:R-:W-:Y:S05]  /*1c1c0*/  BRA `(.L_x_5363) ;  /* 0xffffff9c00d87947 */ /* 0x000fea000383ffff */
.L_x_5249:
[----:B--2---:R2:W3:Y:S02]  /*1c1d0*/  SYNCS.PHASECHK.TRANS64.TRYWAIT P0, [R3+URZ+0x38840], R2 ;  /* 0x03884002030075a7 */ /* 0x0044e4000800017f */
[----:B---3--:R-:W-:Y:S05]  /*1c1e0*/  @!P0 NANOSLEEP.SYNCS 0x989680 ;  /* 0x009896800000895d */ /* 0x008fea0003900000 */
[----:B------:R-:W3:Y:S02]  /*1c1f0*/  @!P0 SYNCS.PHASECHK.TRANS64 P0, [R3+URZ+0x38840], R2 ;  /* 0x03884002030085a7 */ /* 0x000ee4000800007f */
[----:B---3--:R-:W-:Y:S05]  /*1c200*/  @!P0 BRA `(.L_x_5249) ;  /* 0xfffffffc00f08947 */ /* 0x008fea000383ffff */
[----:B------:R-:W-:Y:S05]  /*1c210*/  BRA `(.L_x_5364) ;  /* 0xffffffa800f07947 */ /* 0x000fea000383ffff */
.L_x_5254:
[----:B0-----:R0:W1:Y:S02]  /*1c220*/  SYNCS.PHASECHK.TRANS64.TRYWAIT P0, [R3+URZ+0x38860], R2 ;  /* 0x03886002030075a7 */ /* 0x001064000800017f */
[----:B-1----:R-:W-:Y:S05]  /*1c230*/  @!P0 NANOSLEEP.SYNCS 0x989680 ;  /* 0x009896800000895d */ /* 0x002fea0003900000 */
[----:B------:R-:W1:Y:S02]  /*1c240*/  @!P0 SYNCS.PHASECHK.TRANS64 P0, [R3+URZ+0x38860], R2 ;  /* 0x03886002030085a7 */ /* 0x000e64000800007f */
[----:B-1----:R-:W-:Y:S05]  /*1c250*/  @!P0 BRA `(.L_x_5254) ;  /* 0xfffffffc00f08947 */ /* 0x002fea000383ffff */
[----:B------:R-:W-:Y:S05]  /*1c260*/  BRA `(.L_x_5365) ;  /* 0xffffffac00707947 */ /* 0x000fea000383ffff */
.L_x_5269:
[----:B-1----:R1:W2:Y:S02]  /*1c270*/  SYNCS.PHASECHK.TRANS64.TRYWAIT P0, [R4+URZ+0x38840], R2 ;  /* 0x03884002040075a7 */ /* 0x0022a4000800017f */
[----:B--2---:R-:W-:Y:S05]  /*1c280*/  @!P0 NANOSLEEP.SYNCS 0x989680 ;  /* 0x009896800000895d */ /* 0x004fea0003900000 */
[----:B------:R-:W2:Y:S02]  /*1c290*/  @!P0 SYNCS.PHASECHK.TRANS64 P0, [R4+URZ+0x38840], R2 ;  /* 0x03884002040085a7 */ /* 0x000ea4000800007f */
[----:B--2---:R-:W-:Y:S05]  /*1c2a0*/  @!P0 BRA `(.L_x_5269) ;  /* 0xfffffffc00f08947 */ /* 0x004fea000383ffff */
[----:B------:R-:W-:Y:S05]  /*1c2b0*/  BRA `(.L_x_5366) ;  /* 0xffffffb800507947 */ /* 0x000fea000383ffff */
.L_x_5274:
[----:B0-----:R0:W2:Y:S02]  /*1c2c0*/  SYNCS.PHASECHK.TRANS64.TRYWAIT P0, [R4+URZ+0x38860], R2 ;  /* 0x03886002040075a7 */ /* 0x0010a4000800017f */
[----:B--2---:R-:W-:Y:S05]  /*1c2d0*/  @!P0 NANOSLEEP.SYNCS 0x989680 ;  /* 0x009896800000895d */ /* 0x004fea0003900000 */
[----:B------:R-:W2:Y:S02]  /*1c2e0*/  @!P0 SYNCS.PHASECHK.TRANS64 P0, [R4+URZ+0x38860], R2 ;  /* 0x03886002040085a7 */ /* 0x000ea4000800007f */
[----:B--2---:R-:W-:Y:S05]  /*1c2f0*/  @!P0 BRA `(.L_x_5274) ;  /* 0xfffffffc00f08947 */ /* 0x004fea000383ffff */
[----:B------:R-:W-:Y:S05]  /*1c300*/  BRA `(.L_x_5367) ;  /* 0xffffffb800cc7947 */ /* 0x000fea000383ffff */
.L_x_5289:
[----:B-1----:R1:W2:Y:S02]  /*1c310*/  SYNCS.PHASECHK.TRANS64.TRYWAIT P0, [R4+URZ+0x38840], R2 ;  /* 0x03884002040075a7 */ /* 0x0022a4000800017f */
[----:B--2---:R-:W-:Y:S05]  /*1c320*/  @!P0 NANOSLEEP.SYNCS 0x989680 ;  /* 0x009896800000895d */ /* 0x004fea0003900000 */
[----:B------:R-:W2:Y:S02]  /*1c330*/  @!P0 SYNCS.PHASECHK.TRANS64 P0, [R4+URZ+0x38840], R2 ;  /* 0x03884002040085a7 */ /* 0x000ea4000800007f */
[----:B--2---:R-:W-:Y:S05]  /*1c340*/  @!P0 BRA `(.L_x_5289) ;  /* 0xfffffffc00f08947 */ /* 0x004fea000383ffff */
[----:B------:R-:W-:Y:S05]  /*1c350*/  BRA `(.L_x_5368) ;  /* 0xffffffc4008c7947 */ /* 0x000fea000383ffff */
.L_x_5294:
[----:B0-----:R0:W2:Y:S02]  /*1c360*/  SYNCS.PHASECHK.TRANS64.TRYWAIT P0, [R4+URZ+0x38860], R2 ;  /* 0x03886002040075a7 */ /* 0x0010a4000800017f */
[----:B--2---:R-:W-:Y:S05]  /*1c370*/  @!P0 NANOSLEEP.SYNCS 0x989680 ;  /* 0x009896800000895d */ /* 0x004fea0003900000 */
[----:B------:R-:W2:Y:S02]  /*1c380*/  @!P0 SYNCS.PHASECHK.TRANS64 P0, [R4+URZ+0x38860], R2 ;  /* 0x03886002040085a7 */ /* 0x000ea4000800007f */
[----:B--2---:R-:W-:Y:S05]  /*1c390*/  @!P0 BRA `(.L_x_5294) ;  /* 0xfffffffc00f08947 */ /* 0x004fea000383ffff */
[----:B------:R-:W-:Y:S05]  /*1c3a0*/  BRA `(.L_x_5369) ;  /* 0xffffffc8000c7947 */ /* 0x000fea000383ffff */
.L_x_5310:
[----:B-1----:R-:W4:Y:S01]  /*1c3b0*/  LDL R3, [R1] ;  /* 0x0000000001037983 */ /* 0x002f220000100800 */
        /* <DEDUP_REMOVED lines=8> */
.L_x_5371:
[----:B------:R-:W-:Y:S05]  /*1c440*/  BSYNC B0 ;  /* 0x0000000000007941 */ /* 0x000fea0003800000 */
.L_x_5370:
        /* <DEDUP_REMOVED lines=9> */
.L_x_5372:
        /* <DEDUP_REMOVED lines=25> */
.L_x_5373:
        /* <DEDUP_REMOVED lines=8> */
.L_x_5374:
        /* <DEDUP_REMOVED lines=8> */
.L_x_5375:
        /* <DEDUP_REMOVED lines=8> */
.L_x_5376:
        /* <DEDUP_REMOVED lines=8> */
.L_x_5377:
        /* <DEDUP_REMOVED lines=9> */
.L_x_5378:
[----:B------:R-:W-:Y:S01]  /*1c900*/  IMAD.MOV.U32 R10, RZ, RZ, R14 ;  /* 0x000000ffff0a7224 */ /* 0x000fe200078e000e */
[----:B------:R-:W-:Y:S06]  /*1c910*/  BRA `(.L_x_5379) ;  /* 0xffffffd0004c7947 */ /* 0x000fec000383ffff */
.L_x_5313:
        /* <DEDUP_REMOVED lines=8> */
.L_x_5381:
[----:B------:R-:W-:Y:S05]  /*1c9a0*/  BSYNC B0 ;  /* 0x0000000000007941 */ /* 0x000fea0003800000 */
.L_x_5380:
        /* <DEDUP_REMOVED lines=10> */
.L_x_5382:
        /* <DEDUP_REMOVED lines=8> */
.L_x_5383:
        /* <DEDUP_REMOVED lines=8> */
.L_x_5384:
        /* <DEDUP_REMOVED lines=8> */
.L_x_5385:
        /* <DEDUP_REMOVED lines=9> */
.L_x_5386:
[----:B------:R-:W-:Y:S01]  /*1cc60*/  IMAD.MOV.U32 R10, RZ, RZ, R14 ;  /* 0x000000ffff0a7224 */ /* 0x000fe200078e000e */
[----:B------:R-:W-:Y:S06]  /*1cc70*/  BRA `(.L_x_5387) ;  /* 0xffffffd000207947 */ /* 0x000fec000383ffff */
.L_x_5315:
[----:B------:R-:W-:Y:S01]  /*1cc80*/  BSSY B0, `(.L_x_5388) ;  /* 0x0000006000007945 */ /* 0x000fe20003800000 */
[----:B------:R-:W-:Y:S01]  /*1cc90*/  PLOP3.LUT P6, PT, P6, PT, PT, 0x8, 0x0 ;  /* 0x000000000000781c */ /* 0x000fe200037ce170 */
[----:B------:R-:W-:-:S12]  /*1cca0*/  IMAD.MOV.U32 R15, RZ, RZ, -0x1 ;  /* 0xffffffffff0f7424 */ /* 0x000fd800078e00ff */
[----:B0-----:R-:W-:Y:S05]  /*1ccb0*/  WARPSYNC.COLLECTIVE R15, `(.L_x_5389) ;  /* 0x000000000f087348 */ /* 0x001fea0003c00000 */
[----:B------:R-:W-:Y:S01]  /*1ccc0*/  VOTE.ANY R14, PT, P6 ;  /* 0x00000000000e7806 */ /* 0x000fe200030e0100 */
[----:B0-----:R-:W-:Y:S06]  /*1ccd0*/  ENDCOLLECTIVE ;  /* 0x000000000000791b */ /* 0x001fec0003800000 */
.L_x_5389:
[----:B------:R-:W-:Y:S05]  /*1cce0*/  BSYNC B0 ;  /* 0x0000000000007941 */ /* 0x000fea0003800000 */
.L_x_5388:
        /* <DEDUP_REMOVED lines=10> */
.L_x_5390:
[----:B------:R-:W-:Y:S02]  /*1cd90*/  IMAD.MOV.U32 R13, RZ, RZ, R7 ;  /* 0x000000ffff0d7224 */ /* 0x000fe400078e0007 */
[----:B------:R-:W-:-:S07]  /*1cda0*/  IMAD.MOV.U32 R4, RZ, RZ, R14 ;  /* 0x000000ffff047224 */ /* 0x000fce00078e000e */
[----:B------:R-:W-:Y:S05]  /*1cdb0*/  WARPSYNC.COLLECTIVE R15, `(.L_x_5391) ;  /* 0x000000000f087348 */ /* 0x000fea0003c00000 */
[----:B------:R0:W1:Y:S02]  /*1cdc0*/  SHFL.IDX P6, R14, R13, R12, R11 ;  /* 0x0000000c0d0e7389 */ /* 0x00006400000c000b */
[----:B01----:R-:W-:Y:S01]  /*1cdd0*/  ENDCOLLECTIVE ;  /* 0x000000000000791b */ /* 0x003fe20003800000 */
.L_x_5391:
[----:B------:R-:W-:Y:S02]  /*1cde0*/  IMAD.MOV.U32 R7, RZ, RZ, R14 ;  /* 0x000000ffff077224 */ /* 0x000fe400078e000e */
[----:B------:R-:W-:-:S05]  /*1cdf0*/  IMAD.IADD R5, R9, 0x1, R16 ;  /* 0x0000000109057824 */ /* 0x000fca00078e0210 */
[----:B------:R0:W-:Y:S01]  /*1ce00*/  STL [R1+0xc], R5 ;  /* 0x00000c0501007387 */ /* 0x0001e20000100800 */
[----:B------:R-:W-:Y:S05]  /*1ce10*/  BRA `(.L_x_5392) ;  /* 0xffffffd000007947 */ /* 0x000fea000383ffff */
.L_x_5317:
        /* <DEDUP_REMOVED lines=8> */
.L_x_5394:
[----:B------:R-:W-:Y:S05]  /*1cea0*/  BSYNC B0 ;  /* 0x0000000000007941 */ /* 0x000fea0003800000 */
.L_x_5393:
[----:B------:R-:W-:Y:S01]  /*1ceb0*/  IMAD.MOV.U32 R2, RZ, RZ, R14 ;  /* 0x000000ffff027224 */ /* 0x000fe200078e000e */
[----:B------:R-:W-:Y:S06]  /*1cec0*/  BRA `(.L_x_5395) ;  /* 0xffffffcc00ec7947 */ /* 0x000fec000383ffff */
.L_x_5323:
[----:B0-----:R0:W1:Y:S02]  /*1ced0*/  SYNCS.PHASECHK.TRANS64.TRYWAIT P0, [R0+URZ+0x38820], R3 ;  /* 0x03882003000075a7 */ /* 0x001064000800017f */
[----:B-1----:R-:W-:Y:S05]  /*1cee0*/  @!P0 NANOSLEEP.SYNCS 0x989680 ;  /* 0x009896800000895d */ /* 0x002fea0003900000 */
[----:B------:R-:W1:Y:S02]  /*1cef0*/  @!P0 SYNCS.PHASECHK.TRANS64 P0, [R0+URZ+0x38820], R3 ;  /* 0x03882003000085a7 */ /* 0x000e64000800007f */
[----:B-1----:R-:W-:Y:S05]  /*1cf00*/  @!P0 BRA `(.L_x_5323) ;  /* 0xfffffffc00f08947 */ /* 0x002fea000383ffff */
[----:B------:R-:W-:Y:S05]  /*1cf10*/  BRA `(.L_x_5396) ;  /* 0xffffffd8008c7947 */ /* 0x000fea000383ffff */
.L_x_5324:
        /* <DEDUP_REMOVED lines=11> */
.L_x_5398:
[----:B------:R-:W-:Y:S05]  /*1cfd0*/  BSYNC B0 ;  /* 0x0000000000007941 */ /* 0x000fea0003800000 */
.L_x_5397:
[----:B------:R-:W-:Y:S05]  /*1cfe0*/  BRA `(.L_x_5399) ;  /* 0xffffffd800747947 */ /* 0x000fea000383ffff */
.L_x_5327:
[----:B------:R-:W-:Y:S01]  /*1cff0*/  BSSY B1, `(.L_x_5400) ;  /* 0x0000006000017945 */ /* 0x000fe20003800000 */
[----:B------:R-:W-:-:S07]  /*1d000*/  IMAD.MOV.U32 R15, RZ, RZ, -0x1 ;  /* 0xffffffffff0f7424 */ /* 0x000fce00078e00ff */
[----:B01----:R-:W-:Y:S05]  /*1d010*/  WARPSYNC.COLLECTIVE R15, `(.L_x_5401) ;  /* 0x000000000f0c7348 */ /* 0x003fea0003c00000 */
[----:B------:R-:W-:Y:S02]  /*1d020*/  ELECT P6, UR62, PT ;  /* 0x00000000003e782f */ /* 0x000fe400038c0000 */
[----:B------:R-:W-:Y:S01]  /*1d030*/  MOV R14, UR62 ;  /* 0x0000003e000e7c02 */ /* 0x000fe20008000f00 */
[----:B01----:R-:W-:Y:S10]  /*1d040*/  ENDCOLLECTIVE ;  /* 0x000000000000791b */ /* 0x003ff40003800000 */
.L_x_5401:
[----:B------:R-:W-:Y:S05]  /*1d050*/  BSYNC B1 ;  /* 0x0000000000017941 */ /* 0x000fea0003800000 */
.L_x_5400:
[----:B------:R-:W-:Y:S05]  /*1d060*/  BRA `(.L_x_5402) ;  /* 0xffffffd8006c7947 */ /* 0x000fea000383ffff */
.L_x_5329:
[----:B0-----:R0:W1:Y:S02]  /*1d070*/  SYNCS.PHASECHK.TRANS64.TRYWAIT P0, [R6+URZ], R5 ;  /* 0x00000005060075a7 */ /* 0x001064000800017f */
[----:B-1----:R-:W-:Y:S05]  /*1d080*/  @!P0 NANOSLEEP.SYNCS 0x989680 ;  /* 0x009896800000895d */ /* 0x002fea0003900000 */
[----:B------:R-:W1:Y:S02]  /*1d090*/  @!P0 SYNCS.PHASECHK.TRANS64 P0, [R6+URZ], R5 ;  /* 0x00000005060085a7 */ /* 0x000e64000800007f */
[----:B-1----:R-:W-:Y:S05]  /*1d0a0*/  @!P0 BRA `(.L_x_5329) ;  /* 0xfffffffc00f08947 */ /* 0x002fea000383ffff */
[----:B------:R-:W-:Y:S05]  /*1d0b0*/  BRA `(.L_x_5403) ;  /* 0xffffffd800a87947 */ /* 0x000fea000383ffff */
.L_x_5330:
[----:B-1----:R1:W2:Y:S02]  /*1d0c0*/  SYNCS.PHASECHK.TRANS64.TRYWAIT P0, [R7+URZ], R2 ;  /* 0x00000002070075a7 */ /* 0x0022a4000800017f */
[----:B--2---:R-:W-:Y:S05]  /*1d0d0*/  @!P0 NANOSLEEP.SYNCS 0x989680 ;  /* 0x009896800000895d */ /* 0x004fea0003900000 */
[----:B------:R-:W2:Y:S02]  /*1d0e0*/  @!P0 SYNCS.PHASECHK.TRANS64 P0, [R7+URZ], R2 ;  /* 0x00000002070085a7 */ /* 0x000ea4000800007f */
[----:B--2---:R-:W-:Y:S05]  /*1d0f0*/  @!P0 BRA `(.L_x_5330) ;  /* 0xfffffffc00f08947 */ /* 0x004fea000383ffff */
[----:B------:R-:W-:Y:S05]  /*1d100*/  BRA `(.L_x_5404) ;  /* 0xffffffd8009c7947 */ /* 0x000fea000383ffff */
.L_x_5332:
[----:B--2---:R2:W3:Y:S02]  /*1d110*/  SYNCS.PHASECHK.TRANS64.TRYWAIT P0, [R4+URZ], R5 ;  /* 0x00000005040075a7 */ /* 0x0044e4000800017f */
[----:B---3--:R-:W-:Y:S05]  /*1d120*/  @!P0 NANOSLEEP.SYNCS 0x989680 ;  /* 0x009896800000895d */ /* 0x008fea0003900000 */
[----:B------:R-:W3:Y:S02]  /*1d130*/  @!P0 SYNCS.PHASECHK.TRANS64 P0, [R4+URZ], R5 ;  /* 0x00000005040085a7 */ /* 0x000ee4000800007f */
[----:B---3--:R-:W-:Y:S05]  /*1d140*/  @!P0 BRA `(.L_x_5332) ;  /* 0xfffffffc00f08947 */ /* 0x008fea000383ffff */
[----:B------:R-:W-:Y:S05]  /*1d150*/  BRA `(.L_x_5405) ;  /* 0xffffffd800a47947 */ /* 0x000fea000383ffff */
.L_x_5406:
        /* <DEDUP_REMOVED lines=10> */
.L_x_5882:


//--------------------- .text._ZN7cutlass13device_kernelIN5flash11enable_sm90INS1_16FlashAttnFwdSm90INS1_25CollectiveMainloopFwdSm90ILi2EN4cute5tupleIJNS5_1CILi1EEES8_S8_EEENS6_IJNS7_ILi64EEESA_SA_EEELi512ENS_6half_tEfNS_4arch4Sm90ELb1ELb0ELb0ELb1ELb0ELb1ELb1ELb0ELb0ELb1ELb1ELb0EEENS1_21CollectiveEpilogueFwdINS6_IJSA_NS7_ILi512EEESA_EEES9_SC_SE_Li256ELb1ELb1ELb1ELb0EEENS1_36VarlenDynamicPersistentTileSchedulerILi64ELi64ELi256ELi128ELb1ELb1ELb1ELb1ELb1ELb1EEEEEEEEEvNT_6ParamsE --------------------------
	.section	.text._ZN7cutlass13device_kernelIN5flash11enable_sm90INS1_16FlashAttnFwdSm90INS1_25CollectiveMainloopFwdSm90ILi2EN4cute5tupleIJNS5_1CILi1EEES8_S8_EEENS6_IJNS7_ILi64EEESA_SA_EEELi512ENS_6half_tEfNS_4arch4Sm90ELb1ELb0ELb0ELb1ELb0ELb1ELb1ELb0ELb0ELb1ELb1ELb0EEENS1_21CollectiveEpilogueFwdINS6_IJSA_NS7_ILi512EEESA_EEES9_SC_SE_Li256ELb1ELb1ELb1ELb0EEENS1_36VarlenDynamicPersistentTileSchedulerILi64ELi64ELi256ELi128ELb1ELb1ELb1ELb1ELb1ELb1EEEEEEEEEvNT_6ParamsE,"ax",@progbits
	.align	128
.text._ZN7cutlass13device_kernelIN5flash11enable_sm90INS1_16FlashAttnFwdSm90INS1_25CollectiveMainloopFwdSm90ILi2EN4cute5tupleIJNS5_1CILi1EEES8_S8_EEENS6_IJNS7_ILi64EEESA_SA_EEELi512ENS_6half_tEfNS_4arch4Sm90ELb1ELb0ELb0ELb1ELb0ELb1ELb1ELb0ELb0ELb1ELb1ELb0EEENS1_21CollectiveEpilogueFwdINS6_IJSA_NS7_ILi512EEESA_EEES9_SC_SE_Li256ELb1ELb1ELb1ELb0EEENS1_36VarlenDynamicPersistentTileSchedulerILi64ELi64ELi256ELi128ELb1ELb1ELb1ELb1ELb1ELb1EEEEEEEEEvNT_6ParamsE:
        .type           _ZN7cutlass13device_kernelIN5flash11enable_sm90INS1_16FlashAttnFwdSm90INS1_25CollectiveMainloopFwdSm90ILi2EN4cute5tupleIJNS5_1CILi1EEES8_S8_EEENS6_IJNS7_ILi64EEESA_SA_EEELi512ENS_6half_tEfNS_4arch4Sm90ELb1ELb0ELb0ELb1ELb0ELb1ELb1ELb0ELb0ELb1ELb1ELb0EEENS1_21CollectiveEpilogueFwdINS6_IJSA_NS7_ILi512EEESA_EEES9_SC_SE_Li256ELb1ELb1ELb1ELb0EEENS1_36VarlenDynamicPersistentTileSchedulerILi64ELi64ELi256ELi128ELb1ELb1ELb1ELb1ELb1ELb1EEEEEEEEEvNT_6ParamsE,@function
        .size           _ZN7cutlass13device_kernelIN5flash11enable_sm90INS1_16FlashAttnFwdSm90INS1_25CollectiveMainloopFwdSm90ILi2EN4cute5tupleIJNS5_1CILi1EEES8_S8_EEENS6_IJNS7_ILi64EEESA_SA_EEELi512ENS_6half_tEfNS_4arch4Sm90ELb1ELb0ELb0ELb1ELb0ELb1ELb1ELb0ELb0ELb1ELb1ELb0EEENS1_21CollectiveEpilogueFwdINS6_IJSA_NS7_ILi512EEESA_EEES9_SC_SE_Li256ELb1ELb1ELb1ELb0EEENS1_36VarlenDynamicPersistentTileSchedulerILi64ELi64ELi256ELi128ELb1ELb1ELb1ELb1ELb1ELb1EEEEEEEEEvNT_6ParamsE,(.L_x_5883 - _ZN7cutlass13device_kernelIN5flash11enable_sm90INS1_16FlashAttnFwdSm90INS1_25CollectiveMainloopFwdSm90ILi2EN4cute5tupleIJNS5_1CILi1EEES8_S8_EEENS6_IJNS7_ILi64EEESA_SA_EEELi512ENS_6half_tEfNS_4arch4Sm90ELb1ELb0ELb0ELb1ELb0ELb1ELb1ELb0ELb0ELb1ELb1ELb0EEENS1_21CollectiveEpilogueFwdINS6_IJSA_NS7_ILi512EEESA_EEES9_SC_SE_Li256ELb1ELb1ELb1ELb0EEENS1_36VarlenDynamicPersistentTileSchedulerILi64ELi64ELi256ELi128ELb1ELb1ELb1ELb1ELb1ELb1EEEEEEEEEvNT_6ParamsE)
        .other          _ZN7cutlass13device_kernelIN5flash11enable_sm90INS1_16FlashAttnFwdSm90INS1_25CollectiveMainloopFwdSm90ILi2EN4cute5tupleIJNS5_1CILi1EEES8_S8_EEENS6_IJNS7_ILi64EEESA_SA_EEELi512ENS_6half_tEfNS_4arch4Sm90ELb1ELb0ELb0ELb1ELb0ELb1ELb1ELb0ELb0ELb1ELb1ELb0EEENS1_21CollectiveEpilogueFwdINS6_IJSA_NS7_ILi512EEESA_EEES9_SC_SE_Li256ELb1ELb1ELb1ELb0EEENS1_36VarlenDynamicPersistentTileSchedulerILi64ELi64ELi256ELi128ELb1ELb1ELb1ELb1ELb1ELb1EEEEEEEEEvNT_6ParamsE,@"STO_CUDA_ENTRY STV_DEFAULT"
_ZN7cutlass13device_kernelIN5flash11enable_sm90INS1_16FlashAttnFwdSm90INS1_25CollectiveMainloopFwdSm90ILi2EN4cute5tupleIJNS5_1CILi1EEES8_S8_EEENS6_IJNS7_ILi64EEESA_SA_EEELi512ENS_6half_tEfNS_4arch4Sm90ELb1ELb0ELb0ELb1ELb0ELb1ELb1ELb0ELb0ELb1ELb1ELb0EEENS1_21CollectiveEpilogueFwdINS6_IJSA_NS7_ILi512EEESA_EEES9_SC_SE_Li256ELb1ELb1ELb1ELb0EEENS1_36VarlenDynamicPersistentTileSchedulerILi64ELi64ELi256ELi128ELb1ELb1ELb1ELb1ELb1ELb1EEEEEEEEEvNT_6ParamsE:
        /* <DEDUP_REMOVED lines=24> */
.L_x_5408:
[----:B------:R-:W-:Y:S05]  /*0180*/  BSYNC B0 ;  /* 0x0000000000007941 */ /* 0x000fea0003800000 */
.L_x_5407:
        /* <DEDUP_REMOVED lines=39> */
.L_x_5409:
        /* <DEDUP_REMOVED lines=22> */
.L_x_5410:
        /* <DEDUP_REMOVED lines=18> */
.L_x_5411:
        /* <DEDUP_REMOVED lines=22> */
.L_x_5412:
        /* <DEDUP_REMOVED lines=22> */
.L_x_5413:
        /* <DEDUP_REMOVED lines=8> */
.L_x_5416:
        /* <DEDUP_REMOVED lines=40> */
[----:B------:R-:W-:Y:S01]  /*0c40*/  LEA.HI R4, R4, R7, RZ, 0x1 ;  /* 0x0000000704047211 */ /* 0x000fe200078f08ff */
[C---:B------:R-:W-:Y:S01]  /*0c50*/  IMAD.IADD R9, R6.reuse, 0x1, -R9 ;  /* 0x0000000106097824 */ /* 0x040fe200078e0a09 */
[----:B------:R-:W-:Y:S01]  /*0c60*/  LOP3.LUT R11, R13, 0xfffffffc, RZ, 0xc0, !PT ;  /* 0xfffffffc0d0b7812 */ /* 0x000fe200078ec0ff */
[C---:B------:R-:W-:Y:S01]  /*0c70*/  VIADD R225, R187.reuse, 0x80 ;  /* 0x00000080bbe17836 */ /* 0x040fe20000000000 */
[----:B------:R-:W-:Y:S01]  /*0c80*/  SHF.R.S32.HI R20, RZ, 0x7, R0 ;  /* 0x00000007ff147819 */ /* 0x000fe20000011400 */
[----:B------:R-:W-:Y:S01]  /*0c90*/  VIADD R223, R187, 0x100 ;  /* 0x00000100bbdf7836 */ /* 0x000fe20000000000 */
[----:B------:R-:W-:Y:S01]  /*0ca0*/  SHF.R.S32.HI R8, RZ, 0x1f, R3 ;  /* 0x0000001fff087819 */ /* 0x000fe20000011403 */
[----:B------:R-:W-:Y:S01]  /*0cb0*/  IMAD.IADD R184, R6, 0x1, -R11 ;  /* 0x0000000106b87824 */ /* 0x000fe200078e0a0b */
[----:B------:R-:W-:Y:S01]  /*0cc0*/  LOP3.LUT R5, R5, 0x3ffffc, RZ, 0xc0, !PT ;  /* 0x003ffffc05057812 */ /* 0x000fe200078ec0ff */
[----:B------:R-:W-:Y:S01]  /*0cd0*/  IMAD R14, R20, 0x100, R3 ;  /* 0x00000100140e7824 */ /* 0x000fe200078e0203 */
[----:B------:R-:W-:Y:S01]  /*0ce0*/  LOP3.LUT R4, R4, 0x1ffffffe, RZ, 0xc0, !PT ;  /* 0x1ffffffe04047812 */ /* 0x000fe200078ec0ff */
[----:B------:R-:W-:Y:S01]  /*0cf0*/  STL [R1+0x64], R20 ;  /* 0x0000641401007387 */ /* 0x000fe20000100800 */
[----:B------:R-:W-:Y:S01]  /*0d00*/  SHF.R.S32.HI R6, RZ, 0x1f, R9 ;  /* 0x0000001fff067819 */ /* 0x000fe20000011409 */
[----:B------:R-:W-:Y:S01]  /*0d10*/  IMAD.IADD R5, R214, 0x1, -R5 ;  /* 0x00000001d6057824 */ /* 0x000fe200078e0a05 */
[----:B------:R-:W-:Y:S01]  /*0d20*/  LEA.HI R10, R8, R3, RZ, 0x3 ;  /* 0x00000003080a7211 */ /* 0x000fe200078f18ff */
[----:B------:R-:W-:Y:S01]  /*0d30*/  IMAD.IADD R4, R7, 0x1, -R4 ;  /* 0x0000000107047824 */ /* 0x000fe200078e0a04 */
[----:B------:R-:W-:Y:S01]  /*0d40*/  SHF.R.S32.HI R19, RZ, 0x2, R13 ;  /* 0x00000002ff137819 */ /* 0x000fe2000001140d */
[----:B------:R-:W-:Y:S01]  /*0d50*/  IMAD R17, R5, 0x10, R14 ;  /* 0x0000001005117824 */ /* 0x000fe200078e020e */
[-C--:B------:R-:W-:Y:S01]  /*0d60*/  LEA.HI R7, R6, R9.reuse, RZ, 0x2 ;  /* 0x0000000906077211 */ /* 0x080fe200078f10ff */
[----:B------:R-:W-:Y:S01]  /*0d70*/  IMAD.SHL.U32 R4, R4, 0x8, RZ ;  /* 0x0000000804047824 */ /* 0x000fe200078e00ff */
[C---:B------:R-:W-:Y:S01]  /*0d80*/  LOP3.LUT R12, R10.reuse, 0xfffffff8, RZ, 0xc0, !PT ;  /* 0xfffffff80a0c7812 */ /* 0x040fe200078ec0ff */
[----:B------:R-:W-:Y:S01]  /*0d90*/  VIADD R5, R19, 0x20 ;  /* 0x0000002013057836 */ /* 0x000fe20000000000 */
[--C-:B------:R-:W-:Y:S01]  /*0da0*/  SHF.R.S32.HI R8, RZ, 0x2, R7.reuse ;  /* 0x00000002ff087819 */ /* 0x100fe20000011407 */
[----:B------:R-:W-:Y:S01]  /*0db0*/  IMAD.SHL.U32 R10, R10, 0x40, RZ ;  /* 0x000000400a0a7824 */ /* 0x000fe200078e00ff */
[----:B------:R-:W-:Y:S01]  /*0dc0*/  SHF.R.S32.HI R11, RZ, 0x1f, R7 ;  /* 0x0000001fff0b7819 */ /* 0x000fe20000011407 */
[----:B------:R-:W-:Y:S01]  /*0dd0*/  IMAD.IADD R12, R3, 0x1, -R12 ;  /* 0x00000001030c7824 */ /* 0x000fe200078e0a0c */
[----:B------:R-:W-:Y:S01]  /*0de0*/  LOP3.LUT R14, R7, 0x7ffffffc, RZ, 0xc0, !PT ;  /* 0x7ffffffc070e7812 */ /* 0x000fe200078ec0ff */
[----:B------:R-:W-:Y:S01]  /*0df0*/  VIADD R228, R187, 0x40 ;  /* 0x00000040bbe47836 */ /* 0x000fe20000000000 */
[----:B------:R-:W-:Y:S01]  /*0e00*/  LEA.HI R11, R11, R8, RZ, 0x3 ;  /* 0x000000080b0b7211 */ /* 0x000fe200078f18ff */
[----:B------:R-:W-:Y:S01]  /*0e10*/  IMAD.SHL.U32 R3, R12, 0x40, RZ ;  /* 0x000000400c037824 */ /* 0x000fe200078e00ff */
[----:B------:R-:W-:Y:S01]  /*0e20*/  SHF.R.S32.HI R16, RZ, 0x1f, R5 ;  /* 0x0000001fff107819 */ /* 0x000fe20000011405 */
[----:B------:R-:W-:Y:S01]  /*0e30*/  IMAD.IADD R14, R9, 0x1, -R14 ;  /* 0x00000001090e7824 */ /* 0x000fe200078e0a0e */
[----:B------:R-:W-:Y:S01]  /*0e40*/  LEA.HI R6, R6, R9, RZ, 0x5 ;  /* 0x0000000906067211 */ /* 0x000fe200078f28ff */
[----:B------:R-:W-:Y:S01]  /*0e50*/  VIADD R224, R187, 0xc0 ;  /* 0x000000c0bbe07836 */ /* 0x000fe20000000000 */
[----:B------:R-:W-:Y:S01]  /*0e60*/  LOP3.LUT R11, R11, 0xfffffff8, RZ, 0xc0, !PT ;  /* 0xfffffff80b0b7812 */ /* 0x000fe200078ec0ff */
[----:B------:R-:W-:Y:S01]  /*0e70*/  IMAD.SHL.U32 R215, R14, 0x2, RZ ;  /* 0x000000020ed77824 */ /* 0x000fe200078e00ff */
[----:B------:R-:W-:Y:S01]  /*0e80*/  LEA.HI R9, R16, R5, RZ, 0x3 ;  /* 0x0000000510097211 */ /* 0x000fe200078f18ff */
[----:B------:R-:W-:Y:S01]  /*0e90*/  IMAD.SHL.U32 R5, R5, 0x40, RZ ;  /* 0x0000004005057824 */ /* 0x000fe200078e00ff */
[----:B------:R-:W-:Y:S01]  /*0ea0*/  LOP3.LUT R3, R3, 0x1c0, RZ, 0xc0, !PT ;  /* 0x000001c003037812 */ /* 0x000fe200078ec0ff */
[----:B------:R-:W-:Y:S01]  /*0eb0*/  IMAD.IADD R11, R8, 0x1, -R11 ;  /* 0x00000001080b7824 */ /* 0x000fe200078e0a0b */
[----:B------:R-:W-:Y:S01]  /*0ec0*/  LEA.HI R0, R0, R20, RZ, 0x1 ;  /* 0x0000001400007211 */ /* 0x000fe200078f08ff */
[--C-:B------:R-:W-:Y:S01]  /*0ed0*/  IMAD.U32 R8, R17, 0x40, R4.reuse ;  /* 0x0000004011087824 */ /* 0x100fe200078e0004 */
[----:B------:R-:W-:Y:S01]  /*0ee0*/  LOP3.LUT R7, R5, 0x1c0, RZ, 0xc0, !PT ;  /* 0x000001c005077812 */ /* 0x000fe200078ec0ff */
[----:B------:R-:W-:Y:S01]  /*0ef0*/  IMAD.SHL.U32 R16, R184, 0x8, RZ ;  /* 0x00000008b8107824 */ /* 0x000fe200078e00ff */
[----:B------:R-:W-:Y:S01]  /*0f00*/  LOP3.LUT R4, R3, 0x8, R4, 0xf8, !PT ;  /* 0x0000000803047812 */ /* 0x000fe200078ef804 */
[----:B------:R-:W-:Y:S01]  /*0f10*/  IMAD.SHL.U32 R9, R9, 0x40, RZ ;  /* 0x0000004009097824 */ /* 0x000fe200078e00ff */
[----:B------:R-:W-:Y:S01]  /*0f20*/  SHF.R.U32.HI R5, RZ, 0x3, R3 ;  /* 0x00000003ff057819 */ /* 0x000fe20000011603 */
[----:B------:R0:W-:Y:S01]  /*0f30*/  STL [R1+0x7c], R8 ;  /* 0x00007c0801007387 */ /* 0x0001e20000100800 */
[----:B------:R-:W-:Y:S01]  /*0f40*/  LOP3.LUT R3, R10, 0x7ffffe00, RZ, 0xc0, !PT ;  /* 0x7ffffe000a037812 */ /* 0x000fe200078ec0ff */
[----:B------:R-:W-:Y:S01]  /*0f50*/  VIADD R222, R187, 0x140 ;  /* 0x00000140bbde7836 */ /* 0x000fe20000000000 */
[----:B------:R-:W-:Y:S01]  /*0f60*/  LOP3.LUT R4, R4, R5, RZ, 0x3c, !PT ;  /* 0x0000000504047212 */ /* 0x000fe200078e3cff */
[----:B------:R-:W-:Y:S01]  /*0f70*/  IMAD.MOV.U32 R5, RZ, RZ, R21 ;  /* 0x000000ffff057224 */ /* 0x000fe200078e0015 */
[----:B------:R-:W-:Y:S01]  /*0f80*/  SHF.R.U32.HI R18, RZ, 0x3, R7 ;  /* 0x00000003ff127819 */ /* 0x000fe20000011607 */
[----:B------:R-:W-:Y:S01]  /*0f90*/  IMAD R3, R214, 0x400, R3 ;  /* 0x00000400d6037824 */ /* 0x000fe200078e0203 */
[----:B------:R-:W-:-:S02]  /*0fa0*/  LOP3.LUT R7, R7, 0x38, R16, 0xf8, !PT ;  /* 0x0000003807077812 */ /* 0x000fc400078ef810 */
[----:B------:R-:W-:Y:S01]  /*0fb0*/  LOP3.LUT R0, R0, 0xfffffe, RZ, 0xc0, !PT ;  /* 0x00fffffe00007812 */ /* 0x000fe200078ec0ff */
[----:B------:R-:W-:Y:S01]  /*0fc0*/  IMAD.IADD R3, R3, 0x1, R4 ;  /* 0x0000000103037824 */ /* 0x000fe200078e0204 */
[----:B0-----:R-:W-:Y:S02]  /*0fd0*/  LOP3.LUT R8, R9, 0xfffffe00, RZ, 0xc0, !PT ;  /* 0xfffffe0009087812 */ /* 0x001fe400078ec0ff */
[----:B------:R-:W-:Y:S01]  /*0fe0*/  SHF.R.S32.HI R4, RZ, 0x1f, R13 ;  /* 0x0000001fff047819 */ /* 0x000fe2000001140d */
[----:B------:R-:W-:Y:S01]  /*0ff0*/  IMAD.IADD R0, R20, 0x1, -R0 ;  /* 0x0000000114007824 */ /* 0x000fe200078e0a00 */
[----:B------:R-:W-:Y:S01]  /*1000*/  LOP3.LUT R25, R8, R7, R18, 0xf6, !PT ;  /* 0x0000000708197212 */ /* 0x000fe200078ef612 */
[----:B------:R-:W-:Y:S01]  /*1010*/  IMAD R195, R3, 0x2, R2 ;  /* 0x0000000203c37824 */ /* 0x000fe200078e0202 */
[----:B------:R-:W-:Y:S01]  /*1020*/  LEA.HI R8, R184, R184, RZ, 0x1 ;  /* 0x000000b8b8087211 */ /* 0x000fe200078f08ff */
[----:B------:R-:W-:Y:S01]  /*1030*/  IMAD.MOV.U32 R7, RZ, RZ, R23 ;  /* 0x000000ffff077224 */ /* 0x000fe200078e0017 */
[----:B------:R-:W-:Y:S01]  /*1040*/  LEA.HI R4, R4, R19, RZ, 0x3 ;  /* 0x0000001304047211 */ /* 0x000fe200078f18ff */
[C---:B------:R-:W-:Y:S01]  /*1050*/  VIADD R212, R195.reuse, 0x36400 ;  /* 0x00036400c3d47836 */ /* 0x040fe20000000000 */
[----:B------:R-:W-:Y:S01]  /*1060*/  LOP3.LUT R9, R8, 0x1ffffffe, RZ, 0xc0, !PT ;  /* 0x1ffffffe08097812 */ /* 0x000fe200078ec0ff */
[----:B------:R-:W-:Y:S01]  /*1070*/  IMAD.SHL.U32 R8, R0, 0x100, RZ ;  /* 0x0000010000087824 */ /* 0x000fe200078e00ff */
[----:B------:R-:W-:Y:S01]  /*1080*/  LOP3.LUT R4, R4, 0xfffffff8, RZ, 0xc0, !PT ;  /* 0xfffffff804047812 */ /* 0x000fe200078ec0ff */
[----:B------:R-:W-:Y:S01]  /*1090*/  VIADD R203, R195, 0x36420 ;  /* 0x00036420c3cb7836 */ /* 0x000fe20000000000 */
[----:B------:R-:W-:Y:S01]  /*10a0*/  SHF.R.S32.HI R6, RZ, 0x5, R6 ;  /* 0x00000005ff067819 */ /* 0x000fe20000011406 */
[----:B------:R-:W-:Y:S01]  /*10b0*/  IMAD.IADD R192, R215, 0x1, R8 ;  /* 0x00000001d7c07824 */ /* 0x000fe200078e0208 */
[----:B------:R-:W-:Y:S01]  /*10c0*/  R2P PR, R12, 0x6 ;  /* 0x000000060c007804 */ /* 0x000fe20000000000 */
[----:B------:R-:W-:Y:S01]  /*10d0*/  IMAD.IADD R189, R19, 0x1, -R4 ;  /* 0x0000000113bd7824 */ /* 0x000fe200078e0a04 */
[----:B------:R-:W-:Y:S01]  /*10e0*/  SHF.R.S32.HI R4, RZ, 0x1f, R225 ;  /* 0x0000001fff047819 */ /* 0x000fe200000114e1 */
[----:B------:R-:W-:Y:S01]  /*10f0*/  IMAD R188, R6, 0x10, R11 ;  /* 0x0000001006bc7824 */ /* 0x000fe200078e020b */
[----:B------:R-:W-:Y:S01]  /*1100*/  SHF.R.S32.HI R4, RZ, 0x1f, R223 ;  /* 0x0000001fff047819 */ /* 0x000fe200000114df */
[----:B------:R-:W-:Y:S01]  /*1110*/  IMAD.IADD R9, R184, 0x1, -R9 ;  /* 0x00000001b8097824 */ /* 0x000fe200078e0a09 */
[----:B------:R-:W-:Y:S01]  /*1120*/  SHF.R.S32.HI R0, RZ, 0x1f, R228 ;  /* 0x0000001fff007819 */ /* 0x000fe200000114e4 */
[C---:B------:R-:W-:Y:S01]  /*1130*/  VIADD R36, R192.reuse, 0x8 ;  /* 0x00000008c0247836 */ /* 0x040fe20000000000 */
[----:B------:R0:W-:Y:S01]  /*1140*/  STL [R1+0x78], R8 ;  /* 0x0000780801007387 */ /* 0x0001e20000100800 */
[C---:B------:R-:W-:Y:S01]  /*1150*/  VIADD R33, R192.reuse, 0x20 ;  /* 0x00000020c0217836 */ /* 0x040fe20000000000 */
[----:B------:R-:W-:Y:S01]  /*1160*/  SHF.R.S32.HI R0, RZ, 0x1f, R224 ;  /* 0x0000001fff007819 */ /* 0x000fe200000114e0 */
[----:B------:R-:W-:Y:S01]  /*1170*/  IMAD R4, R25, 0x2, R2 ;  /* 0x0000000219047824 */ /* 0x000fe200078e0202 */
[----:B------:R-:W-:Y:S01]  /*1180*/  SHF.R.S32.HI R0, RZ, 0x1f, R222 ;  /* 0x0000001fff007819 */ /* 0x000fe200000114de */
[C---:B------:R-:W-:Y:S01]  /*1190*/  VIADD R30, R192.reuse, 0x38 ;  /* 0x00000038c01e7836 */ /* 0x040fe20000000000 */
[----:B------:R-:W-:Y:S01]  /*11a0*/  SHF.R.S32.HI R0, RZ, 0x1f, R192 ;  /* 0x0000001fff007819 */ /* 0x000fe200000114c0 */
[C---:B------:R-:W-:Y:S01]  /*11b0*/  VIADD R27, R192.reuse, 0x50 ;  /* 0x00000050c01b7836 */ /* 0x040fe20000000000 */
[----:B------:R1:W-:Y:S01]  /*11c0*/  STL [R1+0x74], R4 ;  /* 0x0000740401007387 */ /* 0x0003e20000100800 */
[----:B------:R-:W-:Y:S01]  /*11d0*/  VIADD R24, R192, 0x68 ;  /* 0x00000068c0187836 */ /* 0x000fe20000000000 */
[----:B------:R-:W-:Y:S01]  /*11e0*/  SEL R210, R210, 0xffffffc0, !P2 ;  /* 0xffffffc0d2d27807 */ /* 0x000fe20005000000 */
[----:B------:R-:W-:Y:S01]  /*11f0*/  IMAD R216, R9, 0x8, R188 ;  /* 0x0000000809d87824 */ /* 0x000fe200078e02bc */
[----:B------:R-:W-:Y:S01]  /*1200*/  SHF.R.S32.HI R9, RZ, 0x1f, R36 ;  /* 0x0000001fff097819 */ /* 0x000fe20000011424 */
[C---:B------:R-:W-:Y:S01]  /*1210*/  VIADD R15, R192.reuse, 0x80 ;  /* 0x00000080c00f7836 */ /* 0x040fe20000000000 */
[----:B------:R-:W-:Y:S01]  /*1220*/  SHF.R.S32.HI R9, RZ, 0x1f, R33 ;  /* 0x0000001fff097819 */ /* 0x000fe20000011421 */
[C---:B------:R-:W-:Y:S01]  /*1230*/  VIADD R12, R192.reuse, 0x98 ;  /* 0x00000098c00c7836 */ /* 0x040fe20000000000 */
[----:B------:R-:W-:Y:S01]  /*1240*/  SHF.R.S32.HI R9, RZ, 0x1f, R30 ;  /* 0x0000001fff097819 */ /* 0x000fe2000001141e */
[C---:B0-----:R-:W-:Y:S01]  /*1250*/  VIADD R8, R192.reuse, 0xb0 ;  /* 0x000000b0c0087836 */ /* 0x041fe20000000000 */
[----:B------:R-:W-:Y:S01]  /*1260*/  SHF.R.S32.HI R9, RZ, 0x1f, R27 ;  /* 0x0000001fff097819 */ /* 0x000fe2000001141b */
        /* <DEDUP_REMOVED lines=51> */
[----:B------:R-:W-:Y:S01]  /*15a0*/  CS2R R22, SRZ ;  /* 0x0000000000167805 */ /* 0x000fe2000001ff00 */
[----:B------:R-:W-:Y:S01]  /*15b0*/  IMAD.IADD R212, R212, 0x1, R210 ;  /* 0x00000001d4d47824 */ /* 0x000fe200078e02d2 */
[----:B------:R-:W-:Y:S01]  /*15c0*/  SHF.R.S32.HI R3, RZ, 0x1f, R232 ;  /* 0x0000001fff037819 */ /* 0x000fe200000114e8 */
[----:B------:R-:W-:Y:S01]  /*15d0*/  IMAD.MOV.U32 R18, RZ, RZ, RZ ;  /* 0x000000ffff127224 */ /* 0x000fe200078e00ff */
[----:B------:R-:W-:Y:S01]  /*15e0*/  SHF.R.S32.HI R0, RZ, 0x1f, R231 ;  /* 0x0000001fff007819 */ /* 0x000fe200000114e7 */
[----:B------:R-:W-:-:S02]  /*15f0*/  VIADD R191, R184, 0x10 ;  /* 0x00000010b8bf7836 */ /* 0x000fc40000000000 */
[----:B------:R-:W-:-:S07]  /*1600*/  IMAD.IADD R210, R210, 0x1, R203 ;  /* 0x00000001d2d27824 */ /* 0x000fce00078e02cb */
.L_x_5559:
[----:B01234-:R-:W0:Y:S01]  /*1610*/  LDC.64 R8, c[0x0][0xd88] ;  /* 0x00036200ff087b82 */ /* 0x01fe220000000a00 */
        /* <DEDUP_REMOVED lines=54> */
.L_x_5418:
[----:B------:R-:W-:Y:S02]  /*1980*/  IMAD.U32 R40, RZ, RZ, UR5 ;  /* 0x00000005ff287e24 */ /* 0x000fe4000f8e00ff */
[----:B------:R-:W-:Y:S01]  /*1990*/  IMAD.U32 R24, RZ, RZ, UR4 ;  /* 0x00000004ff187e24 */ /* 0x000fe2000f8e00ff */
[----:B------:R-:W-:Y:S06]  /*19a0*/  @!P2 BRA `(.L_x_5419) ;  /* 0x000000000010a947 */ /* 0x000fec0003800000 */
[----:B------:R-:W-:-:S04]  /*19b0*/  IADD3 R6, P0, R220, UR8, RZ ;  /* 0x00000008dc067c10 */ /* 0x000fc8000ff1e0ff */
[----:B------:R-:W-:-:S05]  /*19c0*/  IADD3.X R7, R221, UR9, RZ, P0, !PT ;  /* 0x00000009dd077c10 */ /* 0x000fca00087fe4ff */
[----:B------:R0:W5:Y:S01]  /*19d0*/  LDG.E R24, desc[UR42][R6.64] ;  /* 0x0000002a06187981 */ /* 0x000162000c1e1900 */
[----:B------:R-:W-:Y:S05]  /*19e0*/  BRA `(.L_x_5420) ;  /* 0x0000000000107947 */ /* 0x000fea0003800000 */
.L_x_5419:
[----:B------:R-:W-:Y:S05]  /*19f0*/  @!P0 BRA `(.L_x_5420) ;  /* 0x00000000000c8947 */ /* 0x000fea0003800000 */
[----:B------:R-:W2:Y:S04]  /*1a00*/  LDG.E R3, desc[UR42][R8.64] ;  /* 0x0000002a08037981 */ /* 0x000ea8000c1e1900 */
[----:B------:R-:W2:Y:S02]  /*1a10*/  LDG.E R24, desc[UR42][R8.64+0x4] ;  /* 0x0000042a08187981 */ /* 0x000ea4000c1e1900 */
[----:B--2---:R-:W-:-:S07]  /*1a20*/  IMAD.IADD R24, R24, 0x1, -R3 ;  /* 0x0000000118187824 */ /* 0x004fce00078e0a03 */
.L_x_5420:
        /* <DEDUP_REMOVED lines=34> */
[----:B------:R-:W-:Y:S01]  /*1c50*/  SHF.R.S32.HI R43, RZ, 0x6, R3 ;  /* 0x00000006ff2b7819 */ /* 0x000fe20000011403 */
[----:B------:R-:W-:Y:S01]  /*1c60*/  IMAD.MOV.U32 R3, RZ, RZ, RZ ;  /* 0x000000ffff037224 */ /* 0x000fe200078e00ff */
[----:B------:R-:W-:-:S04]  /*1c70*/  LEA.HI R5, R5, R4, RZ, 0x6 ;  /* 0x0000000405057211 */ /* 0x000fc800078f30ff */
[----:B------:R-:W-:-:S04]  /*1c80*/  SHF.R.S32.HI R0, RZ, 0x6, R5 ;  /* 0x00000006ff007819 */ /* 0x000fc80000011405 */
[----:B---3--:R-:W-:-:S04]  /*1c90*/  VIMNMX R9, R43, R0, PT ;  /* 0x000000002b097248 */ /* 0x008fc80003fe0100 */
        /* <DEDUP_REMOVED lines=31> */
.L_x_5422:
[----:B------:R-:W-:Y:S05]  /*1e90*/  BSYNC B0 ;  /* 0x0000000000007941 */ /* 0x000fea0003800000 */
.L_x_5421:
        /* <DEDUP_REMOVED lines=36> */
.L_x_5425:
[----:B------:R-:W-:Y:S05]  /*20e0*/  BSYNC B6 ;  /* 0x0000000000067941 */ /* 0x000fea0003800000 */
.L_x_5424:
        /* <DEDUP_REMOVED lines=20> */
.L_x_5427:
[----:B------:R-:W-:Y:S05]  /*2230*/  BSYNC B6 ;  /* 0x0000000000067941 */ /* 0x000fea0003800000 */
.L_x_5426:
[----:B------:R-:W-:Y:S01]  /*2240*/  ULDC.64 UR4, c[0x0][0xaf0] ;  /* 0x0002bc0000047ab9 */ /* 0x000fe20000000a00 */
[----:B------:R-:W-:Y:S01]  /*2250*/  IMAD.MOV.U32 R0, RZ, RZ, R219 ;  /* 0x000000ffff007224 */ /* 0x000fe200078e00db */
[----:B------:R-:W-:Y:S01]  /*2260*/  ISETP.NE.U32.AND P0, PT, RZ, UR4, PT ;  /* 0x00000004ff007c0c */ /* 0x000fe2000bf05070 */
[----:B------:R-:W0:Y:S01]  /*2270*/  LDC.64 R6, c[0x0][0x300] ;  /* 0x0000c000ff067b82 */ /* 0x000e220000000a00 */
        /* <DEDUP_REMOVED lines=22> */
[----:B------:R-:W-:Y:S01]  /*23e0*/  SHF.R.S32.HI R185, RZ, 0x1f, R184 ;  /* 0x0000001fffb97819 */ /* 0x000fe200000114b8 */
        /* <DEDUP_REMOVED lines=9> */
[----:B------:R-:W-:Y:S02]  /*2480*/  IMAD R12, R19, R7, R12 ;  /* 0x00000007130c7224 */ /* 0x000fe400078e020c */
[----:B------:R-:W-:Y:S02]  /*2490*/  IMAD.SHL.U32 R58, R189, 0x40, RZ ;  /* 0x00000040bd3a7824 */ /* 0x000fe400078e00ff */
[----:B--2---:R-:W-:-:S03]  /*24a0*/  IMAD.WIDE.U32 R34, R19, R56, R184 ;  /* 0x0000003813227225 */ /* 0x004fc600078e00b8 */
[----:B------:R-:W-:Y:S01]  /*24b0*/  LOP3.LUT R58, R58, 0x1c0, RZ, 0xc0, !PT ;  /* 0x000001c03a3a7812 */ /* 0x000fe200078ec0ff */
[C---:B------:R-:W-:Y:S01]  /*24c0*/  IMAD.WIDE.U32 R36, R19.reuse, R56, R16 ;  /* 0x0000003813247225 */ /* 0x040fe200078e0010 */
[----:B---3--:R-:W-:Y:S02]  /*24d0*/  SHF.L.U64.HI R60, R4, 0x6, R5 ;  /* 0x00000006043c7819 */ /* 0x008fe40000010205 */
        /* <DEDUP_REMOVED lines=8> */
[----:B------:R-:W-:Y:S01]  /*2560*/  IMAD.SHL.U32 R52, R15, 0x2, RZ ;  /* 0x000000020f347824 */ /* 0x000fe200078e00ff */
[----:B----4-:R-:W-:-:S04]  /*2570*/  SHF.R.S32.HI R3, RZ, 0x1f, R0 ;  /* 0x0000001fff037819 */ /* 0x010fc80000011400 */
[----:B------:R-:W-:Y:S02]  /*2580*/  SEL R8, R3, RZ, !P0 ;  /* 0x000000ff03087207 */ /* 0x000fe40004000000 */
[----:B------:R-:W-:-:S03]  /*2590*/  SEL R3, R0, RZ, !P0 ;  /* 0x000000ff00037207 */ /* 0x000fc60004000000 */
[C---:B------:R-:W-:Y:S02]  /*25a0*/  IMAD R0, R8.reuse, UR4, RZ ;  /* 0x0000000408007c24 */ /* 0x040fe4000f8e02ff */
[----:B------:R-:W-:Y:S01]  /*25b0*/  IMAD.WIDE.U32 R20, R3, UR4, R20 ;  /* 0x0000000403147c25 */ /* 0x000fe2000f8e0014 */
[----:B------:R-:W-:Y:S02]  /*25c0*/  ULDC UR4, c[0x0][0x2f4] ;  /* 0x0000bd0000047ab9 */ /* 0x000fe40000000800 */
[----:B------:R-:W-:Y:S01]  /*25d0*/  ISETP.GE.AND P1, PT, R55, UR4, PT ;  /* 0x0000000437007c0c */ /* 0x000fe2000bf26270 */
[----:B------:R-:W-:Y:S02]  /*25e0*/  IMAD R65, R3, UR5, R0 ;  /* 0x0000000503417c24 */ /* 0x000fe4000f8e0200 */
[----:B------:R-:W-:Y:S02]  /*25f0*/  IMAD R0, R8, UR6, RZ ;  /* 0x0000000608007c24 */ /* 0x000fe4000f8e02ff */
[----:B------:R-:W-:-:S04]  /*2600*/  IMAD.WIDE.U32 R8, R19, R6, R16 ;  /* 0x0000000613087225 */ /* 0x000fc800078e0010 */
[----:B------:R-:W-:Y:S01]  /*2610*/  IMAD.WIDE.U32 R28, R3, UR6, R28 ;  /* 0x00000006031c7c25 */ /* 0x000fe2000f8e001c */
[----:B------:R-:W-:-:S03]  /*2620*/  IADD3 R72, P0, R20, R8, RZ ;  /* 0x0000000814487210 */ /* 0x000fc60007f1e0ff */
[----:B------:R-:W-:Y:S01]  /*2630*/  IMAD R13, R3, UR7, R0 ;  /* 0x00000007030d7c24 */ /* 0x000fe2000f8e0200 */
[----:B------:R-:W-:Y:S01]  /*2640*/  SEL R3, R15, RZ, P2 ;  /* 0x000000ff0f037207 */ /* 0x000fe20001000000 */
[----:B------:R-:W-:Y:S01]  /*2650*/  IMAD R0, R73, R4, RZ ;  /* 0x0000000449007224 */ /* 0x000fe200078e02ff */
[----:B------:R-:W-:Y:S01]  /*2660*/  IADD3 R38, P2, R19, R38, RZ ;  /* 0x0000002613267210 */ /* 0x000fe20007f5e0ff */
[----:B------:R-:W-:Y:S02]  /*2670*/  IMAD.IADD R65, R21, 0x1, R65 ;  /* 0x0000000115417824 */ /* 0x000fe400078e0241 */
[----:B------:R-:W-:Y:S02]  /*2680*/  IMAD R11, R19, R5, R0 ;  /* 0x00000005130b7224 */ /* 0x000fe400078e0200 */
[----:B------:R-:W-:Y:S01]  /*2690*/  IMAD R0, R73, R56, RZ ;  /* 0x0000003849007224 */ /* 0x000fe200078e02ff */
[----:B------:R-:W-:Y:S01]  /*26a0*/  IADD3.X R64, R65, R9, R12, P0, !PT ;  /* 0x0000000941407210 */ /* 0x000fe200007fe40c */
[C---:B------:R-:W-:Y:S01]  /*26b0*/  IMAD.IADD R3, R16.reuse, 0x1, R3 ;  /* 0x0000000110037824 */ /* 0x040fe200078e0203 */
[----:B------:R-:W-:Y:S01]  /*26c0*/  ISETP.GE.AND P0, PT, R16, UR4, PT ;  /* 0x0000000410007c0c */ /* 0x000fe2000bf06270 */
[----:B------:R-:W-:-:S02]  /*26d0*/  IMAD R9, R19, R57, R0 ;  /* 0x0000003913097224 */ /* 0x000fc400078e0200 */
[----:B------:R-:W-:Y:S01]  /*26e0*/  IMAD.IADD R31, R31, 0x1, R11 ;  /* 0x000000011f1f7824 */ /* 0x000fe200078e020b */
[----:B------:R-:W-:Y:S01]  /*26f0*/  SHF.R.S32.HI R0, RZ, 0x1f, R3 ;  /* 0x0000001fff007819 */ /* 0x000fe20000011403 */
[----:B------:R-:W-:Y:S02]  /*2700*/  IMAD.IADD R35, R35, 0x1, R9 ;  /* 0x0000000123237824 */ /* 0x000fe400078e0209 */
[----:B------:R-:W-:Y:S01]  /*2710*/  IMAD.IADD R37, R9, 0x1, R37 ;  /* 0x0000000109257824 */ /* 0x000fe200078e0225 */
[----:B------:R-:W-:Y:S01]  /*2720*/  LEA.HI R63, R0, R3, RZ, 0x3 ;  /* 0x00000003003f7211 */ /* 0x000fe200078f18ff */
[----:B------:R-:W-:Y:S01]  /*2730*/  IMAD.IADD R33, R11, 0x1, R33 ;  /* 0x000000010b217824 */ /* 0x000fe200078e0221 */
[----:B------:R-:W-:Y:S01]  /*2740*/  LOP3.LUT R3, R58, 0x18, R16, 0xf8, !PT ;  /* 0x000000183a037812 */ /* 0x000fe200078ef810 */
[C---:B-----5:R-:W-:Y:S01]  /*2750*/  IMAD.WIDE.U32 R30, R152.reuse, R4, R30 ;  /* 0x00000004981e7225 */ /* 0x060fe200078e001e */
[----:B------:R-:W-:Y:S02]  /*2760*/  SHF.R.S32.HI R9, RZ, 0x1f, R152 ;  /* 0x0000001fff097819 */ /* 0x000fe40000011498 */
        /* <DEDUP_REMOVED lines=16> */
[----:B------:R-:W-:Y:S02]  /*2870*/  IMAD.X R39, R10, 0x1, R73, P2 ;  /* 0x000000010a277824 */ /* 0x000fe400010e0649 */
[----:B------:R-:W-:Y:S02]  /*2880*/  IMAD.IADD R49, R49, 0x1, R33 ;  /* 0x0000000131317824 */ /* 0x000fe400078e0221 */
[----:B------:R-:W-:Y:S02]  /*2890*/  IMAD.IADD R47, R35, 0x1, R9 ;  /* 0x00000001232f7824 */ /* 0x000fe400078e0209 */
[----:B------:R-:W-:-:S02]  /*28a0*/  IMAD.IADD R46, R9, 0x1, R37 ;  /* 0x00000001092e7824 */ /* 0x000fc400078e0225 */
[----:B------:R-:W-:Y:S02]  /*28b0*/  IMAD R3, R214, 0x200, R3 ;  /* 0x00000200d6037824 */ /* 0x000fe400078e0203 */
[----:B------:R-:W-:-:S07]  /*28c0*/  IMAD.IADD R0, R29, 0x1, R13 ;  /* 0x000000011d007824 */ /* 0x000fce00078e020d */
.L_x_5457:
        /* <DEDUP_REMOVED lines=58> */
.L_x_5432:
[----:B------:R-:W-:Y:S05]  /*2c70*/  BSYNC B1 ;  /* 0x0000000000017941 */ /* 0x000fea0003800000 */
.L_x_5431:
        /* <DEDUP_REMOVED lines=16> */
.L_x_5433:
[----:B------:R-:W-:Y:S01]  /*2d80*/  IMAD R75, R23, 0x8, R2 ;  /* 0x00000008174b7824 */ /* 0x000fe200078e0202 */
[----:B------:R-:W-:Y:S01]  /*2d90*/  SHF.L.U32 R78, R186, 0x1f, RZ ;  /* 0x0000001fba4e7819 */ /* 0x000fe200000006ff */
[----:B------:R-:W-:Y:S03]  /*2da0*/  BSSY B1, `(.L_x_5434) ;  /* 0x0000003000017945 */ /* 0x000fe60003800000 */
[----:B------:R-:W0:Y:S02]  /*2db0*/  SYNCS.PHASECHK.TRANS64.TRYWAIT P5, [R75+URZ+0x38890], R78 ;  /* 0x0388904e4b0075a7 */ /* 0x000e2400080a017f */
[----:B0-----:R-:W-:Y:S05]  /*2dc0*/  @!P5 BRA `(.L_x_5435) ;  /* 0x0000020c00c4d947 */ /* 0x001fea0003800000 */
.L_x_5754:
[----:B------:R-:W-:Y:S05]  /*2dd0*/  BSYNC B1 ;  /* 0x0000000000017941 */ /* 0x000fea0003800000 */
.L_x_5434:
        /* <DEDUP_REMOVED lines=48> */
.L_x_5440:
[----:B------:R-:W-:Y:S05]  /*30e0*/  BSYNC B2 ;  /* 0x0000000000027941 */ /* 0x000fea0003800000 */
.L_x_5439:
[----:B--2---:R1:W-:Y:S02]  /*30f0*/  STG.E.128 desc[UR42][R12.64], R4 ;  /* 0x000000040c007986 */ /* 0x0043e4000c101d2a */
.L_x_5438:
[----:B------:R-:W-:Y:S05]  /*3100*/  BSYNC B1 ;  /* 0x0000000000017941 */ /* 0x000fea0003800000 */
.L_x_5437:
        /* <DEDUP_REMOVED lines=51> */
.L_x_5442:
[----:B------:R-:W-:Y:S05]  /*3440*/  BSYNC B1 ;  /* 0x0000000000017941 */ /* 0x000fea0003800000 */
.L_x_5441:
[----:B-1----:R2:W-:Y:S01]  /*3450*/  STG.E.128 desc[UR42][R12.64+0x40], R4 ;  /* 0x000040040c007986 */ /* 0x0025e2000c101d2a */
[----:B------:R-:W-:Y:S05]  /*3460*/  BRA `(.L_x_5436) ;  /* 0x0000000c001c7947 */ /* 0x000fea0003800000 */
.L_x_5430:
        /* <DEDUP_REMOVED lines=42> */
.L_x_5443:
[----:B------:R-:W-:Y:S01]  /*3710*/  IMAD R75, R23, 0x8, R2 ;  /* 0x00000008174b7824 */ /* 0x000fe200078e0202 */
[----:B------:R-:W-:Y:S01]  /*3720*/  SHF.L.U32 R78, R186, 0x1f, RZ ;  /* 0x0000001fba4e7819 */ /* 0x000fe200000006ff */
[----:B------:R-:W-:Y:S03]  /*3730*/  BSSY B1, `(.L_x_5444) ;  /* 0x0000003000017945 */ /* 0x000fe60003800000 */
[----:B------:R-:W0:Y:S02]  /*3740*/  SYNCS.PHASECHK.TRANS64.TRYWAIT P5, [R75+URZ+0x38890], R78 ;  /* 0x0388904e4b0075a7 */ /* 0x000e2400080a017f */
[----:B0-----:R-:W-:Y:S05]  /*3750*/  @!P5 BRA `(.L_x_5445) ;  /* 0x000002040074d947 */ /* 0x001fea0003800000 */
.L_x_5755:
[----:B------:R-:W-:Y:S05]  /*3760*/  BSYNC B1 ;  /* 0x0000000000017941 */ /* 0x000fea0003800000 */
.L_x_5444:
        /* <DEDUP_REMOVED lines=115> */
.L_x_5447:
[----:B------:R-:W-:Y:S05]  /*3ea0*/  BSYNC B1 ;  /* 0x0000000000017941 */ /* 0x000fea0003800000 */
.L_x_5446:
        /* <DEDUP_REMOVED lines=10> */
.L_x_5429:
[----:B------:R-:W-:-:S06]  /*3f50*/  UISETP.NE.AND UP0, UPT, UR37, 0x3, UPT ;  /* 0x000000032500788c */ /* 0x000fcc000bf05270 */
[----:B------:R-:W-:-:S13]  /*3f60*/  PLOP3.LUT P3, PT, PT, PT, UP0, 0x80, 0x0 ;  /* 0x000000000000781c */ /* 0x000fda0003f6f008 */
[----:B------:R-:W-:Y:S05]  /*3f70*/  @!P3 BRA `(.L_x_5448) ;  /* 0x000000000004b947 */ /* 0x000fea0003800000 */
[----:B------:R-:W-:Y:S01]  /*3f80*/  BPT.TRAP 0x1 ;  /* 0x000000040000795c */ /* 0x000fe20000300000 */
.L_x_5448:
        /* <DEDUP_REMOVED lines=8> */
.L_x_5756:
[----:B------:R-:W-:Y:S05]  /*4010*/  BSYNC B1 ;  /* 0x0000000000017941 */ /* 0x000fea0003800000 */
.L_x_5449:
        /* <DEDUP_REMOVED lines=12> */
.L_x_5436:
[----:B------:R-:W-:Y:S05]  /*40e0*/  BSYNC B0 ;  /* 0x0000000000007941 */ /* 0x000fea0003800000 */
.L_x_5428:
        /* <DEDUP_REMOVED lines=17> */
.L_x_5452:
[----:B------:R-:W-:Y:S05]  /*4200*/  BSYNC B0 ;  /* 0x0000000000007941 */ /* 0x000fea0003800000 */
.L_x_5451:
[----:B------:R-:W2:Y:S01]  /*4210*/  SYNCS.PHASECHK.TRANS64.TRYWAIT P5, [R75+URZ+0x388b0], R78 ;  /* 0x0388b04e4b0075a7 */ /* 0x000ea200080a017f */
[----:B------:R-:W-:Y:S01]  /*4220*/  BSSY B0, `(.L_x_5453) ;  /* 0x0000003000007945 */ /* 0x000fe20003800000 */
[----:B------:R-:W-:-:S03]  /*4230*/  ISETP.GE.AND P3, PT, R19, R76, PT ;  /* 0x0000004c1300720c */ /* 0x000fc60003f66270 */
[----:B--2---:R-:W-:Y:S10]  /*4240*/  @!P5 BRA `(.L_x_5454) ;  /* 0x000001f800e0d947 */ /* 0x004ff40003800000 */
.L_x_5757:
[----:B------:R-:W-:Y:S05]  /*4250*/  BSYNC B0 ;  /* 0x0000000000007941 */ /* 0x000fea0003800000 */
.L_x_5453:
        /* <DEDUP_REMOVED lines=82> */
.L_x_5456:
[----:B------:R-:W-:Y:S05]  /*4780*/  BSYNC B0 ;  /* 0x0000000000007941 */ /* 0x000fea0003800000 */
.L_x_5455:
        /* <DEDUP_REMOVED lines=17> */
.L_x_5423:
[----:B------:R-:W-:Y:S04]  /*48a0*/  BSSY B0, `(.L_x_5458) ;  /* 0x0000004000007945 */ /* 0x000fe80003800000 */
[----:B------:R-:W-:Y:S05]  /*48b0*/  @P3 BRA `(.L_x_5459) ;  /* 0x0000000000083947 */ /* 0x000fea0003800000 */
[----:B------:R-:W0:Y:S02]  /*48c0*/  FENCE.VIEW.ASYNC.G ;  /* 0x00000000000073c6 */ /* 0x000e240000000100 */
[----:B0-----:R-:W-:Y:S06]  /*48d0*/  BAR.ARV 0xc, 0x180 ;  /* 0x0306000000007b1d */ /* 0x001fec0000002000 */
.L_x_5459:
[----:B------:R-:W-:Y:S05]  /*48e0*/  BSYNC B0 ;  /* 0x0000000000007941 */ /* 0x000fea0003800000 */
.L_x_5458:
[----:B------:R-:W-:Y:S01]  /*48f0*/  UISETP.NE.AND UP0, UPT, UR38, 0x1, UPT ;  /* 0x000000012600788c */ /* 0x000fe2000bf05270 */
[----:B------:R-:W-:Y:S05]  /*4900*/  BSSY B7, `(.L_x_5460) ;  /* 0x0000fd1000077945 */ /* 0x000fea0003800000 */
[----:B------:R-:W-:-:S13]  /*4910*/  PLOP3.LUT P0, PT, PT, PT, UP0, 0x80, 0x0 ;  /* 0x000000000000781c */ /* 0x000fda0003f0f008 */
[----:B------:R-:W-:Y:S05]  /*4920*/  @!P0 BRA `(.L_x_5461) ;  /* 0x0000002000188947 */ /* 0x000fea0003800000 */
[----:B------:R-:W0:Y:S01]  /*4930*/  LDC R0, c[0x0][0x448] ;  /* 0x00011200ff007b82 */ /* 0x000e220000000800 */
[----:B------:R-:W-:Y:S01]  /*4940*/  VIADD R3, R194, 0x3f ;  /* 0x0000003fc2037836 */ /* 0x000fe20000000000 */
[----:B------:R-:W-:Y:S01]  /*4950*/  BSSY B0, `(.L_x_5462) ;  /* 0x000002a000007945 */ /* 0x000fe20003800000 */
[----:B0-----:R-:W-:-:S13]  /*4960*/  ISETP.NE.AND P0, PT, R0, 0x1, PT ;  /* 0x000000010000780c */ /* 0x001fda0003f05270 */
[----:B------:R-:W0:Y:S08]  /*4970*/  @P0 LDC R0, c[0x0][0x44c] ;  /* 0x00011300ff000b82 */ /* 0x000e300000000800 */
[----:B------:R-:W1:Y:S01]  /*4980*/  @P0 LDC R5, c[0x0][0x450] ;  /* 0x00011400ff050b82 */ /* 0x000e620000000800 */
[----:B0-----:R-:W-:-:S05]  /*4990*/  @P0 IMAD.HI.U32 R0, R3, R0, RZ ;  /* 0x0000000003000227 */ /* 0x001fca00078e00ff */
[----:B-1----:R-:W-:Y:S01]  /*49a0*/  @P0 SHF.R.U32.HI R3, RZ, R5, R0 ;  /* 0x00000005ff030219 */ /* 0x002fe20000011600 */
[----:B------:R-:W-:-:S04]  /*49b0*/  IMAD.MOV.U32 R5, RZ, RZ, RZ ;  /* 0x000000ffff057224 */ /* 0x000fc800078e00ff */
        /* <DEDUP_REMOVED lines=35> */
.L_x_5463:
[----:B------:R-:W-:Y:S05]  /*4bf0*/  BSYNC B0 ;  /* 0x0000000000007941 */ /* 0x000fea0003800000 */
.L_x_5462:
        /* <DEDUP_REMOVED lines=144> */
.L_x_5467:
        /* <DEDUP_REMOVED lines=185> */
.L_x_5466:
[----:B------:R-:W-:Y:S05]  /*6090*/  BSYNC B0 ;  /* 0x0000000000007941 */ /* 0x000fea0003800000 */
.L_x_5465:
        /* <DEDUP_REMOVED lines=143> */
.L_x_5461:
        /* <DEDUP_REMOVED lines=45> */
.L_x_5469:
[----:B------:R-:W-:Y:S05]  /*6c60*/  BSYNC B0 ;  /* 0x0000000000007941 */ /* 0x000fea0003800000 */
.L_x_5468:
        /* <DEDUP_REMOVED lines=100> */
.L_x_5471:
[----:B------:R-:W-:Y:S05]  /*72b0*/  BSYNC B6 ;  /* 0x0000000000067941 */ /* 0x000fea0003800000 */
.L_x_5470:
        /* <DEDUP_REMOVED lines=12> */
.L_x_5475:
[----:B-1----:R1:W2:Y:S02]  /*7380*/  SYNCS.PHASECHK.TRANS64.TRYWAIT P0, [R2+URZ+0x38800], R3 ;  /* 0x03880003020075a7 */ /* 0x0022a4000800017f */
[----:B--2---:R-:W-:Y:S05]  /*7390*/  @!P0 NANOSLEEP.SYNCS 0x989680 ;  /* 0x009896800000895d */ /* 0x004fea0003900000 */
[----:B------:R-:W2:Y:S02]  /*73a0*/  @!P0 SYNCS.PHASECHK.TRANS64 P0, [R2+URZ+0x38800], R3 ;  /* 0x03880003020085a7 */ /* 0x000ea4000800007f */
[----:B--2---:R-:W-:Y:S05]  /*73b0*/  @!P0 BRA `(.L_x_5475) ;  /* 0xfffffffc00f08947 */ /* 0x004fea000383ffff */
.L_x_5474:
[----:B------:R-:W-:Y:S05]  /*73c0*/  BSYNC B0 ;  /* 0x0000000000007941 */ /* 0x000fea0003800000 */
.L_x_5473:
[----:B------:R-:W-:Y:S05]  /*73d0*/  BRA `(.L_x_5476) ;  /* 0x0000002c000c7947 */ /* 0x000fea0003800000 */
.L_x_5472:
        /* <DEDUP_REMOVED lines=31> */
.L_x_5478:
[----:B------:R-:W-:Y:S05]  /*75d0*/  BSYNC B6 ;  /* 0x0000000000067941 */ /* 0x000fea0003800000 */
.L_x_5477:
        /* <DEDUP_REMOVED lines=45> */
.L_x_5763:
        /* <DEDUP_REMOVED lines=29> */
.L_x_5483:
[----:B------:R-:W-:Y:S05]  /*7a80*/  BSYNC B1 ;  /* 0x0000000000017941 */ /* 0x000fea0003800000 */
.L_x_5482:
        /* <DEDUP_REMOVED lines=21> */
.L_x_5769:
[----:B------:R-:W-:Y:S01]  /*7be0*/  VIADD R34, R34, 0x20 ;  /* 0x0000002022227836 */ /* 0x000fe20000000000 */
[----:B------:R-:W-:Y:S01]  /*7bf0*/  LEA.HI R0, R229, R229, RZ, 0x1 ;  /* 0x000000e5e5007211 */ /* 0x000fe200078f08ff */
[----:B------:R-:W-:Y:S01]  /*7c00*/  BSSY B1, `(.L_x_5485) ;  /* 0x0000021000017945 */ /* 0x000fe20003800000 */
[----:B-1----:R-:W-:Y:S01]  /*7c10*/  IMAD.SHL.U32 R33, R189, 0x40, RZ ;  /* 0x00000040bd217824 */ /* 0x002fe200078e00ff */
        /* <DEDUP_REMOVED lines=20> */
[----:B------:R-:W-:-:S03]  /*7d60*/  CS2R R12, SRZ ;  /* 0x00000000000c7805 */ /* 0x000fc6000001ff00 */
[-C--:B0-----:R-:W-:Y:S02]  /*7d70*/  @!P3 IADD3 R4, P0, R6, R9.reuse, RZ ;  /* 0x000000090604b210 */ /* 0x081fe40007f1e0ff */
[----:B------:R-:W-:Y:S01]  /*7d80*/  @!P3 IADD3 R6, P1, R30, R9, RZ ;  /* 0x000000091e06b210 */ /* 0x000fe20007f3e0ff */
[----:B------:R-:W-:Y:S01]  /*7d90*/  @!P2 IMAD.WIDE R30, R184, 0x2, R10 ;  /* 0x00000002b81ea825 */ /* 0x000fe200078e020a */
[----:B------:R-:W-:Y:S02]  /*7da0*/  CS2R R8, SRZ ;  /* 0x0000000000087805 */ /* 0x000fe4000001ff00 */
[----:B------:R-:W-:Y:S01]  /*7db0*/  CS2R R10, SRZ ;  /* 0x00000000000a7805 */ /* 0x000fe2000001ff00 */
[--C-:B------:R-:W-:Y:S02]  /*7dc0*/  @!P3 IMAD.X R5, R3, 0x1, R32.reuse, P0 ;  /* 0x000000010305b824 */ /* 0x100fe400000e0620 */
[----:B------:R-:W-:Y:S01]  /*7dd0*/  @!P3 IMAD.X R7, R7, 0x1, R32, P1 ;  /* 0x000000010707b824 */ /* 0x000fe200008e0620 */
[----:B------:R1:W5:Y:S04]  /*7de0*/  @!P2 LD.E.64 R8, desc[UR42][R30.64] ;  /* 0x0000002a1e08a980 */ /* 0x000368000c101b00 */
[----:B------:R1:W5:Y:S04]  /*7df0*/  @!P3 LD.E.64 R12, desc[UR42][R4.64] ;  /* 0x0000002a040cb980 */ /* 0x000368000c101b00 */
[----:B------:R1:W5:Y:S02]  /*7e00*/  @!P3 LD.E.64 R10, desc[UR42][R6.64] ;  /* 0x0000002a060ab980 */ /* 0x000364000c101b00 */
.L_x_5486:
[----:B------:R-:W-:Y:S05]  /*7e10*/  BSYNC B1 ;  /* 0x0000000000017941 */ /* 0x000fea0003800000 */
.L_x_5485:
[----:B------:R-:W0:Y:S01]  /*7e20*/  SYNCS.PHASECHK.TRANS64.TRYWAIT P0, [R2+URZ+0x38800], R35 ;  /* 0x03880023020075a7 */ /* 0x000e22000800017f */
[----:B------:R-:W-:Y:S01]  /*7e30*/  LOP3.LUT R33, R33, 0x1c0, RZ, 0xc0, !PT ;  /* 0x000001c021217812 */ /* 0x000fe200078ec0ff */
[----:B-1---5:R-:W-:Y:S01]  /*7e40*/  IMAD.MOV.U32 R5, RZ, RZ, R8 ;  /* 0x000000ffff057224 */ /* 0x022fe200078e0008 */
[----:B------:R-:W-:Y:S01]  /*7e50*/  VIADDMNMX R32, R37, -R194, 0x40, PT ;  /* 0x0000004025207446 */ /* 0x000fe200038009c2 */
[----:B----4-:R-:W-:Y:S01]  /*7e60*/  IMAD.MOV.U32 R7, RZ, RZ, R14 ;  /* 0x000000ffff077224 */ /* 0x010fe200078e000e */
[C---:B--2---:R-:W-:Y:S01]  /*7e70*/  LOP3.LUT R3, R33.reuse, 0x18, R16, 0xf8, !PT ;  /* 0x0000001821037812 */ /* 0x044fe200078ef810 */
[----:B---3--:R-:W-:Y:S01]  /*7e80*/  IMAD.MOV.U32 R6, RZ, RZ, R11 ;  /* 0x000000ffff067224 */ /* 0x008fe200078e000b */
        /* <DEDUP_REMOVED lines=14> */
[----:B0-----:R-:W-:-:S03]  /*7f70*/  IMAD R30, R3, 0x2, R2 ;  /* 0x00000002031e7824 */ /* 0x001fc600078e0202 */
[----:B------:R-:W-:Y:S01]  /*7f80*/  PRMT R48, R4, 0x5410, R5 ;  /* 0x0000541004307816 */ /* 0x000fe20000000005 */
[----:B------:R-:W-:Y:S02]  /*7f90*/  IMAD.MOV.U32 R5, RZ, RZ, R13 ;  /* 0x000000ffff057224 */ /* 0x000fe400078e000d */
[C---:B------:R-:W-:Y:S02]  /*7fa0*/  VIADD R4, R30.reuse, 0x20400 ;  /* 0x000204001e047836 */ /* 0x040fe40000000000 */
[----:B------:R-:W-:Y:S01]  /*7fb0*/  VIADD R3, R30, 0x20440 ;  /* 0x000204401e037836 */ /* 0x000fe20000000000 */
[----:B------:R-:W-:Y:S06]  /*7fc0*/  @!P0 BRA `(.L_x_5488) ;  /* 0x000001c0007c8947 */ /* 0x000fec0003800000 */
.L_x_5770:
[----:B------:R-:W-:Y:S05]  /*7fd0*/  BSYNC B1 ;  /* 0x0000000000017941 */ /* 0x000fea0003800000 */
.L_x_5487:
        /* <DEDUP_REMOVED lines=51> */
.L_x_5492:
[----:B------:R-:W-:Y:S05]  /*8310*/  BSYNC B2 ;  /* 0x0000000000027941 */ /* 0x000fea0003800000 */
.L_x_5491:
        /* <DEDUP_REMOVED lines=43> */
.L_x_5490:
[----:B------:R-:W-:Y:S05]  /*85d0*/  BSYNC B1 ;  /* 0x0000000000017941 */ /* 0x000fea0003800000 */
.L_x_5489:
        /* <DEDUP_REMOVED lines=50> */
.L_x_5495:
[----:B------:R-:W-:Y:S05]  /*8900*/  BSYNC B1 ;  /* 0x0000000000017941 */ /* 0x000fea0003800000 */
.L_x_5494:
[----:B------:R-:W-:Y:S05]  /*8910*/  @P1 BRA `(.L_x_5493) ;  /* 0x0000001400981947 */ /* 0x000fea0003800000 */
[----:B-1----:R-:W1:Y:S01]  /*8920*/  LDS.128 R4, [R3+0x1000] ;  /* 0x0010000003047984 */ /* 0x002e620000000c00 */
[----:B------:R-:W-:Y:S01]  /*8930*/  SHF.R.U64 R25, R12, 0x10, R13 ;  /* 0x000000100c197819 */ /* 0x000fe2000000120d */
[----:B------:R-:W-:Y:S01]  /*8940*/  HADD2.F32 R12, -RZ, R48.H1_H1 ;  /* 0x30000030ff0c7230 */ /* 0x000fe20000004100 */
[----:B------:R-:W-:Y:S01]  /*8950*/  SHF.R.U32.HI R14, RZ, 0x10, R11 ;  /* 0x00000010ff0e7819 */ /* 0x000fe2000001160b */
[----:B------:R-:W-:Y:S01]  /*8960*/  HADD2.F32 R33, -RZ, R33.H0_H0 ;  /* 0x20000021ff217230 */ /* 0x000fe20000004100 */
[----:B------:R-:W-:Y:S02]  /*8970*/  SHF.R.U32.HI R13, RZ, 0x10, R13 ;  /* 0x00000010ff0d7819 */ /* 0x000fe4000001160d */
[----:B------:R-:W-:Y:S01]  /*8980*/  SHF.R.U64 R21, R10, 0x10, R11 ;  /* 0x000000100a157819 */ /* 0x000fe2000000120b */
[----:B------:R-:W-:Y:S02]  /*8990*/  HADD2.F32 R14, -RZ, R14.H0_H0 ;  /* 0x2000000eff0e7230 */ /* 0x000fe40000004100 */
[----:B------:R-:W-:-:S02]  /*89a0*/  HADD2.F32 R13, -RZ, R13.H0_H0 ;  /* 0x2000000dff0d7230 */ /* 0x000fc40000004100 */
[--C-:B-1----:R-:W-:Y:S02]  /*89b0*/  HADD2.F32 R11, -RZ, R7.reuse.H1_H1 ;  /* 0x30000007ff0b7230 */ /* 0x102fe40000004100 */
[----:B------:R-:W-:Y:S02]  /*89c0*/  HADD2.F32 R10, -RZ, R7.H0_H0 ;  /* 0x20000007ff0a7230 */ /* 0x000fe40000004100 */
[--C-:B------:R-:W-:Y:S02]  /*89d0*/  HADD2.F32 R7, -RZ, R4.reuse.H0_H0 ;  /* 0x20000004ff077230 */ /* 0x100fe40000004100 */
[C---:B------:R-:W-:Y:S01]  /*89e0*/  FMUL.FTZ R15, R11.reuse, R14 ;  /* 0x0000000e0b0f7220 */ /* 0x040fe20000410000 */
[----:B------:R-:W-:Y:S01]  /*89f0*/  FMUL.FTZ R11, R11, R13 ;  /* 0x0000000d0b0b7220 */ /* 0x000fe20000410000 */
[----:B------:R-:W-:Y:S02]  /*8a00*/  HADD2.F32 R4, -RZ, R4.H1_H1 ;  /* 0x30000004ff047230 */ /* 0x000fe40000004100 */
[----:B------:R-:W-:-:S02]  /*8a10*/  HADD2.F32 R8, -RZ, R6.H0_H0 ;  /* 0x20000006ff087230 */ /* 0x000fc40000004100 */
[----:B------:R-:W-:Y:S01]  /*8a20*/  FFMA.FTZ R24, R10, R14, R11 ;  /* 0x0000000e0a187223 */ /* 0x000fe2000001000b */
[----:B------:R-:W-:Y:S02]  /*8a30*/  HADD2.F32 R9, -RZ, R6.H1_H1 ;  /* 0x30000006ff097230 */ /* 0x000fe40000004100 */
[----:B------:R-:W-:Y:S01]  /*8a40*/  FMUL.FTZ R20, R4, R33 ;  /* 0x0000002104147220 */ /* 0x000fe20000410000 */
[----:B------:R-:W-:Y:S02]  /*8a50*/  HADD2.F32 R11, -RZ, R31.H0_H0 ;  /* 0x2000001fff0b7230 */ /* 0x000fe40000004100 */
[----:B------:R-:W-:Y:S01]  /*8a60*/  FFMA.FTZ R15, R10, R13, -R15 ;  /* 0x0000000d0a0f7223 */ /* 0x000fe2000001080f */
[----:B------:R-:W-:Y:S02]  /*8a70*/  HADD2.F32 R6, -RZ, R5.H0_H0 ;  /* 0x20000005ff067230 */ /* 0x000fe40000004100 */
[----:B------:R-:W-:Y:S01]  /*8a80*/  FMUL.FTZ R14, R4, R12 ;  /* 0x0000000c040e7220 */ /* 0x000fe20000410000 */
[----:B------:R-:W-:-:S02]  /*8a90*/  HADD2.F32 R31, -RZ, R31.H1_H1 ;  /* 0x3000001fff1f7230 */ /* 0x000fc40000004100 */
[C---:B------:R-:W-:Y:S01]  /*8aa0*/  FFMA.FTZ R20, R7.reuse, R12, -R20 ;  /* 0x0000000c07147223 */ /* 0x040fe20000010814 */
[----:B------:R-:W-:Y:S02]  /*8ab0*/  HADD2.F32 R5, -RZ, R5.H1_H1 ;  /* 0x30000005ff057230 */ /* 0x000fe40000004100 */
[----:B------:R-:W-:Y:S01]  /*8ac0*/  FFMA.FTZ R33, R7, R33, R14 ;  /* 0x0000002107217223 */ /* 0x000fe2000001000e */
        /* <DEDUP_REMOVED lines=14> */
[----:B------:R2:W-:Y:S01]  /*8bb0*/  STS.128 [R3+0x1000], R4 ;  /* 0x0010000403007388 */ /* 0x0005e20000000c00 */
[----:B------:R-:W-:Y:S05]  /*8bc0*/  BRA `(.L_x_5493) ;  /* 0x0000001000ec7947 */ /* 0x000fea0003800000 */
.L_x_5480:
        /* <DEDUP_REMOVED lines=34> */
.L_x_5776:
        /* <DEDUP_REMOVED lines=15> */
.L_x_5498:
[----:B------:R-:W-:Y:S05]  /*8ee0*/  BSYNC B1 ;  /* 0x0000000000017941 */ /* 0x000fea0003800000 */
.L_x_5497:
        /* <DEDUP_REMOVED lines=23> */
.L_x_5782:
        /* <DEDUP_REMOVED lines=23> */
.L_x_5501:
[----:B------:R-:W-:Y:S05]  /*91d0*/  BSYNC B1 ;  /* 0x0000000000017941 */ /* 0x000fea0003800000 */
.L_x_5500:
        /* <DEDUP_REMOVED lines=20> */
.L_x_5783:
[----:B------:R-:W-:Y:S05]  /*9320*/  BSYNC B1 ;  /* 0x0000000000017941 */ /* 0x000fea0003800000 */
.L_x_5502:
        /* <DEDUP_REMOVED lines=25> */
[----:B------:R-:W-:Y:S01]  /*94c0*/  SHF.R.U32.HI R54, RZ, 0x10, R27 ;  /* 0x00000010ff367819 */ /* 0x000fe2000001161b */
[----:B------:R-:W-:Y:S01]  /*94d0*/  HADD2.F32 R42, -RZ, R42.H0_H0 ;  /* 0x2000002aff2a7230 */ /* 0x000fe20000004100 */
[----:B------:R-:W0:Y:S04]  /*94e0*/  LDS.128 R32, [R39+0x20400] ;  /* 0x0204000027207984 */ /* 0x000e280000000c00 */
[----:B------:R-:W1:Y:S01]  /*94f0*/  LDS.128 R12, [R38+0x20400] ;  /* 0x02040000260c7984 */ /* 0x000e620000000c00 */
[----:B0-----:R-:W-:-:S02]  /*9500*/  HADD2.F32 R29, -RZ, R33.H0_H0 ;  /* 0x20000021ff1d7230 */ /* 0x001fc40000004100 */
[----:B------:R-:W-:Y:S02]  /*9510*/  HADD2.F32 R33, -RZ, R33.H1_H1 ;  /* 0x30000021ff217230 */ /* 0x000fe40000004100 */
[--C-:B-1----:R-:W-:Y:S02]  /*9520*/  HADD2.F32 R24, -RZ, R13.reuse.H0_H0 ;  /* 0x2000000dff187230 */ /* 0x102fe40000004100 */
[C---:B------:R-:W-:Y:S01]  /*9530*/  FMUL.FTZ R45, R29.reuse, R43 ;  /* 0x0000002b1d2d7220 */ /* 0x040fe20000410000 */
[-C--:B------:R-:W-:Y:S01]  /*9540*/  FMUL.FTZ R47, R29, R41.reuse ;  /* 0x000000291d2f7220 */ /* 0x080fe20000410000 */
[----:B------:R-:W-:Y:S02]  /*9550*/  HADD2.F32 R25, -RZ, R13.H1_H1 ;  /* 0x3000000dff197230 */ /* 0x000fe40000004100 */
[----:B------:R-:W-:Y:S01]  /*9560*/  FMUL.FTZ R50, R33, R42 ;  /* 0x0000002a21327220 */ /* 0x000fe20000410000 */
[----:B------:R-:W-:Y:S01]  /*9570*/  FFMA.FTZ R45, R24, R41, -R45 ;  /* 0x00000029182d7223 */ /* 0x000fe2000001082d */
[----:B------:R-:W-:-:S02]  /*9580*/  HADD2.F32 R29, -RZ, R46.H0_H0 ;  /* 0x2000002eff1d7230 */ /* 0x000fc40000004100 */
[----:B------:R-:W-:Y:S01]  /*9590*/  FFMA.FTZ R47, R24, R43, R47 ;  /* 0x0000002b182f7223 */ /* 0x000fe2000001002f */
[----:B------:R-:W-:Y:S02]  /*95a0*/  HADD2.F32 R31, -RZ, R35.H0_H0 ;  /* 0x20000023ff1f7230 */ /* 0x000fe40000004100 */
[-C--:B------:R-:W-:Y:S01]  /*95b0*/  FMUL.FTZ R46, R33, R44.reuse ;  /* 0x0000002c212e7220 */ /* 0x080fe20000410000 */
[----:B------:R-:W-:Y:S02]  /*95c0*/  HADD2.F32 R24, -RZ, R48.H0_H0 ;  /* 0x20000030ff187230 */ /* 0x000fe40000004100 */
[C---:B------:R-:W-:Y:S01]  /*95d0*/  FFMA.FTZ R50, R25.reuse, R44, R50 ;  /* 0x0000002c19327223 */ /* 0x040fe20000010032 */
[----:B------:R-:W-:Y:S02]  /*95e0*/  HADD2.F32 R26, -RZ, R15.H0_H0 ;  /* 0x2000000fff1a7230 */ /* 0x000fe40000004100 */
[----:B------:R-:W-:Y:S01]  /*95f0*/  FFMA.FTZ R48, R25, R42, -R46 ;  /* 0x0000002a19307223 */ /* 0x000fe2000001082e */
[----:B------:R-:W-:-:S02]  /*9600*/  HADD2.F32 R35, -RZ, R35.H1_H1 ;  /* 0x30000023ff237230 */ /* 0x000fc40000004100 */
[CC--:B------:R-:W-:Y:S01]  /*9610*/  FMUL.FTZ R33, R31.reuse, R29.reuse ;  /* 0x0000001d1f217220 */ /* 0x0c0fe20000410000 */
[----:B------:R-:W-:Y:S02]  /*9620*/  HADD2.F32 R46, -RZ, R49.H0_H0 ;  /* 0x20000031ff2e7230 */ /* 0x000fe40000004100 */
[-C--:B------:R-:W-:Y:S01]  /*9630*/  FMUL.FTZ R52, R31, R24.reuse ;  /* 0x000000181f347220 */ /* 0x080fe20000410000 */
[----:B------:R-:W-:Y:S02]  /*9640*/  HADD2.F32 R27, -RZ, R15.H1_H1 ;  /* 0x3000000fff1b7230 */ /* 0x000fe40000004100 */
[C---:B------:R-:W-:Y:S01]  /*9650*/  FFMA.FTZ R41, R26.reuse, R24, -R33 ;  /* 0x000000181a297223 */ /* 0x040fe20000010821 */
[----:B------:R-:W-:Y:S02]  /*9660*/  HADD2.F32 R42, -RZ, R54.H0_H0 ;  /* 0x20000036ff2a7230 */ /* 0x000fe40000004100 */
[----:B------:R-:W-:Y:S01]  /*9670*/  FFMA.FTZ R52, R26, R29, R52 ;  /* 0x0000001d1a347223 */ /* 0x000fe20000010034 */
[----:B------:R-:W-:-:S02]  /*9680*/  HADD2.F32 R28, -RZ, R32.H0_H0 ;  /* 0x20000020ff1c7230 */ /* 0x000fc40000004100 */
[C---:B------:R-:W-:Y:S01]  /*9690*/  FMUL.FTZ R44, R35.reuse, R46 ;  /* 0x0000002e232c7220 */ /* 0x040fe20000410000 */
[----:B------:R-:W-:Y:S02]  /*96a0*/  HADD2.F32 R26, -RZ, R58.H0_H0 ;  /* 0x2000003aff1a7230 */ /* 0x000fe40000004100 */
[-C--:B------:R-:W-:Y:S01]  /*96b0*/  FMUL.FTZ R54, R35, R42.reuse ;  /* 0x0000002a23367220 */ /* 0x080fe20000410000 */
[----:B------:R-:W-:Y:S02]  /*96c0*/  HADD2.F32 R24, -RZ, R59.H0_H0 ;  /* 0x2000003bff187230 */ /* 0x000fe40000004100 */
[----:B------:R-:W-:Y:S01]  /*96d0*/  FFMA.FTZ R44, R27, R42, -R44 ;  /* 0x0000002a1b2c7223 */ /* 0x000fe2000001082c */
[----:B------:R-:W-:Y:S02]  /*96e0*/  HADD2.F32 R30, -RZ, R34.H0_H0 ;  /* 0x20000022ff1e7230 */ /* 0x000fe40000004100 */
[----:B------:R-:W-:Y:S01]  /*96f0*/  FMUL.FTZ R42, R28, R26 ;  /* 0x0000001a1c2a7220 */ /* 0x000fe20000410000 */
[----:B------:R-:W-:-:S02]  /*9700*/  HADD2.F32 R29, -RZ, R58.H1_H1 ;  /* 0x3000003aff1d7230 */ /* 0x000fc40000004100 */
[----:B------:R-:W-:Y:S01]  /*9710*/  FMUL.FTZ R31, R28, R24 ;  /* 0x000000181c1f7220 */ /* 0x000fe20000410000 */
[----:B------:R-:W-:Y:S02]  /*9720*/  HADD2.F32 R13, -RZ, R12.H0_H0 ;  /* 0x2000000cff0d7230 */ /* 0x000fe40000004100 */
[----:B------:R-:W-:Y:S01]  /*9730*/  FFMA.FTZ R43, R27, R46, R54 ;  /* 0x0000002e1b2b7223 */ /* 0x000fe20000010036 */
[----:B------:R-:W-:Y:S02]  /*9740*/  HADD2.F32 R15, -RZ, R14.H0_H0 ;  /* 0x2000000eff0f7230 */ /* 0x000fe40000004100 */
[----:B------:R-:W-:Y:S01]  /*9750*/  FMUL.FTZ R28, R30, R29 ;  /* 0x0000001d1e1c7220 */ /* 0x000fe20000410000 */
[----:B------:R-:W-:Y:S02]  /*9760*/  HADD2.F32 R25, -RZ, R59.H1_H1 ;  /* 0x3000003bff197230 */ /* 0x000fe40000004100 */
[C---:B------:R-:W-:Y:S01]  /*9770*/  FFMA.FTZ R42, R13.reuse, R24, -R42 ;  /* 0x000000180d2a7223 */ /* 0x040fe2000001082a */
[----:B------:R-:W-:Y:S01]  /*9780*/  FFMA.FTZ R24, R13, R26, R31 ;  /* 0x0000001a0d187223 */ /* 0x000fe2000001001f */
[----:B------:R-:W-:-:S02]  /*9790*/  HADD2.F32 R32, -RZ, R32.H1_H1 ;  /* 0x30000020ff207230 */ /* 0x000fc40000004100 */
[----:B------:R-:W-:Y:S02]  /*97a0*/  HADD2.F32 R34, -RZ, R34.H1_H1 ;  /* 0x30000022ff227230 */ /* 0x000fe40000004100 */
[-C--:B------:R-:W-:Y:S01]  /*97b0*/  FMUL.FTZ R30, R30, R25.reuse ;  /* 0x000000191e1e7220 */ /* 0x080fe20000410000 */
[C---:B------:R-:W-:Y:S01]  /*97c0*/  FFMA.FTZ R28, R15.reuse, R25, -R28 ;  /* 0x000000190f1c7223 */ /* 0x040fe2000001081c */
[----:B------:R-:W-:Y:S02]  /*97d0*/  HADD2.F32 R27, -RZ, R53.H0_H0 ;  /* 0x20000035ff1b7230 */ /* 0x000fe40000004100 */
[----:B------:R-:W-:Y:S02]  /*97e0*/  HADD2.F32 R31, -RZ, R51.H0_H0 ;  /* 0x20000033ff1f7230 */ /* 0x000fe40000004100 */
[----:B------:R-:W-:Y:S01]  /*97f0*/  FFMA.FTZ R26, R15, R29, R30 ;  /* 0x0000001d0f1a7223 */ /* 0x000fe2000001001e */
[----:B------:R-:W-:Y:S02]  /*9800*/  HADD2.F32 R13, -RZ, R57.H0_H0 ;  /* 0x20000039ff0d7230 */ /* 0x000fe40000004100 */
[----:B------:R-:W-:Y:S01]  /*9810*/  FMUL.FTZ R15, R32, R27 ;  /* 0x0000001b200f7220 */ /* 0x000fe20000410000 */
[----:B------:R-:W-:-:S02]  /*9820*/  HADD2.F32 R25, -RZ, R55.H0_H0 ;  /* 0x20000037ff197230 */ /* 0x000fc40000004100 */
[----:B------:R-:W-:Y:S01]  /*9830*/  FMUL.FTZ R35, R34, R31 ;  /* 0x0000001f22237220 */ /* 0x000fe20000410000 */
[----:B------:R-:W-:Y:S02]  /*9840*/  HADD2.F32 R12, -RZ, R12.H1_H1 ;  /* 0x3000000cff0c7230 */ /* 0x000fe40000004100 */
[----:B------:R-:W-:Y:S01]  /*9850*/  FMUL.FTZ R32, R32, R13 ;  /* 0x0000000d20207220 */ /* 0x000fe20000410000 */
[----:B------:R-:W-:Y:S02]  /*9860*/  HADD2.F32 R14, -RZ, R14.H1_H1 ;  /* 0x3000000eff0e7230 */ /* 0x000fe40000004100 */
        /* <DEDUP_REMOVED lines=15> */
.L_x_5505:
[----:B------:R-:W-:Y:S05]  /*9960*/  BSYNC B1 ;  /* 0x0000000000017941 */ /* 0x000fea0003800000 */
.L_x_5504:
[----:B------:R-:W-:Y:S01]  /*9970*/  PRMT R33, R20, 0x5410, R21 ;  /* 0x0000541014217816 */ /* 0x000fe20000000015 */
[----:B------:R-:W-:Y:S06]  /*9980*/  @P0 BRA `(.L_x_5493) ;  /* 0x00000004007c0947 */ /* 0x000fec0003800000 */
[----:B------:R-:W2:Y:S01]  /*9990*/  LDL R44, [R1+0x74] ;  /* 0x00007400012c7983 */ /* 0x000ea20000100800 */
[----:B0-----:R-:W-:Y:S01]  /*99a0*/  IMAD.SHL.U32 R12, R3, 0x40, RZ ;  /* 0x00000040030c7824 */ /* 0x001fe200078e00ff */
[----:B------:R-:W-:Y:S01]  /*99b0*/  SHF.R.S32.HI R14, RZ, 0x1f, R3 ;  /* 0x0000001fff0e7819 */ /* 0x000fe20000011403 */
[--C-:B------:R-:W-:Y:S01]  /*99c0*/  HADD2.F32 R28, -RZ, R60.reuse.H0_H0 ;  /* 0x2000003cff1c7230 */ /* 0x100fe20000004100 */
[--C-:B------:R-:W-:Y:S01]  /*99d0*/  SHF.R.U64 R43, R8, 0x10, R9.reuse ;  /* 0x00000010082b7819 */ /* 0x100fe20000001209 */
[----:B------:R-:W-:Y:S01]  /*99e0*/  HADD2.F32 R20, -RZ, R60.H1_H1 ;  /* 0x3000003cff147230 */ /* 0x000fe20000004100 */
[----:B------:R-:W-:Y:S02]  /*99f0*/  LEA.HI R14, R14, R3, RZ, 0x3 ;  /* 0x000000030e0e7211 */ /* 0x000fe400078f18ff */
[----:B------:R-:W-:Y:S02]  /*9a00*/  LOP3.LUT R13, R12, 0x1c0, RZ, 0xc0, !PT ;  /* 0x000001c00c0d7812 */ /* 0x000fe400078ec0ff */
[----:B------:R-:W-:Y:S01]  /*9a10*/  SHF.R.U32.HI R21, RZ, 0x10, R9 ;  /* 0x00000010ff157819 */ /* 0x000fe20000011609 */
[----:B------:R-:W-:Y:S01]  /*9a20*/  IMAD.SHL.U32 R14, R14, 0x40, RZ ;  /* 0x000000400e0e7824 */ /* 0x000fe200078e00ff */
[----:B------:R-:W-:-:S02]  /*9a30*/  SHF.R.U32.HI R3, RZ, 0x3, R13 ;  /* 0x00000003ff037819 */ /* 0x000fc4000001160d */
[----:B------:R-:W-:Y:S02]  /*9a40*/  SHF.R.U64 R39, R4, 0x10, R5 ;  /* 0x0000001004277819 */ /* 0x000fe40000001205 */
[----:B------:R-:W-:Y:S02]  /*9a50*/  LOP3.LUT R36, R3, R36, R13, 0x1e, !PT ;  /* 0x0000002403247212 */ /* 0x000fe400078e1e0d */
[----:B------:R-:W-:Y:S02]  /*9a60*/  LOP3.LUT R3, R14, 0xfffffe00, RZ, 0xc0, !PT ;  /* 0xfffffe000e037812 */ /* 0x000fe400078ec0ff */
[----:B------:R-:W-:Y:S02]  /*9a70*/  SHF.R.U32.HI R30, RZ, 0x10, R5 ;  /* 0x00000010ff1e7819 */ /* 0x000fe40000011605 */
[--C-:B------:R-:W-:Y:S01]  /*9a80*/  SHF.R.U64 R42, R10, 0x10, R11.reuse ;  /* 0x000000100a2a7819 */ /* 0x100fe2000000120b */
        /* <DEDUP_REMOVED lines=27> */
[----:B------:R-:W-:-:S02]  /*9c40*/  HADD2.F32 R21, -RZ, R37.H1_H1 ;  /* 0x30000025ff157230 */ /* 0x000fc40000004100 */
[-C--:B------:R-:W-:Y:S01]  /*9c50*/  FMUL.FTZ R28, R25, R20.reuse ;  /* 0x00000014191c7220 */ /* 0x080fe20000410000 */
[C---:B------:R-:W-:Y:S01]  /*9c60*/  FMUL.FTZ R25, R8.reuse, R9 ;  /* 0x0000000908197220 */ /* 0x040fe20000410000 */
[-C--:B------:R-:W-:Y:S01]  /*9c70*/  FMUL.FTZ R8, R8, R5.reuse ;  /* 0x0000000508087220 */ /* 0x080fe20000410000 */
[C---:B------:R-:W-:Y:S01]  /*9c80*/  FFMA.FTZ R29, R13.reuse, R20, -R36 ;  /* 0x000000140d1d7223 */ /* 0x040fe20000010824 */
[----:B------:R-:W-:Y:S01]  /*9c90*/  FFMA.FTZ R31, R13, R30, R28 ;  /* 0x0000001e0d1f7223 */ /* 0x000fe2000001001c */
[C---:B------:R-:W-:Y:S01]  /*9ca0*/  FFMA.FTZ R25, R4.reuse, R5, -R25 ;  /* 0x0000000504197223 */ /* 0x040fe20000010819 */
[----:B------:R-:W-:Y:S02]  /*9cb0*/  HADD2.F32 R5, -RZ, R33.H0_H0 ;  /* 0x20000021ff057230 */ /* 0x000fe40000004100 */
        /* <DEDUP_REMOVED lines=44> */
.L_x_5493:
[----:B------:R-:W-:Y:S05]  /*9f80*/  BSYNC B0 ;  /* 0x0000000000007941 */ /* 0x000fea0003800000 */
.L_x_5479:
[----:B------:R-:W-:Y:S01]  /*9f90*/  @!PT LDS RZ, [RZ] ;  /* 0x00000000fffff984 */ /* 0x000fe20000000800 */
[----:B------:R-:W-:Y:S01]  /*9fa0*/  @!PT LDS RZ, [RZ] ;  /* 0x00000000fffff984 */ /* 0x000fe20000000800 */
[----:B------:R-:W-:Y:S01]  /*9fb0*/  @!PT LDS RZ, [RZ] ;  /* 0x00000000fffff984 */ /* 0x000fe20000000800 */
[----:B------:R-:W-:Y:S01]  /*9fc0*/  @!PT LDS RZ, [RZ] ;  /* 0x00000000fffff984 */ /* 0x000fe20000000800 */
[----:B------:R3:W-:Y:S06]  /*9fd0*/  MEMBAR.ALL.CTA ;  /* 0x0000000000007992 */ /* 0x0007ec0000008000 */
[----:B---3--:R-:W3:Y:S01]  /*9fe0*/  FENCE.VIEW.ASYNC.S ;  /* 0x00000000000073c6 */ /* 0x008ee20000000000 */
[----:B------:R-:W-:Y:S05]  /*9ff0*/  WARPSYNC.ALL ;  /* 0x0000000000007948 */ /* 0x000fea0003800000 */
[----:B---3--:R-:W-:Y:S06]  /*a000*/  BAR.SYNC.DEFER_BLOCKING 0xd, 0x80 ;  /* 0x0342000000007b1d */ /* 0x008fec0000010000 */
.L_x_5476:
[----:B012---:R-:W-:-:S05]  /*a010*/  IMAD.U32 R3, RZ, RZ, UR37 ;  /* 0x00000025ff037e24 */ /* 0x007fca000f8e00ff */
[----:B------:R-:W-:-:S13]  /*a020*/  ISETP.NE.AND P0, PT, R3, 0x3, PT ;  /* 0x000000030300780c */ /* 0x000fda0003f05270 */
[----:B------:R-:W-:Y:S05]  /*a030*/  @!P0 BRA `(.L_x_5506) ;  /* 0x0000000000048947 */ /* 0x000fea0003800000 */
[----:B------:R-:W-:Y:S01]  /*a040*/  BPT.TRAP 0x1 ;  /* 0x000000040000795c */ /* 0x000fe20000300000 */
.L_x_5506:
[----:B------:R-:W-:Y:S01]  /*a050*/  IMAD R169, R18, 0x8, R2 ;  /* 0x0000000812a97824 */ /* 0x000fe200078e0202 */
[----:B------:R-:W-:-:S04]  /*a060*/  SHF.L.U32 R14, R22, 0x1f, RZ ;  /* 0x0000001f160e7819 */ /* 0x000fc800000006ff */
[----:B------:R0:W1:Y:S01]  /*a070*/  SYNCS.PHASECHK.TRANS64.TRYWAIT P1, [R169+URZ+0x38830], R14 ;  /* 0x0388300ea90075a7 */ /* 0x000062000802017f */
[----:B------:R-:W-:Y:S05]  /*a080*/  @!P0 BRA `(.L_x_5507) ;  /* 0x0000000000048947 */ /* 0x000fea0003800000 */
[----:B------:R-:W-:Y:S01]  /*a090*/  BPT.TRAP 0x1 ;  /* 0x000000040000795c */ /* 0x000fe20000300000 */
.L_x_5507:
        /* <DEDUP_REMOVED lines=10> */
.L_x_5508:
[----:B------:R-:W-:Y:S01]  /*a140*/  LOP3.LUT R6, R4, 0x10000, RZ, 0xfc, !PT ;  /* 0x0001000004067812 */ /* 0x000fe200078efcff */
        /* <DEDUP_REMOVED lines=11> */
[----:B------:R-:W-:Y:S01]  /*a200*/  SHF.L.U32 R3, R0, 0x1f, RZ ;  /* 0x0000001f00037819 */ /* 0x000fe200000006ff */
[----:B------:R-:W-:Y:S01]  /*a210*/  IMAD.MOV.U32 R13, RZ, RZ, 0x40000040 ;  /* 0x40000040ff0d7424 */ /* 0x000fe200078e00ff */
[----:B------:R-:W-:Y:S01]  /*a220*/  BSSY B0, `(.L_x_5510) ;  /* 0x0000023000007945 */ /* 0x000fe20003800000 */
[----:B------:R-:W-:-:S02]  /*a230*/  IMAD.MOV.U32 R9, RZ, RZ, 0x40000040 ;  /* 0x40000040ff097424 */ /* 0x000fc400078e00ff */
[----:B------:R-:W-:Y:S02]  /*a240*/  VIADD R10, R6, 0x4 ;  /* 0x00000004060a7836 */ /* 0x000fe40000000000 */
[----:B------:R-:W-:Y:S02]  /*a250*/  IMAD.MOV.U32 R11, RZ, RZ, 0x40000040 ;  /* 0x40000040ff0b7424 */ /* 0x000fe400078e00ff */
[----:B------:R-:W-:Y:S02]  /*a260*/  IMAD.MOV.U32 R5, RZ, RZ, 0x40000040 ;  /* 0x40000040ff057424 */ /* 0x000fe400078e00ff */
[----:B------:R-:W-:Y:S01]  /*a270*/  HGMMA.64x64x16.F32 R24, gdesc[UR4], RZ, !UPT, gsb0 ;  /* 0x00e00000041879f0 */ /* 0x000fe2000c0008ff */
[----:B------:R-:W-:Y:S02]  /*a280*/  R2UR UR4, R12 ;  /* 0x000000000c0472ca */ /* 0x000fe400000e0000 */
[----:B------:R-:W-:Y:S02]  /*a290*/  R2UR UR5, R13 ;  /* 0x000000000d0572ca */ /* 0x000fe400000e0000 */
[----:B------:R-:W-:Y:S01]  /*a2a0*/  R2UR UR6, R8 ;  /* 0x00000000080672ca */ /* 0x000fe200000e0000 */
[----:B------:R-:W-:Y:S01]  /*a2b0*/  VIADD R8, R4, 0x4 ;  /* 0x0000000404087836 */ /* 0x000fe20000000000 */
[----:B------:R-:W-:Y:S01]  /*a2c0*/  R2UR UR7, R9 ;  /* 0x00000000090772ca */ /* 0x000fe200000e0000 */
[----:B------:R-:W-:-:S02]  /*a2d0*/  IMAD.MOV.U32 R9, RZ, RZ, 0x40000040 ;  /* 0x40000040ff097424 */ /* 0x000fc400078e00ff */
        /* <DEDUP_REMOVED lines=21> */
[----:B------:R-:W2:Y:S02]  /*a430*/  SYNCS.PHASECHK.TRANS64.TRYWAIT P1, [R2+URZ+0x38810], R3 ;  /* 0x03881003020075a7 */ /* 0x000ea4000802017f */
[----:B--2---:R-:W-:Y:S05]  /*a440*/  @!P1 BRA `(.L_x_5511) ;  /* 0x000001a000849947 */ /* 0x004fea0003800000 */
.L_x_5784:
[----:B------:R-:W-:Y:S05]  /*a450*/  BSYNC B0 ;  /* 0x0000000000007941 */ /* 0x000fea0003800000 */
.L_x_5510:
[----:B------:R-:W-:Y:S05]  /*a460*/  @!P0 BRA `(.L_x_5512) ;  /* 0x0000000000048947 */ /* 0x000fea0003800000 */
[----:B------:R-:W-:Y:S01]  /*a470*/  BPT.TRAP 0x1 ;  /* 0x000000040000795c */ /* 0x000fe20000300000 */
.L_x_5512:
[----:B------:R3:W4:Y:S01]  /*a480*/  SYNCS.PHASECHK.TRANS64.TRYWAIT P2, [R169+URZ+0x38850], R14 ;  /* 0x0388500ea90075a7 */ /* 0x000722000804017f */
[----:B------:R-:W-:Y:S05]  /*a490*/  @!P0 BRA `(.L_x_5513) ;  /* 0x0000000000048947 */ /* 0x000fea0003800000 */
[----:B------:R-:W-:Y:S01]  /*a4a0*/  BPT.TRAP 0x1 ;  /* 0x000000040000795c */ /* 0x000fe20000300000 */
.L_x_5513:
[----:B--2---:R-:W2:Y:S01]  /*a4b0*/  S2R R3, SR_TID.X ;  /* 0x0000000000037919 */ /* 0x004ea20000002100 */
[----:B------:R-:W-:Y:S01]  /*a4c0*/  VIADD R0, R2, 0x400 ;  /* 0x0000040002007836 */ /* 0x000fe20000000000 */
[----:B------:R-:W-:Y:S04]  /*a4d0*/  BSSY B0, `(.L_x_5514) ;  /* 0x0000008000007945 */ /* 0x000fe80003800000 */
[----:B------:R-:W-:-:S04]  /*a4e0*/  SHF.R.U32.HI R0, RZ, 0x4, R0 ;  /* 0x00000004ff007819 */ /* 0x000fc80000011600 */
[----:B------:R-:W-:Y:S02]  /*a4f0*/  LOP3.LUT R0, R0, 0x3fff, RZ, 0xc0, !PT ;  /* 0x00003fff00007812 */ /* 0x000fe400078ec0ff */
[----:B--2---:R-:W-:-:S04]  /*a500*/  LOP3.LUT R3, R3, 0x7f, RZ, 0xc0, !PT ;  /* 0x0000007f03037812 */ /* 0x004fc800078ec0ff */
[----:B------:R-:W-:Y:S01]  /*a510*/  ISETP.NE.AND P1, PT, R3, RZ, PT ;  /* 0x000000ff0300720c */ /* 0x000fe20003f25270 */
[----:B----4-:R-:W-:-:S12]  /*a520*/  @P2 BRA `(.L_x_5515) ;  /* 0x0000000000082947 */ /* 0x010fd80003800000 */
[----:B------:R-:W2:Y:S02]  /*a530*/  SYNCS.PHASECHK.TRANS64.TRYWAIT P2, [R169+URZ+0x38850], R14 ;  /* 0x0388500ea90075a7 */ /* 0x000ea4000804017f */
[----:B--2---:R-:W-:Y:S05]  /*a540*/  @!P2 BRA `(.L_x_5516) ;  /* 0x000001a00058a947 */ /* 0x004fea0003800000 */
.L_x_5515:
[----:B------:R-:W-:Y:S05]  /*a550*/  BSYNC B0 ;  /* 0x0000000000007941 */ /* 0x000fea0003800000 */
.L_x_5514:
[----:B------:R-:W-:Y:S05]  /*a560*/  WARPSYNC.ALL ;  /* 0x0000000000007948 */ /* 0x000fea0003800000 */
[----:B------:R-:W-:Y:S01]  /*a570*/  LOP3.LUT R190, R0, 0x10000, RZ, 0xfc, !PT ;  /* 0x0001000000be7812 */ /* 0x000fe200078efcff */
[----:B------:R-:W-:Y:S01]  /*a580*/  VIADD R0, R2, 0x26400 ;  /* 0x0002640002007836 */ /* 0x000fe20000000000 */
[----:B------:R-:W-:-:S03]  /*a590*/  WARPGROUP.ARRIVE ;  /* 0x00000000000079c5 */ /* 0x000fc60000000000 */
[----:B------:R-:W-:-:S03]  /*a5a0*/  IMAD R20, R18, 0x1000, R190 ;  /* 0x0000100012147824 */ /* 0x000fc600078e02be */
[----:B------:R-:W4:Y:S01]  /*a5b0*/  S2R R3, SR_TID.X ;  /* 0x0000000000037919 */ /* 0x000f220000002100 */
        /* <DEDUP_REMOVED lines=12> */
[----:B0123--:R-:W-:Y:S01]  /*a680*/  IMAD.MOV.U32 R14, RZ, RZ, 0x4 ;  /* 0x00000004ff0e7424 */ /* 0x00ffe200078e00ff */
[C---:B------:R-:W-:Y:S01]  /*a690*/  R2UR UR4, R4.reuse ;  /* 0x00000000040472ca */ /* 0x040fe200000e0000 */
[C---:B------:R-:W-:Y:S01]  /*a6a0*/  VIADD R60, R4.reuse, 0x2 ;  /* 0x00000002043c7836 */ /* 0x040fe20000000000 */
[----:B------:R-:W-:Y:S01]  /*a6b0*/  ULDC UR39, c[0x0][0xa80] ;  /* 0x0002a00000277ab9 */ /* 0x000fe20000000800 */
[----:B------:R-:W-:Y:S01]  /*a6c0*/  VIADD R21, R4, 0x800 ;  /* 0x0000080004157836 */ /* 0x000fe20000000000 */
[----:B------:R-:W-:Y:S01]  /*a6d0*/  ULDC UR40, c[0x0][0xa80] ;  /* 0x0002a00000287ab9 */ /* 0x000fe20000000800 */
[----:B------:R-:W-:Y:S01]  /*a6e0*/  IMAD.MOV.U32 R172, RZ, RZ, R194 ;  /* 0x000000ffffac7224 */ /* 0x000fe200078e00c2 */
[----:B------:R-:W-:Y:S01]  /*a6f0*/  BSSY B0, `(.L_x_5517) ;  /* 0x000061f000007945 */ /* 0x000fe20003800000 */
[----:B------:R-:W-:-:S06]  /*a700*/  IMAD.MOV.U32 R171, RZ, RZ, 0x40000040 ;  /* 0x40000040ffab7424 */ /* 0x000fcc00078e00ff */
        /* <DEDUP_REMOVED lines=9> */
[----:B----4-:R-:W-:-:S05]  /*a7a0*/  SHF.R.U32.HI R3, RZ, 0x7, R3 ;  /* 0x00000007ff037819 */ /* 0x010fca0000011603 */
[----:B------:R-:W0:Y:S02]  /*a7b0*/  SHFL.IDX PT, R0, R3, RZ, 0x1f ;  /* 0x00001fff03007589 */ /* 0x000e2400000e0000 */
[----:B0-----:R-:W-:-:S04]  /*a7c0*/  ISETP.GT.AND P2, PT, R0, 0x7f, PT ;  /* 0x0000007f0000780c */ /* 0x001fc80003f44270 */
        /* <DEDUP_REMOVED lines=179> */
[----:B------:R-:W-:-:S02]  /*b300*/  IMAD.MOV.U32 R21, RZ, RZ, 0x28 ;  /* 0x00000028ff157424 */ /* 0x000fc400078e00ff */
        /* <DEDUP_REMOVED lines=13> */
[----:B------:R-:W-:Y:S01]  /*b3e0*/  IMAD.MOV.U32 R61, RZ, RZ, 0x40000040 ;  /* 0x40000040ff3d7424 */ /* 0x000fe200078e00ff */
[CC--:B------:R-:W-:Y:S02]  /*b3f0*/  IADD3 R58, R21.reuse, R57.reuse, R4 ;  /* 0x00000039153a7210 */ /* 0x0c0fe40007ffe004 */
[----:B------:R-:W-:Y:S01]  /*b400*/  IADD3 R60, R21, R57, R20 ;  /* 0x00000039153c7210 */ /* 0x000fe20007ffe014 */
[----:B------:R-:W-:-:S02]  /*b410*/  VIADD R57, R20, 0xa00 ;  /* 0x00000a0014397836 */ /* 0x000fc40000000000 */
[----:B------:R-:W-:Y:S01]  /*b420*/  VIADD R21, R4, 0xa00 ;  /* 0x00000a0004157836 */ /* 0x000fe20000000000 */
        /* <DEDUP_REMOVED lines=140> */
[----:B------:R-:W0:Y:S01]  /*bcf0*/  LDC R57, c[0x0][0x448] ;  /* 0x00011200ff397b82 */ /* 0x000e220000000800 */
[----:B------:R-:W-:-:S05]  /*bd00*/  IMAD.MOV.U32 R14, RZ, RZ, 0x40 ;  /* 0x00000040ff0e7424 */ /* 0x000fca00078e00ff */
[----:B------:R-:W-:Y:S01]  /*bd10*/  SEL R0, R14, 0x3e, P2 ;  /* 0x0000003e0e007807 */ /* 0x000fe20001000000 */
[C---:B------:R-:W-:Y:S02]  /*bd20*/  IMAD R14, R201.reuse, -0x40, R14 ;  /* 0xffffffc0c90e7824 */ /* 0x040fe400078e020e */
[----:B------:R-:W-:Y:S01]  /*bd30*/  VIADD R201, R201, 0xfffffffe ;  /* 0xfffffffec9c97836 */ /* 0x000fe20000000000 */
[----:B------:R-:W-:Y:S01]  /*bd40*/  LOP3.LUT R21, R0, 0x6, RZ, 0xc0, !PT ;  /* 0x0000000600157812 */ /* 0x000fe200078ec0ff */
[----:B------:R-:W-:-:S03]  /*bd50*/  IMAD.IADD R0, R216, 0x1, R194 ;  /* 0x00000001d8007824 */ /* 0x000fc600078e02c2 */
[----:B------:R-:W-:Y:S02]  /*bd60*/  IADD3 R20, R21, R3, R20 ;  /* 0x0000000315147210 */ /* 0x000fe40007ffe014 */
[----:B0-----:R-:W-:Y:S01]  /*bd70*/  ISETP.NE.AND P2, PT, R57, 0x1, PT ;  /* 0x000000013900780c */ /* 0x001fe20003f45270 */
        /* <DEDUP_REMOVED lines=10> */
[----:B------:R-:W0:Y:S02]  /*be20*/  @P2 LDC R3, c[0x0][0x44c] ;  /* 0x00011300ff032b82 */ /* 0x000e240000000800 */
[----:B0-----:R-:W-:Y:S01]  /*be30*/  @P2 IMAD.HI.U32 R3, R0, R3, RZ ;  /* 0x0000000300032227 */ /* 0x001fe200078e00ff */
[----:B------:R-:W-:-:S02]  /*be40*/  WARPGROUP.DEPBAR.LE gsb0, 0x0 ;  /* 0x00008000000079c5 */ /* 0x000fc40000010000 */
[----:B------:R-:W-:-:S06]  /*be50*/  WARPGROUP.ARRIVE ;  /* 0x00000000000079c5 */ /* 0x000fcc0000000000 */
[----:B------:R-:W-:Y:S01]  /*be60*/  HGMMA.64x64x16.F32 R24, gdesc[UR4], R24, gsb0 ;  /* 0x00e00000041879f0 */ /* 0x000fe20008000818 */
[----:B------:R-:W-:Y:S02]  /*be70*/  R2UR UR4, R58 ;  /* 0x000000003a0472ca */ /* 0x000fe400000e0000 */
[----:B------:R-:W-:Y:S02]  /*be80*/  R2UR UR5, R59 ;  /* 0x000000003b0572ca */ /* 0x000fe400000e0000 */
[----:B------:R-:W-:Y:S02]  /*be90*/  R2UR UR6, R20 ;  /* 0x00000000140672ca */ /* 0x000fe400000e0000 */
[----:B------:R-:W-:Y:S01]  /*bea0*/  R2UR UR7, R21 ;  /* 0x00000000150772ca */ /* 0x000fe200000e0000 */
[----:B------:R-:W0:Y:S02]  /*beb0*/  @P2 LDC R20, c[0x0][0x450] ;  /* 0x00011400ff142b82 */ /* 0x000e240000000800 */
[----:B0-----:R-:W-:-:S02]  /*bec0*/  @P2 SHF.R.U32.HI R0, RZ, R20, R3 ;  /* 0x00000014ff002219 */ /* 0x001fc40000011603 */
[----:B------:R-:W-:Y:S02]  /*bed0*/  IADD3 R20, R211, 0x1, R14 ;  /* 0x00000001d3147810 */ /* 0x000fe40007ffe00e */
[----:B------:R-:W-:Y:S01]  /*bee0*/  IADD3 R3, -R215, R14, R211 ;  /* 0x0000000ed7037210 */ /* 0x000fe20007ffe1d3 */
[----:B------:R-:W0:Y:S01]  /*bef0*/  SHFL.IDX PT, R21, R0, RZ, 0x1c1f ;  /* 0x001c1fff00157589 */ /* 0x000e2200000e0000 */
[----:B------:R-:W-:-:S03]  /*bf00*/  IADD3 R62, -R193, R20, -R215 ;  /* 0x00000014c13e7210 */ /* 0x000fc60007ffe9d7 */
[----:B------:R-:W1:Y:S01]  /*bf10*/  SHFL.IDX PT, R0, R0, 0x1, 0x1c1f ;  /* 0x003c1f0000007f89 */ /* 0x000e6200000e0000 */
        /* <DEDUP_REMOVED lines=10> */
[----:B------:R-:W-:Y:S01]  /*bfc0*/  IMAD.MOV.U32 R171, RZ, RZ, 0x40000040 ;  /* 0x40000040ffab7424 */ /* 0x000fe200078e00ff */
        /* <DEDUP_REMOVED lines=32> */
[----:B------:R-:W-:Y:S01]  /*c1d0*/  FMNMX.FTZ R57, R44, R57, !PT ;  /* 0x000000392c397209 */ /* 0x000fe20007810000 */
[----:B------:R-:W0:Y:S01]  /*c1e0*/  @P2 LDC R45, c[0x0][0x450] ;  /* 0x00011400ff2d2b82 */ /* 0x000e220000000800 */
        /* <DEDUP_REMOVED lines=39> */
[----:B------:R-:W-:Y:S02]  /*c460*/  ISETP.GT.AND P4, PT, R62, 0x20, PT ;  /* 0x000000203e00780c */ /* 0x000fe40003f84270 */
[----:B------:R-:W-:Y:S01]  /*c470*/  FMNMX.FTZ R27, R74, R3, !PT ;  /* 0x000000034a1b7209 */ /* 0x000fe20007810000 */
[----:B------:R-:W-:Y:S01]  /*c480*/  IMAD.U32 R3, RZ, RZ, UR4 ;  /* 0x00000004ff037e24 */ /* 0x000fe2000f8e00ff */
[----:B------:R-:W-:Y:S02]  /*c490*/  FSEL R42, R42, -INF , P4 ;  /* 0xff8000002a2a7808 */ /* 0x000fe40002000000 */
[----:B------:R-:W-:Y:S01]  /*c4a0*/  FMNMX.FTZ R27, R76, R27, !PT ;  /* 0x0000001b4c1b7209 */ /* 0x000fe20007810000 */
[----:B------:R-:W-:Y:S01]  /*c4b0*/  FMUL.FTZ R29, R0, R3 ;  /* 0x00000003001d7220 */ /* 0x000fe20000410000 */
[----:B------:R-:W-:Y:S02]  /*c4c0*/  ISETP.GT.AND P4, PT, R62, 0x28, PT ;  /* 0x000000283e00780c */ /* 0x000fe40003f84270 */
[----:B------:R-:W-:-:S02]  /*c4d0*/  FSEL R38, R43, -INF , P5 ;  /* 0xff8000002b267808 */ /* 0x000fc40002800000 */
[----:B------:R-:W-:Y:S02]  /*c4e0*/  FMNMX.FTZ R27, R42, R27, !PT ;  /* 0x0000001b2a1b7209 */ /* 0x000fe40007810000 */
[----:B------:R-:W-:Y:S02]  /*c4f0*/  FSEL R46, R46, -INF , P4 ;  /* 0xff8000002e2e7808 */ /* 0x000fe40002000000 */
[----:B------:R-:W-:Y:S02]  /*c500*/  FMNMX.FTZ R27, R38, R27, !PT ;  /* 0x0000001b261b7209 */ /* 0x000fe40007810000 */
[----:B------:R-:W-:Y:S02]  /*c510*/  FSETP.NEU.FTZ.AND P5, PT, R0, -INF , PT ;  /* 0xff8000000000780b */ /* 0x000fe40003fbd000 */
[----:B------:R-:W-:Y:S02]  /*c520*/  ISETP.GT.AND P4, PT, R62, 0x30, PT ;  /* 0x000000303e00780c */ /* 0x000fe40003f84270 */
[----:B------:R-:W-:-:S02]  /*c530*/  FSEL R78, R47, -INF , P3 ;  /* 0xff8000002f4e7808 */ /* 0x000fc40001800000 */
[----:B------:R-:W-:Y:S02]  /*c540*/  FMNMX.FTZ R27, R46, R27, !PT ;  /* 0x0000001b2e1b7209 */ /* 0x000fe40007810000 */
[----:B------:R-:W-:Y:S02]  /*c550*/  FSEL R39, R29, RZ, P5 ;  /* 0x000000ff1d277208 */ /* 0x000fe40002800000 */
[----:B------:R-:W-:Y:S02]  /*c560*/  ISETP.GT.AND P3, PT, R62, 0x31, PT ;  /* 0x000000313e00780c */ /* 0x000fe40003f64270 */
[----:B------:R-:W-:Y:S01]  /*c570*/  FSEL R50, R50, -INF , P4 ;  /* 0xff80000032327808 */ /* 0x000fe20002000000 */
[--C-:B-----5:R-:W-:Y:S01]  /*c580*/  FFMA.FTZ R152, R64, R3, -R39.reuse ;  /* 0x0000000340987223 */ /* 0x120fe20000010827 */
[----:B------:R-:W-:Y:S01]  /*c590*/  FMNMX.FTZ R27, R78, R27, !PT ;  /* 0x0000001b4e1b7209 */ /* 0x000fe20007810000 */
[-CC-:B------:R-:W-:Y:S01]  /*c5a0*/  FFMA.FTZ R154, R66, R3.reuse, -R39.reuse ;  /* 0x00000003429a7223 */ /* 0x180fe20000010827 */
[----:B------:R-:W-:Y:S01]  /*c5b0*/  ISETP.GT.AND P4, PT, R62, 0x38, PT ;  /* 0x000000383e00780c */ /* 0x000fe20003f84270 */
[-CC-:B------:R-:W-:Y:S01]  /*c5c0*/  FFMA.FTZ R31, R14, R3.reuse, -R39.reuse ;  /* 0x000000030e1f7223 */ /* 0x180fe20000010827 */
[----:B------:R-:W-:Y:S01]  /*c5d0*/  FSEL R64, R51, -INF , P3 ;  /* 0xff80000033407808 */ /* 0x000fe20001800000 */
[--C-:B------:R-:W-:Y:S01]  /*c5e0*/  FFMA.FTZ R25, R25, R3, -R39.reuse ;  /* 0x0000000319197223 */ /* 0x100fe20000010827 */
[----:B------:R-:W-:Y:S01]  /*c5f0*/  FMNMX.FTZ R27, R50, R27, !PT ;  /* 0x0000001b321b7209 */ /* 0x000fe20007810000 */
[----:B------:R-:W-:Y:S01]  /*c600*/  MUFU.EX2 R152, R152 ;  /* 0x0000009800987308 */ /* 0x000fe20000000800 */
[----:B------:R-:W-:Y:S01]  /*c610*/  ISETP.GT.AND P3, PT, R62, 0x39, PT ;  /* 0x000000393e00780c */ /* 0x000fe20003f64270 */
[-CC-:B------:R-:W-:Y:S01]  /*c620*/  FFMA.FTZ R156, R32, R3.reuse, -R39.reuse ;  /* 0x00000003209c7223 */ /* 0x180fe20000010827 */
[----:B------:R-:W-:Y:S01]  /*c630*/  FSEL R54, R54, -INF , P4 ;  /* 0xff80000036367808 */ /* 0x000fe20002000000 */
[--C-:B------:R-:W-:Y:S01]  /*c640*/  FFMA.FTZ R158, R36, R3, -R39.reuse ;  /* 0x00000003249e7223 */ /* 0x100fe20000010827 */
[----:B------:R-:W-:Y:S01]  /*c650*/  FMNMX.FTZ R27, R64, R27, !PT ;  /* 0x0000001b401b7209 */ /* 0x000fe20007810000 */
[--C-:B------:R-:W-:Y:S01]  /*c660*/  FFMA.FTZ R29, R24, R3, -R39.reuse ;  /* 0x00000003181d7223 */ /* 0x100fe20000010827 */
[----:B------:R-:W-:Y:S01]  /*c670*/  FSEL R62, R55, -INF , P3 ;  /* 0xff800000373e7808 */ /* 0x000fe20001800000 */
[----:B------:R-:W-:Y:S01]  /*c680*/  MUFU.EX2 R25, R25 ;  /* 0x0000001900197308 */ /* 0x000fe20000000800 */
[----:B------:R-:W-:Y:S01]  /*c690*/  FMNMX.FTZ R27, R54, R27, !PT ;  /* 0x0000001b361b7209 */ /* 0x000fe20007810000 */
[-CC-:B------:R-:W-:Y:S01]  /*c6a0*/  FFMA.FTZ R160, R40, R3.reuse, -R39.reuse ;  /* 0x0000000328a07223 */ /* 0x180fe20000010827 */
[-CC-:B------:R-:W-:Y:S01]  /*c6b0*/  FFMA.FTZ R162, R44, R3.reuse, -R39.reuse ;  /* 0x000000032ca27223 */ /* 0x180fe20000010827 */
[--C-:B------:R-:W-:Y:S01]  /*c6c0*/  FFMA.FTZ R35, R28, R3, -R39.reuse ;  /* 0x000000031c237223 */ /* 0x100fe20000010827 */
[----:B------:R-:W-:Y:S01]  /*c6d0*/  FMNMX.FTZ R33, R62, R27, !PT ;  /* 0x0000001b3e217209 */ /* 0x000fe20007810000 */
[-CC-:B------:R-:W-:Y:S01]  /*c6e0*/  FFMA.FTZ R27, R68, R3.reuse, -R39.reuse ;  /* 0x00000003441b7223 */ /* 0x180fe20000010827 */
[-CC-:B------:R-:W-:Y:S01]  /*c6f0*/  FFMA.FTZ R164, R48, R3.reuse, -R39.reuse ;  /* 0x0000000330a47223 */ /* 0x180fe20000010827 */
[----:B------:R-:W-:Y:S01]  /*c700*/  MUFU.EX2 R154, R154 ;  /* 0x0000009a009a7308 */ /* 0x000fe20000000800 */
[-CC-:B------:R-:W-:Y:S01]  /*c710*/  FFMA.FTZ R58, R58, R3.reuse, -R39.reuse ;  /* 0x000000033a3a7223 */ /* 0x180fe20000010827 */
[----:B------:R-:W1:Y:S01]  /*c720*/  SHFL.BFLY PT, R66, R33, 0x2, 0x1f ;  /* 0x0c401f0021427f89 */ /* 0x000e6200000e0000 */
[----:B------:R-:W-:-:S05]  /*c730*/  FFMA.FTZ R166, R52, R3, -R39 ;  /* 0x0000000334a67223 */ /* 0x000fca0000010827 */
[----:B------:R-:W-:Y:S08]  /*c740*/  MUFU.EX2 R27, R27 ;  /* 0x0000001b001b7308 */ /* 0x000ff00000000800 */
[----:B------:R-:W-:Y:S08]  /*c750*/  MUFU.EX2 R156, R156 ;  /* 0x0000009c009c7308 */ /* 0x000ff00000000800 */
[----:B------:R-:W-:Y:S01]  /*c760*/  MUFU.EX2 R31, R31 ;  /* 0x0000001f001f7308 */ /* 0x000fe20000000800 */
[----:B-1----:R-:W-:Y:S01]  /*c770*/  FMNMX.FTZ R66, R33, R66, !PT ;  /* 0x0000004221427209 */ /* 0x002fe20007810000 */
[-CC-:B------:R-:W-:Y:S01]  /*c780*/  FFMA.FTZ R33, R20, R3.reuse, -R39.reuse ;  /* 0x0000000314217223 */ /* 0x180fe20000010827 */
[----:B------:R-:W-:-:S03]  /*c790*/  FFMA.FTZ R39, R60, R3, -R39 ;  /* 0x000000033c277223 */ /* 0x000fc60000010827 */
[----:B------:R-:W1:Y:S02]  /*c7a0*/  SHFL.BFLY PT, R37, R66, 0x1, 0x1f ;  /* 0x0c201f0042257f89 */ /* 0x000e6400000e0000 */
[----:B------:R-:W-:Y:S08]  /*c7b0*/  MUFU.EX2 R158, R158 ;  /* 0x0000009e009e7308 */ /* 0x000ff00000000800 */
[----:B------:R-:W-:Y:S08]  /*c7c0*/  MUFU.EX2 R29, R29 ;  /* 0x0000001d001d7308 */ /* 0x000ff00000000800 */
[----:B------:R-:W-:Y:S01]  /*c7d0*/  MUFU.EX2 R160, R160 ;  /* 0x000000a000a07308 */ /* 0x000fe20000000800 */
[----:B-1----:R-:W-:-:S07]  /*c7e0*/  FMNMX.FTZ R168, R66, R37, !PT ;  /* 0x0000002542a87209 */ /* 0x002fce0007810000 */
[----:B------:R-:W-:Y:S01]  /*c7f0*/  MUFU.EX2 R33, R33 ;  /* 0x0000002100217308 */ /* 0x000fe20000000800 */
[C---:B------:R-:W-:Y:S01]  /*c800*/  FSETP.NEU.FTZ.AND P3, PT, R168.reuse, -INF , PT ;  /* 0xff800000a800780b */ /* 0x040fe20003f7d000 */
[----:B------:R-:W-:-:S06]  /*c810*/  FMUL.FTZ R14, R168, R3 ;  /* 0x00000003a80e7220 */ /* 0x000fcc0000410000 */
[----:B------:R-:W-:Y:S01]  /*c820*/  MUFU.EX2 R162, R162 ;  /* 0x000000a200a27308 */ /* 0x000fe20000000800 */
[----:B------:R-:W-:Y:S01]  /*c830*/  FSEL R41, R14, RZ, P3 ;  /* 0x000000ff0e297208 */ /* 0x000fe20001800000 */
[C---:B------:R-:W-:Y:S02]  /*c840*/  @!P1 VIADD R14, R169.reuse, 0x38840 ;  /* 0x00038840a90e9836 */ /* 0x040fe40000000000 */
[----:B------:R-:W-:Y:S02]  /*c850*/  @!P1 VIADD R169, R169, 0x38860 ;  /* 0x00038860a9a99836 */ /* 0x000fe40000000000 */
        /* <DEDUP_REMOVED lines=8> */
[----:B------:R-:W-:Y:S01]  /*c8e0*/  @!P1 PRMT R14, RZ, 0x654, R14 ;  /* 0x00000654ff0e9816 */ /* 0x000fe2000000000e */
[-CC-:B------:R-:W-:Y:S01]  /*c8f0*/  FFMA.FTZ R76, R76, R3.reuse, -R41.reuse ;  /* 0x000000034c4c7223 */ /* 0x180fe20000010829 */
[-CC-:B------:R-:W-:Y:S01]  /*c900*/  FFMA.FTZ R42, R42, R3.reuse, -R41.reuse ;  /* 0x000000032a2a7223 */ /* 0x180fe20000010829 */
[-CC-:B------:R-:W-:Y:S01]  /*c910*/  FFMA.FTZ R38, R38, R3.reuse, -R41.reuse ;  /* 0x0000000326267223 */ /* 0x180fe20000010829 */
[----:B------:R-:W2:Y:S01]  /*c920*/  MUFU.EX2 R70, R70 ;  /* 0x0000004600467308 */ /* 0x000ea20000000800 */
[----:B-1----:R-:W1:Y:S01]  /*c930*/  @P2 LDC R21, c[0x0][0x44c] ;  /* 0x00011300ff152b82 */ /* 0x002e620000000800 */
[-CC-:B------:R-:W-:Y:S01]  /*c940*/  FFMA.FTZ R46, R46, R3.reuse, -R41.reuse ;  /* 0x000000032e2e7223 */ /* 0x180fe20000010829 */
[-CC-:B------:R-:W-:Y:S01]  /*c950*/  FFMA.FTZ R78, R78, R3.reuse, -R41.reuse ;  /* 0x000000034e4e7223 */ /* 0x180fe20000010829 */
[-CC-:B------:R-:W-:Y:S01]  /*c960*/  FFMA.FTZ R50, R50, R3.reuse, -R41.reuse ;  /* 0x0000000332327223 */ /* 0x180fe20000010829 */
[-CC-:B------:R-:W-:Y:S01]  /*c970*/  FFMA.FTZ R64, R64, R3.reuse, -R41.reuse ;  /* 0x0000000340407223 */ /* 0x180fe20000010829 */
[-CC-:B------:R-:W-:Y:S01]  /*c980*/  FFMA.FTZ R54, R54, R3.reuse, -R41.reuse ;  /* 0x0000000336367223 */ /* 0x180fe20000010829 */
[----:B------:R-:W-:Y:S01]  /*c990*/  FFMA.FTZ R41, R62, R3, -R41 ;  /* 0x000000033e297223 */ /* 0x000fe20000010829 */
[----:B------:R-:W3:Y:S01]  /*c9a0*/  MUFU.EX2 R72, R72 ;  /* 0x0000004800487308 */ /* 0x000ee20000000800 */
[----:B------:R4:W-:Y:S01]  /*c9b0*/  @!P1 SYNCS.ARRIVE.TRANS64.RED.A1T0 RZ, [R14+URZ], RZ ;  /* 0x000000ff0eff99a7 */ /* 0x0009e2000810043f */
[----:B------:R-:W-:-:S06]  /*c9c0*/  @!P1 PRMT R169, RZ, 0x654, R169 ;  /* 0x00000654ffa99816 */ /* 0x000fcc00000000a9 */
[----:B------:R-:W3:Y:S01]  /*c9d0*/  MUFU.EX2 R155, R26 ;  /* 0x0000001a009b7308 */ /* 0x000ee20000000800 */
[----:B--2---:R-:W-:Y:S01]  /*c9e0*/  FADD.FTZ R43, R70, R153 ;  /* 0x00000099462b7221 */ /* 0x004fe20000010000 */
[----:B----4-:R-:W-:Y:S02]  /*c9f0*/  LOP3.LUT R14, R56, 0x2000000, RZ, 0xfc, !PT ;  /* 0x02000000380e7812 */ /* 0x010fe400078efcff */
[----:B------:R-:W-:-:S03]  /*ca00*/  F2FP.F16.F32.PACK_AB R153, R153, R70 ;  /* 0x000000469999723e */ /* 0x000fc600000000ff */
[----:B------:R-:W-:Y:S01]  /*ca10*/  IMAD R170, R18, 0x1000, R14 ;  /* 0x0000100012aa7824 */ /* 0x000fe200078e020e */
[----:B------:R-:W2:Y:S01]  /*ca20*/  MUFU.EX2 R34, R34 ;  /* 0x0000002200227308 */ /* 0x000ea20000000800 */
[----:B-1----:R-:W-:-:S04]  /*ca30*/  @P2 IMAD.HI.U32 R24, R194, R21, RZ ;  /* 0x00000015c2182227 */ /* 0x002fc800078e00ff */
[----:B------:R-:W-:Y:S01]  /*ca40*/  FADD.FTZ R21, R152, R25 ;  /* 0x0000001998157221 */ /* 0x000fe20000010000 */
[----:B------:R-:W-:Y:S02]  /*ca50*/  F2FP.F16.F32.PACK_AB R152, R25, R152 ;  /* 0x000000981998723e */ /* 0x000fe400000000ff */
[----:B------:R-:W-:Y:S01]  /*ca60*/  R2UR UR6, R170 ;  /* 0x00000000aa0672ca */ /* 0x000fe200000e0000 */
[----:B------:R-:W-:Y:S01]  /*ca70*/  FADD.FTZ R20, R154, R21 ;  /* 0x000000159a147221 */ /* 0x000fe20000010000 */
[----:B0-----:R-:W-:Y:S01]  /*ca80*/  @P2 SHF.R.U32.HI R172, RZ, R45, R24 ;  /* 0x0000002dffac2219 */ /* 0x001fe20000011618 */
[----:B------:R-:W0:Y:S01]  /*ca90*/  MUFU.EX2 R157, R30 ;  /* 0x0000001e009d7308 */ /* 0x000e220000000800 */
[----:B---3--:R-:W-:Y:S01]  /*caa0*/  FADD.FTZ R24, R72, R43 ;  /* 0x0000002b48187221 */ /* 0x008fe20000010000 */
[C---:B------:R-:W-:Y:S01]  /*cab0*/  FADD.FTZ R21, R27.reuse, R20 ;  /* 0x000000141b157221 */ /* 0x040fe20000010000 */
[----:B------:R-:W-:Y:S01]  /*cac0*/  VIADD R20, R170, 0x80 ;  /* 0x00000080aa147836 */ /* 0x000fe20000000000 */
[----:B------:R-:W-:Y:S01]  /*cad0*/  F2FP.F16.F32.PACK_AB R154, R27, R154 ;  /* 0x0000009a1b9a723e */ /* 0x000fe200000000ff */
[----:B------:R-:W-:Y:S01]  /*cae0*/  FADD.FTZ R43, R155, R24 ;  /* 0x000000189b2b7221 */ /* 0x000fe20000010000 */
[----:B------:R-:W-:Y:S01]  /*caf0*/  FADD.FTZ R24, R156, R21 ;  /* 0x000000159c187221 */ /* 0x000fe20000010000 */
[----:B------:R-:W-:Y:S01]  /*cb00*/  IMAD.MOV.U32 R21, RZ, RZ, 0x40000040 ;  /* 0x40000040ff157424 */ /* 0x000fe200078e00ff */
[----:B------:R-:W1:Y:S01]  /*cb10*/  MUFU.EX2 R74, R74 ;  /* 0x0000004a004a7308 */ /* 0x000e620000000800 */
[----:B--2---:R-:W-:Y:S01]  /*cb20*/  FADD.FTZ R26, R34, R43 ;  /* 0x0000002b221a7221 */ /* 0x004fe20000010000 */
[----:B------:R-:W-:Y:S01]  /*cb30*/  FADD.FTZ R43, R31, R24 ;  /* 0x000000181f2b7221 */ /* 0x000fe20000010000 */
[----:B------:R-:W-:-:S02]  /*cb40*/  R2UR UR10, R20 ;  /* 0x00000000140a72ca */ /* 0x000fc400000e0000 */
[----:B------:R-:W-:Y:S01]  /*cb50*/  R2UR UR11, R21 ;  /* 0x00000000150b72ca */ /* 0x000fe200000e0000 */
[----:B------:R-:W-:Y:S01]  /*cb60*/  FADD.FTZ R24, R158, R43 ;  /* 0x0000002b9e187221 */ /* 0x000fe20000010000 */
[----:B------:R-:W-:Y:S01]  /*cb70*/  F2FP.F16.F32.PACK_AB R155, R155, R72 ;  /* 0x000000489b9b723e */ /* 0x000fe200000000ff */
[----:B------:R-:W2:Y:S01]  /*cb80*/  MUFU.EX2 R159, R76 ;  /* 0x0000004c009f7308 */ /* 0x000ea20000000800 */
[----:B0-----:R-:W-:Y:S01]  /*cb90*/  FADD.FTZ R45, R157, R26 ;  /* 0x0000001a9d2d7221 */ /* 0x001fe20000010000 */
[----:B------:R-:W-:Y:S01]  /*cba0*/  FADD.FTZ R21, R29, R24 ;  /* 0x000000181d157221 */ /* 0x000fe20000010000 */
[----:B------:R-:W-:Y:S01]  /*cbb0*/  BAR.SYNC.DEFER_BLOCKING 0xf, 0x100 ;  /* 0x03c4000000007b1d */ /* 0x000fe20000010000 */
[----:B------:R-:W-:Y:S02]  /*cbc0*/  F2FP.F16.F32.PACK_AB R156, R31, R156 ;  /* 0x0000009c1f9c723e */ /* 0x000fe400000000ff */
[----:B------:R-:W-:Y:S02]  /*cbd0*/  F2FP.F16.F32.PACK_AB R157, R157, R34 ;  /* 0x000000229d9d723e */ /* 0x000fe400000000ff */
[----:B------:R-:W-:Y:S01]  /*cbe0*/  F2FP.F16.F32.PACK_AB R158, R29, R158 ;  /* 0x0000009e1d9e723e */ /* 0x000fe200000000ff */
[----:B------:R-:W0:Y:S01]  /*cbf0*/  MUFU.EX2 R42, R42 ;  /* 0x0000002a002a7308 */ /* 0x000e220000000800 */
[----:B-1----:R-:W-:-:S07]  /*cc00*/  FADD.FTZ R20, R74, R45 ;  /* 0x0000002d4a147221 */ /* 0x002fce0000010000 */
[----:B------:R-:W1:Y:S01]  /*cc10*/  MUFU.EX2 R161, R38 ;  /* 0x0000002600a17308 */ /* 0x000e620000000800 */
[C---:B--2---:R-:W-:Y:S01]  /*cc20*/  FADD.FTZ R25, R159.reuse, R20 ;  /* 0x000000149f197221 */ /* 0x044fe20000010000 */
[----:B------:R-:W-:Y:S01]  /*cc30*/  FADD.FTZ R20, R160, R21 ;  /* 0x00000015a0147221 */ /* 0x000fe20000010000 */
[----:B------:R-:W-:Y:S02]  /*cc40*/  F2FP.F16.F32.PACK_AB R159, R159, R74 ;  /* 0x0000004a9f9f723e */ /* 0x000fe400000000ff */
[C---:B------:R-:W-:Y:S01]  /*cc50*/  F2FP.F16.F32.PACK_AB R160, R33.reuse, R160 ;  /* 0x000000a021a0723e */ /* 0x040fe200000000ff */
[----:B------:R-:W-:Y:S02]  /*cc60*/  FADD.FTZ R21, R33, R20 ;  /* 0x0000001421157221 */ /* 0x000fe40000010000 */
[----:B------:R-:W2:Y:S01]  /*cc70*/  MUFU.EX2 R46, R46 ;  /* 0x0000002e002e7308 */ /* 0x000ea20000000800 */
[----:B0-----:R-:W-:Y:S01]  /*cc80*/  FADD.FTZ R24, R42, R25 ;  /* 0x000000192a187221 */ /* 0x001fe20000010000 */
[----:B------:R-:W-:Y:S01]  /*cc90*/  FADD.FTZ R20, R162, R21 ;  /* 0x00000015a2147221 */ /* 0x000fe20000010000 */
[----:B------:R0:W-:Y:S04]  /*cca0*/  STSM.16.M88.4 [R195+0x36400], R152 ;  /* 0x03640098c3007844 */ /* 0x0001e80000000200 */
[----:B------:R3:W-:Y:S01]  /*ccb0*/  STSM.16.M88.4 [R203], R156 ;  /* 0x0000009ccb007844 */ /* 0x0007e20000000200 */
[----:B------:R-:W4:Y:S01]  /*ccc0*/  MUFU.EX2 R35, R35 ;  /* 0x0000002300237308 */ /* 0x000f220000000800 */
[C---:B-1----:R-:W-:Y:S01]  /*ccd0*/  FADD.FTZ R25, R161.reuse, R24 ;  /* 0x00000018a1197221 */ /* 0x042fe20000010000 */
[----:B------:R-:W-:-:S06]  /*cce0*/  F2FP.F16.F32.PACK_AB R161, R161, R42 ;  /* 0x0000002aa1a1723e */ /* 0x000fcc00000000ff */
[----:B------:R-:W1:Y:S01]  /*ccf0*/  MUFU.EX2 R163, R78 ;  /* 0x0000004e00a37308 */ /* 0x000e620000000800 */
[----:B--2---:R-:W-:-:S07]  /*cd00*/  FADD.FTZ R24, R46, R25 ;  /* 0x000000192e187221 */ /* 0x004fce0000010000 */
[----:B------:R-:W2:Y:S01]  /*cd10*/  MUFU.EX2 R164, R164 ;  /* 0x000000a400a47308 */ /* 0x000ea20000000800 */
[C---:B----4-:R-:W-:Y:S01]  /*cd20*/  FADD.FTZ R21, R35.reuse, R20 ;  /* 0x0000001423157221 */ /* 0x050fe20000010000 */
[----:B------:R-:W-:-:S06]  /*cd30*/  F2FP.F16.F32.PACK_AB R162, R35, R162 ;  /* 0x000000a223a2723e */ /* 0x000fcc00000000ff */
[----:B------:R-:W4:Y:S01]  /*cd40*/  MUFU.EX2 R50, R50 ;  /* 0x0000003200327308 */ /* 0x000f220000000800 */
[C---:B-1----:R-:W-:Y:S01]  /*cd50*/  FADD.FTZ R25, R163.reuse, R24 ;  /* 0x00000018a3197221 */ /* 0x042fe20000010000 */
[----:B------:R-:W-:-:S05]  /*cd60*/  F2FP.F16.F32.PACK_AB R163, R163, R46 ;  /* 0x0000002ea3a3723e */ /* 0x000fca00000000ff */
[----:B------:R3:W-:Y:S01]  /*cd70*/  STSM.16.M88.4 [R212], R160 ;  /* 0x000000a0d4007844 */ /* 0x0007e20000000200 */
[----:B------:R-:W1:Y:S01]  /*cd80*/  MUFU.EX2 R37, R58 ;  /* 0x0000003a00257308 */ /* 0x000e620000000800 */
[----:B--2---:R-:W-:-:S07]  /*cd90*/  FADD.FTZ R20, R164, R21 ;  /* 0x00000015a4147221 */ /* 0x004fce0000010000 */
[----:B------:R-:W2:Y:S01]  /*cda0*/  MUFU.EX2 R165, R64 ;  /* 0x0000004000a57308 */ /* 0x000ea20000000800 */
[----:B----4-:R-:W-:-:S07]  /*cdb0*/  FADD.FTZ R24, R50, R25 ;  /* 0x0000001932187221 */ /* 0x010fce0000010000 */
[----:B------:R-:W4:Y:S01]  /*cdc0*/  MUFU.EX2 R166, R166 ;  /* 0x000000a600a67308 */ /* 0x000f220000000800 */
[C---:B-1----:R-:W-:Y:S01]  /*cdd0*/  FADD.FTZ R21, R37.reuse, R20 ;  /* 0x0000001425157221 */ /* 0x042fe20000010000 */
[----:B------:R-:W-:-:S06]  /*cde0*/  F2FP.F16.F32.PACK_AB R164, R37, R164 ;  /* 0x000000a425a4723e */ /* 0x000fcc00000000ff */
[----:B------:R-:W1:Y:S01]  /*cdf0*/  MUFU.EX2 R39, R39 ;  /* 0x0000002700277308 */ /* 0x000e620000000800 */
[C---:B--2---:R-:W-:Y:S01]  /*ce00*/  FADD.FTZ R25, R165.reuse, R24 ;  /* 0x00000018a5197221 */ /* 0x044fe20000010000 */
[----:B------:R-:W-:-:S06]  /*ce10*/  F2FP.F16.F32.PACK_AB R165, R165, R50 ;  /* 0x00000032a5a5723e */ /* 0x000fcc00000000ff */
[----:B------:R-:W2:Y:S01]  /*ce20*/  MUFU.EX2 R54, R54 ;  /* 0x0000003600367308 */ /* 0x000ea20000000800 */
[----:B----4-:R-:W-:-:S07]  /*ce30*/  FADD.FTZ R20, R166, R21 ;  /* 0x00000015a6147221 */ /* 0x010fce0000010000 */
[----:B------:R-:W4:Y:S01]  /*ce40*/  MUFU.EX2 R41, R41 ;  /* 0x0000002900297308 */ /* 0x000f220000000800 */
[C---:B-1----:R-:W-:Y:S01]  /*ce50*/  F2FP.F16.F32.PACK_AB R166, R39.reuse, R166 ;  /* 0x000000a627a6723e */ /* 0x042fe200000000ff */
[----:B------:R-:W-:Y:S01]  /*ce60*/  FADD.FTZ R20, R39, R20 ;  /* 0x0000001427147221 */ /* 0x000fe20000010000 */
[----:B--2---:R-:W-:Y:S01]  /*ce70*/  FADD.FTZ R24, R54, R25 ;  /* 0x0000001936187221 */ /* 0x004fe20000010000 */
[----:B----4-:R-:W-:-:S03]  /*ce80*/  F2FP.F16.F32.PACK_AB R167, R41, R54 ;  /* 0x0000003629a7723e */ /* 0x010fc600000000ff */
[----:B------:R-:W-:Y:S02]  /*ce90*/  FADD.FTZ R21, R41, R24 ;  /* 0x0000001829157221 */ /* 0x000fe40000010000 */
[----:B------:R3:W-:Y:S01]  /*cea0*/  STSM.16.M88.4 [R210], R164 ;  /* 0x000000a4d2007844 */ /* 0x0007e20000000200 */
[----:B------:R-:W-:-:S06]  /*ceb0*/  WARPGROUP.ARRIVE ;  /* 0x00000000000079c5 */ /* 0x000fcc0000000000 */
[----:B------:R-:W-:Y:S03]  /*cec0*/  HGMMA.64x256x16.F32 R24, R152, gdesc[UR4].tnspB, RZ, !UPT, gsb0 ;  /* 0x43e0000498187df0 */ /* 0x000fe6000c0008ff */
[----:B------:R-:W-:Y:S02]  /*ced0*/  WARPGROUP.DEPBAR.LE gsb0, 0x0 ;  /* 0x00008000000079c5 */ /* 0x000fe40000010000 */
[----:B------:R-:W-:Y:S01]  /*cee0*/  WARPGROUP.ARRIVE ;  /* 0x00000000000079c5 */ /* 0x000fe20000000000 */
[C---:B0-----:R-:W-:Y:S02]  /*cef0*/  VIADD R152, R170.reuse, 0x100 ;  /* 0x00000100aa987836 */ /* 0x041fe40000000000 */
[----:B------:R-:W-:Y:S02]  /*cf00*/  IMAD.MOV.U32 R153, RZ, RZ, 0x40000040 ;  /* 0x40000040ff997424 */ /* 0x000fe400078e00ff */
[----:B------:R-:W-:-:S15]  /*cf10*/  VIADD R170, R170, 0x180 ;  /* 0x00000180aaaa7836 */ /* 0x000fde0000000000 */
[----:B------:R-:W-:-:S03]  /*cf20*/  NOP ;  /* 0x0000000000007918 */ /* 0x000fc60000000000 */
[----:B------:R-:W-:Y:S01]  /*cf30*/  HGMMA.64x256x16.F32 R24, R156, gdesc[UR8].tnspB, R24, gsb0 ;  /* 0x43e000089c187df0 */ /* 0x000fe20008000818 */
[----:B------:R-:W-:Y:S02]  /*cf40*/  R2UR UR6, R152 ;  /* 0x00000000980672ca */ /* 0x000fe400000e0000 */
[----:B------:R-:W-:Y:S02]  /*cf50*/  R2UR UR7, R153 ;  /* 0x00000000990772ca */ /* 0x000fe400000e0000 */
[----:B------:R-:W-:-:S04]  /*cf60*/  IADD3 R152, R172, R211, -R193 ;  /* 0x000000d3ac987210 */ /* 0x000fc80007ffe8c1 */
[----:B------:R-:W-:-:S04]  /*cf70*/  SHF.R.S32.HI R153, RZ, 0x1f, R152 ;  /* 0x0000001fff997819 */ /* 0x000fc80000011498 */
[----:B------:R-:W-:-:S04]  /*cf80*/  LEA.HI R153, R153, R152, RZ, 0x6 ;  /* 0x0000009899997211 */ /* 0x000fc800078f30ff */
[----:B------:R-:W-:-:S04]  /*cf90*/  SHF.R.S32.HI R153, RZ, 0x6, R153 ;  /* 0x00000006ff997819 */ /* 0x000fc80000011499 */
[----:B------:R-:W-:-:S04]  /*cfa0*/  VIMNMX R198, R213, R153, !PT ;  /* 0x00000099d5c67248 */ /* 0x000fc80007fe0100 */
[----:B------:R-:W-:Y:S01]  /*cfb0*/  ISETP.GE.AND P3, PT, R201, R198, PT ;  /* 0x000000c6c900720c */ /* 0x000fe20003f66270 */
[----:B------:R-:W-:Y:S02]  /*cfc0*/  WARPGROUP.DEPBAR.LE gsb0, 0x0 ;  /* 0x00008000000079c5 */ /* 0x000fe40000010000 */
[----:B------:R-:W-:-:S06]  /*cfd0*/  WARPGROUP.ARRIVE ;  /* 0x00000000000079c5 */ /* 0x000fcc0000000000 */
        /* <DEDUP_REMOVED lines=18> */
[----:B------:R-:W-:Y:S01]  /*d100*/  BSSY B1, `(.L_x_5519) ;  /* 0x000037c000017945 */ /* 0x000fe20003800000 */
[----:B------:R-:W-:Y:S02]  /*d110*/  IMAD.MOV.U32 R196, RZ, RZ, R201 ;  /* 0x000000ffffc47224 */ /* 0x000fe400078e00c9 */
[----:B------:R-:W-:Y:S02]  /*d120*/  IMAD.MOV.U32 R200, RZ, RZ, R168 ;  /* 0x000000ffffc87224 */ /* 0x000fe400078e00a8 */
[----:B------:R-:W-:Y:S02]  /*d130*/  IMAD.MOV.U32 R199, RZ, RZ, R0 ;  /* 0x000000ffffc77224 */ /* 0x000fe400078e0000 */
[----:B------:R-:W-:-:S07]  /*d140*/  IMAD.MOV.U32 R201, RZ, RZ, R18 ;  /* 0x000000ffffc97224 */ /* 0x000fce00078e0012 */
.L_x_5530:
[----:B------:R-:W-:-:S05]  /*d150*/  VIADD R18, R201, 0x1 ;  /* 0x00000001c9127836 */ /* 0x000fca0000000000 */
[----:B------:R-:W-:-:S04]  /*d160*/  ISETP.NE.AND P3, PT, R18, 0x2, PT ;  /* 0x000000021200780c */ /* 0x000fc80003f65270 */
[----:B------:R-:W-:Y:S02]  /*d170*/  SEL R0, RZ, 0x1, P3 ;  /* 0x00000001ff007807 */ /* 0x000fe40001800000 */
[----:B------:R-:W-:Y:S02]  /*d180*/  SEL R18, R18, RZ, P3 ;  /* 0x000000ff12127207 */ /* 0x000fe40001800000 */
[----:B------:R-:W-:Y:S01]  /*d190*/  LOP3.LUT R22, R22, R0, RZ, 0x3c, !PT ;  /* 0x0000000016167212 */ /* 0x000fe200078e3cff */
[----:B0-----:R-:W-:Y:S06]  /*d1a0*/  @!P0 BRA `(.L_x_5520) ;  /* 0x0000000000048947 */ /* 0x001fec0003800000 */
[----:B------:R-:W-:Y:S01]  /*d1b0*/  BPT.TRAP 0x1 ;  /* 0x000000040000795c */ /* 0x000fe20000300000 */
.L_x_5520:
[----:B------:R-:W-:Y:S01]  /*d1c0*/  IMAD R197, R18, 0x8, R2 ;  /* 0x0000000812c57824 */ /* 0x000fe200078e0202 */
[----:B------:R-:W-:-:S04]  /*d1d0*/  SHF.L.U32 R0, R22, 0x1f, RZ ;  /* 0x0000001f16007819 */ /* 0x000fc800000006ff */
[----:B------:R0:W1:Y:S01]  /*d1e0*/  SYNCS.PHASECHK.TRANS64.TRYWAIT P3, [R197+URZ+0x38830], R0 ;  /* 0x03883000c50075a7 */ /* 0x000062000806017f */
[----:B------:R-:W-:Y:S05]  /*d1f0*/  @!P0 BRA `(.L_x_5521) ;  /* 0x0000000000048947 */ /* 0x000fea0003800000 */
[----:B------:R-:W-:Y:S01]  /*d200*/  BPT.TRAP 0x1 ;  /* 0x000000040000795c */ /* 0x000fe20000300000 */
.L_x_5521:
[----:B------:R-:W-:Y:S01]  /*d210*/  BSSY B2, `(.L_x_5522) ;  /* 0x0000006000027945 */ /* 0x000fe20003800000 */
[----:B---3--:R-:W-:Y:S02]  /*d220*/  IMAD R156, R18, 0x200, R15 ;  /* 0x00000200129c7824 */ /* 0x008fe400078e020f */
[----:B------:R-:W-:Y:S01]  /*d230*/  IMAD.MOV.U32 R157, RZ, RZ, 0x40000040 ;  /* 0x40000040ff9d7424 */ /* 0x000fe200078e00ff */
[----:B-1----:R-:W-:Y:S06]  /*d240*/  @P3 BRA `(.L_x_5523) ;  /* 0x0000000000083947 */ /* 0x002fec0003800000 */
[----:B------:R-:W1:Y:S02]  /*d250*/  SYNCS.PHASECHK.TRANS64.TRYWAIT P3, [R197+URZ+0x38830], R0 ;  /* 0x03883000c50075a7 */ /* 0x000e64000806017f */
[----:B-1----:R-:W-:Y:S05]  /*d260*/  @!P3 BRA `(.L_x_5524) ;  /* 0x000001740024b947 */ /* 0x002fea0003800000 */
.L_x_5523:
[----:B------:R-:W-:Y:S05]  /*d270*/  BSYNC B2 ;  /* 0x0000000000027941 */ /* 0x000fea0003800000 */
.L_x_5522:
        /* <DEDUP_REMOVED lines=36> */
.L_x_5525:
[----:B------:R2:W3:Y:S01]  /*d4c0*/  SYNCS.PHASECHK.TRANS64.TRYWAIT P3, [R197+URZ+0x38850], R0 ;  /* 0x03885000c50075a7 */ /* 0x0004e2000806017f */
[----:B------:R-:W-:Y:S05]  /*d4d0*/  @!P0 BRA `(.L_x_5526) ;  /* 0x0000000000048947 */ /* 0x000fea0003800000 */
[----:B------:R-:W-:Y:S01]  /*d4e0*/  BPT.TRAP 0x1 ;  /* 0x000000040000795c */ /* 0x000fe20000300000 */
.L_x_5526:
[----:B------:R-:W-:Y:S04]  /*d4f0*/  BSSY B2, `(.L_x_5527) ;  /* 0x0000004000027945 */ /* 0x000fe80003800000 */
[----:B---3--:R-:W-:Y:S05]  /*d500*/  @P3 BRA `(.L_x_5528) ;  /* 0x0000000000083947 */ /* 0x008fea0003800000 */
[----:B------:R-:W3:Y:S02]  /*d510*/  SYNCS.PHASECHK.TRANS64.TRYWAIT P3, [R197+URZ+0x38850], R0 ;  /* 0x03885000c50075a7 */ /* 0x000ee4000806017f */
[----:B---3--:R-:W-:Y:S05]  /*d520*/  @!P3 BRA `(.L_x_5529) ;  /* 0x000001700088b947 */ /* 0x008fea0003800000 */
.L_x_5528:
[----:B------:R-:W-:Y:S05]  /*d530*/  BSYNC B2 ;  /* 0x0000000000027941 */ /* 0x000fea0003800000 */
.L_x_5527:
        /* <DEDUP_REMOVED lines=12> */
[----:B------:R-:W-:-:S05]  /*d600*/  IMAD.MOV.U32 R209, RZ, RZ, 0xa00 ;  /* 0x00000a00ffd17424 */ /* 0x000fca00078e00ff */
        /* <DEDUP_REMOVED lines=9> */
[----:B----4-:R-:W-:-:S05]  /*d6a0*/  SHF.R.U32.HI R3, RZ, 0x7, R3 ;  /* 0x00000007ff037819 */ /* 0x010fca0000011603 */
[----:B0123--:R0:W1:Y:S02]  /*d6b0*/  SHFL.IDX PT, R0, R3, RZ, 0x1f ;  /* 0x00001fff03007589 */ /* 0x00f06400000e0000 */
[----:B0-----:R-:W-:Y:S01]  /*d6c0*/  IMAD.MOV.U32 R3, RZ, RZ, 0x4 ;  /* 0x00000004ff037424 */ /* 0x001fe200078e00ff */
[----:B-1----:R-:W-:-:S04]  /*d6d0*/  ISETP.GT.AND P3, PT, R0, 0x7f, PT ;  /* 0x0000007f0000780c */ /* 0x002fc80003f64270 */
        /* <DEDUP_REMOVED lines=311> */
[----:B------:R-:W-:Y:S02]  /*ea50*/  IMAD.MOV.U32 R209, RZ, RZ, 0x40000040 ;  /* 0x40000040ffd17424 */ /* 0x000fe400078e00ff */
[----:B------:R-:W-:Y:S01]  /*ea60*/  IMAD.IADD R206, R0, 0x1, R208 ;  /* 0x0000000100ce7824 */ /* 0x000fe200078e02d0 */
[----:B------:R-:W-:-:S02]  /*ea70*/  WARPGROUP.DEPBAR.LE gsb0, 0x0 ;  /* 0x00008000000079c5 */ /* 0x000fc40000010000 */
[----:B------:R-:W-:-:S07]  /*ea80*/  WARPGROUP.ARRIVE ;  /* 0x00000000000079c5 */ /* 0x000fce0000000000 */
[----:B------:R-:W-:Y:S01]  /*ea90*/  HGMMA.64x64x16.F32 R152, gdesc[UR4], R152, gsb0 ;  /* 0x00e00000049879f0 */ /* 0x000fe20008000898 */
[----:B------:R-:W-:Y:S01]  /*eaa0*/  R2UR UR6, R206 ;  /* 0x00000000ce0672ca */ /* 0x000fe200000e0000 */
[----:B------:R-:W-:Y:S01]  /*eab0*/  IMAD.IADD R206, R205, 0x1, R0 ;  /* 0x00000001cdce7824 */ /* 0x000fe200078e0200 */
[----:B------:R-:W-:Y:S01]  /*eac0*/  R2UR UR7, R207 ;  /* 0x00000000cf0772ca */ /* 0x000fe200000e0000 */
[----:B------:R-:W-:Y:S02]  /*ead0*/  IMAD.MOV.U32 R207, RZ, RZ, 0x40000040 ;  /* 0x40000040ffcf7424 */ /* 0x000fe400078e00ff */
[----:B------:R-:W-:Y:S01]  /*eae0*/  IMAD.MOV.U32 R0, RZ, RZ, 0x1000 ;  /* 0x00001000ff007424 */ /* 0x000fe200078e00ff */
[----:B------:R-:W-:Y:S01]  /*eaf0*/  R2UR UR4, R206 ;  /* 0x00000000ce0472ca */ /* 0x000fe200000e0000 */
[----:B------:R-:W-:Y:S01]  /*eb00*/  IMAD.IADD R206, R205, 0x1, R202 ;  /* 0x00000001cdce7824 */ /* 0x000fe200078e02ca */
[----:B------:R-:W-:Y:S01]  /*eb10*/  R2UR UR5, R207 ;  /* 0x00000000cf0572ca */ /* 0x000fe200000e0000 */
[----:B------:R-:W-:Y:S01]  /*eb20*/  IMAD.MOV.U32 R207, RZ, RZ, 0x40000040 ;  /* 0x40000040ffcf7424 */ /* 0x000fe200078e00ff */
[----:B------:R-:W-:-:S04]  /*eb30*/  SEL R0, R0, 0xf80, P3 ;  /* 0x00000f8000007807 */ /* 0x000fc80001800000 */
[----:B------:R-:W-:Y:S01]  /*eb40*/  LOP3.LUT R0, R0, 0x1e00, RZ, 0xc0, !PT ;  /* 0x00001e0000007812 */ /* 0x000fe200078ec0ff */
[----:B------:R-:W-:Y:S02]  /*eb50*/  WARPGROUP.DEPBAR.LE gsb0, 0x0 ;  /* 0x00008000000079c5 */ /* 0x000fe40000010000 */
[----:B------:R-:W-:-:S06]  /*eb60*/  WARPGROUP.ARRIVE ;  /* 0x00000000000079c5 */ /* 0x000fcc0000000000 */
[----:B------:R-:W-:Y:S01]  /*eb70*/  HGMMA.64x64x16.F32 R152, gdesc[UR4], R152, gsb0 ;  /* 0x00e00000049879f0 */ /* 0x000fe20008000898 */
[----:B------:R-:W-:Y:S01]  /*eb80*/  R2UR UR4, R206 ;  /* 0x00000000ce0472ca */ /* 0x000fe200000e0000 */
[--C-:B------:R-:W-:Y:S01]  /*eb90*/  IMAD.IADD R206, R202, 0x1, R208.reuse ;  /* 0x00000001cace7824 */ /* 0x100fe200078e02d0 */
[----:B------:R-:W-:Y:S01]  /*eba0*/  R2UR UR5, R207 ;  /* 0x00000000cf0572ca */ /* 0x000fe200000e0000 */
[----:B------:R-:W-:Y:S01]  /*ebb0*/  IMAD.MOV.U32 R207, RZ, RZ, 0x40000040 ;  /* 0x40000040ffcf7424 */ /* 0x000fe200078e00ff */
[----:B------:R-:W0:Y:S01]  /*ebc0*/  @P2 LDC R202, c[0x0][0x44c] ;  /* 0x00011300ffca2b82 */ /* 0x000e220000000800 */
[----:B------:R-:W-:Y:S01]  /*ebd0*/  IMAD.IADD R208, R3, 0x1, R208 ;  /* 0x0000000103d07824 */ /* 0x000fe200078e02d0 */
[----:B------:R-:W-:Y:S01]  /*ebe0*/  R2UR UR6, R206 ;  /* 0x00000000ce0672ca */ /* 0x000fe200000e0000 */
[----:B------:R-:W-:Y:S01]  /*ebf0*/  IMAD.IADD R206, R205, 0x1, R3 ;  /* 0x00000001cdce7824 */ /* 0x000fe200078e0203 */
[----:B------:R-:W-:Y:S01]  /*ec00*/  R2UR UR7, R207 ;  /* 0x00000000cf0772ca */ /* 0x000fe200000e0000 */
[----:B------:R-:W-:-:S02]  /*ec10*/  IMAD.MOV.U32 R207, RZ, RZ, 0x40000040 ;  /* 0x40000040ffcf7424 */ /* 0x000fc400078e00ff */
[----:B------:R-:W-:Y:S02]  /*ec20*/  IMAD.MOV.U32 R205, RZ, RZ, 0x40 ;  /* 0x00000040ffcd7424 */ /* 0x000fe400078e00ff */
[----:B------:R-:W-:-:S03]  /*ec30*/  IMAD.IADD R3, R216, 0x1, R194 ;  /* 0x00000001d8037824 */ /* 0x000fc600078e02c2 */
[----:B------:R-:W-:-:S04]  /*ec40*/  SEL R205, R205, 0x3e, P3 ;  /* 0x0000003ecdcd7807 */ /* 0x000fc80001800000 */
[----:B------:R-:W-:-:S04]  /*ec50*/  LOP3.LUT R205, R205, 0x6, RZ, 0xc0, !PT ;  /* 0x00000006cdcd7812 */ /* 0x000fc800078ec0ff */
[----:B------:R-:W-:Y:S01]  /*ec60*/  IADD3 R204, R205, R0, R204 ;  /* 0x00000000cdcc7210 */ /* 0x000fe20007ffe0cc */
[----:B0-----:R-:W-:Y:S01]  /*ec70*/  @P2 IMAD.HI.U32 R202, R3, R202, RZ ;  /* 0x000000ca03ca2227 */ /* 0x001fe200078e00ff */
        /* <DEDUP_REMOVED lines=11> */
[----:B0-----:R-:W-:Y:S01]  /*ed30*/  @P2 SHF.R.U32.HI R3, RZ, R0, R202 ;  /* 0x00000000ff032219 */ /* 0x001fe200000116ca */
[----:B------:R-:W-:-:S04]  /*ed40*/  IMAD.MOV.U32 R0, RZ, RZ, -0x40 ;  /* 0xffffffc0ff007424 */ /* 0x000fc800078e00ff */
[----:B------:R-:W-:-:S05]  /*ed50*/  IMAD R0, R196, R0, 0x1 ;  /* 0x00000001c4007424 */ /* 0x000fca00078e0200 */
[----:B------:R-:W-:-:S05]  /*ed60*/  IADD3 R0, R211, R0, -R215 ;  /* 0x00000000d3007210 */ /* 0x000fca0007ffe8d7 */
[----:B------:R-:W-:Y:S01]  /*ed70*/  IMAD.IADD R0, R0, 0x1, -R193 ;  /* 0x0000000100007824 */ /* 0x000fe200078e0ac1 */
[----:B------:R-:W-:Y:S02]  /*ed80*/  WARPGROUP.DEPBAR.LE gsb0, 0x0 ;  /* 0x00008000000079c5 */ /* 0x000fe40000010000 */
[----:B------:R-:W-:-:S06]  /*ed90*/  WARPGROUP.ARRIVE ;  /* 0x00000000000079c5 */ /* 0x000fcc0000000000 */
[----:B------:R-:W-:Y:S01]  /*eda0*/  HGMMA.64x64x16.F32 R152, gdesc[UR4], R152, gsb0 ;  /* 0x00e00000049879f0 */ /* 0x000fe20008000898 */
[----:B------:R-:W-:Y:S02]  /*edb0*/  R2UR UR4, R206 ;  /* 0x00000000ce0472ca */ /* 0x000fe400000e0000 */
[----:B------:R-:W-:Y:S02]  /*edc0*/  R2UR UR5, R207 ;  /* 0x00000000cf0572ca */ /* 0x000fe400000e0000 */
[----:B------:R-:W-:Y:S02]  /*edd0*/  R2UR UR6, R204 ;  /* 0x00000000cc0672ca */ /* 0x000fe400000e0000 */
[----:B------:R-:W-:Y:S02]  /*ede0*/  R2UR UR7, R205 ;  /* 0x00000000cd0772ca */ /* 0x000fe400000e0000 */
[----:B------:R-:W0:Y:S02]  /*edf0*/  SHFL.IDX PT, R205, R3, RZ, 0x1c1f ;  /* 0x001c1fff03cd7589 */ /* 0x000e2400000e0000 */
        /* <DEDUP_REMOVED lines=40> */
[----:B------:R-:W-:Y:S01]  /*f080*/  FMNMX.FTZ R172, R202, R172, !PT ;  /* 0x000000accaac7209 */ /* 0x000fe20007810000 */
[----:B------:R-:W0:Y:S01]  /*f090*/  SHFL.IDX PT, R173, R3, 0x1, 0x1c1f ;  /* 0x003c1f0003ad7f89 */ /* 0x000e2200000e0000 */
        /* <DEDUP_REMOVED lines=10> */
[----:B------:R-:W-:Y:S01]  /*f140*/  FMNMX.FTZ R172, R180, R172, !PT ;  /* 0x000000acb4ac7209 */ /* 0x000fe20007810000 */
[----:B0-----:R-:W-:-:S03]  /*f150*/  IMAD.IADD R0, R0, 0x1, R173 ;  /* 0x0000000100007824 */ /* 0x001fc600078e02ad */
[----:B------:R-:W-:Y:S01]  /*f160*/  FMNMX.FTZ R205, R181, R172, !PT ;  /* 0x000000acb5cd7209 */ /* 0x000fe20007810000 */
[----:B------:R-:W-:Y:S02]  /*f170*/  IMAD.MOV.U32 R173, RZ, RZ, 0x40000040 ;  /* 0x40000040ffad7424 */ /* 0x000fe400078e00ff */
[----:B------:R-:W-:Y:S01]  /*f180*/  IMAD R172, R18, 0x1000, R14 ;  /* 0x0000100012ac7824 */ /* 0x000fe200078e020e */
[C---:B------:R-:W-:Y:S01]  /*f190*/  ISETP.GT.AND P4, PT, R0.reuse, RZ, PT ;  /* 0x000000ff0000720c */ /* 0x040fe20003f84270 */
[----:B------:R-:W0:Y:S01]  /*f1a0*/  SHFL.BFLY PT, R3, R205, 0x2, 0x1f ;  /* 0x0c401f00cd037f89 */ /* 0x000e2200000e0000 */
[----:B------:R-:W-:Y:S02]  /*f1b0*/  ISETP.GT.AND P5, PT, R0, 0x1, PT ;  /* 0x000000010000780c */ /* 0x000fe40003fa4270 */
[----:B------:R-:W-:Y:S02]  /*f1c0*/  FSEL R154, R154, -INF , P4 ;  /* 0xff8000009a9a7808 */ /* 0x000fe40002000000 */
[----:B------:R-:W-:-:S02]  /*f1d0*/  ISETP.GT.AND P4, PT, R0, 0x10, PT ;  /* 0x000000100000780c */ /* 0x000fc40003f84270 */
[----:B------:R-:W-:Y:S02]  /*f1e0*/  ISETP.GT.AND P6, PT, R0, 0x8, PT ;  /* 0x000000080000780c */ /* 0x000fe40003fc4270 */
[----:B------:R-:W-:Y:S02]  /*f1f0*/  FSEL R162, R162, -INF , P4 ;  /* 0xff800000a2a27808 */ /* 0x000fe40002000000 */
[----:B------:R-:W-:Y:S02]  /*f200*/  ISETP.GT.AND P4, PT, R0, 0x20, PT ;  /* 0x000000200000780c */ /* 0x000fe40003f84270 */
[----:B------:R-:W-:Y:S02]  /*f210*/  FSEL R155, R155, -INF , P5 ;  /* 0xff8000009b9b7808 */ /* 0x000fe40002800000 */
[----:B------:R-:W-:Y:S02]  /*f220*/  FMNMX.FTZ R206, R154, R200, !PT ;  /* 0x000000c89ace7209 */ /* 0x000fe40007810000 */
[----:B------:R-:W-:-:S02]  /*f230*/  ISETP.GT.AND P3, PT, R0, 0x9, PT ;  /* 0x000000090000780c */ /* 0x000fc40003f64270 */
[----:B------:R-:W-:Y:S02]  /*f240*/  FSEL R158, R158, -INF , P6 ;  /* 0xff8000009e9e7808 */ /* 0x000fe40003000000 */
[----:B------:R-:W-:Y:S02]  /*f250*/  FSEL R159, R159, -INF , P3 ;  /* 0xff8000009f9f7808 */ /* 0x000fe40001800000 */
[----:B------:R-:W-:Y:S02]  /*f260*/  ISETP.GT.AND P5, PT, R0, 0x11, PT ;  /* 0x000000110000780c */ /* 0x000fe40003fa4270 */
[----:B0-----:R-:W-:Y:S02]  /*f270*/  FMNMX.FTZ R3, R205, R3, !PT ;  /* 0x00000003cd037209 */ /* 0x001fe40007810000 */
        /* <DEDUP_REMOVED lines=8> */
[----:B------:R-:W-:Y:S02]  /*f300*/  FSEL R166, R166, -INF , P6 ;  /* 0xff800000a6a67808 */ /* 0x000fe40003000000 */
[----:B------:R-:W-:Y:S02]  /*f310*/  FMNMX.FTZ R170, R163, R170, !PT ;  /* 0x000000aaa3aa7209 */ /* 0x000fe40007810000 */
[----:B------:R-:W-:Y:S02]  /*f320*/  FSEL R167, R167, -INF , P3 ;  /* 0xff800000a7a77808 */ /* 0x000fe40001800000 */
[----:B------:R-:W-:Y:S02]  /*f330*/  FMNMX.FTZ R170, R166, R170, !PT ;  /* 0x000000aaa6aa7209 */ /* 0x000fe40007810000 */
[----:B------:R-:W-:Y:S02]  /*f340*/  ISETP.GT.AND P5, PT, R0, 0x21, PT ;  /* 0x000000210000780c */ /* 0x000fe40003fa4270 */
[----:B------:R-:W-:-:S02]  /*f350*/  FMNMX.FTZ R170, R167, R170, !PT ;  /* 0x000000aaa7aa7209 */ /* 0x000fc40007810000 */
[C---:B------:R-:W-:Y:S02]  /*f360*/  ISETP.GT.AND P6, PT, R0.reuse, 0x28, PT ;  /* 0x000000280000780c */ /* 0x040fe40003fc4270 */
[----:B------:R-:W-:Y:S02]  /*f370*/  FSEL R206, R171, -INF , P5 ;  /* 0xff800000abce7808 */ /* 0x000fe40002800000 */
[----:B------:R-:W-:Y:S02]  /*f380*/  FMNMX.FTZ R170, R205, R170, !PT ;  /* 0x000000aacdaa7209 */ /* 0x000fe40007810000 */
[----:B------:R-:W-:Y:S02]  /*f390*/  ISETP.GT.AND P3, PT, R0, 0x29, PT ;  /* 0x000000290000780c */ /* 0x000fe40003f64270 */
[----:B------:R-:W-:Y:S02]  /*f3a0*/  FSEL R207, R174, -INF , P6 ;  /* 0xff800000aecf7808 */ /* 0x000fe40003000000 */
[----:B------:R-:W-:-:S02]  /*f3b0*/  FMNMX.FTZ R170, R206, R170, !PT ;  /* 0x000000aaceaa7209 */ /* 0x000fc40007810000 */
[C---:B------:R-:W-:Y:S02]  /*f3c0*/  ISETP.GT.AND P4, PT, R0.reuse, 0x30, PT ;  /* 0x000000300000780c */ /* 0x040fe40003f84270 */
[----:B------:R-:W-:Y:S02]  /*f3d0*/  FSEL R208, R175, -INF , P3 ;  /* 0xff800000afd07808 */ /* 0x000fe40001800000 */
[----:B------:R-:W-:Y:S02]  /*f3e0*/  FMNMX.FTZ R170, R207, R170, !PT ;  /* 0x000000aacfaa7209 */ /* 0x000fe40007810000 */
[----:B------:R-:W-:Y:S02]  /*f3f0*/  ISETP.GT.AND P5, PT, R0, 0x31, PT ;  /* 0x000000310000780c */ /* 0x000fe40003fa4270 */
[----:B------:R-:W-:Y:S02]  /*f400*/  FSEL R209, R178, -INF , P4 ;  /* 0xff800000b2d17808 */ /* 0x000fe40002000000 */
[----:B------:R-:W-:-:S02]  /*f410*/  FMNMX.FTZ R170, R208, R170, !PT ;  /* 0x000000aad0aa7209 */ /* 0x000fc40007810000 */
[----:B------:R-:W-:Y:S02]  /*f420*/  R2UR UR7, R173 ;  /* 0x00000000ad0772ca */ /* 0x000fe400000e0000 */
[C---:B------:R-:W-:Y:S01]  /*f430*/  ISETP.GT.AND P6, PT, R0.reuse, 0x38, PT ;  /* 0x000000380000780c */ /* 0x040fe20003fc4270 */
[----:B------:R-:W0:Y:S01]  /*f440*/  SHFL.BFLY PT, R173, R3, 0x1, 0x1f ;  /* 0x0c201f0003ad7f89 */ /* 0x000e2200000e0000 */
[----:B------:R-:W-:Y:S02]  /*f450*/  FSEL R226, R179, -INF , P5 ;  /* 0xff800000b3e27808 */ /* 0x000fe40002800000 */
[----:B------:R-:W-:Y:S02]  /*f460*/  FMNMX.FTZ R170, R209, R170, !PT ;  /* 0x000000aad1aa7209 */ /* 0x000fe40007810000 */
[----:B------:R-:W-:Y:S02]  /*f470*/  ISETP.GT.AND P3, PT, R0, 0x39, PT ;  /* 0x000000390000780c */ /* 0x000fe40003f64270 */
[----:B------:R-:W-:-:S02]  /*f480*/  FSEL R227, R182, -INF , P6 ;  /* 0xff800000b6e37808 */ /* 0x000fc40003000000 */
[----:B------:R-:W-:Y:S02]  /*f490*/  FMNMX.FTZ R170, R226, R170, !PT ;  /* 0x000000aae2aa7209 */ /* 0x000fe40007810000 */
[----:B------:R-:W-:Y:S02]  /*f4a0*/  FSEL R183, R183, -INF , P3 ;  /* 0xff800000b7b77808 */ /* 0x000fe40001800000 */
[----:B------:R-:W-:Y:S02]  /*f4b0*/  FMNMX.FTZ R170, R227, R170, !PT ;  /* 0x000000aae3aa7209 */ /* 0x000fe40007810000 */
[----:B------:R-:W-:Y:S02]  /*f4c0*/  R2UR UR6, R172 ;  /* 0x00000000ac0672ca */ /* 0x000fe400000e0000 */
[----:B------:R-:W-:-:S05]  /*f4d0*/  FMNMX.FTZ R174, R183, R170, !PT ;  /* 0x000000aab7ae7209 */ /* 0x000fca0007810000 */
[----:B------:R-:W1:Y:S01]  /*f4e0*/  SHFL.BFLY PT, R175, R174, 0x2, 0x1f ;  /* 0x0c401f00aeaf7f89 */ /* 0x000e6200000e0000 */
[----:B0-----:R-:W-:Y:S01]  /*f4f0*/  FMNMX.FTZ R0, R3, R173, !PT ;  /* 0x000000ad03007209 */ /* 0x001fe20007810000 */
[----:B------:R-:W-:-:S03]  /*f500*/  IMAD.U32 R3, RZ, RZ, UR40 ;  /* 0x00000028ff037e24 */ /* 0x000fc6000f8e00ff */
[C---:B------:R-:W-:Y:S01]  /*f510*/  FSETP.NEU.FTZ.AND P4, PT, R0.reuse, -INF , PT ;  /* 0xff8000000000780b */ /* 0x040fe20003f9d000 */
[----:B------:R-:W-:-:S05]  /*f520*/  FMUL.FTZ R178, R0, R3 ;  /* 0x0000000300b27220 */ /* 0x000fca0000410000 */
[----:B------:R-:W-:-:S05]  /*f530*/  FSEL R178, R178, RZ, P4 ;  /* 0x000000ffb2b27208 */ /* 0x000fca0002000000 */
[-CC-:B------:R-:W-:Y:S01]  /*f540*/  FFMA.FTZ R173, R168, R3.reuse, -R178.reuse ;  /* 0x00000003a8ad7223 */ /* 0x180fe200000108b2 */
[-CC-:B------:R-:W-:Y:S01]  /*f550*/  FFMA.FTZ R182, R157, R3.reuse, -R178.reuse ;  /* 0x000000039db67223 */ /* 0x180fe200000108b2 */
[-CC-:B------:R-:W-:Y:S01]  /*f560*/  FFMA.FTZ R157, R160, R3.reuse, -R178.reuse ;  /* 0x00000003a09d7223 */ /* 0x180fe200000108b2 */
[-CC-:B------:R-:W-:Y:S01]  /*f570*/  FFMA.FTZ R160, R161, R3.reuse, -R178.reuse ;  /* 0x00000003a1a07223 */ /* 0x180fe200000108b2 */
[-CC-:B------:R-:W-:Y:S01]  /*f580*/  FFMA.FTZ R170, R164, R3.reuse, -R178.reuse ;  /* 0x00000003a4aa7223 */ /* 0x180fe200000108b2 */
[-CC-:B------:R-:W-:Y:S01]  /*f590*/  FFMA.FTZ R171, R165, R3.reuse, -R178.reuse ;  /* 0x00000003a5ab7223 */ /* 0x180fe200000108b2 */
[--C-:B------:R-:W-:Y:S01]  /*f5a0*/  FFMA.FTZ R152, R152, R3, -R178.reuse ;  /* 0x0000000398987223 */ /* 0x100fe200000108b2 */
[----:B-1----:R-:W-:Y:S01]  /*f5b0*/  FMNMX.FTZ R168, R174, R175, !PT ;  /* 0x000000afaea87209 */ /* 0x002fe20007810000 */
[-CC-:B------:R-:W-:Y:S01]  /*f5c0*/  FFMA.FTZ R153, R153, R3.reuse, -R178.reuse ;  /* 0x0000000399997223 */ /* 0x180fe200000108b2 */
[-CC-:B------:R-:W-:Y:S01]  /*f5d0*/  FFMA.FTZ R180, R180, R3.reuse, -R178.reuse ;  /* 0x00000003b4b47223 */ /* 0x180fe200000108b2 */
[-CC-:B------:R-:W-:Y:S01]  /*f5e0*/  FFMA.FTZ R156, R156, R3.reuse, -R178.reuse ;  /* 0x000000039c9c7223 */ /* 0x180fe200000108b2 */
[-CC-:B------:R-:W-:Y:S01]  /*f5f0*/  FFMA.FTZ R169, R169, R3.reuse, -R178.reuse ;  /* 0x00000003a9a97223 */ /* 0x180fe200000108b2 */
[----:B------:R-:W0:Y:S01]  /*f600*/  SHFL.BFLY PT, R161, R168, 0x1, 0x1f ;  /* 0x0c201f00a8a17f89 */ /* 0x000e2200000e0000 */
[----:B------:R-:W-:Y:S01]  /*f610*/  MUFU.EX2 R152, R152 ;  /* 0x0000009800987308 */ /* 0x000fe20000000800 */
[-CC-:B------:R-:W-:Y:S01]  /*f620*/  FFMA.FTZ R174, R202, R3.reuse, -R178.reuse ;  /* 0x00000003caae7223 */ /* 0x180fe200000108b2 */
[-CC-:B------:R-:W-:Y:S01]  /*f630*/  FFMA.FTZ R175, R204, R3.reuse, -R178.reuse ;  /* 0x00000003ccaf7223 */ /* 0x180fe200000108b2 */
[-CC-:B------:R-:W-:Y:S01]  /*f640*/  FFMA.FTZ R176, R176, R3.reuse, -R178.reuse ;  /* 0x00000003b0b07223 */ /* 0x180fe200000108b2 */
[-CC-:B------:R-:W-:Y:S01]  /*f650*/  FFMA.FTZ R177, R177, R3.reuse, -R178.reuse ;  /* 0x00000003b1b17223 */ /* 0x180fe200000108b2 */
[----:B------:R-:W-:-:S03]  /*f660*/  FFMA.FTZ R179, R181, R3, -R178 ;  /* 0x00000003b5b37223 */ /* 0x000fc600000108b2 */
[----:B------:R1:W-:Y:S08]  /*f670*/  MUFU.EX2 R178, R180 ;  /* 0x000000b400b27308 */ /* 0x0003f00000000800 */
[----:B------:R-:W-:Y:S01]  /*f680*/  MUFU.EX2 R153, R153 ;  /* 0x0000009900997308 */ /* 0x000fe20000000800 */
[----:B0-----:R-:W-:-:S07]  /*f690*/  FMNMX.FTZ R168, R168, R161, !PT ;  /* 0x000000a1a8a87209 */ /* 0x001fce0007810000 */
[----:B------:R-:W-:Y:S01]  /*f6a0*/  MUFU.EX2 R156, R156 ;  /* 0x0000009c009c7308 */ /* 0x000fe20000000800 */
[C---:B------:R-:W-:Y:S01]  /*f6b0*/  FSETP.NEU.FTZ.AND P3, PT, R168.reuse, -INF , PT ;  /* 0xff800000a800780b */ /* 0x040fe20003f7d000 */
[----:B------:R-:W-:-:S03]  /*f6c0*/  FMUL.FTZ R161, R168, R3 ;  /* 0x00000003a8a17220 */ /* 0x000fc60000410000 */
[----:B------:R-:W-:-:S03]  /*f6d0*/  FSEL R165, R168, RZ, P3 ;  /* 0x000000ffa8a57208 */ /* 0x000fc60001800000 */
[----:B------:R-:W-:Y:S01]  /*f6e0*/  MUFU.EX2 R182, R182 ;  /* 0x000000b600b67308 */ /* 0x000fe20000000800 */
[----:B------:R-:W-:Y:S02]  /*f6f0*/  FSEL R161, R161, RZ, P3 ;  /* 0x000000ffa1a17208 */ /* 0x000fe40001800000 */
[----:B------:R-:W-:Y:S01]  /*f700*/  ISETP.NE.AND P3, PT, R192, RZ, PT ;  /* 0x000000ffc000720c */ /* 0x000fe20003f65270 */
[----:B------:R-:W-:Y:S02]  /*f710*/  FADD.FTZ R165, -R165, R200 ;  /* 0x000000c8a5a57221 */ /* 0x000fe40000010100 */
[-CC-:B------:R-:W-:Y:S01]  /*f720*/  FFMA.FTZ R164, R155, R3.reuse, -R161.reuse ;  /* 0x000000039ba47223 */ /* 0x180fe200000108a1 */
[-CC-:B------:R-:W-:Y:S01]  /*f730*/  FFMA.FTZ R155, R158, R3.reuse, -R161.reuse ;  /* 0x000000039e9b7223 */ /* 0x180fe200000108a1 */
[-CC-:B------:R-:W-:Y:S01]  /*f740*/  FFMA.FTZ R158, R162, R3.reuse, -R161.reuse ;  /* 0x00000003a29e7223 */ /* 0x180fe200000108a1 */
[-CC-:B------:R-:W-:Y:S01]  /*f750*/  FFMA.FTZ R162, R163, R3.reuse, -R161.reuse ;  /* 0x00000003a3a27223 */ /* 0x180fe200000108a1 */
[----:B------:R-:W-:Y:S01]  /*f760*/  FSEL R163, R0, RZ, P4 ;  /* 0x000000ff00a37208 */ /* 0x000fe20002000000 */
[-C--:B------:R-:W-:Y:S01]  /*f770*/  FMUL.FTZ R165, R165, R3.reuse ;  /* 0x00000003a5a57220 */ /* 0x080fe20000410000 */
[-CC-:B------:R-:W-:Y:S01]  /*f780*/  FFMA.FTZ R154, R154, R3.reuse, -R161.reuse ;  /* 0x000000039a9a7223 */ /* 0x180fe200000108a1 */
[----:B-1----:R-:W-:Y:S01]  /*f790*/  FFMA.FTZ R180, R166, R3, -R161 ;  /* 0x00000003a6b47223 */ /* 0x002fe200000108a1 */
[----:B------:R-:W-:-:S02]  /*f7a0*/  @!P1 VIADD R166, R197, 0x38840 ;  /* 0x00038840c5a69836 */ /* 0x000fc40000000000 */
[----:B------:R-:W-:Y:S01]  /*f7b0*/  FADD.FTZ R163, -R163, R199 ;  /* 0x000000c7a3a37221 */ /* 0x000fe20000010100 */
[----:B------:R-:W-:Y:S01]  /*f7c0*/  MUFU.EX2 R164, R164 ;  /* 0x000000a400a47308 */ /* 0x000fe20000000800 */
[-CC-:B------:R-:W-:Y:S01]  /*f7d0*/  FFMA.FTZ R159, R159, R3.reuse, -R161.reuse ;  /* 0x000000039f9f7223 */ /* 0x180fe200000108a1 */
[-CC-:B------:R-:W-:Y:S01]  /*f7e0*/  FFMA.FTZ R181, R167, R3.reuse, -R161.reuse ;  /* 0x00000003a7b57223 */ /* 0x180fe200000108a1 */
[-C--:B------:R-:W-:Y:S01]  /*f7f0*/  FMUL.FTZ R163, R163, R3.reuse ;  /* 0x00000003a3a37220 */ /* 0x080fe20000410000 */
[----:B------:R-:W-:Y:S01]  /*f800*/  @!P1 PRMT R166, RZ, 0x654, R166 ;  /* 0x00000654ffa69816 */ /* 0x000fe200000000a6 */
[-CC-:B------:R-:W-:Y:S01]  /*f810*/  FFMA.FTZ R199, R205, R3.reuse, -R161.reuse ;  /* 0x00000003cdc77223 */ /* 0x180fe200000108a1 */
[-CC-:B------:R-:W-:Y:S01]  /*f820*/  FFMA.FTZ R200, R206, R3.reuse, -R161.reuse ;  /* 0x00000003cec87223 */ /* 0x180fe200000108a1 */
[-CC-:B------:R-:W-:Y:S01]  /*f830*/  FFMA.FTZ R202, R209, R3.reuse, -R161.reuse ;  /* 0x00000003d1ca7223 */ /* 0x180fe200000108a1 */
[----:B------:R-:W0:Y:S01]  /*f840*/  MUFU.EX2 R165, R165 ;  /* 0x000000a500a57308 */ /* 0x000e220000000800 */
[----:B------:R1:W-:Y:S01]  /*f850*/  @!P1 SYNCS.ARRIVE.TRANS64.RED.A1T0 RZ, [R166+URZ], RZ ;  /* 0x000000ffa6ff99a7 */ /* 0x0003e2000810043f */
[-CC-:B------:R-:W-:Y:S01]  /*f860*/  FFMA.FTZ R206, R227, R3.reuse, -R161.reuse ;  /* 0x00000003e3ce7223 */ /* 0x180fe200000108a1 */
[-CC-:B------:R-:W-:Y:S01]  /*f870*/  FFMA.FTZ R208, R208, R3.reuse, -R161.reuse ;  /* 0x00000003d0d07223 */ /* 0x180fe200000108a1 */
[----:B------:R-:W-:Y:S01]  /*f880*/  FFMA.FTZ R226, R226, R3, -R161 ;  /* 0x00000003e2e27223 */ /* 0x000fe200000108a1 */
[----:B------:R-:W-:-:S03]  /*f890*/  @!P1 VIADD R197, R197, 0x38860 ;  /* 0x00038860c5c59836 */ /* 0x000fc60000000000 */
[----:B------:R-:W2:Y:S01]  /*f8a0*/  MUFU.EX2 R163, R163 ;  /* 0x000000a300a37308 */ /* 0x000ea20000000800 */
[----:B-1----:R-:W-:Y:S02]  /*f8b0*/  @!P3 IMAD R166, R201, 0x40, R188 ;  /* 0x00000040c9a6b824 */ /* 0x002fe400078e02bc */
[-CC-:B------:R-:W-:Y:S01]  /*f8c0*/  FFMA.FTZ R201, R207, R3.reuse, -R161.reuse ;  /* 0x00000003cfc97223 */ /* 0x180fe200000108a1 */
[----:B------:R-:W-:Y:S01]  /*f8d0*/  FFMA.FTZ R207, R183, R3, -R161 ;  /* 0x00000003b7cf7223 */ /* 0x000fe200000108a1 */
[----:B------:R-:W-:Y:S01]  /*f8e0*/  @!P1 PRMT R197, RZ, 0x654, R197 ;  /* 0x00000654ffc59816 */ /* 0x000fe200000000c5 */
[----:B------:R-:W-:Y:S02]  /*f8f0*/  @!P3 IMAD R166, R166, 0x4, R2 ;  /* 0x00000004a6a6b824 */ /* 0x000fe400078e0202 */
[----:B------:R-:W1:Y:S01]  /*f900*/  MUFU.EX2 R154, R154 ;  /* 0x0000009a009a7308 */ /* 0x000e620000000800 */
[-C--:B0-----:R-:W-:Y:S02]  /*f910*/  FMUL.FTZ R26, R26, R165.reuse ;  /* 0x000000a51a1a7220 */ /* 0x081fe40000410000 */
[----:B------:R-:W-:Y:S01]  /*f920*/  @!P3 STS [R166+0x38420], R165 ;  /* 0x038420a5a600b388 */ /* 0x000fe20000000800 */
[-C--:B------:R-:W-:Y:S01]  /*f930*/  FMUL.FTZ R27, R27, R165.reuse ;  /* 0x000000a51b1b7220 */ /* 0x080fe20000410000 */
[-C--:B------:R-:W-:Y:S01]  /*f940*/  FMUL.FTZ R30, R30, R165.reuse ;  /* 0x000000a51e1e7220 */ /* 0x080fe20000410000 */
[-C--:B------:R-:W-:Y:S01]  /*f950*/  FMUL.FTZ R31, R31, R165.reuse ;  /* 0x000000a51f1f7220 */ /* 0x080fe20000410000 */
[-C--:B------:R-:W-:Y:S01]  /*f960*/  FMUL.FTZ R34, R34, R165.reuse ;  /* 0x000000a522227220 */ /* 0x080fe20000410000 */
[----:B------:R-:W-:Y:S01]  /*f970*/  FMUL.FTZ R35, R35, R165 ;  /* 0x000000a523237220 */ /* 0x000fe20000410000 */
[----:B------:R-:W0:Y:S01]  /*f980*/  MUFU.EX2 R155, R155 ;  /* 0x0000009b009b7308 */ /* 0x000e220000000800 */
[----:B--2---:R-:W-:Y:S01]  /*f990*/  FFMA.FTZ R20, R163, R20, R152 ;  /* 0x00000014a3147223 */ /* 0x004fe20000010098 */
[----:B------:R2:W-:Y:S01]  /*f9a0*/  @!P3 STS [R166+0x38400], R163 ;  /* 0x038400a3a600b388 */ /* 0x0005e20000000800 */
[C---:B------:R-:W-:Y:S01]  /*f9b0*/  F2FP.F16.F32.PACK_AB R152, R153.reuse, R152 ;  /* 0x000000989998723e */ /* 0x040fe200000000ff */
[-C--:B------:R-:W-:Y:S01]  /*f9c0*/  FMUL.FTZ R24, R24, R163.reuse ;  /* 0x000000a318187220 */ /* 0x080fe20000410000 */
[----:B------:R-:W-:Y:S01]  /*f9d0*/  FADD.FTZ R20, R153, R20 ;  /* 0x0000001499147221 */ /* 0x000fe20000010000 */
[-C--:B------:R-:W-:Y:S01]  /*f9e0*/  FMUL.FTZ R25, R25, R163.reuse ;  /* 0x000000a319197220 */ /* 0x080fe20000410000 */
[----:B------:R-:W-:Y:S01]  /*f9f0*/  FMUL.FTZ R28, R28, R163 ;  /* 0x000000a31c1c7220 */ /* 0x000fe20000410000 */
[----:B------:R-:W3:Y:S01]  /*fa00*/  MUFU.EX2 R159, R159 ;  /* 0x0000009f009f7308 */ /* 0x000ee20000000800 */
[----:B-1----:R-:W-:Y:S01]  /*fa10*/  FFMA.FTZ R21, R165, R21, R154 ;  /* 0x00000015a5157223 */ /* 0x002fe2000001009a */
[----:B------:R-:W-:Y:S01]  /*fa20*/  FADD.FTZ R20, R156, R20 ;  /* 0x000000149c147221 */ /* 0x000fe20000010000 */
[C---:B------:R-:W-:Y:S01]  /*fa30*/  F2FP.F16.F32.PACK_AB R153, R164.reuse, R154 ;  /* 0x0000009aa499723e */ /* 0x040fe200000000ff */
[-C--:B------:R-:W-:Y:S01]  /*fa40*/  FMUL.FTZ R29, R29, R163.reuse ;  /* 0x000000a31d1d7220 */ /* 0x080fe20000410000 */
[----:B------:R-:W-:Y:S01]  /*fa50*/  FADD.FTZ R21, R164, R21 ;  /* 0x00000015a4157221 */ /* 0x000fe20000010000 */
[C---:B------:R-:W-:Y:S01]  /*fa60*/  FADD.FTZ R20, R182.reuse, R20 ;  /* 0x00000014b6147221 */ /* 0x040fe20000010000 */
[----:B------:R-:W-:Y:S01]  /*fa70*/  F2FP.F16.F32.PACK_AB R154, R182, R156 ;  /* 0x0000009cb69a723e */ /* 0x000fe200000000ff */
[----:B------:R-:W1:Y:S01]  /*fa80*/  MUFU.EX2 R157, R157 ;  /* 0x0000009d009d7308 */ /* 0x000e620000000800 */
        /* <DEDUP_REMOVED lines=10> */
[----:B------:R-:W-:Y:S01]  /*fb30*/  BAR.SYNC.DEFER_BLOCKING 0xf, 0x100 ;  /* 0x03c4000000007b1d */ /* 0x000fe20000010000 */
        /* <DEDUP_REMOVED lines=22> */
[C---:B---3--:R-:W-:Y:S01]  /*fca0*/  F2FP.F16.F32.PACK_AB R156, R160.reuse, R157 ;  /* 0x0000009da09c723e */ /* 0x048fe200000000ff */
[----:B------:R-:W-:Y:S01]  /*fcb0*/  FADD.FTZ R204, R160, R20 ;  /* 0x00000014a0cc7221 */ /* 0x000fe20000010000 */
[-C--:B------:R-:W-:Y:S01]  /*fcc0*/  FMUL.FTZ R77, R77, R163.reuse ;  /* 0x000000a34d4d7220 */ /* 0x080fe20000410000 */
[-C--:B------:R-:W-:Y:S01]  /*fcd0*/  FMUL.FTZ R80, R80, R163.reuse ;  /* 0x000000a350507220 */ /* 0x080fe20000410000 */
[-C--:B------:R-:W-:Y:S01]  /*fce0*/  FMUL.FTZ R81, R81, R163.reuse ;  /* 0x000000a351517220 */ /* 0x080fe20000410000 */
[-C--:B------:R-:W-:Y:S01]  /*fcf0*/  FMUL.FTZ R84, R84, R163.reuse ;  /* 0x000000a354547220 */ /* 0x080fe20000410000 */
[-C--:B------:R-:W-:Y:S01]  /*fd00*/  FMUL.FTZ R85, R85, R163.reuse ;  /* 0x000000a355557220 */ /* 0x080fe20000410000 */
[----:B------:R-:W0:Y:S01]  /*fd10*/  MUFU.EX2 R171, R171 ;  /* 0x000000ab00ab7308 */ /* 0x000e220000000800 */
[C---:B-1----:R-:W-:Y:S01]  /*fd20*/  F2FP.F16.F32.PACK_AB R157, R162.reuse, R158 ;  /* 0x0000009ea29d723e */ /* 0x042fe200000000ff */
        /* <DEDUP_REMOVED lines=36> */
[----:B------:R-:W-:Y:S01]  /*ff70*/  FMUL.FTZ R149, R149, R163 ;  /* 0x000000a395957220 */ /* 0x000fe20000410000 */
[----:B0-----:R-:W-:Y:S01]  /*ff80*/  F2FP.F16.F32.PACK_AB R158, R171, R170 ;  /* 0x000000aaab9e723e */ /* 0x001fe200000000ff */
        /* <DEDUP_REMOVED lines=67> */
[----:B------:R-:W-:Y:S01]  /*103c0*/  FMUL.FTZ R151, R151, R165 ;  /* 0x000000a597977220 */ /* 0x000fe20000410000 */
[----:B---3--:R-:W-:Y:S01]  /*103d0*/  F2FP.F16.F32.PACK_AB R160, R169, R173 ;  /* 0x000000ada9a0723e */ /* 0x008fe200000000ff */
[----:B------:R3:W-:Y:S01]  /*103e0*/  STSM.16.M88.4 [R195+0x36400], R152 ;  /* 0x03640098c3007844 */ /* 0x0007e20000000200 */
[----:B0-----:R-:W-:Y:S01]  /*103f0*/  F2FP.F16.F32.PACK_AB R161, R200, R199 ;  /* 0x000000c7c8a1723e */ /* 0x001fe200000000ff */
[----:B------:R-:W-:Y:S01]  /*10400*/  VIADD R20, R172, 0x80 ;  /* 0x00000080ac147836 */ /* 0x000fe20000000000 */
[----:B------:R-:W-:Y:S01]  /*10410*/  MUFU.EX2 R202, R202 ;  /* 0x000000ca00ca7308 */ /* 0x000fe20000000800 */
[----:B------:R-:W-:Y:S01]  /*10420*/  F2FP.F16.F32.PACK_AB R162, R175, R174 ;  /* 0x000000aeafa2723e */ /* 0x000fe200000000ff */
[----:B------:R0:W-:Y:S01]  /*10430*/  STSM.16.M88.4 [R203], R156 ;  /* 0x0000009ccb007844 */ /* 0x0001e20000000200 */
[----:B--2---:R-:W-:Y:S01]  /*10440*/  F2FP.F16.F32.PACK_AB R163, R183, R201 ;  /* 0x000000c9b7a3723e */ /* 0x004fe200000000ff */
[----:B------:R-:W-:Y:S01]  /*10450*/  IMAD.MOV.U32 R21, RZ, RZ, 0x40000040 ;  /* 0x40000040ff157424 */ /* 0x000fe200078e00ff */
[----:B-1----:R-:W-:Y:S01]  /*10460*/  F2FP.F16.F32.PACK_AB R164, R177, R176 ;  /* 0x000000b0b1a4723e */ /* 0x002fe200000000ff */
[----:B------:R-:W-:Y:S01]  /*10470*/  FADD.FTZ R204, R170, R204 ;  /* 0x000000ccaacc7221 */ /* 0x000fe20000010000 */
[----:B------:R-:W-:Y:S01]  /*10480*/  FADD.FTZ R205, R180, R205 ;  /* 0x000000cdb4cd7221 */ /* 0x000fe20000010000 */
[----:B------:R-:W1:Y:S01]  /*10490*/  MUFU.EX2 R182, R226 ;  /* 0x000000e200b67308 */ /* 0x000e620000000800 */
[----:B----4-:R-:W-:Y:S01]  /*104a0*/  F2FP.F16.F32.PACK_AB R166, R179, R178 ;  /* 0x000000b2b3a6723e */ /* 0x010fe200000000ff */
[----:B------:R0:W-:Y:S01]  /*104b0*/  STSM.16.M88.4 [R212], R160 ;  /* 0x000000a0d4007844 */ /* 0x0001e20000000200 */
[----:B------:R-:W-:Y:S01]  /*104c0*/  FADD.FTZ R204, R171, R204 ;  /* 0x000000ccabcc7221 */ /* 0x000fe20000010000 */
[----:B------:R-:W-:Y:S01]  /*104d0*/  FADD.FTZ R205, R181, R205 ;  /* 0x000000cdb5cd7221 */ /* 0x000fe20000010000 */
[----:B------:R-:W-:-:S02]  /*104e0*/  ISETP.GT.AND P3, PT, R196, R198, PT ;  /* 0x000000c6c400720c */ /* 0x000fc40003f64270 */
[----:B------:R-:W-:Y:S01]  /*104f0*/  FADD.FTZ R204, R173, R204 ;  /* 0x000000ccadcc7221 */ /* 0x000fe20000010000 */
[----:B------:R-:W-:Y:S01]  /*10500*/  MUFU.EX2 R206, R206 ;  /* 0x000000ce00ce7308 */ /* 0x000fe20000000800 */
[----:B------:R-:W-:Y:S01]  /*10510*/  FADD.FTZ R205, R199, R205 ;  /* 0x000000cdc7cd7221 */ /* 0x000fe20000010000 */
[----:B------:R-:W-:Y:S02]  /*10520*/  IMAD.MOV.U32 R199, RZ, RZ, R0 ;  /* 0x000000ffffc77224 */ /* 0x000fe400078e0000 */
[----:B------:R-:W-:Y:S01]  /*10530*/  FADD.FTZ R204, R169, R204 ;  /* 0x000000cca9cc7221 */ /* 0x000fe20000010000 */
[----:B------:R-:W-:Y:S01]  /*10540*/  FADD.FTZ R205, R200, R205 ;  /* 0x000000cdc8cd7221 */ /* 0x000fe20000010000 */
[----:B------:R-:W-:Y:S02]  /*10550*/  IMAD.MOV.U32 R200, RZ, RZ, R168 ;  /* 0x000000ffffc87224 */ /* 0x000fe400078e00a8 */
[----:B------:R-:W-:Y:S01]  /*10560*/  FADD.FTZ R204, R174, R204 ;  /* 0x000000ccaecc7221 */ /* 0x000fe20000010000 */
[----:B------:R-:W2:Y:S01]  /*10570*/  MUFU.EX2 R207, R207 ;  /* 0x000000cf00cf7308 */ /* 0x000ea20000000800 */
[----:B-1----:R-:W-:Y:S01]  /*10580*/  F2FP.F16.F32.PACK_AB R165, R182, R202 ;  /* 0x000000cab6a5723e */ /* 0x002fe200000000ff */
[----:B------:R-:W-:Y:S01]  /*10590*/  FADD.FTZ R205, R201, R205 ;  /* 0x000000cdc9cd7221 */ /* 0x000fe20000010000 */
[----:B------:R-:W-:Y:S01]  /*105a0*/  FADD.FTZ R204, R175, R204 ;  /* 0x000000ccafcc7221 */ /* 0x000fe20000010000 */
[----:B------:R-:W-:-:S02]  /*105b0*/  IMAD.MOV.U32 R201, RZ, RZ, R18 ;  /* 0x000000ffffc97224 */ /* 0x000fc400078e0012 */
[----:B------:R-:W-:Y:S01]  /*105c0*/  FADD.FTZ R205, R183, R205 ;  /* 0x000000cdb7cd7221 */ /* 0x000fe20000010000 */
[----:B------:R-:W-:-:S03]  /*105d0*/  FADD.FTZ R204, R176, R204 ;  /* 0x000000ccb0cc7221 */ /* 0x000fc60000010000 */
[----:B------:R-:W-:Y:S01]  /*105e0*/  FADD.FTZ R205, R202, R205 ;  /* 0x000000cdcacd7221 */ /* 0x000fe20000010000 */
[----:B------:R-:W-:-:S03]  /*105f0*/  FADD.FTZ R204, R177, R204 ;  /* 0x000000ccb1cc7221 */ /* 0x000fc60000010000 */
[----:B------:R-:W-:Y:S01]  /*10600*/  FADD.FTZ R205, R182, R205 ;  /* 0x000000cdb6cd7221 */ /* 0x000fe20000010000 */
[----:B------:R-:W-:Y:S01]  /*10610*/  FADD.FTZ R204, R178, R204 ;  /* 0x000000ccb2cc7221 */ /* 0x000fe20000010000 */
[----:B--2---:R-:W-:Y:S02]  /*10620*/  F2FP.F16.F32.PACK_AB R167, R207, R206 ;  /* 0x000000cecfa7723e */ /* 0x004fe400000000ff */
[----:B------:R-:W-:-:S03]  /*10630*/  FADD.FTZ R205, R206, R205 ;  /* 0x000000cdcecd7221 */ /* 0x000fc60000010000 */
[----:B------:R0:W-:Y:S01]  /*10640*/  STSM.16.M88.4 [R210], R164 ;  /* 0x000000a4d2007844 */ /* 0x0001e20000000200 */
[----:B------:R-:W-:-:S06]  /*10650*/  WARPGROUP.ARRIVE ;  /* 0x00000000000079c5 */ /* 0x000fcc0000000000 */
[----:B------:R-:W-:Y:S01]  /*10660*/  HGMMA.64x256x16.F32 R24, R152, gdesc[UR4].tnspB, R24, gsb0 ;  /* 0x43e0000498187df0 */ /* 0x000fe20008000818 */
[----:B------:R-:W-:Y:S01]  /*10670*/  R2UR UR6, R20 ;  /* 0x00000000140672ca */ /* 0x000fe200000e0000 */
[----:B------:R-:W-:Y:S01]  /*10680*/  VIADD R20, R172, 0x100 ;  /* 0x00000100ac147836 */ /* 0x000fe20000000000 */
[----:B------:R-:W-:Y:S01]  /*10690*/  R2UR UR7, R21 ;  /* 0x00000000150772ca */ /* 0x000fe200000e0000 */
[----:B------:R-:W-:Y:S01]  /*106a0*/  IMAD.MOV.U32 R21, RZ, RZ, 0x40000040 ;  /* 0x40000040ff157424 */ /* 0x000fe200078e00ff */
[----:B------:R-:W-:Y:S02]  /*106b0*/  WARPGROUP.DEPBAR.LE gsb0, 0x0 ;  /* 0x00008000000079c5 */ /* 0x000fe40000010000 */
[----:B------:R-:W-:Y:S01]  /*106c0*/  WARPGROUP.ARRIVE ;  /* 0x00000000000079c5 */ /* 0x000fe20000000000 */
[----:B---3--:R-:W-:-:S04]  /*106d0*/  VIADD R152, R196, 0xffffffff ;  /* 0xffffffffc4987836 */ /* 0x008fc80000000000 */
[----:B------:R-:W-:-:S15]  /*106e0*/  IMAD.MOV.U32 R196, RZ, RZ, R152 ;  /* 0x000000ffffc47224 */ /* 0x000fde00078e0098 */
[----:B------:R-:W-:-:S01]  /*106f0*/  NOP ;  /* 0x0000000000007918 */ /* 0x000fc20000000000 */
        /* <DEDUP_REMOVED lines=9> */
[----:B------:R-:W-:Y:S01]  /*10790*/  R2UR UR6, R20 ;  /* 0x00000000140672ca */ /* 0x000fe200000e0000 */
[----:B------:R-:W-:Y:S01]  /*107a0*/  FADD.FTZ R20, R179, R204 ;  /* 0x000000ccb3147221 */ /* 0x000fe20000010000 */
[----:B------:R-:W-:Y:S01]  /*107b0*/  R2UR UR7, R21 ;  /* 0x00000000150772ca */ /* 0x000fe200000e0000 */
[----:B------:R-:W-:Y:S01]  /*107c0*/  FADD.FTZ R21, R207, R205 ;  /* 0x000000cdcf157221 */ /* 0x000fe20000010000 */
        /* <DEDUP_REMOVED lines=15> */
[----:B------:R-:W-:Y:S05]  /*108c0*/  BSYNC B1 ;  /* 0x0000000000017941 */ /* 0x000fea0003800000 */
.L_x_5519:
[----:B------:R-:W-:-:S07]  /*108d0*/  IMAD.MOV.U32 R201, RZ, RZ, R152 ;  /* 0x000000ffffc97224 */ /* 0x000fce00078e0098 */
.L_x_5518:
[----:B------:R-:W-:Y:S05]  /*108e0*/  BSYNC B0 ;  /* 0x0000000000007941 */ /* 0x000fea0003800000 */
.L_x_5517:
[----:B------:R-:W-:Y:S01]  /*108f0*/  ISETP.GE.AND P2, PT, R201, R213, PT ;  /* 0x000000d5c900720c */ /* 0x000fe20003f46270 */
[----:B------:R-:W-:-:S12]  /*10900*/  BSSY B0, `(.L_x_5531) ;  /* 0x0000329000007945 */ /* 0x000fd80003800000 */
[----:B------:R-:W-:Y:S05]  /*10910*/  @!P2 BRA `(.L_x_5532) ;  /* 0x00000030009ca947 */ /* 0x000fea0003800000 */
[----:B------:R-:W-:Y:S02]  /*10920*/  IMAD.MOV.U32 R200, RZ, RZ, R168 ;  /* 0x000000ffffc87224 */ /* 0x000fe400078e00a8 */
[----:B------:R-:W-:Y:S02]  /*10930*/  IMAD.MOV.U32 R198, RZ, RZ, R0 ;  /* 0x000000ffffc67224 */ /* 0x000fe400078e0000 */
[----:B------:R-:W-:-:S07]  /*10940*/  IMAD.MOV.U32 R199, RZ, RZ, R18 ;  /* 0x000000ffffc77224 */ /* 0x000fce00078e0012 */
.L_x_5543:
[----:B------:R-:W-:-:S05]  /*10950*/  VIADD R18, R199, 0x1 ;  /* 0x00000001c7127836 */ /* 0x000fca0000000000 */
[----:B------:R-:W-:-:S04]  /*10960*/  ISETP.NE.AND P2, PT, R18, 0x2, PT ;  /* 0x000000021200780c */ /* 0x000fc80003f45270 */
[----:B------:R-:W-:Y:S02]  /*10970*/  SEL R0, RZ, 0x1, P2 ;  /* 0x00000001ff007807 */ /* 0x000fe40001000000 */
[----:B------:R-:W-:Y:S02]  /*10980*/  SEL R18, R18, RZ, P2 ;  /* 0x000000ff12127207 */ /* 0x000fe40001000000 */
[----:B------:R-:W-:Y:S01]  /*10990*/  LOP3.LUT R22, R22, R0, RZ, 0x3c, !PT ;  /* 0x0000000016167212 */ /* 0x000fe200078e3cff */
[----:B----4-:R-:W-:Y:S06]  /*109a0*/  @!P0 BRA `(.L_x_5533) ;  /* 0x0000000000048947 */ /* 0x010fec0003800000 */
[----:B------:R-:W-:Y:S01]  /*109b0*/  BPT.TRAP 0x1 ;  /* 0x000000040000795c */ /* 0x000fe20000300000 */
.L_x_5533:
[----:B------:R-:W-:Y:S01]  /*109c0*/  IMAD R193, R18, 0x8, R2 ;  /* 0x0000000812c17824 */ /* 0x000fe200078e0202 */
[----:B------:R-:W-:-:S04]  /*109d0*/  SHF.L.U32 R0, R22, 0x1f, RZ ;  /* 0x0000001f16007819 */ /* 0x000fc800000006ff */
[----:B------:R1:W2:Y:S01]  /*109e0*/  SYNCS.PHASECHK.TRANS64.TRYWAIT P2, [R193+URZ+0x38830], R0 ;  /* 0x03883000c10075a7 */ /* 0x0002a2000804017f */
[----:B------:R-:W-:Y:S05]  /*109f0*/  @!P0 BRA `(.L_x_5534) ;  /* 0x0000000000048947 */ /* 0x000fea0003800000 */
[----:B------:R-:W-:Y:S01]  /*10a00*/  BPT.TRAP 0x1 ;  /* 0x000000040000795c */ /* 0x000fe20000300000 */
.L_x_5534:
[----:B------:R-:W-:Y:S01]  /*10a10*/  BSSY B1, `(.L_x_5535) ;  /* 0x0000006000017945 */ /* 0x000fe20003800000 */
[----:B0--3--:R-:W-:Y:S02]  /*10a20*/  IMAD R156, R18, 0x200, R15 ;  /* 0x00000200129c7824 */ /* 0x009fe400078e020f */
[----:B------:R-:W-:Y:S01]  /*10a30*/  IMAD.MOV.U32 R157, RZ, RZ, 0x40000040 ;  /* 0x40000040ff9d7424 */ /* 0x000fe200078e00ff */
[----:B--2---:R-:W-:Y:S06]  /*10a40*/  @P2 BRA `(.L_x_5536) ;  /* 0x0000000000082947 */ /* 0x004fec0003800000 */
[----:B------:R-:W0:Y:S02]  /*10a50*/  SYNCS.PHASECHK.TRANS64.TRYWAIT P2, [R193+URZ+0x38830], R0 ;  /* 0x03883000c10075a7 */ /* 0x000e24000804017f */
[----:B0-----:R-:W-:Y:S05]  /*10a60*/  @!P2 BRA `(.L_x_5537) ;  /* 0x0000013c004ca947 */ /* 0x001fea0003800000 */
.L_x_5536:
[----:B------:R-:W-:Y:S05]  /*10a70*/  BSYNC B1 ;  /* 0x0000000000017941 */ /* 0x000fea0003800000 */
.L_x_5535:
        /* <DEDUP_REMOVED lines=36> */
.L_x_5538:
[----:B------:R2:W3:Y:S01]  /*10cc0*/  SYNCS.PHASECHK.TRANS64.TRYWAIT P2, [R193+URZ+0x38850], R0 ;  /* 0x03885000c10075a7 */ /* 0x0004e2000804017f */
[----:B------:R-:W-:Y:S05]  /*10cd0*/  @!P0 BRA `(.L_x_5539) ;  /* 0x0000000000048947 */ /* 0x000fea0003800000 */
[----:B------:R-:W-:Y:S01]  /*10ce0*/  BPT.TRAP 0x1 ;  /* 0x000000040000795c */ /* 0x000fe20000300000 */
.L_x_5539:
[----:B------:R-:W-:Y:S04]  /*10cf0*/  BSSY B1, `(.L_x_5540) ;  /* 0x0000004000017945 */ /* 0x000fe80003800000 */
[----:B---3--:R-:W-:Y:S05]  /*10d00*/  @P2 BRA `(.L_x_5541) ;  /* 0x0000000000082947 */ /* 0x008fea0003800000 */
[----:B------:R-:W3:Y:S02]  /*10d10*/  SYNCS.PHASECHK.TRANS64.TRYWAIT P2, [R193+URZ+0x38850], R0 ;  /* 0x03885000c10075a7 */ /* 0x000ee4000804017f */
[----:B---3--:R-:W-:Y:S05]  /*10d20*/  @!P2 BRA `(.L_x_5542) ;  /* 0x0000013800b0a947 */ /* 0x008fea0003800000 */
.L_x_5541:
[----:B------:R-:W-:Y:S05]  /*10d30*/  BSYNC B1 ;  /* 0x0000000000017941 */ /* 0x000fea0003800000 */
.L_x_5540:
        /* <DEDUP_REMOVED lines=14> */
[----:B------:R-:W-:Y:S01]  /*10e20*/  IMAD.MOV.U32 R209, RZ, RZ, 0xa00 ;  /* 0x00000a00ffd17424 */ /* 0x000fe200078e00ff */
        /* <DEDUP_REMOVED lines=182> */
[C---:B------:R-:W-:Y:S02]  /*11990*/  SEL R196, R3.reuse, 0x2, P2 ;  /* 0x0000000203c47807 */ /* 0x040fe40001000000 */
[----:B------:R-:W-:-:S03]  /*119a0*/  SEL R3, R3, 0x6, !P2 ;  /* 0x0000000603037807 */ /* 0x000fc60005000000 */
[----:B------:R-:W-:Y:S01]  /*119b0*/  IMAD.IADD R206, R202, 0x1, R196 ;  /* 0x00000001cace7824 */ /* 0x000fe200078e02c4 */
        /* <DEDUP_REMOVED lines=115> */
[----:B------:R-:W-:Y:S01]  /*120f0*/  IMAD.MOV.U32 R197, RZ, RZ, 0x40000040 ;  /* 0x40000040ffc57424 */ /* 0x000fe200078e00ff */
        /* <DEDUP_REMOVED lines=35> */
[----:B------:R-:W-:Y:S01]  /*12330*/  SEL R0, R0, 0xf80, P2 ;  /* 0x00000f8000007807 */ /* 0x000fe20001000000 */
[----:B------:R-:W-:-:S03]  /*12340*/  IMAD.IADD R196, R196, 0x1, R202 ;  /* 0x00000001c4c47824 */ /* 0x000fc600078e02ca */
        /* <DEDUP_REMOVED lines=75> */
[----:B------:R-:W-:Y:S01]  /*12800*/  SHFL.BFLY PT, R207, R206, 0x2, 0x1f ;  /* 0x0c401f00cecf7f89 */ /* 0x000fe200000e0000 */
[----:B0-----:R-:W-:-:S05]  /*12810*/  FMNMX.FTZ R0, R0, R3, !PT ;  /* 0x0000000300007209 */ /* 0x001fca0007810000 */
[----:B------:R-:W0:Y:S02]  /*12820*/  SHFL.BFLY PT, R3, R0, 0x1, 0x1f ;  /* 0x0c201f0000037f89 */ /* 0x000e2400000e0000 */
[----:B0-----:R-:W-:Y:S01]  /*12830*/  FMNMX.FTZ R0, R0, R3, !PT ;  /* 0x0000000300007209 */ /* 0x001fe20007810000 */
[----:B------:R-:W-:-:S04]  /*12840*/  IMAD.U32 R3, RZ, RZ, UR39 ;  /* 0x00000027ff037e24 */ /* 0x000fc8000f8e00ff */
[C---:B------:R-:W-:Y:S01]  /*12850*/  FADD.FTZ R198, -R0.reuse, R198 ;  /* 0x000000c600c67221 */ /* 0x040fe20000010100 */
[----:B------:R-:W-:-:S03]  /*12860*/  FMUL.FTZ R204, R0, R3 ;  /* 0x0000000300cc7220 */ /* 0x000fc60000410000 */
[-C--:B------:R-:W-:Y:S01]  /*12870*/  FMUL.FTZ R198, R198, R3.reuse ;  /* 0x00000003c6c67220 */ /* 0x080fe20000410000 */
[-CC-:B------:R-:W-:Y:S01]  /*12880*/  FFMA.FTZ R205, R156, R3.reuse, -R204.reuse ;  /* 0x000000039ccd7223 */ /* 0x180fe200000108cc */
[-CC-:B------:R-:W-:Y:S01]  /*12890*/  FFMA.FTZ R156, R160, R3.reuse, -R204.reuse ;  /* 0x00000003a09c7223 */ /* 0x180fe200000108cc */
[-CC-:B------:R-:W-:Y:S01]  /*128a0*/  FFMA.FTZ R160, R164, R3.reuse, -R204.reuse ;  /* 0x00000003a4a07223 */ /* 0x180fe200000108cc */
[----:B------:R0:W1:Y:S01]  /*128b0*/  MUFU.EX2 R202, R198 ;  /* 0x000000c600ca7308 */ /* 0x0000620000000800 */
        /* <DEDUP_REMOVED lines=8> */
[--C-:B0-----:R-:W-:Y:S01]  /*12940*/  FFMA.FTZ R198, R168, R3, -R204.reuse ;  /* 0x00000003a8c67223 */ /* 0x101fe200000108cc */
[----:B------:R-:W-:Y:S01]  /*12950*/  FMNMX.FTZ R168, R206, R207, !PT ;  /* 0x000000cfcea87209 */ /* 0x000fe20007810000 */
[-CC-:B------:R-:W-:Y:S01]  /*12960*/  FFMA.FTZ R173, R173, R3.reuse, -R204.reuse ;  /* 0x00000003adad7223 */ /* 0x180fe200000108cc */
[-CC-:B------:R-:W-:Y:S01]  /*12970*/  FFMA.FTZ R176, R176, R3.reuse, -R204.reuse ;  /* 0x00000003b0b07223 */ /* 0x180fe200000108cc */
[-CC-:B------:R-:W-:Y:S01]  /*12980*/  FFMA.FTZ R177, R177, R3.reuse, -R204.reuse ;  /* 0x00000003b1b17223 */ /* 0x180fe200000108cc */
[-CC-:B------:R-:W-:Y:S01]  /*12990*/  FFMA.FTZ R180, R180, R3.reuse, -R204.reuse ;  /* 0x00000003b4b47223 */ /* 0x180fe200000108cc */
[----:B------:R-:W0:Y:S01]  /*129a0*/  SHFL.BFLY PT, R164, R168, 0x1, 0x1f ;  /* 0x0c201f00a8a47f89 */ /* 0x000e2200000e0000 */
[----:B------:R-:W3:Y:S01]  /*129b0*/  MUFU.EX2 R153, R153 ;  /* 0x0000009900997308 */ /* 0x000ee20000000800 */
[-C--:B------:R-:W-:Y:S01]  /*129c0*/  FFMA.FTZ R181, R181, R3.reuse, -R204 ;  /* 0x00000003b5b57223 */ /* 0x080fe200000108cc */
[-C--:B-1----:R-:W-:Y:S01]  /*129d0*/  FMUL.FTZ R24, R24, R202.reuse ;  /* 0x000000ca18187220 */ /* 0x082fe20000410000 */
[-C--:B------:R-:W-:Y:S01]  /*129e0*/  FMUL.FTZ R25, R25, R202.reuse ;  /* 0x000000ca19197220 */ /* 0x080fe20000410000 */
[-C--:B------:R-:W-:Y:S01]  /*129f0*/  FMUL.FTZ R28, R28, R202.reuse ;  /* 0x000000ca1c1c7220 */ /* 0x080fe20000410000 */
[-C--:B------:R-:W-:Y:S01]  /*12a00*/  FMUL.FTZ R29, R29, R202.reuse ;  /* 0x000000ca1d1d7220 */ /* 0x080fe20000410000 */
[-C--:B------:R-:W-:Y:S01]  /*12a10*/  FMUL.FTZ R32, R32, R202.reuse ;  /* 0x000000ca20207220 */ /* 0x080fe20000410000 */
[----:B------:R-:W-:Y:S01]  /*12a20*/  FMUL.FTZ R33, R33, R202 ;  /* 0x000000ca21217220 */ /* 0x000fe20000410000 */
[----:B------:R-:W1:Y:S01]  /*12a30*/  MUFU.EX2 R205, R205 ;  /* 0x000000cd00cd7308 */ /* 0x000e620000000800 */
[----:B--2---:R-:W-:Y:S01]  /*12a40*/  FFMA.FTZ R20, R202, R20, R152 ;  /* 0x00000014ca147223 */ /* 0x004fe20000010098 */
        /* <DEDUP_REMOVED lines=12> */
[----:B------:R-:W-:Y:S01]  /*12b10*/  FMUL.FTZ R53, R53, R202 ;  /* 0x000000ca35357220 */ /* 0x000fe20000410000 */
[----:B0-----:R-:W-:Y:S01]  /*12b20*/  FMNMX.FTZ R168, R168, R164, !PT ;  /* 0x000000a4a8a87209 */ /* 0x001fe20007810000 */
[----:B------:R-:W-:Y:S01]  /*12b30*/  MUFU.EX2 R156, R156 ;  /* 0x0000009c009c7308 */ /* 0x000fe20000000800 */
[----:B-1----:R-:W-:Y:S01]  /*12b40*/  FADD.FTZ R20, R205, R20 ;  /* 0x00000014cd147221 */ /* 0x002fe20000010000 */
[-C--:B------:R-:W-:Y:S01]  /*12b50*/  FMUL.FTZ R56, R56, R202.reuse ;  /* 0x000000ca38387220 */ /* 0x080fe20000410000 */
        /* <DEDUP_REMOVED lines=14> */
[-C--:B------:R-:W-:Y:S01]  /*12c40*/  FFMA.FTZ R200, R166, R3.reuse, -R206 ;  /* 0x00000003a6c87223 */ /* 0x080fe200000108ce */
[----:B------:R-:W-:Y:S02]  /*12c50*/  @!P2 IMAD R163, R199, 0x40, R188 ;  /* 0x00000040c7a3a824 */ /* 0x000fe400078e02bc */
[-CC-:B------:R-:W-:Y:S01]  /*12c60*/  FFMA.FTZ R204, R167, R3.reuse, -R206.reuse ;  /* 0x00000003a7cc7223 */ /* 0x180fe200000108ce */
[-C--:B------:R-:W-:Y:S01]  /*12c70*/  FFMA.FTZ R170, R170, R3.reuse, -R206 ;  /* 0x00000003aaaa7223 */ /* 0x080fe200000108ce */
[----:B------:R-:W-:Y:S01]  /*12c80*/  @!P1 PRMT R162, RZ, 0x654, R162 ;  /* 0x00000654ffa29816 */ /* 0x000fe200000000a2 */
[----:B------:R-:W1:Y:S01]  /*12c90*/  MUFU.EX2 R154, R154 ;  /* 0x0000009a009a7308 */ /* 0x000e620000000800 */
[----:B------:R-:W-:Y:S02]  /*12ca0*/  @!P2 IMAD R163, R163, 0x4, R2 ;  /* 0x00000004a3a3a824 */ /* 0x000fe400078e0202 */
[-CC-:B------:R-:W-:Y:S01]  /*12cb0*/  FFMA.FTZ R171, R171, R3.reuse, -R206.reuse ;  /* 0x00000003abab7223 */ /* 0x180fe200000108ce */
[----:B------:R3:W-:Y:S01]  /*12cc0*/  @!P1 SYNCS.ARRIVE.TRANS64.RED.A1T0 RZ, [R162+URZ], RZ ;  /* 0x000000ffa2ff99a7 */ /* 0x0007e2000810043f */
[-CC-:B------:R-:W-:Y:S01]  /*12cd0*/  FFMA.FTZ R174, R174, R3.reuse, -R206.reuse ;  /* 0x00000003aeae7223 */ /* 0x180fe200000108ce */
[-CC-:B------:R-:W-:Y:S01]  /*12ce0*/  FFMA.FTZ R175, R175, R3.reuse, -R206.reuse ;  /* 0x00000003afaf7223 */ /* 0x180fe200000108ce */
[-CC-:B------:R-:W-:Y:S01]  /*12cf0*/  FFMA.FTZ R178, R178, R3.reuse, -R206.reuse ;  /* 0x00000003b2b27223 */ /* 0x180fe200000108ce */
[-CC-:B------:R-:W-:Y:S01]  /*12d00*/  FFMA.FTZ R179, R179, R3.reuse, -R206.reuse ;  /* 0x00000003b3b37223 */ /* 0x180fe200000108ce */
[----:B------:R-:W4:Y:S01]  /*12d10*/  MUFU.EX2 R207, R207 ;  /* 0x000000cf00cf7308 */ /* 0x000f220000000800 */
[-CC-:B------:R-:W-:Y:S01]  /*12d20*/  FFMA.FTZ R199, R183, R3.reuse, -R206.reuse ;  /* 0x00000003b7c77223 */ /* 0x180fe200000108ce */
[----:B------:R5:W-:Y:S01]  /*12d30*/  @!P2 STS [R163+0x38400], R202 ;  /* 0x038400caa300a388 */ /* 0x000be20000000800 */
[----:B---3--:R-:W-:Y:S01]  /*12d40*/  FFMA.FTZ R162, R182, R3, -R206 ;  /* 0x00000003b6a27223 */ /* 0x008fe200000108ce */
[----:B--2---:R-:W-:Y:S01]  /*12d50*/  FADD.FTZ R20, R157, R20 ;  /* 0x000000149d147221 */ /* 0x004fe20000010000 */
[-C--:B------:R-:W-:Y:S01]  /*12d60*/  FMUL.FTZ R64, R64, R202.reuse ;  /* 0x000000ca40407220 */ /* 0x080fe20000410000 */
[----:B0-----:R0:W-:Y:S01]  /*12d70*/  @!P2 STS [R163+0x38420], R164 ;  /* 0x038420a4a300a388 */ /* 0x0011e20000000800 */
[-C--:B------:R-:W-:Y:S01]  /*12d80*/  FMUL.FTZ R65, R65, R202.reuse ;  /* 0x000000ca41417220 */ /* 0x080fe20000410000 */
[----:B------:R-:W2:Y:S01]  /*12d90*/  MUFU.EX2 R155, R155 ;  /* 0x0000009b009b7308 */ /* 0x000ea20000000800 */
[----:B-1----:R-:W-:Y:S01]  /*12da0*/  FFMA.FTZ R21, R164, R21, R154 ;  /* 0x00000015a4157223 */ /* 0x002fe2000001009a */
[----:B------:R-:W-:Y:S01]  /*12db0*/  FADD.FTZ R20, R156, R20 ;  /* 0x000000149c147221 */ /* 0x000fe20000010000 */
[-C--:B------:R-:W-:Y:S01]  /*12dc0*/  FMUL.FTZ R68, R68, R202.reuse ;  /* 0x000000ca44447220 */ /* 0x080fe20000410000 */
[-C--:B------:R-:W-:Y:S01]  /*12dd0*/  FMUL.FTZ R69, R69, R202.reuse ;  /* 0x000000ca45457220 */ /* 0x080fe20000410000 */
[-C--:B------:R-:W-:Y:S01]  /*12de0*/  FMUL.FTZ R72, R72, R202.reuse ;  /* 0x000000ca48487220 */ /* 0x080fe20000410000 */
[-C--:B------:R-:W-:Y:S01]  /*12df0*/  FMUL.FTZ R73, R73, R202.reuse ;  /* 0x000000ca49497220 */ /* 0x080fe20000410000 */
[----:B------:R-:W-:Y:S01]  /*12e00*/  FMUL.FTZ R76, R76, R202 ;  /* 0x000000ca4c4c7220 */ /* 0x000fe20000410000 */
[----:B------:R-:W1:Y:S01]  /*12e10*/  MUFU.EX2 R165, R165 ;  /* 0x000000a500a57308 */ /* 0x000e620000000800 */
        /* <DEDUP_REMOVED lines=16> */
[C---:B-1----:R-:W-:Y:S01]  /*12f20*/  FADD.FTZ R21, R165.reuse, R21 ;  /* 0x00000015a5157221 */ /* 0x042fe20000010000 */
[----:B------:R-:W-:Y:S01]  /*12f30*/  F2FP.F16.F32.PACK_AB R155, R165, R155 ;  /* 0x0000009ba59b723e */ /* 0x000fe200000000ff */
[----:B------:R-:W-:Y:S01]  /*12f40*/  BAR.SYNC.DEFER_BLOCKING 0xf, 0x100 ;  /* 0x03c4000000007b1d */ /* 0x000fe20000010000 */
        /* <DEDUP_REMOVED lines=35> */
[----:B------:R-:W-:Y:S01]  /*13180*/  F2FP.F16.F32.PACK_AB R156, R161, R156 ;  /* 0x0000009ca19c723e */ /* 0x000fe200000000ff */
[----:B-----5:R-:W-:Y:S01]  /*13190*/  FADD.FTZ R202, R160, R20 ;  /* 0x00000014a0ca7221 */ /* 0x020fe20000010000 */
[----:B------:R-:W1:Y:S01]  /*131a0*/  MUFU.EX2 R204, R204 ;  /* 0x000000cc00cc7308 */ /* 0x000e620000000800 */
[----:B--2---:R-:W-:Y:S01]  /*131b0*/  F2FP.F16.F32.PACK_AB R158, R197, R160 ;  /* 0x000000a0c59e723e */ /* 0x004fe200000000ff */
        /* <DEDUP_REMOVED lines=74> */
[----:B--2---:R-:W-:Y:S01]  /*13660*/  F2FP.F16.F32.PACK_AB R160, R169, R198 ;  /* 0x000000c6a9a0723e */ /* 0x004fe200000000ff */
[----:B------:R2:W-:Y:S01]  /*13670*/  STSM.16.M88.4 [R195+0x36400], R152 ;  /* 0x03640098c3007844 */ /* 0x0005e20000000200 */
[----:B-1----:R-:W-:Y:S01]  /*13680*/  F2FP.F16.F32.PACK_AB R161, R171, R170 ;  /* 0x000000aaaba1723e */ /* 0x002fe200000000ff */
[----:B------:R-:W-:Y:S01]  /*13690*/  VIADD R20, R196, 0x80 ;  /* 0x00000080c4147836 */ /* 0x000fe20000000000 */
[----:B------:R-:W1:Y:S01]  /*136a0*/  MUFU.EX2 R177, R177 ;  /* 0x000000b100b17308 */ /* 0x000e620000000800 */
[----:B0-----:R-:W-:Y:S01]  /*136b0*/  F2FP.F16.F32.PACK_AB R163, R175, R174 ;  /* 0x000000aeafa3723e */ /* 0x001fe200000000ff */
[----:B------:R4:W-:Y:S01]  /*136c0*/  STSM.16.M88.4 [R203], R156 ;  /* 0x0000009ccb007844 */ /* 0x0009e20000000200 */
[----:B------:R-:W-:-:S02]  /*136d0*/  IMAD.MOV.U32 R21, RZ, RZ, 0x40000040 ;  /* 0x40000040ff157424 */ /* 0x000fc400078e00ff */
[----:B------:R-:W-:Y:S01]  /*136e0*/  FADD.FTZ R182, R200, R182 ;  /* 0x000000b6c8b67221 */ /* 0x000fe20000010000 */
[----:B------:R-:W-:Y:S01]  /*136f0*/  FADD.FTZ R202, R197, R202 ;  /* 0x000000cac5ca7221 */ /* 0x000fe20000010000 */
[----:B------:R-:W-:Y:S01]  /*13700*/  ISETP.GT.AND P2, PT, R201, R213, PT ;  /* 0x000000d5c900720c */ /* 0x000fe20003f44270 */
[----:B------:R-:W-:Y:S01]  /*13710*/  @!P1 VIADD R193, R193, 0x38860 ;  /* 0x00038860c1c19836 */ /* 0x000fe20000000000 */
[----:B------:R-:W-:Y:S01]  /*13720*/  MUFU.EX2 R180, R180 ;  /* 0x000000b400b47308 */ /* 0x000fe20000000800 */
[----:B------:R-:W-:Y:S01]  /*13730*/  FADD.FTZ R182, R204, R182 ;  /* 0x000000b6ccb67221 */ /* 0x000fe20000010000 */
[----:B------:R-:W-:Y:S01]  /*13740*/  FADD.FTZ R202, R198, R202 ;  /* 0x000000cac6ca7221 */ /* 0x000fe20000010000 */
[----:B------:R-:W-:Y:S01]  /*13750*/  IMAD.MOV.U32 R200, RZ, RZ, R168 ;  /* 0x000000ffffc87224 */ /* 0x000fe200078e00a8 */
[----:B------:R-:W-:Y:S01]  /*13760*/  @!P1 PRMT R193, RZ, 0x654, R193 ;  /* 0x00000654ffc19816 */ /* 0x000fe200000000c1 */
[----:B------:R-:W-:Y:S01]  /*13770*/  FADD.FTZ R182, R170, R182 ;  /* 0x000000b6aab67221 */ /* 0x000fe20000010000 */
[----:B------:R-:W-:Y:S01]  /*13780*/  FADD.FTZ R202, R169, R202 ;  /* 0x000000caa9ca7221 */ /* 0x000fe20000010000 */
[----:B------:R-:W-:Y:S01]  /*13790*/  IMAD.MOV.U32 R198, RZ, RZ, R0 ;  /* 0x000000ffffc67224 */ /* 0x000fe200078e0000 */
[----:B------:R-:W0:Y:S01]  /*137a0*/  MUFU.EX2 R181, R181 ;  /* 0x000000b500b57308 */ /* 0x000e220000000800 */
[----:B-1----:R-:W-:Y:S01]  /*137b0*/  F2FP.F16.F32.PACK_AB R164, R177, R176 ;  /* 0x000000b0b1a4723e */ /* 0x002fe200000000ff */
[----:B------:R-:W-:Y:S01]  /*137c0*/  FADD.FTZ R182, R171, R182 ;  /* 0x000000b6abb67221 */ /* 0x000fe20000010000 */
[----:B------:R-:W-:-:S03]  /*137d0*/  FADD.FTZ R202, R172, R202 ;  /* 0x000000caacca7221 */ /* 0x000fc60000010000 */
[----:B------:R-:W-:Y:S01]  /*137e0*/  FADD.FTZ R182, R174, R182 ;  /* 0x000000b6aeb67221 */ /* 0x000fe20000010000 */
[----:B------:R-:W-:Y:S01]  /*137f0*/  FADD.FTZ R202, R173, R202 ;  /* 0x000000caadca7221 */ /* 0x000fe20000010000 */
[----:B------:R-:W1:Y:S02]  /*13800*/  MUFU.EX2 R178, R178 ;  /* 0x000000b200b27308 */ /* 0x000e640000000800 */
[----:B------:R-:W-:Y:S01]  /*13810*/  FADD.FTZ R182, R175, R182 ;  /* 0x000000b6afb67221 */ /* 0x000fe20000010000 */
[----:B------:R-:W-:-:S04]  /*13820*/  FADD.FTZ R202, R176, R202 ;  /* 0x000000cab0ca7221 */ /* 0x000fc80000010000 */
[----:B------:R-:W-:Y:S01]  /*13830*/  FADD.FTZ R202, R177, R202 ;  /* 0x000000cab1ca7221 */ /* 0x000fe20000010000 */
[----:B------:R-:W3:Y:S01]  /*13840*/  MUFU.EX2 R179, R179 ;  /* 0x000000b300b37308 */ /* 0x000ee20000000800 */
[----:B0-----:R-:W-:Y:S02]  /*13850*/  F2FP.F16.F32.PACK_AB R166, R181, R180 ;  /* 0x000000b4b5a6723e */ /* 0x001fe400000000ff */
[----:B------:R-:W-:-:S05]  /*13860*/  FADD.FTZ R202, R180, R202 ;  /* 0x000000cab4ca7221 */ /* 0x000fca0000010000 */
[----:B------:R0:W5:Y:S01]  /*13870*/  MUFU.EX2 R183, R162 ;  /* 0x000000a200b77308 */ /* 0x0001620000000800 */
[----:B-1----:R-:W-:-:S07]  /*13880*/  FADD.FTZ R182, R178, R182 ;  /* 0x000000b6b2b67221 */ /* 0x002fce0000010000 */
[----:B------:R-:W1:Y:S01]  /*13890*/  MUFU.EX2 R199, R199 ;  /* 0x000000c700c77308 */ /* 0x000e620000000800 */
[----:B0-----:R-:W-:Y:S01]  /*138a0*/  F2FP.F16.F32.PACK_AB R162, R173, R172 ;  /* 0x000000acada2723e */ /* 0x001fe200000000ff */
[C---:B---3--:R-:W-:Y:S01]  /*138b0*/  FADD.FTZ R182, R179.reuse, R182 ;  /* 0x000000b6b3b67221 */ /* 0x048fe20000010000 */
[----:B------:R-:W-:-:S03]  /*138c0*/  F2FP.F16.F32.PACK_AB R165, R179, R178 ;  /* 0x000000b2b3a5723e */ /* 0x000fc600000000ff */
[----:B------:R4:W-:Y:S01]  /*138d0*/  STSM.16.M88.4 [R212], R160 ;  /* 0x000000a0d4007844 */ /* 0x0009e20000000200 */
[----:B-----5:R-:W-:Y:S01]  /*138e0*/  FADD.FTZ R182, R183, R182 ;  /* 0x000000b6b7b67221 */ /* 0x020fe20000010000 */
[----:B-1----:R-:W-:-:S05]  /*138f0*/  F2FP.F16.F32.PACK_AB R167, R199, R183 ;  /* 0x000000b7c7a7723e */ /* 0x002fca00000000ff */
        /* <DEDUP_REMOVED lines=9> */
[----:B--2---:R-:W-:-:S04]  /*13990*/  VIADD R152, R201, 0xffffffff ;  /* 0xffffffffc9987836 */ /* 0x004fc80000000000 */
        /* <DEDUP_REMOVED lines=15> */
[----:B------:R-:W-:Y:S01]  /*13a90*/  IMAD.MOV.U32 R199, RZ, RZ, R18 ;  /* 0x000000ffffc77224 */ /* 0x000fe200078e0012 */
[----:B------:R-:W-:Y:S02]  /*13aa0*/  WARPGROUP.DEPBAR.LE gsb0, 0x0 ;  /* 0x00008000000079c5 */ /* 0x000fe40000010000 */
[----:B------:R-:W-:-:S15]  /*13ab0*/  WARPGROUP.ARRIVE ;  /* 0x00000000000079c5 */ /* 0x000fde0000000000 */
[----:B------:R-:W-:-:S05]  /*13ac0*/  NOP ;  /* 0x0000000000007918 */ /* 0x000fca0000000000 */
        /* <DEDUP_REMOVED lines=12> */
.L_x_5532:
[----:B------:R-:W-:Y:S05]  /*13b90*/  BSYNC B0 ;  /* 0x0000000000007941 */ /* 0x000fea0003800000 */
.L_x_5531:
[----:B------:R-:W1:Y:S01]  /*13ba0*/  SHFL.BFLY PT, R4, R20, 0x2, 0x1f ;  /* 0x0c401f0014047f89 */ /* 0x000e6200000e0000 */
[----:B------:R-:W-:Y:S02]  /*13bb0*/  IMAD.MOV.U32 R154, RZ, RZ, -0x800000 ;  /* 0xff800000ff9a7424 */ /* 0x000fe400078e00ff */
[----:B------:R-:W-:Y:S01]  /*13bc0*/  VIADD R229, R229, 0x1 ;  /* 0x00000001e5e57836 */ /* 0x000fe20000000000 */
[----:B------:R-:W-:Y:S08]  /*13bd0*/  BAR.ARV 0x8, 0x100 ;  /* 0x0204000000007b1d */ /* 0x000ff00000002000 */
[----:B------:R-:W-:Y:S01]  /*13be0*/  BAR.SYNC.DEFER_BLOCKING 0xf, 0x100 ;  /* 0x03c4000000007b1d */ /* 0x000fe20000010000 */
[----:B-1----:R-:W-:-:S05]  /*13bf0*/  FADD.FTZ R4, R4, R20 ;  /* 0x0000001404047221 */ /* 0x002fca0000010000 */
[----:B------:R-:W1:Y:S02]  /*13c00*/  SHFL.BFLY PT, R5, R4, 0x1, 0x1f ;  /* 0x0c201f0004057f89 */ /* 0x000e6400000e0000 */
[----:B-1----:R-:W-:Y:S01]  /*13c10*/  FADD.FTZ R5, R4, R5 ;  /* 0x0000000504057221 */ /* 0x002fe20000010000 */
[----:B------:R-:W-:-:S04]  /*13c20*/  IMAD.MOV.U32 R4, RZ, RZ, RZ ;  /* 0x000000ffff047224 */ /* 0x000fc800078e00ff */
[----:B------:R-:W-:-:S13]  /*13c30*/  FSETP.NE.FTZ.AND P0, PT, R5, RZ, PT ;  /* 0x000000ff0500720b */ /* 0x000fda0003f15000 */
[----:B------:R-:W1:Y:S01]  /*13c40*/  @P0 MUFU.RCP R4, R5 ;  /* 0x0000000500040308 */ /* 0x000e620000001000 */
[----:B------:R-:W-:-:S07]  /*13c50*/  @P0 FMUL.FTZ R6, R3, 0.69314718246459960938 ;  /* 0x3f31721803060820 */ /* 0x000fce0000410000 */
[----:B------:R-:W2:Y:S01]  /*13c60*/  @P0 MUFU.LG2 R5, R5 ;  /* 0x0000000500050308 */ /* 0x000ea20000000c00 */
        /* <DEDUP_REMOVED lines=11> */
[----:B------:R-:W-:Y:S01]  /*13d20*/  FMUL.FTZ R44, R44, R4 ;  /* 0x000000042c2c7220 */ /* 0x000fe20000410000 */
[----:B------:R-:W-:Y:S01]  /*13d30*/  @P0 FFMA.FTZ R154, R6, R0, R5 ;  /* 0x00000000069a0223 */ /* 0x000fe20000010005 */
[-C--:B------:R-:W-:Y:S01]  /*13d40*/  FMUL.FTZ R45, R45, R4.reuse ;  /* 0x000000042d2d7220 */ /* 0x080fe20000410000 */
[----:B------:R-:W1:Y:S01]  /*13d50*/  SHFL.BFLY PT, R0, R21, 0x2, 0x1f ;  /* 0x0c401f0015007f89 */ /* 0x000e6200000e0000 */
        /* <DEDUP_REMOVED lines=23> */
[----:B-1----:R-:W-:Y:S01]  /*13ed0*/  FADD.FTZ R0, R0, R21 ;  /* 0x0000001500007221 */ /* 0x002fe20000010000 */
[-C--:B------:R-:W-:Y:S01]  /*13ee0*/  FMUL.FTZ R93, R93, R4.reuse ;  /* 0x000000045d5d7220 */ /* 0x080fe20000410000 */
[-C--:B------:R-:W-:Y:S01]  /*13ef0*/  FMUL.FTZ R96, R96, R4.reuse ;  /* 0x0000000460607220 */ /* 0x080fe20000410000 */
[-C--:B------:R-:W-:Y:S01]  /*13f00*/  FMUL.FTZ R97, R97, R4.reuse ;  /* 0x0000000461617220 */ /* 0x080fe20000410000 */
        /* <DEDUP_REMOVED lines=25> */
[----:B-1----:R-:W-:Y:S01]  /*140a0*/  FADD.FTZ R5, R0, R5 ;  /* 0x0000000500057221 */ /* 0x002fe20000010000 */
[----:B------:R-:W-:-:S02]  /*140b0*/  IMAD.MOV.U32 R0, RZ, RZ, RZ ;  /* 0x000000ffff007224 */ /* 0x000fc400078e00ff */
[-C--:B------:R-:W-:Y:S01]  /*140c0*/  FMUL.FTZ R148, R148, R4.reuse ;  /* 0x0000000494947220 */ /* 0x080fe20000410000 */
[----:B------:R-:W-:Y:S01]  /*140d0*/  FMUL.FTZ R149, R149, R4 ;  /* 0x0000000495957220 */ /* 0x000fe20000410000 */
[----:B------:R-:W-:-:S13]  /*140e0*/  FSETP.NE.FTZ.AND P0, PT, R5, RZ, PT ;  /* 0x000000ff0500720b */ /* 0x000fda0003f15000 */
[----:B------:R-:W1:Y:S08]  /*140f0*/  @P0 MUFU.LG2 R6, R5 ;  /* 0x0000000500060308 */ /* 0x000e700000000c00 */
[----:B------:R2:W5:Y:S02]  /*14100*/  @P0 MUFU.RCP R0, R5 ;  /* 0x0000000500000308 */ /* 0x0005640000001000 */
[----:B--2---:R-:W-:Y:S01]  /*14110*/  @P0 FMUL.FTZ R5, R3, 0.69314718246459960938 ;  /* 0x3f31721803050820 */ /* 0x004fe20000410000 */
[----:B-1----:R-:W-:Y:S01]  /*14120*/  @P0 FMUL.FTZ R6, R6, 0.69314718246459960938 ;  /* 0x3f31721806060820 */ /* 0x002fe20000410000 */
[----:B------:R-:W-:-:S03]  /*14130*/  IMAD.MOV.U32 R3, RZ, RZ, -0x800000 ;  /* 0xff800000ff037424 */ /* 0x000fc600078e00ff */
[----:B------:R-:W-:Y:S01]  /*14140*/  @P0 FFMA.FTZ R3, R5, R168, R6 ;  /* 0x000000a805030223 */ /* 0x000fe20000010006 */
[----:B------:R-:W-:Y:S01]  /*14150*/  ISETP.NE.AND P0, PT, R192, RZ, PT ;  /* 0x000000ffc000720c */ /* 0x000fe20003f05270 */
[-C--:B-----5:R-:W-:Y:S01]  /*14160*/  FMUL.FTZ R26, R26, R0.reuse ;  /* 0x000000001a1a7220 */ /* 0x0a0fe20000410000 */
        /* <DEDUP_REMOVED lines=10> */
[C---:B------:R-:W-:Y:S02]  /*14210*/  @!P0 IMAD R5, R18.reuse, 0x40, R188 ;  /* 0x0000004012058824 */ /* 0x040fe400078e02bc */
        /* <DEDUP_REMOVED lines=58> */
[----:B-1----:R-:W-:Y:S01]  /*145c0*/  SEL R0, RZ, 0x1, P1 ;  /* 0x00000001ff007807 */ /* 0x002fe20000800000 */
[----:B------:R-:W-:Y:S06]  /*145d0*/  BAR.ARV 0xe, 0x100 ;  /* 0x0384000000007b1d */ /* 0x000fec0000002000 */
[----:B------:R-:W-:-:S02]  /*145e0*/  PLOP3.LUT P0, PT, PT, PT, PT, 0x8, 0x0 ;  /* 0x000000000000781c */ /* 0x000fc40003f0e170 */
[----:B------:R-:W-:Y:S02]  /*145f0*/  LOP3.LUT R22, R22, R0, RZ, 0x3c, !PT ;  /* 0x0000000016167212 */ /* 0x000fe400078e3cff */
[----:B------:R-:W-:-:S09]  /*14600*/  SEL R18, R18, RZ, P1 ;  /* 0x000000ff12127207 */ /* 0x000fd20000800000 */
.L_x_5464:
[----:B------:R-:W-:Y:S05]  /*14610*/  BSYNC B7 ;  /* 0x0000000000077941 */ /* 0x000fea0003800000 */
.L_x_5460:
[----:B------:R-:W2:Y:S08]  /*14620*/  S2UR UR5, SR_CgaCtaId ;  /* 0x00000000000579c3 */ /* 0x000eb00000008800 */
[----:B------:R-:W-:Y:S06]  /*14630*/  BAR.SYNC.DEFER_BLOCKING 0x5, 0x180 ;  /* 0x0146000000007b1d */ /* 0x000fec0000010000 */
[----:B------:R-:W-:Y:S01]  /*14640*/  UMOV UR4, 0x400 ;  /* 0x0000040000047882 */ /* 0x000fe20000000000 */
[----:B------:R-:W-:Y:S01]  /*14650*/  BSSY B0, `(.L_x_5544) ;  /* 0x00004a7000007945 */ /* 0x000fe20003800000 */
[----:B--2---:R-:W-:-:S06]  /*14660*/  ULEA UR4, UR5, UR4, 0x18 ;  /* 0x0000000405047291 */ /* 0x004fcc000f8ec03f */
[----:B------:R-:W-:-:S05]  /*14670*/  IMAD.U32 R2, RZ, RZ, UR4 ;  /* 0x00000004ff027e24 */ /* 0x000fca000f8e00ff */
[----:B01----:R0:W1:Y:S01]  /*14680*/  LDS.128 R4, [R2+0x388d0] ;  /* 0x0388d00002047984 */ /* 0x0030620000000c00 */
[----:B------:R-:W-:Y:S06]  /*14690*/  BAR.ARV 0x4, 0x180 ;  /* 0x0106000000007b1d */ /* 0x000fec0000002000 */
[----:B------:R-:W-:Y:S05]  /*146a0*/  @P0 BRA `(.L_x_5545) ;  /* 0x0000003800c40947 */ /* 0x000fea0003800000 */
[----:B------:R-:W2:Y:S01]  /*146b0*/  LDL R8, [R1+0x7c] ;  /* 0x00007c0001087983 */ /* 0x000ea20000100800 */
[----:B------:R-:W-:Y:S01]  /*146c0*/  F2FP.F16.F32.PACK_AB R10, R29, R28 ;  /* 0x0000001c1d0a723e */ /* 0x000fe200000000ff */
[----:B------:R-:W-:Y:S01]  /*146d0*/  ULDC.64 UR6, c[0x0][0xd00] ;  /* 0x0003400000067ab9 */ /* 0x000fe20000000a00 */
[----:B------:R-:W-:Y:S01]  /*146e0*/  F2FP.F16.F32.PACK_AB R11, R31, R30 ;  /* 0x0000001e1f0b723e */ /* 0x000fe200000000ff */
[----:B------:R-:W3:Y:S01]  /*146f0*/  S2R R0, SR_SWINHI ;  /* 0x0000000000007919 */ /* 0x000ee20000002f00 */
[----:B------:R-:W-:Y:S01]  /*14700*/  F2FP.F16.F32.PACK_AB R12, R33, R32 ;  /* 0x00000020210c723e */ /* 0x000fe200000000ff */
[----:B------:R-:W-:Y:S01]  /*14710*/  ULDC.64 UR4, c[0x0][0xd08] ;  /* 0x0003420000047ab9 */ /* 0x000fe20000000a00 */
[----:B------:R-:W-:Y:S02]  /*14720*/  F2FP.F16.F32.PACK_AB R13, R35, R34 ;  /* 0x00000022230d723e */ /* 0x000fe400000000ff */
[----:B------:R-:W-:Y:S02]  /*14730*/  F2FP.F16.F32.PACK_AB R14, R37, R36 ;  /* 0x00000024250e723e */ /* 0x000fe400000000ff */
[----:B------:R-:W-:-:S02]  /*14740*/  F2FP.F16.F32.PACK_AB R15, R39, R38 ;  /* 0x00000026270f723e */ /* 0x000fc400000000ff */
[----:B------:R-:W-:Y:S02]  /*14750*/  MOV R20, R2 ;  /* 0x0000000200147202 */ /* 0x000fe40000000f00 */
[----:B---3--:R-:W-:Y:S01]  /*14760*/  MOV R21, R0 ;  /* 0x0000000000157202 */ /* 0x008fe20000000f00 */
[----:B------:R-:W-:Y:S02]  /*14770*/  BAR.SYNC.DEFER_BLOCKING 0x1, 0x100 ;  /* 0x0044000000007b1d */ /* 0x000fe40000010000 */
[----:B--2--5:R-:W-:-:S04]  /*14780*/  IMAD.WIDE R152, R8, 0x2, R20 ;  /* 0x0000000208987825 */ /* 0x024fc800078e0214 */
        /* <DEDUP_REMOVED lines=8> */
[----:B--2---:R-:W-:Y:S02]  /*14810*/  IADD3 R8, P0, R152, 0x20, RZ ;  /* 0x0000002098087810 */ /* 0x004fe40007f1e0ff */
        /* <DEDUP_REMOVED lines=8> */
[----:B--2---:R-:W-:Y:S02]  /*148a0*/  IADD3 R8, P0, R152, 0x40, RZ ;  /* 0x0000004098087810 */ /* 0x004fe40007f1e0ff */
        /* <DEDUP_REMOVED lines=140> */
[----:B-1----:R-:W-:Y:S02]  /*15170*/  MOV R4, R8 ;  /* 0x0000000800047202 */ /* 0x002fe40000000f00 */
        /* <DEDUP_REMOVED lines=29> */
.L_x_5546:
        /* <DEDUP_REMOVED lines=11> */
[----:B----4-:R-:W1:Y:S01]  /*15400*/  LDC R156, c[0x0][0xce8] ;  /* 0x00033a00ff9c7b82 */ /* 0x010e620000000800 */
        /* <DEDUP_REMOVED lines=58> */
.L_x_5547:
        /* <DEDUP_REMOVED lines=113> */
[C---:B------:R-:W-:Y:S01]  /*15ec0*/  IMAD.WIDE.U32 R8, R217.reuse, UR4, R8 ;  /* 0x00000004d9087c25 */ /* 0x040fe2000f8e0008 */
[----:B------:R-:W5:Y:S03]  /*15ed0*/  LD.E.128 R60, desc[UR42][R60.64] ;  /* 0x0000002a3c3c7980 */ /* 0x000f66000c101d00 */
[----:B------:R-:W-:Y:S01]  /*15ee0*/  IMAD.IADD R20, R10, 0x1, -R11 ;  /* 0x000000010a147824 */ /* 0x000fe200078e0a0b */
[----:B------:R-:W5:Y:S02]  /*15ef0*/  LD.E.128 R64, desc[UR42][R64.64] ;  /* 0x0000002a40407980 */ /* 0x000f64000c101d00 */
[----:B------:R-:W3:Y:S01]  /*15f00*/  @P3 LDC R91, c[0x0][0xcf0] ;  /* 0x00033c00ff5b3b82 */ /* 0x000ee20000000800 */
[----:B------:R-:W-:Y:S01]  /*15f10*/  SHF.R.S32.HI R10, RZ, 0x1f, R219 ;  /* 0x0000001fff0a7819 */ /* 0x000fe200000114db */
[----:B------:R-:W-:Y:S01]  /*15f20*/  IMAD R9, R217, UR5, R9 ;  /* 0x00000005d9097c24 */ /* 0x000fe2000f8e0209 */
[----:B------:R-:W-:Y:S01]  /*15f30*/  ULDC.64 UR4, c[0x0][0xbf0] ;  /* 0x0002fc0000047ab9 */ /* 0x000fe20000000a00 */
[----:B------:R-:W5:Y:S02]  /*15f40*/  LD.E.128 R68, desc[UR42][R68.64] ;  /* 0x0000002a44447980 */ /* 0x000f64000c101d00 */
[----:B------:R-:W-:Y:S01]  /*15f50*/  IMAD R10, R10, UR4, RZ ;  /* 0x000000040a0a7c24 */ /* 0x000fe2000f8e02ff */
[-C--:B-1----:R-:W-:Y:S01]  /*15f60*/  ISETP.GE.AND P1, PT, R228, R0.reuse, PT ;  /* 0x00000000e400720c */ /* 0x082fe20003f26270 */
[----:B------:R-:W-:Y:S01]  /*15f70*/  IMAD R11, R20, 0x20, R3 ;  /* 0x00000020140b7824 */ /* 0x000fe200078e0203 */
[----:B------:R-:W5:Y:S01]  /*15f80*/  LD.E.128 R72, desc[UR42][R72.64] ;  /* 0x0000002a48487980 */ /* 0x000f62000c101d00 */
[----:B------:R-:W-:Y:S01]  /*15f90*/  IMAD R85, R219, UR5, R10 ;  /* 0x00000005db557c24 */ /* 0x000fe2000f8e020a */
[----:B------:R-:W-:Y:S01]  /*15fa0*/  SEL R10, RZ, 0xffffffff, P1 ;  /* 0xffffffffff0a7807 */ /* 0x000fe20000800000 */
[----:B------:R-:W-:Y:S01]  /*15fb0*/  IMAD.IADD R3, R3, 0x1, R194 ;  /* 0x0000000103037824 */ /* 0x000fe200078e02c2 */
[-C--:B------:R-:W-:Y:S01]  /*15fc0*/  ISETP.GE.AND P0, PT, R225, R0.reuse, PT ;  /* 0x00000000e100720c */ /* 0x080fe20003f06270 */
[----:B------:R-:W-:Y:S01]  /*15fd0*/  IMAD.IADD R194, R194, 0x1, R11 ;  /* 0x00000001c2c27824 */ /* 0x000fe200078e020b */
[----:B------:R-:W5:Y:S01]  /*15fe0*/  LD.E.128 R76, desc[UR42][R76.64] ;  /* 0x0000002a4c4c7980 */ /* 0x000f62000c101d00 */
[----:B------:R-:W-:Y:S01]  /*15ff0*/  IMAD.SHL.U32 R93, R10, 0x2, RZ ;  /* 0x000000020a5d7824 */ /* 0x000fe200078e00ff */
[----:B------:R-:W-:Y:S01]  /*16000*/  SEL R21, RZ, 0xffffffff, P0 ;  /* 0xffffffffff157807 */ /* 0x000fe20000000000 */
[----:B--2---:R-:W-:Y:S01]  /*16010*/  @P3 IMAD.HI.U32 R10, R194, R89, RZ ;  /* 0x00000059c20a3227 */ /* 0x004fe200078e00ff */
[-C--:B------:R-:W-:Y:S01]  /*16020*/  ISETP.GE.AND P2, PT, R187, R0.reuse, PT ;  /* 0x00000000bb00720c */ /* 0x080fe20003f46270 */
[----:B------:R-:W5:Y:S01]  /*16030*/  LD.E.128 R80, desc[UR42][R80.64] ;  /* 0x0000002a50507980 */ /* 0x000f62000c101d00 */
[-C--:B------:R-:W-:Y:S01]  /*16040*/  ISETP.GE.AND P0, PT, R224, R0.reuse, PT ;  /* 0x00000000e000720c */ /* 0x080fe20003f06270 */
        /* <DEDUP_REMOVED lines=61> */
[----:B----4-:R-:W-:Y:S01]  /*16420*/  SHF.R.S32.HI R156, RZ, 0x1f, R228 ;  /* 0x0000001fff9c7819 */ /* 0x010fe200000114e4 */
        /* <DEDUP_REMOVED lines=34> */
.L_x_5550:
[----:B------:R-:W-:Y:S05]  /*16650*/  BSYNC B1 ;  /* 0x0000000000017941 */ /* 0x000fea0003800000 */
.L_x_5549:
        /* <DEDUP_REMOVED lines=40> */
.L_x_5548:
        /* <DEDUP_REMOVED lines=15> */
[----:B----4-:R-:W-:Y:S01]  /*169d0*/  SHF.R.S32.HI R156, RZ, 0x1f, R235 ;  /* 0x0000001fff9c7819 */ /* 0x010fe200000114eb */
[----:B------:R-:W-:Y:S01]  /*169e0*/  IMAD.MOV.U32 R3, RZ, RZ, R11 ;  /* 0x000000ffff037224 */ /* 0x000fe200078e000b */
[----:B------:R-:W-:Y:S01]  /*169f0*/  SHF.R.S32.HI R157, RZ, 0x1f, R236 ;  /* 0x0000001fff9d7819 */ /* 0x000fe200000114ec */
[----:B------:R-:W-:Y:S01]  /*16a00*/  IMAD.WIDE.U32 R8, R217, UR4, R8 ;  /* 0x00000004d9087c25 */ /* 0x000fe2000f8e0008 */
[----:B------:R-:W-:-:S03]  /*16a10*/  SHF.R.S32.HI R158, RZ, 0x1f, R237 ;  /* 0x0000001fff9e7819 */ /* 0x000fc600000114ed */
[----:B------:R-:W-:Y:S01]  /*16a20*/  IMAD R9, R217, UR5, R9 ;  /* 0x00000005d9097c24 */ /* 0x000fe2000f8e0209 */
[----:B-1----:R-:W-:Y:S01]  /*16a30*/  ISETP.NE.AND P0, PT, R10, 0x1, PT ;  /* 0x000000010a00780c */ /* 0x002fe20003f05270 */
[----:B------:R-:W-:Y:S01]  /*16a40*/  ULDC.64 UR4, c[0x0][0xc40] ;  /* 0x0003100000047ab9 */ /* 0x000fe20000000a00 */
[----:B------:R-:W-:Y:S02]  /*16a50*/  IMAD R4, R4, R10, RZ ;  /* 0x0000000a04047224 */ /* 0x000fe400078e02ff */
[----:B------:R-:W-:Y:S02]  /*16a60*/  IMAD R0, R0, UR4, RZ ;  /* 0x0000000400007c24 */ /* 0x000fe4000f8e02ff */
[----:B------:R-:W-:-:S04]  /*16a70*/  IMAD.WIDE.U32 R8, R219, UR4, R8 ;  /* 0x00000004db087c25 */ /* 0x000fc8000f8e0008 */
        /* <DEDUP_REMOVED lines=8> */
[----:B------:R-:W-:-:S03]  /*16b00*/  IMAD.WIDE.U32 R8, R230, UR4, R8 ;  /* 0x00000004e6087c25 */ /* 0x000fc6000f8e0008 */
[----:B------:R-:W2:Y:S01]  /*16b10*/  @P0 LDC R0, c[0x0][0xcf0] ;  /* 0x00033c00ff000b82 */ /* 0x000ea20000000800 */
[----:B------:R-:W-:Y:S01]  /*16b20*/  IMAD R9, R230, UR5, R9 ;  /* 0x00000005e6097c24 */ /* 0x000fe2000f8e0209 */
[----:B------:R-:W-:Y:S01]  /*16b30*/  ULDC.64 UR4, c[0x0][0xc30] ;  /* 0x00030c0000047ab9 */ /* 0x000fe20000000a00 */
[C---:B------:R-:W-:Y:S01]  /*16b40*/  VIADD R164, R192.reuse, 0xb0 ;  /* 0x000000b0c0a47836 */ /* 0x040fe20000000000 */
[----:B------:R-:W-:Y:S01]  /*16b50*/  SHF.R.S32.HI R162, RZ, 0x1f, R162 ;  /* 0x0000001fffa27819 */ /* 0x000fe200000114a2 */
        /* <DEDUP_REMOVED lines=47> */
[C---:B------:R-:W-:Y:S01]  /*16e50*/  VIADD R207, R192.reuse, 0x30 ;  /* 0x00000030c0cf7836 */ /* 0x040fe20000000000 */
[----:B------:R-:W-:Y:S01]  /*16e60*/  SHF.R.S32.HI R205, RZ, 0x1f, R205 ;  /* 0x0000001fffcd7819 */ /* 0x000fe200000114cd */
[----:B------:R-:W-:Y:S01]  /*16e70*/  VIADD R209, R192, 0x28 ;  /* 0x00000028c0d17836 */ /* 0x000fe20000000000 */
[----:B------:R-:W-:Y:S01]  /*16e80*/  LEA.HI.X R3, R8, UR5, R3, 0x2, P0 ;  /* 0x0000000508037c11 */ /* 0x000fe200080f1403 */
[----:B------:R-:W-:Y:S01]  /*16e90*/  VIADD R8, R2, 0x38820 ;  /* 0x0003882002087836 */ /* 0x000fe20000000000 */
[----:B------:R-:W-:Y:S01]  /*16ea0*/  ISETP.GE.AND P0, PT, R194, R4, PT ;  /* 0x00000004c200720c */ /* 0x000fe20003f06270 */
[C---:B------:R-:W-:Y:S01]  /*16eb0*/  VIADD R213, R192.reuse, 0x20 ;  /* 0x00000020c0d57836 */ /* 0x040fe20000000000 */
[----:B------:R1:W2:Y:S01]  /*16ec0*/  SHFL.IDX PT, R15, R0, RZ, 0x1c1f ;  /* 0x001c1fff000f7589 */ /* 0x0002a200000e0000 */
[C---:B------:R-:W-:Y:S01]  /*16ed0*/  VIADD R220, R192.reuse, 0x18 ;  /* 0x00000018c0dc7836 */ /* 0x040fe20000000000 */
[----:B------:R-:W-:Y:S01]  /*16ee0*/  PRMT R8, RZ, 0x654, R8 ;  /* 0x00000654ff087816 */ /* 0x000fe20000000008 */
[C---:B------:R-:W-:Y:S01]  /*16ef0*/  VIADD R226, R192.reuse, 0x10 ;  /* 0x00000010c0e27836 */ /* 0x040fe20000000000 */
[----:B------:R1:W3:Y:S01]  /*16f00*/  SHFL.IDX PT, R14, R3, RZ, 0x1c1f ;  /* 0x001c1fff030e7589 */ /* 0x0002e200000e0000 */
[C---:B------:R-:W-:Y:S01]  /*16f10*/  VIADD R217, R192.reuse, 0x8 ;  /* 0x00000008c0d97836 */ /* 0x040fe20000000000 */
[----:B------:R1:W-:Y:S01]  /*16f20*/  SYNCS.ARRIVE.TRANS64.RED.A1T0 RZ, [R8+URZ], RZ ;  /* 0x000000ff08ff79a7 */ /* 0x0003e2000810043f */
        /* <DEDUP_REMOVED lines=160> */
.L_x_5553:
[----:B------:R-:W-:Y:S05]  /*17930*/  BSYNC B1 ;  /* 0x0000000000017941 */ /* 0x000fea0003800000 */
.L_x_5552:
[----:B-1----:R-:W-:Y:S01]  /*17940*/  VIADD R9, R194, 0x8 ;  /* 0x00000008c2097836 */ /* 0x002fe20000000000 */
[----:B------:R-:W1:Y:S04]  /*17950*/  SHFL.IDX PT, R3, R3, 0x1, 0x1c1f ;  /* 0x003c1f0003037f89 */ /* 0x000e6800000e0000 */
[----:B------:R-:W-:Y:S01]  /*17960*/  ISETP.GE.AND P0, PT, R9, R4, PT ;  /* 0x000000040900720c */ /* 0x000fe20003f06270 */
[----:B------:R-:W2:-:S12]  /*17970*/  SHFL.IDX PT, R0, R0, 0x1, 0x1c1f ;  /* 0x003c1f0000007f89 */ /* 0x000e9800000e0000 */
[----:B------:R-:W-:Y:S05]  /*17980*/  @P0 BRA `(.L_x_5551) ;  /* 0x0000001400cc0947 */ /* 0x000fea0003800000 */
[----:B------:R-:W-:Y:S02]  /*17990*/  ULDC UR4, c[0x0][0xbc8] ;  /* 0x0002f20000047ab9 */ /* 0x000fe40000000800 */
[----:B------:R-:W-:Y:S02]  /*179a0*/  ISETP.GE.AND P4, PT, R192, UR4, PT ;  /* 0x00000004c0007c0c */ /* 0x000fe4000bf86270 */
[----:B------:R-:W-:Y:S02]  /*179b0*/  ISETP.GE.AND P2, PT, R227, UR4, PT ;  /* 0x00000004e3007c0c */ /* 0x000fe4000bf46270 */
[----:B------:R-:W-:Y:S02]  /*179c0*/  ISETP.GE.AND P1, PT, R221, UR4, PT ;  /* 0x00000004dd007c0c */ /* 0x000fe4000bf26270 */
[----:B------:R-:W-:-:S07]  /*179d0*/  ISETP.GE.AND P0, PT, R218, UR4, PT ;  /* 0x00000004da007c0c */ /* 0x000fce000bf06270 */
[----:B--2---:R-:W-:-:S04]  /*179e0*/  @!P4 LEA R8, P3, R192, R0, 0x2 ;  /* 0x00000000c008c211 */ /* 0x004fc800078610ff */
[-C--:B-1----:R-:W-:Y:S02]  /*179f0*/  @!P4 LEA.HI.X R9, R192, R3.reuse, R219, 0x2, P3 ;  /* 0x00000003c009c211 */ /* 0x082fe400018f14db */
[----:B------:R-:W-:Y:S02]  /*17a00*/  ISETP.GE.AND P3, PT, R211, UR4, PT ;  /* 0x00000004d3007c0c */ /* 0x000fe4000bf66270 */
[C---:B------:R-:W-:Y:S01]  /*17a10*/  @!P1 LEA R10, P5, R221.reuse, R0, 0x2 ;  /* 0x00000000dd0a9211 */ /* 0x040fe200078a10ff */
        /* <DEDUP_REMOVED lines=12> */
[CC--:B-1----:R-:W-:Y:S02]  /*17ae0*/  @!P3 LEA R8, P1, R211.reuse, R0.reuse, 0x2 ;  /* 0x00000000d308b211 */ /* 0x0c2fe400078210ff */
[----:B--2---:R-:W-:Y:S02]  /*17af0*/  @!P4 LEA R10, P2, R208, R0, 0x2 ;  /* 0x00000000d00ac211 */ /* 0x004fe400078410ff */
[----:B------:R-:W-:-:S02]  /*17b00*/  @!P3 LEA.HI.X R9, R211, R3, R213, 0x2, P1 ;  /* 0x00000003d309b211 */ /* 0x000fc400008f14d5 */
[----:B------:R-:W-:Y:S02]  /*17b10*/  ISETP.GE.AND P1, PT, R201, UR4, PT ;  /* 0x00000004c9007c0c */ /* 0x000fe4000bf26270 */
[-C--:B------:R-:W-:Y:S01]  /*17b20*/  @!P4 LEA.HI.X R11, R208, R3.reuse, R209, 0x2, P2 ;  /* 0x00000003d00bc211 */ /* 0x080fe200010f14d1 */
        /* <DEDUP_REMOVED lines=21> */
[-C--:B--2---:R-:W-:Y:S02]  /*17c80*/  @!P4 LEA R10, P2, R193, R0.reuse, 0x2 ;  /* 0x00000000c10ac211 */ /* 0x084fe400078410ff */
        /* <DEDUP_REMOVED lines=29> */
[----:B---3--:R-:W-:Y:S01]  /*17e60*/  @!P3 LEA R12, P6, R171, R0, 0x2 ;  /* 0x00000000ab0cb211 */ /* 0x008fe200078c10ff */
[----:B------:R2:W-:Y:S01]  /*17e70*/  @!P4 ST.E.64 desc[UR42][R10.64], R94 ;  /* 0x0000005e0a00c985 */ /* 0x0005e2000c101b2a */
[----:B------:R-:W-:Y:S02]  /*17e80*/  ISETP.GE.AND P4, PT, R161, UR4, PT ;  /* 0x00000004a1007c0c */ /* 0x000fe4000bf86270 */
[----:B------:R-:W-:-:S02]  /*17e90*/  @!P3 LEA.HI.X R13, R171, R3, R172, 0x2, P6 ;  /* 0x00000003ab0db211 */ /* 0x000fc400030f14ac */
[----:B------:R-:W-:-:S03]  /*17ea0*/  @!P2 LEA R14, P6, R169, R0, 0x2 ;  /* 0x00000000a90ea211 */ /* 0x000fc600078c10ff */
[----:B------:R3:W-:Y:S01]  /*17eb0*/  @!P3 ST.E.64 desc[UR42][R12.64], R98 ;  /* 0x000000620c00b985 */ /* 0x0007e2000c101b2a */
[-C--:B------:R-:W-:Y:S02]  /*17ec0*/  @!P1 LEA R20, P3, R167, R0.reuse, 0x2 ;  /* 0x00000000a7149211 */ /* 0x080fe400078610ff */
[-C--:B------:R-:W-:Y:S02]  /*17ed0*/  @!P2 LEA.HI.X R15, R169, R3.reuse, R170, 0x2, P6 ;  /* 0x00000003a90fa211 */ /* 0x080fe400030f14aa */
[-C--:B------:R-:W-:Y:S02]  /*17ee0*/  @!P0 LEA R24, P6, R165, R0.reuse, 0x2 ;  /* 0x00000000a5188211 */ /* 0x080fe400078c10ff */
[-C--:B------:R-:W-:Y:S01]  /*17ef0*/  @!P1 LEA.HI.X R21, R167, R3.reuse, R168, 0x2, P3 ;  /* 0x00000003a7159211 */ /* 0x080fe200018f14a8 */
[----:B------:R4:W-:Y:S01]  /*17f00*/  @!P2 ST.E.64 desc[UR42][R14.64], R102 ;  /* 0x000000660e00a985 */ /* 0x0009e2000c101b2a */
[----:B------:R-:W-:Y:S02]  /*17f10*/  ISETP.GE.AND P3, PT, R159, UR4, PT ;  /* 0x000000049f007c0c */ /* 0x000fe4000bf66270 */
[----:B------:R-:W-:Y:S01]  /*17f20*/  @!P0 LEA.HI.X R25, R165, R3, R166, 0x2, P6 ;  /* 0x00000003a5198211 */ /* 0x000fe200030f14a6 */
[----:B------:R5:W-:Y:S01]  /*17f30*/  @!P1 ST.E.64 desc[UR42][R20.64], R106 ;  /* 0x0000006a14009985 */ /* 0x000be2000c101b2a */
[----:B-1----:R-:W-:-:S02]  /*17f40*/  @!P5 LEA R8, P1, R163, R0, 0x2 ;  /* 0x00000000a308d211 */ /* 0x002fc400078210ff */
[-C--:B--2---:R-:W-:Y:S01]  /*17f50*/  @!P4 LEA R10, P2, R161, R0.reuse, 0x2 ;  /* 0x00000000a10ac211 */ /* 0x084fe200078410ff */
[----:B------:R-:W-:Y:S01]  /*17f60*/  @!P0 ST.E.64 desc[UR42][R24.64], R110 ;  /* 0x0000006e18008985 */ /* 0x000fe2000c101b2a */
[----:B------:R-:W-:Y:S02]  /*17f70*/  ISETP.GE.AND P0, PT, R237, UR4, PT ;  /* 0x00000004ed007c0c */ /* 0x000fe4000bf06270 */
[-C--:B------:R-:W-:Y:S02]  /*17f80*/  @!P5 LEA.HI.X R9, R163, R3.reuse, R164, 0x2, P1 ;  /* 0x00000003a309d211 */ /* 0x080fe400008f14a4 */
[----:B------:R-:W-:Y:S02]  /*17f90*/  ISETP.GE.AND P1, PT, R236, UR4, PT ;  /* 0x00000004ec007c0c */ /* 0x000fe4000bf26270 */
[----:B---3--:R-:W-:Y:S01]  /*17fa0*/  @!P3 LEA R12, P6, R159, R0, 0x2 ;  /* 0x000000009f0cb211 */ /* 0x008fe200078c10ff */
[----:B------:R1:W-:Y:S01]  /*17fb0*/  @!P5 ST.E.64 desc[UR42][R8.64], R114 ;  /* 0x000000720800d985 */ /* 0x0003e2000c101b2a */
[----:B------:R-:W-:-:S02]  /*17fc0*/  @!P4 LEA.HI.X R11, R161, R3, R162, 0x2, P2 ;  /* 0x00000003a10bc211 */ /* 0x000fc400010f14a2 */
[-C--:B------:R-:W-:Y:S02]  /*17fd0*/  @!P3 LEA.HI.X R13, R159, R3.reuse, R160, 0x2, P6 ;  /* 0x000000039f0db211 */ /* 0x080fe400030f14a0 */
[----:B------:R-:W-:Y:S01]  /*17fe0*/  ISETP.GE.AND P2, PT, R233, UR4, PT ;  /* 0x00000004e9007c0c */ /* 0x000fe2000bf46270 */
[----:B------:R2:W-:Y:S01]  /*17ff0*/  @!P4 ST.E.64 desc[UR42][R10.64], R118 ;  /* 0x000000760a00c985 */ /* 0x0005e2000c101b2a */
[----:B------:R-:W-:Y:S02]  /*18000*/  ISETP.GE.AND P4, PT, R235, UR4, PT ;  /* 0x00000004eb007c0c */ /* 0x000fe4000bf86270 */
[C---:B----4-:R-:W-:Y:S01]  /*18010*/  @!P0 LEA R14, P5, R237.reuse, R0, 0x2 ;  /* 0x00000000ed0e8211 */ /* 0x050fe200078a10ff */
[----:B------:R3:W-:Y:S01]  /*18020*/  @!P3 ST.E.64 desc[UR42][R12.64], R122 ;  /* 0x0000007a0c00b985 */ /* 0x0007e2000c101b2a */
[----:B------:R-:W-:Y:S02]  /*18030*/  ISETP.GE.AND P3, PT, R234, UR4, PT ;  /* 0x00000004ea007c0c */ /* 0x000fe4000bf66270 */
[----:B------:R-:W-:-:S02]  /*18040*/  @!P0 LEA.HI.X R15, R237, R3, R158, 0x2, P5 ;  /* 0x00000003ed0f8211 */ /* 0x000fc400028f149e */
[----:B------:R-:W-:Y:S02]  /*18050*/  ISETP.GE.AND P5, PT, R232, UR4, PT ;  /* 0x00000004e8007c0c */ /* 0x000fe4000bfa6270 */
[CC--:B-----5:R-:W-:Y:S01]  /*18060*/  @!P1 LEA R20, P6, R236.reuse, R0.reuse, 0x2 ;  /* 0x00000000ec149211 */ /* 0x0e0fe200078c10ff */
[----:B------:R4:W-:Y:S02]  /*18070*/  @!P0 ST.E.64 desc[UR42][R14.64], R126 ;  /* 0x0000007e0e008985 */ /* 0x0009e4000c101b2a */
[CC--:B-1----:R-:W-:Y:S02]  /*18080*/  @!P4 LEA R8, P0, R235.reuse, R0.reuse, 0x2 ;  /* 0x00000000eb08c211 */ /* 0x0c2fe400078010ff */
[-C--:B------:R-:W-:Y:S02]  /*18090*/  @!P1 LEA.HI.X R21, R236, R3.reuse, R157, 0x2, P6 ;  /* 0x00000003ec159211 */ /* 0x080fe400030f149d */
[-C--:B--2---:R-:W-:Y:S02]  /*180a0*/  @!P3 LEA R10, P6, R234, R0.reuse, 0x2 ;  /* 0x00000000ea0ab211 */ /* 0x084fe400078c10ff */
        /* <DEDUP_REMOVED lines=17> */
.L_x_5545:
        /* <DEDUP_REMOVED lines=17> */
[----:B------:R-:W3:Y:S01]  /*182d0*/  @!P2 LDC R218, c[0x0][0xbd4] ;  /* 0x0002f500ffdaab82 */ /* 0x000ee20000000800 */
[----:B-1----:R-:W-:Y:S01]  /*182e0*/  VIADD R32, R4, 0xffffff80 ;  /* 0xffffff8004207836 */ /* 0x002fe20000000000 */
[----:B---3--:R-:W-:-:S04]  /*182f0*/  ISETP.GT.AND P2, PT, R218, 0x1, PT ;  /* 0x00000001da00780c */ /* 0x008fc80003f44270 */
[----:B------:R-:W-:Y:S01]  /*18300*/  ISETP.GT.AND P3, PT, R32, 0x3f, PT ;  /* 0x0000003f2000780c */ /* 0x000fe20003f64270 */
[----:B--2---:R-:W-:-:S12]  /*18310*/  @P1 BRA `(.L_x_5554) ;  /* 0x0000000000101947 */ /* 0x004fd80003800000 */
[----:B------:R-:W-:Y:S05]  /*18320*/  @!P0 BRA `(.L_x_5554) ;  /* 0x00000000000c8947 */ /* 0x000fea0003800000 */
[----:B------:R-:W2:Y:S04]  /*18330*/  LDG.E R11, desc[UR42][R8.64] ;  /* 0x0000002a080b7981 */ /* 0x000ea8000c1e1900 */
[----:B-----5:R-:W2:Y:S02]  /*18340*/  LDG.E R0, desc[UR42][R8.64+0x4] ;  /* 0x0000042a08007981 */ /* 0x020ea4000c1e1900 */
[----:B--2---:R-:W-:-:S07]  /*18350*/  IMAD.IADD R0, R0, 0x1, -R11 ;  /* 0x0000000100007824 */ /* 0x004fce00078e0a0b */
.L_x_5554:
[----:B------:R-:W2:Y:S01]  /*18360*/  LDL.LU R4, [R1+0x60] ;  /* 0x0000600001047983 */ /* 0x000ea20000300800 */
[----:B------:R-:W-:Y:S01]  /*18370*/  BSSY B1, `(.L_x_5555) ;  /* 0x0000036000017945 */ /* 0x000fe20003800000 */
[----:B------:R-:W-:Y:S02]  /*18380*/  SEL R219, R219, RZ, !P0 ;  /* 0x000000ffdbdb7207 */ /* 0x000fe40004000000 */
[----:B-----5:R-:W-:Y:S02]  /*18390*/  SHF.R.S32.HI R28, RZ, 0x1f, R3 ;  /* 0x0000001fff1c7819 */ /* 0x020fe40000011403 */
[----:B--2---:R-:W-:Y:S01]  /*183a0*/  SEL R30, R4, RZ, !P0 ;  /* 0x000000ff041e7207 */ /* 0x004fe20004000000 */
[----:B------:R-:W-:Y:S06]  /*183b0*/  @P3 BRA `(.L_x_5556) ;  /* 0x0000000000c43947 */ /* 0x000fec0003800000 */
[----:B------:R-:W1:Y:S01]  /*183c0*/  S2R R33, SR_TID.X ;  /* 0x0000000000217919 */ /* 0x000e620000002100 */
[----:B------:R-:W2:Y:S02]  /*183d0*/  LDC R35, c[0x0][0xce8] ;  /* 0x00033a00ff237b82 */ /* 0x000ea40000000800 */
[----:B--2---:R-:W-:Y:S01]  /*183e0*/  IMAD R4, R0, R35, RZ ;  /* 0x0000002300047224 */ /* 0x004fe200078e02ff */
[----:B-1----:R-:W-:-:S04]  /*183f0*/  IADD3 R33, R194, -0x80, R33 ;  /* 0xffffff80c2217810 */ /* 0x002fc80007ffe021 */
        /* <DEDUP_REMOVED lines=9> */
[----:B------:R-:W3:Y:S08]  /*18490*/  LDC.64 R24, c[0x0][R26+0x218] ;  /* 0x000086001a187b82 */ /* 0x000ef00000000a00 */
[----:B------:R-:W5:Y:S08]  /*184a0*/  LDC.64 R12, c[0x0][R26+0x228] ;  /* 0x00008a001a0c7b82 */ /* 0x000f700000000a00 */
[----:B------:R-:W0:Y:S08]  /*184b0*/  @P1 LDC R4, c[0x0][0xcec] ;  /* 0x00033b00ff041b82 */ /* 0x000e300000000800 */
[----:B------:R-:W4:Y:S08]  /*184c0*/  LDC.64 R10, c[0x0][R26+0x210] ;  /* 0x000084001a0a7b82 */ /* 0x000f300000000a00 */
[----:B------:R-:W5:Y:S01]  /*184d0*/  @P1 LDC R31, c[0x0][0xcf0] ;  /* 0x00033c00ff1f1b82 */ /* 0x000f620000000800 */
[----:B0-----:R-:W-:-:S07]  /*184e0*/  @P1 IMAD.HI.U32 R4, R33, R4, RZ ;  /* 0x0000000421041227 */ /* 0x001fce00078e00ff */
[----:B-1----:R-:W0:Y:S01]  /*184f0*/  @!P0 LDC R8, c[0x0][0xc50] ;  /* 0x00031400ff088b82 */ /* 0x002e220000000800 */
[-C--:B--2---:R-:W-:Y:S02]  /*18500*/  IMAD R15, R15, R219.reuse, RZ ;  /* 0x000000db0f0f7224 */ /* 0x084fe400078e02ff */
[----:B------:R-:W-:-:S05]  /*18510*/  IMAD.WIDE.U32 R20, R14, R219, RZ ;  /* 0x000000db0e147225 */ /* 0x000fca00078e00ff */
[----:B------:R-:W1:Y:S01]  /*18520*/  @!P0 LDC R9, c[0x0][0xc54] ;  /* 0x00031500ff098b82 */ /* 0x000e620000000800 */
[-C--:B---3--:R-:W-:Y:S02]  /*18530*/  IMAD R29, R25, R217.reuse, RZ ;  /* 0x000000d9191d7224 */ /* 0x088fe400078e02ff */
        /* <DEDUP_REMOVED lines=16> */
[-C--:B----4-:R-:W-:Y:S01]  /*18640*/  IMAD R4, R11, R15.reuse, RZ ;  /* 0x0000000f0b047224 */ /* 0x090fe200078e02ff */
[----:B------:R-:W-:Y:S01]  /*18650*/  SHF.R.S32.HI R21, RZ, 0x1f, R15 ;  /* 0x0000001fff157819 */ /* 0x000fe2000001140f */
[----:B------:R-:W-:Y:S02]  /*18660*/  IMAD.MOV.U32 R11, RZ, RZ, -0x800000 ;  /* 0xff800000ff0b7424 */ /* 0x000fe400078e00ff */
[----:B------:R-:W-:-:S04]  /*18670*/  IMAD.WIDE.U32 R12, R10, R15, R12 ;  /* 0x0000000f0a0c7225 */ /* 0x000fc800078e000c */
[----:B------:R-:W-:Y:S01]  /*18680*/  IMAD R21, R10, R21, R4 ;  /* 0x000000150a157224 */ /* 0x000fe200078e0204 */
[----:B0-----:R-:W-:-:S03]  /*18690*/  LEA R8, P0, R12, R8, 0x2 ;  /* 0x000000080c087211 */ /* 0x001fc600078010ff */
[----:B------:R-:W-:-:S05]  /*186a0*/  IMAD.IADD R4, R13, 0x1, R21 ;  /* 0x000000010d047824 */ /* 0x000fca00078e0215 */
[----:B-1----:R-:W-:-:S05]  /*186b0*/  LEA.HI.X R9, R12, R9, R4, 0x2, P0 ;  /* 0x000000090c097211 */ /* 0x002fca00000f1404 */
[----:B------:R1:W-:Y:S02]  /*186c0*/  STG.E desc[UR42][R8.64], R11 ;  /* 0x0000000b08007986 */ /* 0x0003e4000c10192a */
.L_x_5556:
[----:B------:R-:W-:Y:S05]  /*186d0*/  BSYNC B1 ;  /* 0x0000000000017941 */ /* 0x000fea0003800000 */
.L_x_5555:
[----:B------:R-:W-:Y:S05]  /*186e0*/  @P2 BRA `(.L_x_5551) ;  /* 0x0000000800742947 */ /* 0x000fea0003800000 */
[----:B------:R-:W2:Y:S01]  /*186f0*/  LDC R13, c[0x0][0xce8] ;  /* 0x00033a00ff0d7b82 */ /* 0x000ea20000000800 */
[----:B------:R-:W-:Y:S01]  /*18700*/  ULDC.64 UR4, c[0x0][0xba0] ;  /* 0x0002e80000047ab9 */ /* 0x000fe20000000a00 */
[----:B-1----:R-:W-:Y:S01]  /*18710*/  SHF.R.S32.HI R11, RZ, 0x1f, R32 ;  /* 0x0000001fff0b7819 */ /* 0x002fe20000011420 */
[----:B------:R-:W-:Y:S01]  /*18720*/  IMAD R4, R28, UR4, RZ ;  /* 0x000000041c047c24 */ /* 0x000fe2000f8e02ff */
[----:B------:R-:W-:Y:S01]  /*18730*/  BSSY B1, `(.L_x_5557) ;  /* 0x0000074000017945 */ /* 0x000fe20003800000 */
[----:B------:R-:W-:Y:S01]  /*18740*/  IMAD.WIDE.U32 R8, R3, UR4, RZ ;  /* 0x0000000403087c25 */ /* 0x000fe2000f8e00ff */
[----:B------:R-:W-:Y:S02]  /*18750*/  LEA.HI R11, R11, R32, RZ, 0x3 ;  /* 0x000000200b0b7211 */ /* 0x000fe400078f18ff */
[----:B------:R-:W1:Y:S01]  /*18760*/  LDC R26, c[0x0][0xbc8] ;  /* 0x0002f200ff1a7b82 */ /* 0x000e620000000800 */
        /* <DEDUP_REMOVED lines=15> */
[----:B--2---:R-:W-:Y:S01]  /*18860*/  ISETP.NE.AND P0, PT, R13, 0x1, PT ;  /* 0x000000010d00780c */ /* 0x004fe20003f05270 */
[----:B------:R-:W-:Y:S01]  /*18870*/  IMAD R11, R3, 0x20, R12 ;  /* 0x00000020030b7824 */ /* 0x000fe200078e020c */
[----:B------:R-:W-:Y:S01]  /*18880*/  ULDC.64 UR4, c[0x0][0xbf0] ;  /* 0x0002fc0000047ab9 */ /* 0x000fe20000000a00 */
[----:B------:R-:W-:Y:S01]  /*18890*/  IMAD R29, R0, R13, RZ ;  /* 0x0000000d001d7224 */ /* 0x000fe200078e02ff */
[----:B------:R-:W-:Y:S01]  /*188a0*/  SHF.R.S32.HI R38, RZ, 0x1f, R228 ;  /* 0x0000001fff267819 */ /* 0x000fe200000114e4 */
[----:B------:R-:W-:Y:S02]  /*188b0*/  IMAD.IADD R10, R194, 0x1, R11 ;  /* 0x00000001c20a7824 */ /* 0x000fe400078e020b */
[----:B------:R-:W-:Y:S01]  /*188c0*/  IMAD R3, R30, UR4, RZ ;  /* 0x000000041e037c24 */ /* 0x000fe2000f8e02ff */
[-C--:B-1----:R-:W-:Y:S01]  /*188d0*/  ISETP.GE.AND P1, PT, R228, R26.reuse, PT ;  /* 0x0000001ae400720c */ /* 0x082fe20003f26270 */
[----:B------:R-:W-:Y:S01]  /*188e0*/  IMAD.WIDE.U32 R8, R219, UR4, R8 ;  /* 0x00000004db087c25 */ /* 0x000fe2000f8e0008 */
[----:B------:R-:W-:-:S02]  /*188f0*/  ISETP.GE.AND P2, PT, R187, R26, PT ;  /* 0x0000001abb00720c */ /* 0x000fc40003f46270 */
[----:B------:R-:W-:Y:S01]  /*18900*/  SHF.R.S32.HI R30, RZ, 0x1f, R31 ;  /* 0x0000001fff1e7819 */ /* 0x000fe2000001141f */
[----:B------:R-:W1:Y:S01]  /*18910*/  @P0 LDC R15, c[0x0][0xcec] ;  /* 0x00033b00ff0f0b82 */ /* 0x000e620000000800 */
[----:B------:R-:W-:Y:S01]  /*18920*/  IMAD R11, R219, UR5, R3 ;  /* 0x00000005db0b7c24 */ /* 0x000fe2000f8e0203 */
[----:B------:R-:W-:Y:S01]  /*18930*/  ULDC.64 UR4, c[0x0][0xbe0] ;  /* 0x0002f80000047ab9 */ /* 0x000fe20000000a00 */
[----:B------:R-:W-:Y:S01]  /*18940*/  IMAD.MOV.U32 R3, RZ, RZ, R10 ;  /* 0x000000ffff037224 */ /* 0x000fe200078e000a */
[----:B------:R-:W-:Y:S01]  /*18950*/  SEL R0, RZ, 0x1, P2 ;  /* 0x00000001ff007807 */ /* 0x000fe20001000000 */
[----:B------:R-:W-:Y:S01]  /*18960*/  IMAD.IADD R9, R9, 0x1, R11 ;  /* 0x0000000109097824 */ /* 0x000fe200078e020b */
[----:B------:R-:W-:Y:S01]  /*18970*/  ISETP.GE.AND P2, PT, R33, R26, PT ;  /* 0x0000001a2100720c */ /* 0x000fe20003f46270 */
[----:B------:R-:W-:Y:S01]  /*18980*/  IMAD.IADD R194, R12, 0x1, R194 ;  /* 0x000000010cc27824 */ /* 0x000fe200078e02c2 */
[----:B------:R-:W2:Y:S01]  /*18990*/  @P0 LDC R21, c[0x0][0xcf0] ;  /* 0x00033c00ff150b82 */ /* 0x000ea20000000800 */
[----:B-1----:R-:W-:-:S05]  /*189a0*/  @P0 IMAD.HI.U32 R4, R10, R15, RZ ;  /* 0x0000000f0a040227 */ /* 0x002fca00078e00ff */
[----:B--2---:R-:W-:Y:S02]  /*189b0*/  @P0 SHF.R.U32.HI R3, RZ, R21, R4 ;  /* 0x00000015ff030219 */ /* 0x004fe40000011604 */
        /* <DEDUP_REMOVED lines=75> */
.L_x_5558:
[----:B------:R-:W-:Y:S05]  /*18e70*/  BSYNC B1 ;  /* 0x0000000000017941 */ /* 0x000fea0003800000 */
.L_x_5557:
[----:B------:R-:W-:Y:S01]  /*18e80*/  VIADD R0, R194, 0x20 ;  /* 0x00000020c2007836 */ /* 0x000fe20000000000 */
[----:B---3--:R3:W0:Y:S04]  /*18e90*/  SHFL.IDX PT, R9, R3, 0x1, 0x181f ;  /* 0x00381f0003097f89 */ /* 0x00862800000e0000 */
        /* <DEDUP_REMOVED lines=34> */
.L_x_5551:
[----:B------:R-:W-:Y:S05]  /*190c0*/  BSYNC B0 ;  /* 0x0000000000007941 */ /* 0x000fea0003800000 */
.L_x_5544:
[----:B------:R-:W-:Y:S02]  /*190d0*/  ULDC UR4, c[0x0][0xd3c] ;  /* 0x00034f0000047ab9 */ /* 0x000fe40000000800 */
[----:B------:R-:W-:-:S13]  /*190e0*/  ISETP.GE.AND P0, PT, R7, UR4, PT ;  /* 0x0000000407007c0c */ /* 0x000fda000bf06270 */
[----:B------:R-:W-:Y:S05]  /*190f0*/  @!P0 BRA `(.L_x_5559) ;  /* 0xfffffe8400448947 */ /* 0x000fea000383ffff */
[----:B------:R-:W-:Y:S05]  /*19100*/  BRA `(.L_x_5417) ;  /* 0x000000a800ec7947 */ /* 0x000fea0003800000 */
.L_x_5415:
        /* <DEDUP_REMOVED lines=18> */
.L_x_5560:
        /* <DEDUP_REMOVED lines=43> */
.L_x_5564:
        /* <DEDUP_REMOVED lines=39> */
.L_x_5562:
        /* <DEDUP_REMOVED lines=12> */
.L_x_5565:
        /* <DEDUP_REMOVED lines=63> */
.L_x_5566:
        /* <DEDUP_REMOVED lines=61> */
.L_x_5567:
[----:B01----:R-:W-:-:S05]  /*19fd0*/  LOP3.LUT R3, RZ, R2, RZ, 0x33, !PT ;  /* 0x00000002ff037212 */ /* 0x003fca00078e33ff */
[----:B------:R-:W-:-:S05]  /*19fe0*/  IMAD.IADD R2, R4, 0x1, R3 ;  /* 0x0000000104027824 */ /* 0x000fca00078e0203 */
[----:B------:R1:W-:Y:S01]  /*19ff0*/  STL [R1+0x4], R2 ;  /* 0x0000040201007387 */ /* 0x0003e20000100800 */
[----:B------:R-:W-:Y:S05]  /*1a000*/  BRA `(.L_x_5568) ;  /* 0x0000000000107947 */ /* 0x000fea0003800000 */
.L_x_5563:
[----:B------:R-:W-:Y:S01]  /*1a010*/  IMAD.U32 R2, RZ, RZ, UR6 ;  /* 0x00000006ff027e24 */ /* 0x000fe2000f8e00ff */
[----:B------:R0:W-:Y:S04]  /*1a020*/  STL [R1+0x4], RZ ;  /* 0x000004ff01007387 */ /* 0x0001e80000100800 */
[----:B------:R0:W-:Y:S04]  /*1a030*/  STL [R1+0x8], RZ ;  /* 0x000008ff01007387 */ /* 0x0001e80000100800 */
[----:B------:R0:W-:Y:S02]  /*1a040*/  STL [R1], R2 ;  /* 0x0000000201007387 */ /* 0x0001e40000100800 */
.L_x_5568:
        /* <DEDUP_REMOVED lines=10> */
.L_x_5561:
        /* <DEDUP_REMOVED lines=40> */
.L_x_5743:
[----:B--2---:R-:W2:Y:S01]  /*1a370*/  LDL R0, [R1+0xc] ;  /* 0x00000c0001007983 */ /* 0x004ea20000100800 */
[----:B-1----:R-:W2:Y:S01]  /*1a380*/  LDC.64 R2, c[0x0][0xd88] ;  /* 0x00036200ff027b82 */ /* 0x002ea20000000a00 */
[----:B------:R-:W-:Y:S05]  /*1a390*/  YIELD ;  /* 0x0000000000007946 */ /* 0x000fea0003800000 */
[----:B------:R-:W-:Y:S01]  /*1a3a0*/  ULDC.64 UR4, c[0x0][0xb20] ;  /* 0x0002c80000047ab9 */ /* 0x000fe20000000a00 */
[----:B0-----:R-:W-:Y:S02]  /*1a3b0*/  CS2R R8, SRZ ;  /* 0x0000000000087805 */ /* 0x001fe4000001ff00 */
        /* <DEDUP_REMOVED lines=27> */
[----:B------:R-:W-:Y:S02]  /*1a570*/  IADD3.X R3, R15, UR5, RZ, P4, !PT ;  /* 0x000000050f037c10 */ /* 0x000fe4000a7fe4ff */
        /* <DEDUP_REMOVED lines=32> */
.L_x_5570:
        /* <DEDUP_REMOVED lines=17> */
.L_x_5571:
[----:B------:R-:W-:Y:S05]  /*1a890*/  @!P0 BRA `(.L_x_5572) ;  /* 0x00000000000c8947 */ /* 0x000fea0003800000 */
[----:B------:R-:W2:Y:S04]  /*1a8a0*/  LDG.E R8, desc[UR42][R6.64] ;  /* 0x0000002a06087981 */ /* 0x000ea8000c1e1900 */
[----:B------:R-:W2:Y:S02]  /*1a8b0*/  LDG.E R6, desc[UR42][R6.64+0x4] ;  /* 0x0000042a06067981 */ /* 0x000ea4000c1e1900 */
[----:B--2---:R-:W-:-:S07]  /*1a8c0*/  IMAD.IADD R8, R6, 0x1, -R8 ;  /* 0x0000000106087824 */ /* 0x004fce00078e0a08 */
.L_x_5572:
[----:B-12---:R-:W2:Y:S01]  /*1a8d0*/  @P1 LDG.E R2, desc[UR42][R4.64] ;  /* 0x0000002a04021981 */ /* 0x006ea2000c1e1900 */
[----:B------:R-:W1:Y:S03]  /*1a8e0*/  LDC R3, c[0x0][0x448] ;  /* 0x00011200ff037b82 */ /* 0x000e660000000800 */
[----:B------:R-:W3:Y:S04]  /*1a8f0*/  LDL R6, [R1+0x4] ;  /* 0x0000040001067983 */ /* 0x000ee80000100800 */
[----:B------:R4:W2:Y:S01]  /*1a900*/  @P1 LDG.E R4, desc[UR42][R4.64+0x4] ;  /* 0x0000042a04041981 */ /* 0x0008a2000c1e1900 */
[----:B-1----:R-:W-:-:S13]  /*1a910*/  ISETP.NE.AND P0, PT, R3, 0x1, PT ;  /* 0x000000010300780c */ /* 0x002fda0003f05270 */
[----:B------:R-:W1:Y:S08]  /*1a920*/  @P0 LDC R3, c[0x0][0x44c] ;  /* 0x00011300ff030b82 */ /* 0x000e700000000800 */
[----:B----4-:R-:W4:Y:S01]  /*1a930*/  @P0 LDC R5, c[0x0][0x450] ;  /* 0x00011400ff050b82 */ /* 0x010f220000000800 */
[----:B-----5:R-:W-:Y:S01]  /*1a940*/  IMAD.IADD R7, R8, 0x1, -R0 ;  /* 0x0000000108077824 */ /* 0x020fe200078e0a00 */
[----:B------:R-:W-:-:S05]  /*1a950*/  LOP3.LUT R12, R10, 0xff, RZ, 0xc0, !PT ;  /* 0x000000ff0a0c7812 */ /* 0x000fca00078ec0ff */
[----:B------:R0:W-:Y:S01]  /*1a960*/  STL [R1+0x70], R12 ;  /* 0x0000700c01007387 */ /* 0x0001e20000100800 */
[----:B------:R-:W-:Y:S01]  /*1a970*/  BSSY B0, `(.L_x_5573) ;  /* 0x0000032000007945 */ /* 0x000fe20003800000 */
[----:B------:R-:W-:Y:S01]  /*1a980*/  SHF.R.U32.HI R10, RZ, 0x10, R10 ;  /* 0x00000010ff0a7819 */ /* 0x000fe2000001160a */
[----:B--2---:R-:W-:Y:S02]  /*1a990*/  @P1 IMAD.IADD R11, R4, 0x1, -R2 ;  /* 0x00000001040b1824 */ /* 0x004fe400078e0a02 */
[----:B---3--:R-:W-:-:S04]  /*1a9a0*/  IMAD.SHL.U32 R2, R6, 0x40, RZ ;  /* 0x0000004006027824 */ /* 0x008fc800078e00ff */
[----:B------:R-:W-:-:S04]  /*1a9b0*/  VIADD R2, R2, 0x3f ;  /* 0x0000003f02027836 */ /* 0x000fc80000000000 */
[----:B-1----:R-:W-:-:S05]  /*1a9c0*/  @P0 IMAD.HI.U32 R0, R2, R3, RZ ;  /* 0x0000000302000227 */ /* 0x002fca00078e00ff */
[----:B----4-:R-:W-:Y:S01]  /*1a9d0*/  @P0 SHF.R.U32.HI R2, RZ, R5, R0 ;  /* 0x00000005ff020219 */ /* 0x010fe20000011600 */
[----:B------:R-:W-:-:S05]  /*1a9e0*/  IMAD.IADD R0, R7, 0x1, R11 ;  /* 0x0000000107007824 */ /* 0x000fca00078e020b */
[C---:B------:R-:W-:Y:S01]  /*1a9f0*/  IADD3 R21, R0.reuse, 0x40, -R14 ;  /* 0x0000004000157810 */ /* 0x040fe20007ffe80e */
[----:B------:R-:W-:-:S04]  /*1aa00*/  VIADD R3, R0, 0x3f ;  /* 0x0000003f00037836 */ /* 0x000fc80000000000 */
[----:B------:R-:W-:Y:S01]  /*1aa10*/  IMAD.IADD R0, R21, 0x1, R2 ;  /* 0x0000000115007824 */ /* 0x000fe200078e0202 */
[----:B------:R-:W-:-:S04]  /*1aa20*/  SHF.R.S32.HI R2, RZ, 0x1f, R3 ;  /* 0x0000001fff027819 */ /* 0x000fc80000011403 */
[----:B------:R-:W-:Y:S02]  /*1aa30*/  SHF.R.S32.HI R6, RZ, 0x1f, R0 ;  /* 0x0000001fff067819 */ /* 0x000fe40000011400 */
[----:B------:R-:W-:Y:S02]  /*1aa40*/  LEA.HI R2, R2, R3, RZ, 0x6 ;  /* 0x0000000302027211 */ /* 0x000fe400078f30ff */
[----:B------:R-:W-:Y:S02]  /*1aa50*/  LEA.HI R6, R6, R0, RZ, 0x6 ;  /* 0x0000000006067211 */ /* 0x000fe400078f30ff */
[----:B------:R-:W-:Y:S02]  /*1aa60*/  SHF.R.S32.HI R20, RZ, 0x6, R2 ;  /* 0x00000006ff147819 */ /* 0x000fe40000011402 */
[----:B------:R-:W-:-:S04]  /*1aa70*/  SHF.R.S32.HI R6, RZ, 0x6, R6 ;  /* 0x00000006ff067819 */ /* 0x000fc80000011406 */
[----:B------:R-:W-:-:S04]  /*1aa80*/  VIMNMX R6, R20, R6, PT ;  /* 0x0000000614067248 */ /* 0x000fc80003fe0100 */
[----:B------:R-:W-:Y:S01]  /*1aa90*/  ISETP.GE.AND P0, PT, R6, 0x1, PT ;  /* 0x000000010600780c */ /* 0x000fe20003f06270 */
[----:B------:R-:W-:-:S12]  /*1aaa0*/  IMAD.MOV.U32 R0, RZ, RZ, RZ ;  /* 0x000000ffff007224 */ /* 0x000fd800078e00ff */
        /* <DEDUP_REMOVED lines=30> */
.L_x_5574:
[----:B------:R-:W-:Y:S05]  /*1ac90*/  BSYNC B0 ;  /* 0x0000000000007941 */ /* 0x000fea0003800000 */
.L_x_5573:
        /* <DEDUP_REMOVED lines=24> */
.L_x_5787:
[----:B-1----:R-:W-:Y:S02]  /*1ae20*/  ISETP.NE.AND P0, PT, R14, RZ, PT ;  /* 0x000000ff0e00720c */ /* 0x002fe40003f05270 */
[----:B------:R-:W-:-:S11]  /*1ae30*/  PLOP3.LUT P6, PT, PT, PT, PT, 0x8, 0x0 ;  /* 0x000000000000781c */ /* 0x000fd60003fce170 */
[----:B------:R-:W-:Y:S05]  /*1ae40*/  @P0 BRA `(.L_x_5578) ;  /* 0x00000000000c0947 */ /* 0x000fea0003800000 */
[----:B------:R-:W-:-:S03]  /*1ae50*/  UMOV UR4, 0xffffffff ;  /* 0xffffffff00047882 */ /* 0x000fc60000000000 */
[----:B------:R-:W-:Y:S05]  /*1ae60*/  BRA.DIV UR4, `(.L_x_5579) ;  /* 0x0000009a04a87947 */ /* 0x000fea000b800000 */
[----:B------:R-:W-:-:S13]  /*1ae70*/  ELECT P6, URZ, PT ;  /* 0x00000000003f782f */ /* 0x000fda00038c0000 */
.L_x_5578:
        /* <DEDUP_REMOVED lines=9> */
.L_x_5790:
[----:B------:R-:W-:Y:S05]  /*1af10*/  BSYNC B1 ;  /* 0x0000000000017941 */ /* 0x000fea0003800000 */
.L_x_5580:
        /* <DEDUP_REMOVED lines=12> */
.L_x_5791:
[----:B------:R-:W-:Y:S05]  /*1afe0*/  BSYNC B2 ;  /* 0x0000000000027941 */ /* 0x000fea0003800000 */
.L_x_5584:
        /* <DEDUP_REMOVED lines=9> */
.L_x_5587:
[----:B------:R-:W-:Y:S05]  /*1b080*/  BSYNC B2 ;  /* 0x0000000000027941 */ /* 0x000fea0003800000 */
.L_x_5586:
        /* <DEDUP_REMOVED lines=13> */
.L_x_5588:
        /* <DEDUP_REMOVED lines=13> */
.L_x_5792:
[----:B------:R-:W-:Y:S05]  /*1b230*/  BSYNC B2 ;  /* 0x0000000000027941 */ /* 0x000fea0003800000 */
.L_x_5589:
        /* <DEDUP_REMOVED lines=11> */
.L_x_5592:
[----:B------:R-:W-:Y:S05]  /*1b2f0*/  BSYNC B2 ;  /* 0x0000000000027941 */ /* 0x000fea0003800000 */
.L_x_5591:
        /* <DEDUP_REMOVED lines=10> */
.L_x_5593:
        /* <DEDUP_REMOVED lines=15> */
.L_x_5594:
        /* <DEDUP_REMOVED lines=15> */
.L_x_5595:
        /* <DEDUP_REMOVED lines=15> */
.L_x_5596:
        /* <DEDUP_REMOVED lines=15> */
.L_x_5597:
        /* <DEDUP_REMOVED lines=15> */
.L_x_5598:
        /* <DEDUP_REMOVED lines=15> */
.L_x_5599:
        /* <DEDUP_REMOVED lines=15> */
.L_x_5600:
        /* <DEDUP_REMOVED lines=10> */
.L_x_5583:
[----:B------:R-:W-:Y:S05]  /*1bad0*/  BSYNC B1 ;  /* 0x0000000000017941 */ /* 0x000fea0003800000 */
.L_x_5582:
        /* <DEDUP_REMOVED lines=13> */
.L_x_5620:
        /* <DEDUP_REMOVED lines=13> */
.L_x_5793:
[----:B------:R-:W-:Y:S05]  /*1bc80*/  BSYNC B2 ;  /* 0x0000000000027941 */ /* 0x000fea0003800000 */
.L_x_5603:
        /* <DEDUP_REMOVED lines=9> */
.L_x_5606:
[----:B------:R-:W-:Y:S05]  /*1bd20*/  BSYNC B2 ;  /* 0x0000000000027941 */ /* 0x000fea0003800000 */
.L_x_5605:
        /* <DEDUP_REMOVED lines=12> */
.L_x_5607:
        /* <DEDUP_REMOVED lines=13> */
.L_x_5794:
[----:B------:R-:W-:Y:S05]  /*1bec0*/  BSYNC B2 ;  /* 0x0000000000027941 */ /* 0x000fea0003800000 */
.L_x_5608:
        /* <DEDUP_REMOVED lines=11> */
.L_x_5611:
[----:B------:R-:W-:Y:S05]  /*1bf80*/  BSYNC B2 ;  /* 0x0000000000027941 */ /* 0x000fea0003800000 */
.L_x_5610:
        /* <DEDUP_REMOVED lines=10> */
.L_x_5612:
        /* <DEDUP_REMOVED lines=15> */
.L_x_5613:
        /* <DEDUP_REMOVED lines=15> */
.L_x_5614:
        /* <DEDUP_REMOVED lines=15> */
.L_x_5615:
        /* <DEDUP_REMOVED lines=15> */
.L_x_5616:
        /* <DEDUP_REMOVED lines=15> */
.L_x_5617:
        /* <DEDUP_REMOVED lines=15> */
.L_x_5618:
        /* <DEDUP_REMOVED lines=15> */
.L_x_5619:
        /* <DEDUP_REMOVED lines=10> */
.L_x_5602:
[----:B------:R-:W-:Y:S05]  /*1c760*/  BSYNC B1 ;  /* 0x0000000000017941 */ /* 0x000fea0003800000 */
.L_x_5601:
        /* <DEDUP_REMOVED lines=12> */
.L_x_5576:
[----:B------:R-:W-:Y:S05]  /*1c830*/  BSYNC B0 ;  /* 0x0000000000007941 */ /* 0x000fea0003800000 */
.L_x_5575:
        /* <DEDUP_REMOVED lines=49> */
.L_x_5622:
[----:B------:R-:W-:Y:S05]  /*1cb50*/  BSYNC B0 ;  /* 0x0000000000007941 */ /* 0x000fea0003800000 */
.L_x_5621:
        /* <DEDUP_REMOVED lines=19> */
[----:B-1----:R-:W2:Y:S04]  /*1cc90*/  @P0 ATOMG.E.ADD.STRONG.GPU PT, R2, desc[UR42][R4.64], R2 ;  /* 0x00000002040209a8 */ /* 0x002ea800081ee1ea */
[----:B--2---:R0:W1:Y:S02]  /*1cca0*/  SHFL.IDX PT, R2, R2, R0, 0x1f ;  /* 0x00001f0002027589 */ /* 0x00406400000e0000 */
[----:B0-----:R-:W0:Y:S02]  /*1ccb0*/  S2R R0, SR_LTMASK ;  /* 0x0000000000007919 */ /* 0x001e240000003900 */
[----:B0-----:R-:W-:-:S06]  /*1ccc0*/  LOP3.LUT R0, R0, UR4, RZ, 0xc0, !PT ;  /* 0x0000000400007c12 */ /* 0x001fcc000f8ec0ff */
[----:B------:R-:W1:Y:S02]  /*1ccd0*/  POPC R0, R0 ;  /* 0x0000000000007309 */ /* 0x000e640000000000 */
[----:B-1----:R-:W-:-:S05]  /*1cce0*/  IADD3 R0, R2, UR37, R0 ;  /* 0x0000002502007c10 */ /* 0x002fca000fffe000 */
[----:B------:R4:W-:Y:S01]  /*1ccf0*/  STL [R1], R0 ;  /* 0x0000000001007387 */ /* 0x0009e20000100800 */
[----:B------:R-:W-:Y:S05]  /*1cd00*/  BRA `(.L_x_5625) ;  /* 0x0000005800847947 */ /* 0x000fea0003800000 */
.L_x_5624:
        /* <DEDUP_REMOVED lines=20> */
.L_x_5627:
[----:B------:R-:W-:Y:S05]  /*1ce50*/  BSYNC B6 ;  /* 0x0000000000067941 */ /* 0x000fea0003800000 */
.L_x_5626:
        /* <DEDUP_REMOVED lines=20> */
.L_x_5630:
        /* <DEDUP_REMOVED lines=16> */
.L_x_5629:
[----:B------:R-:W-:Y:S05]  /*1d0a0*/  BSYNC B6 ;  /* 0x0000000000067941 */ /* 0x000fea0003800000 */
.L_x_5628:
        /* <DEDUP_REMOVED lines=24> */
.L_x_5797:
        /* <DEDUP_REMOVED lines=9> */
.L_x_5800:
        /* <DEDUP_REMOVED lines=24> */
.L_x_5634:
[----:B------:R-:W2:Y:S04]  /*1d440*/  LDL R0, [R1+0x10] ;  /* 0x0000100001007983 */ /* 0x000ea80000100800 */
[----:B-1----:R-:W3:Y:S01]  /*1d450*/  LDL R2, [R1+0x1c] ;  /* 0x00001c0001027983 */ /* 0x002ee20000100800 */
[----:B--2---:R-:W-:Y:S01]  /*1d460*/  IMAD R0, R0, 0x8, R18 ;  /* 0x0000000800007824 */ /* 0x004fe200078e0212 */
[----:B---3--:R-:W-:-:S04]  /*1d470*/  SHF.L.U32 R2, R2, 0x1f, RZ ;  /* 0x0000001f02027819 */ /* 0x008fc800000006ff */
[----:B------:R-:W1:Y:S02]  /*1d480*/  SYNCS.PHASECHK.TRANS64.TRYWAIT P0, [R0+URZ+0x38840], R2 ;  /* 0x03884002000075a7 */ /* 0x000e64000800017f */
[----:B-1----:R-:W-:Y:S05]  /*1d490*/  @!P0 BRA `(.L_x_5635) ;  /* 0x0000007400f48947 */ /* 0x002fea0003800000 */
.L_x_5801:
        /* <DEDUP_REMOVED lines=11> */
.L_x_5636:
        /* <DEDUP_REMOVED lines=23> */
.L_x_5632:
[----:B0-----:R-:W2:Y:S04]  /*1d6c0*/  LDL.LU R4, [R1+0x30] ;  /* 0x0000300001047983 */ /* 0x001ea80000300800 */
        /* <DEDUP_REMOVED lines=33> */
.L_x_5638:
[----:B------:R-:W-:Y:S05]  /*1d8e0*/  BSYNC B6 ;  /* 0x0000000000067941 */ /* 0x000fea0003800000 */
.L_x_5637:
        /* <DEDUP_REMOVED lines=98> */
.L_x_5810:
        /* <DEDUP_REMOVED lines=12> */
.L_x_5640:
        /* <DEDUP_REMOVED lines=37> */
.L_x_5642:
[----:B------:R-:W-:Y:S05]  /*1e220*/  BSYNC B6 ;  /* 0x0000000000067941 */ /* 0x000fea0003800000 */
.L_x_5641:
        /* <DEDUP_REMOVED lines=183> */
.L_x_5820:
        /* <DEDUP_REMOVED lines=30> */
.L_x_5645:
[----:B------:R-:W-:Y:S05]  /*1ef80*/  BSYNC B0 ;  /* 0x0000000000007941 */ /* 0x000fea0003800000 */
.L_x_5644:
[----:B------:R-:W-:Y:S01]  /*1ef90*/  NOP ;  /* 0x0000000000007918 */ /* 0x000fe20000000000 */
[----:B------:R-:W-:-:S13]  /*1efa0*/  PLOP3.LUT P0, PT, PT, PT, PT, 0x80, 0x0 ;  /* 0x000000000000781c */ /* 0x000fda0003f0f070 */
.L_x_5646:
        /* <DEDUP_REMOVED lines=18> */
.L_x_5821:
[----:B------:R-:W-:Y:S05]  /*1f0d0*/  BSYNC B0 ;  /* 0x0000000000007941 */ /* 0x000fea0003800000 */
.L_x_5647:
        /* <DEDUP_REMOVED lines=13> */
.L_x_5822:
[----:B------:R-:W-:Y:S05]  /*1f1b0*/  BSYNC B1 ;  /* 0x0000000000017941 */ /* 0x000fea0003800000 */
.L_x_5651:
        /* <DEDUP_REMOVED lines=9> */
.L_x_5654:
[----:B------:R-:W-:Y:S05]  /*1f250*/  BSYNC B1 ;  /* 0x0000000000017941 */ /* 0x000fea0003800000 */
.L_x_5653:
        /* <DEDUP_REMOVED lines=13> */
.L_x_5655:
        /* <DEDUP_REMOVED lines=15> */
.L_x_5656:
        /* <DEDUP_REMOVED lines=15> */
.L_x_5657:
        /* <DEDUP_REMOVED lines=15> */
.L_x_5658:
        /* <DEDUP_REMOVED lines=15> */
.L_x_5659:
        /* <DEDUP_REMOVED lines=15> */
.L_x_5660:
        /* <DEDUP_REMOVED lines=15> */
.L_x_5661:
        /* <DEDUP_REMOVED lines=15> */
.L_x_5662:
        /* <DEDUP_REMOVED lines=10> */
.L_x_5650:
[----:B------:R-:W-:Y:S05]  /*1fa60*/  BSYNC B0 ;  /* 0x0000000000007941 */ /* 0x000fea0003800000 */
.L_x_5649:
        /* <DEDUP_REMOVED lines=55> */
.L_x_5669:
        /* <DEDUP_REMOVED lines=8> */
.L_x_5823:
[----:B------:R-:W-:Y:S05]  /*1fe60*/  BSYNC B3 ;  /* 0x0000000000037941 */ /* 0x000fea0003800000 */
.L_x_5670:
        /* <DEDUP_REMOVED lines=9> */
.L_x_5673:
[----:B------:R-:W-:Y:S05]  /*1ff00*/  BSYNC B3 ;  /* 0x0000000000037941 */ /* 0x000fea0003800000 */
.L_x_5672:
        /* <DEDUP_REMOVED lines=13> */
.L_x_5674:
        /* <DEDUP_REMOVED lines=13> */
.L_x_5824:
[----:B------:R-:W-:Y:S05]  /*200b0*/  BSYNC B3 ;  /* 0x0000000000037941 */ /* 0x000fea0003800000 */
.L_x_5675:
        /* <DEDUP_REMOVED lines=11> */
.L_x_5678:
[----:B------:R-:W-:Y:S05]  /*20170*/  BSYNC B3 ;  /* 0x0000000000037941 */ /* 0x000fea0003800000 */
.L_x_5677:
        /* <DEDUP_REMOVED lines=10> */
.L_x_5679:
        /* <DEDUP_REMOVED lines=15> */
.L_x_5680:
        /* <DEDUP_REMOVED lines=15> */
.L_x_5681:
        /* <DEDUP_REMOVED lines=15> */
.L_x_5682:
        /* <DEDUP_REMOVED lines=15> */
.L_x_5683:
        /* <DEDUP_REMOVED lines=15> */
.L_x_5684:
        /* <DEDUP_REMOVED lines=15> */
.L_x_5685:
        /* <DEDUP_REMOVED lines=15> */
.L_x_5686:
        /* <DEDUP_REMOVED lines=10> */
.L_x_5668:
[----:B------:R-:W-:Y:S05]  /*20950*/  BSYNC B1 ;  /* 0x0000000000017941 */ /* 0x000fea0003800000 */
.L_x_5667:
[----:B------:R-:W2:Y:S02]  /*20960*/  LDL.LU R5, [R1+0x4c] ;  /* 0x00004c0001057983 */ /* 0x000ea40000300800 */
[----:B--2---:R-:W-:-:S07]  /*20970*/  VIADD R0, R5, 0xfffffffd ;  /* 0xfffffffd05007836 */ /* 0x004fce0000000000 */
.L_x_5666:
[----:B------:R-:W-:Y:S05]  /*20980*/  BSYNC B2 ;  /* 0x0000000000027941 */ /* 0x000fea0003800000 */
.L_x_5665:
[----:B------:R-:W-:Y:S01]  /*20990*/  VIADD R8, R8, 0xfffffffe ;  /* 0xfffffffe08087836 */ /* 0x000fe20000000000 */
[----:B------:R-:W-:-:S04]  /*209a0*/  LOP3.LUT R4, RZ, R4, RZ, 0x33, !PT ;  /* 0x00000004ff047212 */ /* 0x000fc800078e33ff */
[----:B------:R-:W-:-:S13]  /*209b0*/  ISETP.NE.AND P0, PT, R8, R4, PT ;  /* 0x000000040800720c */ /* 0x000fda0003f05270 */
[----:B------:R-:W-:Y:S05]  /*209c0*/  @!P0 BRA `(.L_x_5664) ;  /* 0x0000001800e08947 */ /* 0x000fea0003800000 */
.L_x_5727:
        /* <DEDUP_REMOVED lines=35> */
.L_x_5689:
        /* <DEDUP_REMOVED lines=8> */
.L_x_5825:
[----:B------:R-:W-:Y:S05]  /*20c80*/  BSYNC B2 ;  /* 0x0000000000027941 */ /* 0x000fea0003800000 */
.L_x_5690:
        /* <DEDUP_REMOVED lines=9> */
.L_x_5693:
[----:B------:R-:W-:Y:S05]  /*20d20*/  BSYNC B2 ;  /* 0x0000000000027941 */ /* 0x000fea0003800000 */
.L_x_5692:
        /* <DEDUP_REMOVED lines=12> */
.L_x_5694:
        /* <DEDUP_REMOVED lines=13> */
.L_x_5826:
[----:B------:R-:W-:Y:S05]  /*20ec0*/  BSYNC B2 ;  /* 0x0000000000027941 */ /* 0x000fea0003800000 */
.L_x_5695:
        /* <DEDUP_REMOVED lines=11> */
.L_x_5698:
[----:B------:R-:W-:Y:S05]  /*20f80*/  BSYNC B2 ;  /* 0x0000000000027941 */ /* 0x000fea0003800000 */
.L_x_5697:
        /* <DEDUP_REMOVED lines=9> */
.L_x_5699:
        /* <DEDUP_REMOVED lines=15> */
.L_x_5700:
        /* <DEDUP_REMOVED lines=15> */
.L_x_5701:
        /* <DEDUP_REMOVED lines=15> */
.L_x_5702:
        /* <DEDUP_REMOVED lines=15> */
.L_x_5703:
        /* <DEDUP_REMOVED lines=15> */
.L_x_5704:
        /* <DEDUP_REMOVED lines=15> */
.L_x_5705:
        /* <DEDUP_REMOVED lines=15> */
.L_x_5706:
        /* <DEDUP_REMOVED lines=10> */
.L_x_5688:
[----:B------:R-:W-:Y:S05]  /*21750*/  BSYNC B1 ;  /* 0x0000000000017941 */ /* 0x000fea0003800000 */
.L_x_5687:
        /* <DEDUP_REMOVED lines=35> */
.L_x_5709:
        /* <DEDUP_REMOVED lines=8> */
.L_x_5827:
[----:B------:R-:W-:Y:S05]  /*21a10*/  BSYNC B2 ;  /* 0x0000000000027941 */ /* 0x000fea0003800000 */
.L_x_5710:
        /* <DEDUP_REMOVED lines=9> */
.L_x_5713:
[----:B------:R-:W-:Y:S05]  /*21ab0*/  BSYNC B2 ;  /* 0x0000000000027941 */ /* 0x000fea0003800000 */
.L_x_5712:
        /* <DEDUP_REMOVED lines=13> */
.L_x_5714:
        /* <DEDUP_REMOVED lines=13> */
.L_x_5828:
[----:B------:R-:W-:Y:S05]  /*21c60*/  BSYNC B2 ;  /* 0x0000000000027941 */ /* 0x000fea0003800000 */
.L_x_5715:
        /* <DEDUP_REMOVED lines=11> */
.L_x_5718:
[----:B------:R-:W-:Y:S05]  /*21d20*/  BSYNC B2 ;  /* 0x0000000000027941 */ /* 0x000fea0003800000 */
.L_x_5717:
        /* <DEDUP_REMOVED lines=10> */
.L_x_5719:
        /* <DEDUP_REMOVED lines=15> */
.L_x_5720:
        /* <DEDUP_REMOVED lines=15> */
.L_x_5721:
        /* <DEDUP_REMOVED lines=15> */
.L_x_5722:
        /* <DEDUP_REMOVED lines=15> */
.L_x_5723:
        /* <DEDUP_REMOVED lines=15> */
.L_x_5724:
        /* <DEDUP_REMOVED lines=15> */
.L_x_5725:
        /* <DEDUP_REMOVED lines=15> */
.L_x_5726:
        /* <DEDUP_REMOVED lines=10> */
.L_x_5708:
[----:B------:R-:W-:Y:S05]  /*22500*/  BSYNC B1 ;  /* 0x0000000000017941 */ /* 0x000fea0003800000 */
.L_x_5707:
[----:B------:R-:W2:Y:S01]  /*22510*/  LDL R5, [R1+0x2c] ;  /* 0x00002c0001057983 */ /* 0x000ea20000100800 */
[----:B------:R-:W-:Y:S01]  /*22520*/  VIADD R0, R0, 0xfffffffe ;  /* 0xfffffffe00007836 */ /* 0x000fe20000000000 */
[----:B--2---:R-:W-:-:S13]  /*22530*/  ISETP.GT.AND P0, PT, R6, R5, PT ;  /* 0x000000050600720c */ /* 0x004fda0003f04270 */
[----:B------:R-:W-:Y:S05]  /*22540*/  @P0 BRA `(.L_x_5727) ;  /* 0xffffffe400200947 */ /* 0x000fea000383ffff */
.L_x_5664:
[----:B------:R-:W-:Y:S05]  /*22550*/  BSYNC B0 ;  /* 0x0000000000007941 */ /* 0x000fea0003800000 */
.L_x_5663:
        /* <DEDUP_REMOVED lines=25> */
.L_x_5729:
[----:B------:R-:W-:Y:S05]  /*226f0*/  BSYNC B0 ;  /* 0x0000000000007941 */ /* 0x000fea0003800000 */
.L_x_5728:
[----:B------:R-:W-:-:S05]  /*22700*/  SEL R0, R0, RZ, P0 ;  /* 0x000000ff00007207 */ /* 0x000fca0000000000 */
[----:B------:R3:W-:Y:S02]  /*22710*/  STL [R1+0x10], R0 ;  /* 0x0000100001007387 */ /* 0x0007e40000100800 */
.L_x_5625:
[----:B------:R-:W-:Y:S05]  /*22720*/  BSYNC B7 ;  /* 0x0000000000077941 */ /* 0x000fea0003800000 */
.L_x_5623:
        /* <DEDUP_REMOVED lines=13> */
.L_x_5730:
[----:B------:R-:W5:Y:S01]  /*22800*/  S2R R16, SR_TID.X ;  /* 0x0000000000107919 */ /* 0x000f620000002100 */
[----:B------:R-:W-:Y:S01]  /*22810*/  UMOV UR4, 0xffffffff ;  /* 0xffffffff00047882 */ /* 0x000fe20000000000 */
[----:B-----5:R-:W-:-:S04]  /*22820*/  LOP3.LUT R16, R16, 0x1f, RZ, 0xc0, !PT ;  /* 0x0000001f10107812 */ /* 0x020fc800078ec0ff */
[----:B------:R-:W-:Y:S01]  /*22830*/  ISETP.NE.AND P0, PT, R16, 0x1f, PT ;  /* 0x0000001f1000780c */ /* 0x000fe20003f05270 */
[----:B------:R-:W-:-:S12]  /*22840*/  BRA.DIV UR4, `(.L_x_5732) ;  /* 0x0000003604e87947 */ /* 0x000fd8000b800000 */
[----:B--2---:R-:W0:Y:S01]  /*22850*/  LDL.LU R2, [R1] ;  /* 0x0000000001027983 */ /* 0x004e220000300800 */
[----:B------:R-:W-:-:S03]  /*22860*/  ULDC UR4, c[0x0][0xd3c] ;  /* 0x00034f0000047ab9 */ /* 0x000fc60000000800 */
[----:B-1----:R-:W3:Y:S01]  /*22870*/  LDL R3, [R1+0xc] ;  /* 0x00000c0001037983 */ /* 0x002ee20000100800 */
[----:B0-----:R-:W-:Y:S02]  /*22880*/  IMAD.MOV.U32 R10, RZ, RZ, R2 ;  /* 0x000000ffff0a7224 */ /* 0x001fe400078e0002 */
[----:B---34-:R-:W-:-:S05]  /*22890*/  IMAD.IADD R0, R3, 0x1, R16 ;  /* 0x0000000103007824 */ /* 0x018fca00078e0210 */
        /* <DEDUP_REMOVED lines=36> */
.L_x_5838:
[----:B------:R-:W-:Y:S02]  /*22ae0*/  ULDC UR4, c[0x0][0xd38] ;  /* 0x00034e0000047ab9 */ /* 0x000fe40000000800 */
[----:B------:R-:W-:-:S04]  /*22af0*/  IMAD.U32 R2, RZ, RZ, UR4 ;  /* 0x00000004ff027e24 */ /* 0x000fc8000f8e00ff */
[----:B-1----:R-:W-:-:S04]  /*22b00*/  IMAD R9, R9, R2, RZ ;  /* 0x0000000209097224 */ /* 0x002fc800078e02ff */
[----:B------:R-:W-:-:S05]  /*22b10*/  IMAD.IADD R4, R4, 0x1, R9 ;  /* 0x0000000104047824 */ /* 0x000fca00078e0209 */
[----:B------:R-:W-:-:S13]  /*22b20*/  ISETP.GT.AND P6, PT, R4, R5, PT ;  /* 0x000000050400720c */ /* 0x000fda0003fc4270 */
[----:B------:R-:W-:Y:S05]  /*22b30*/  @P6 BRA `(.L_x_5733) ;  /* 0x0000000000ac6947 */ /* 0x000fea0003800000 */
.L_x_5736:
        /* <DEDUP_REMOVED lines=37> */
.L_x_5846:
[----:B------:R-:W-:Y:S02]  /*22d90*/  ULDC UR4, c[0x0][0xd38] ;  /* 0x00034e0000047ab9 */ /* 0x000fe40000000800 */
[----:B------:R-:W-:-:S04]  /*22da0*/  IMAD.U32 R2, RZ, RZ, UR4 ;  /* 0x00000004ff027e24 */ /* 0x000fc8000f8e00ff */
[----:B-1----:R-:W-:-:S04]  /*22db0*/  IMAD R9, R9, R2, RZ ;  /* 0x0000000209097224 */ /* 0x002fc800078e02ff */
[----:B------:R-:W-:-:S05]  /*22dc0*/  IMAD.IADD R4, R9, 0x1, R4 ;  /* 0x0000000109047824 */ /* 0x000fca00078e0204 */
[----:B------:R-:W-:-:S13]  /*22dd0*/  ISETP.GT.AND P6, PT, R4, R5, PT ;  /* 0x000000050400720c */ /* 0x000fda0003fc4270 */
[----:B------:R-:W-:Y:S05]  /*22de0*/  @!P6 BRA `(.L_x_5736) ;  /* 0xfffffffc0054e947 */ /* 0x000fea000383ffff */
.L_x_5733:
        /* <DEDUP_REMOVED lines=12> */
.L_x_5851:
[----:B------:R-:W-:-:S13]  /*22eb0*/  ISETP.NE.AND P0, PT, R3, RZ, PT ;  /* 0x000000ff0300720c */ /* 0x000fda0003f05270 */
[----:B------:R-:W-:Y:S05]  /*22ec0*/  @!P0 BRA `(.L_x_5738) ;  /* 0x0000000000148947 */ /* 0x000fea0003800000 */
[----:B------:R-:W-:Y:S01]  /*22ed0*/  UMOV UR4, 0xffffffff ;  /* 0xffffffff00047882 */ /* 0x000fe20000000000 */
[----:B-1----:R-:W-:Y:S02]  /*22ee0*/  VIADD R4, R4, 0xffffffff ;  /* 0xffffffff04047836 */ /* 0x002fe40000000000 */
[----:B------:R-:W-:Y:S05]  /*22ef0*/  BRA.DIV UR4, `(.L_x_5739) ;  /* 0x0000003a04dc7947 */ /* 0x000fea000b800000 */
[----:B------:R1:W2:Y:S02]  /*22f00*/  SHFL.IDX PT, R4, R7, R4, 0x1f ;  /* 0x00001f0407047589 */ /* 0x0002a400000e0000 */
.L_x_5854:
[----:B--2---:R-:W-:-:S07]  /*22f10*/  IMAD.MOV.U32 R8, RZ, RZ, R4 ;  /* 0x000000ffff087224 */ /* 0x004fce00078e0004 */
.L_x_5738:
        /* <DEDUP_REMOVED lines=62> */
.L_x_5740:
[----:B0-----:R-:W2:Y:S01]  /*23300*/  LDL R3, [R1+0xc] ;  /* 0x00000c0001037983 */ /* 0x001ea20000100800 */
[----:B------:R-:W2:Y:S02]  /*23310*/  LDC.64 R4, c[0x0][0xd90] ;  /* 0x00036400ff047b82 */ /* 0x000ea40000000a00 */
        /* <DEDUP_REMOVED lines=61> */
.L_x_5741:
[----:B------:R-:W-:-:S05]  /*236f0*/  LOP3.LUT R7, RZ, R7, RZ, 0x33, !PT ;  /* 0x00000007ff077212 */ /* 0x000fca00078e33ff */
[----:B------:R-:W-:-:S05]  /*23700*/  IMAD.IADD R0, R0, 0x1, R7 ;  /* 0x0000000100007824 */ /* 0x000fca00078e0207 */
[----:B------:R2:W-:Y:S01]  /*23710*/  STL [R1+0x4], R0 ;  /* 0x0000040001007387 */ /* 0x0005e20000100800 */
[----:B------:R-:W-:Y:S05]  /*23720*/  BRA `(.L_x_5742) ;  /* 0x0000000000287947 */ /* 0x000fea0003800000 */
.L_x_5734:
        /* <DEDUP_REMOVED lines=10> */
.L_x_5742:
        /* <DEDUP_REMOVED lines=16> */
.L_x_5731:
[----:B---34-:R-:W3:Y:S01]  /*238d0*/  LDL R0, [R1+0xc] ;  /* 0x00000c0001007983 */ /* 0x018ee20000100800 */
[----:B------:R-:W-:Y:S02]  /*238e0*/  ULDC UR4, c[0x0][0xd3c] ;  /* 0x00034f0000047ab9 */ /* 0x000fe40000000800 */
[----:B---3--:R-:W-:-:S13]  /*238f0*/  ISETP.GE.AND P0, PT, R0, UR4, PT ;  /* 0x0000000400007c0c */ /* 0x008fda000bf06270 */
[----:B------:R-:W-:Y:S05]  /*23900*/  @!P0 BRA `(.L_x_5743) ;  /* 0xffffff6800988947 */ /* 0x000fea000383ffff */
[----:B------:R-:W-:Y:S05]  /*23910*/  BSYNC B8 ;  /* 0x0000000000087941 */ /* 0x000fea0003800000 */
.L_x_5569:
        /* <DEDUP_REMOVED lines=12> */
.L_x_5855:
[----:B------:R-:W-:Y:S05]  /*239e0*/  BSYNC B0 ;  /* 0x0000000000007941 */ /* 0x000fea0003800000 */
.L_x_5744:
[----:B------:R-:W-:-:S03]  /*239f0*/  UMOV UR4, 0xffffffff ;  /* 0xffffffff00047882 */ /* 0x000fc60000000000 */
[----:B------:R-:W-:Y:S05]  /*23a00*/  BRA.DIV UR4, `(.L_x_5746) ;  /* 0x0000003204587947 */ /* 0x000fea000b800000 */
[----:B------:R-:W1:Y:S02]  /*23a10*/  S2R R2, SR_TID.X ;  /* 0x0000000000027919 */ /* 0x000e640000002100 */
[----:B-1----:R-:W-:-:S04]  /*23a20*/  SHF.R.U32.HI R2, RZ, 0x5, R2 ;  /* 0x00000005ff027819 */ /* 0x002fc80000011602 */
[----:B------:R-:W-:-:S05]  /*23a30*/  LOP3.LUT R2, R2, 0x3, RZ, 0xc0, !PT ;  /* 0x0000000302027812 */ /* 0x000fca00078ec0ff */
[----:B------:R1:W2:Y:S02]  /*23a40*/  SHFL.IDX PT, R14, R2, RZ, 0x1f ;  /* 0x00001fff020e7589 */ /* 0x0002a400000e0000 */
.L_x_5858:
[----:B--2---:R-:W-:-:S13]  /*23a50*/  ISETP.NE.AND P0, PT, R14, RZ, PT ;  /* 0x000000ff0e00720c */ /* 0x004fda0003f05270 */
[----:B------:R-:W-:Y:S05]  /*23a60*/  @P0 BRA `(.L_x_5417) ;  /* 0x0000000000940947 */ /* 0x000fea0003800000 */
[----:B------:R-:W-:-:S03]  /*23a70*/  UMOV UR4, 0xffffffff ;  /* 0xffffffff00047882 */ /* 0x000fc60000000000 */
[----:B------:R-:W-:Y:S05]  /*23a80*/  BRA.DIV UR4, `(.L_x_5747) ;  /* 0x00000032046c7947 */ /* 0x000fea000b800000 */
[----:B------:R-:W-:-:S13]  /*23a90*/  ELECT P6, URZ, PT ;  /* 0x00000000003f782f */ /* 0x000fda00038c0000 */
.L_x_5861:
[----:B------:R-:W-:Y:S05]  /*23aa0*/  @!P6 BRA `(.L_x_5417) ;  /* 0x000000000084e947 */ /* 0x000fea0003800000 */
[----:B------:R-:W-:-:S06]  /*23ab0*/  ULOP3.LUT UR4, UR36, 0x2, URZ, 0xfc, !UPT ;  /* 0x0000000224047892 */ /* 0x000fcc000f8efc3f */
[----:B-1----:R-:W-:-:S05]  /*23ac0*/  IMAD.U32 R2, RZ, RZ, UR4 ;  /* 0x00000004ff027e24 */ /* 0x002fca000f8e00ff */
[----:B------:R-:W-:-:S13]  /*23ad0*/  ISETP.NE.AND P2, PT, R2, 0x3, PT ;  /* 0x000000030200780c */ /* 0x000fda0003f45270 */
[----:B------:R-:W-:Y:S05]  /*23ae0*/  @!P2 BRA `(.L_x_5748) ;  /* 0x000000000004a947 */ /* 0x000fea0003800000 */
[----:B------:R-:W-:Y:S01]  /*23af0*/  BPT.TRAP 0x1 ;  /* 0x000000040000795c */ /* 0x000fe20000300000 */
.L_x_5748:
        /* <DEDUP_REMOVED lines=14> */
.L_x_5862:
[----:B------:R-:W1:Y:S02]  /*23be0*/  SYNCS.PHASECHK.TRANS64.TRYWAIT P0, [R7+URZ], R2 ;  /* 0x00000002070075a7 */ /* 0x000e64000800017f */
[----:B-1----:R-:W-:Y:S05]  /*23bf0*/  @!P0 BRA `(.L_x_5750) ;  /* 0x0000003000448947 */ /* 0x002fea0003800000 */
.L_x_5863:
[----:B------:R-:W-:Y:S05]  /*23c00*/  @!P2 BRA `(.L_x_5751) ;  /* 0x000000000004a947 */ /* 0x000fea0003800000 */
[----:B------:R-:W-:Y:S01]  /*23c10*/  BPT.TRAP 0x1 ;  /* 0x000000040000795c */ /* 0x000fe20000300000 */
.L_x_5751:
[----:B------:R-:W2:Y:S01]  /*23c20*/  LDL.LU R4, [R1+0x10] ;  /* 0x0000100001047983 */ /* 0x000ea20000300800 */
[----:B------:R-:W-:-:S04]  /*23c30*/  VIADD R0, R0, 0x38860 ;  /* 0x0003886000007836 */ /* 0x000fc80000000000 */
[----:B--2---:R-:W-:-:S04]  /*23c40*/  IMAD R4, R4, 0x8, R0 ;  /* 0x0000000804047824 */ /* 0x004fc800078e0200 */
[----:B------:R-:W2:Y:S02]  /*23c50*/  SYNCS.PHASECHK.TRANS64.TRYWAIT P0, [R4+URZ], R5 ;  /* 0x00000005040075a7 */ /* 0x000ea4000800017f */
[----:B--2---:R-:W-:Y:S05]  /*23c60*/  @!P0 BRA `(.L_x_5752) ;  /* 0x00000030003c8947 */ /* 0x004fea0003800000 */
.L_x_5864:
[----:B------:R-:W-:-:S07]  /*23c70*/  IMAD R3, R3, 0x8, R0 ;  /* 0x0000000803037824 */ /* 0x000fce00078e0200 */
.L_x_5753:
[----:B---3--:R3:W4:Y:S02]  /*23c80*/  SYNCS.PHASECHK.TRANS64.TRYWAIT P0, [R3+URZ], R2 ;  /* 0x00000002030075a7 */ /* 0x008724000800017f */
[----:B----4-:R-:W-:Y:S05]  /*23c90*/  @!P0 NANOSLEEP.SYNCS 0x989680 ;  /* 0x009896800000895d */ /* 0x010fea0003900000 */
[----:B------:R-:W4:Y:S02]  /*23ca0*/  @!P0 SYNCS.PHASECHK.TRANS64 P0, [R3+URZ], R2 ;  /* 0x00000002030085a7 */ /* 0x000f24000800007f */
[----:B----4-:R-:W-:Y:S05]  /*23cb0*/  @!P0 BRA `(.L_x_5753) ;  /* 0xfffffffc00f08947 */ /* 0x010fea000383ffff */
.L_x_5417:
[----:B------:R-:W-:Y:S05]  /*23cc0*/  BSYNC B9 ;  /* 0x0000000000097941 */ /* 0x000fea0003800000 */
.L_x_5414:
[----:B------:R-:W-:Y:S05]  /*23cd0*/  EXIT ;  /* 0x000000000000794d */ /* 0x000fea0003800000 */
.L_x_5435:
[----:B0-----:R0:W1:Y:S02]  /*23ce0*/  SYNCS.PHASECHK.TRANS64.TRYWAIT P5, [R75+URZ+0x38890], R78 ;  /* 0x0388904e4b0075a7 */ /* 0x00106400080a017f */
[----:B-1----:R-:W-:Y:S05]  /*23cf0*/  @!P5 NANOSLEEP.SYNCS 0x989680 ;  /* 0x009896800000d95d */ /* 0x002fea0003900000 */
[----:B------:R-:W1:Y:S02]  /*23d00*/  @!P5 SYNCS.PHASECHK.TRANS64 P5, [R75+URZ+0x38890], R78 ;  /* 0x0388904e4b00d5a7 */ /* 0x000e6400080a007f */
[----:B-1----:R-:W-:Y:S05]  /*23d10*/  @!P5 BRA `(.L_x_5435) ;  /* 0xfffffffc00f0d947 */ /* 0x002fea000383ffff */
[----:B------:R-:W-:Y:S05]  /*23d20*/  BRA `(.L_x_5754) ;  /* 0xfffffdf000287947 */ /* 0x000fea000383ffff */
.L_x_5445:
[----:B0-----:R0:W1:Y:S02]  /*23d30*/  SYNCS.PHASECHK.TRANS64.TRYWAIT P5, [R75+URZ+0x38890], R78 ;  /* 0x0388904e4b0075a7 */ /* 0x00106400080a017f */
[----:B-1----:R-:W-:Y:S05]  /*23d40*/  @!P5 NANOSLEEP.SYNCS 0x989680 ;  /* 0x009896800000d95d */ /* 0x002fea0003900000 */
[----:B------:R-:W1:Y:S02]  /*23d50*/  @!P5 SYNCS.PHASECHK.TRANS64 P5, [R75+URZ+0x38890], R78 ;  /* 0x0388904e4b00d5a7 */ /* 0x000e6400080a007f */
[----:B-1----:R-:W-:Y:S05]  /*23d60*/  @!P5 BRA `(.L_x_5445) ;  /* 0xfffffffc00f0d947 */ /* 0x002fea000383ffff */
[----:B------:R-:W-:Y:S05]  /*23d70*/  BRA `(.L_x_5755) ;  /* 0xfffffdf800787947 */ /* 0x000fea000383ffff */
.L_x_5450:
[----:B0-----:R0:W1:Y:S02]  /*23d80*/  SYNCS.PHASECHK.TRANS64.TRYWAIT P5, [R75+URZ+0x38890], R78 ;  /* 0x0388904e4b0075a7 */ /* 0x00106400080a017f */
[----:B-1----:R-:W-:Y:S05]  /*23d90*/  @!P5 NANOSLEEP.SYNCS 0x989680 ;  /* 0x009896800000d95d */ /* 0x002fea0003900000 */
[----:B------:R-:W1:Y:S02]  /*23da0*/  @!P5 SYNCS.PHASECHK.TRANS64 P5, [R75+URZ+0x38890], R78 ;  /* 0x0388904e4b00d5a7 */ /* 0x000e6400080a007f */
[----:B-1----:R-:W-:Y:S05]  /*23db0*/  @!P5 BRA `(.L_x_5450) ;  /* 0xfffffffc00f0d947 */ /* 0x002fea000383ffff */
[----:B------:R-:W-:Y:S05]  /*23dc0*/  BRA `(.L_x_5756) ;  /* 0xfffffe0000907947 */ /* 0x000fea000383ffff */
.L_x_5454:
[----:B--2---:R2:W0:Y:S02]  /*23dd0*/  SYNCS.PHASECHK.TRANS64.TRYWAIT P5, [R75+URZ+0x388b0], R78 ;  /* 0x0388b04e4b0075a7 */ /* 0x00442400080a017f */
[----:B0-----:R-:W-:Y:S05]  /*23de0*/  @!P5 NANOSLEEP.SYNCS 0x989680 ;  /* 0x009896800000d95d */ /* 0x001fea0003900000 */
[----:B------:R-:W0:Y:S02]  /*23df0*/  @!P5 SYNCS.PHASECHK.TRANS64 P5, [R75+URZ+0x388b0], R78 ;  /* 0x0388b04e4b00d5a7 */ /* 0x000e2400080a007f */
[----:B0-----:R-:W-:Y:S05]  /*23e00*/  @!P5 BRA `(.L_x_5454) ;  /* 0xfffffffc00f0d947 */ /* 0x001fea000383ffff */
[----:B------:R-:W-:Y:S05]  /*23e10*/  BRA `(.L_x_5757) ;  /* 0xfffffe04000c7947 */ /* 0x000fea000383ffff */
.L_x_5481:
        /* <DEDUP_REMOVED lines=8> */
.L_x_5759:
[----:B------:R-:W-:Y:S05]  /*23ea0*/  BSYNC B1 ;  /* 0x0000000000017941 */ /* 0x000fea0003800000 */
.L_x_5758:
        /* <DEDUP_REMOVED lines=8> */
.L_x_5760:
[----:B------:R-:W-:Y:S02]  /*23f30*/  IMAD.MOV.U32 R13, RZ, RZ, R33 ;  /* 0x000000ffff0d7224 */ /* 0x000fe400078e0021 */
[----:B------:R-:W-:-:S07]  /*23f40*/  IMAD.MOV.U32 R4, RZ, RZ, R14 ;  /* 0x000000ffff047224 */ /* 0x000fce00078e000e */
[----:B------:R-:W-:Y:S05]  /*23f50*/  WARPSYNC.COLLECTIVE R15, `(.L_x_5761) ;  /* 0x000000000f087348 */ /* 0x000fea0003c00000 */
[----:B------:R0:W1:Y:S02]  /*23f60*/  SHFL.IDX P6, R14, R13, R12, R11 ;  /* 0x0000000c0d0e7389 */ /* 0x00006400000c000b */
[----:B01----:R-:W-:Y:S01]  /*23f70*/  ENDCOLLECTIVE ;  /* 0x000000000000791b */ /* 0x003fe20003800000 */
.L_x_5761:
[----:B------:R-:W-:Y:S02]  /*23f80*/  IMAD.MOV.U32 R13, RZ, RZ, R30 ;  /* 0x000000ffff0d7224 */ /* 0x000fe400078e001e */
[----:B------:R-:W-:-:S07]  /*23f90*/  IMAD.MOV.U32 R0, RZ, RZ, R14 ;  /* 0x000000ffff007224 */ /* 0x000fce00078e000e */
[----:B------:R-:W-:Y:S05]  /*23fa0*/  WARPSYNC.COLLECTIVE R15, `(.L_x_5762) ;  /* 0x000000000f087348 */ /* 0x000fea0003c00000 */
[----:B------:R0:W1:Y:S02]  /*23fb0*/  SHFL.IDX P6, R14, R13, R12, R11 ;  /* 0x0000000c0d0e7389 */ /* 0x00006400000c000b */
[----:B01----:R-:W-:Y:S01]  /*23fc0*/  ENDCOLLECTIVE ;  /* 0x000000000000791b */ /* 0x003fe20003800000 */
.L_x_5762:
[----:B------:R-:W-:Y:S01]  /*23fd0*/  IMAD.MOV.U32 R8, RZ, RZ, R14 ;  /* 0x000000ffff087224 */ /* 0x000fe200078e000e */
[----:B------:R-:W-:Y:S06]  /*23fe0*/  BRA `(.L_x_5763) ;  /* 0xfffffe3800307947 */ /* 0x000fec000383ffff */
.L_x_5484:
        /* <DEDUP_REMOVED lines=8> */
.L_x_5765:
[----:B------:R-:W-:Y:S05]  /*24070*/  BSYNC B1 ;  /* 0x0000000000017941 */ /* 0x000fea0003800000 */
.L_x_5764:
        /* <DEDUP_REMOVED lines=8> */
.L_x_5766:
[----:B------:R-:W-:Y:S02]  /*24100*/  IMAD.MOV.U32 R13, RZ, RZ, R33 ;  /* 0x000000ffff0d7224 */ /* 0x000fe400078e0021 */
[----:B------:R-:W-:-:S07]  /*24110*/  IMAD.MOV.U32 R6, RZ, RZ, R14 ;  /* 0x000000ffff067224 */ /* 0x000fce00078e000e */
[----:B------:R-:W-:Y:S05]  /*24120*/  WARPSYNC.COLLECTIVE R15, `(.L_x_5767) ;  /* 0x000000000f087348 */ /* 0x000fea0003c00000 */
[----:B------:R0:W1:Y:S02]  /*24130*/  SHFL.IDX P6, R14, R13, R12, R11 ;  /* 0x0000000c0d0e7389 */ /* 0x00006400000c000b */
[----:B01----:R-:W-:Y:S01]  /*24140*/  ENDCOLLECTIVE ;  /* 0x000000000000791b */ /* 0x003fe20003800000 */
.L_x_5767:
[----:B------:R-:W-:Y:S02]  /*24150*/  IMAD.MOV.U32 R13, RZ, RZ, R30 ;  /* 0x000000ffff0d7224 */ /* 0x000fe400078e001e */
[----:B------:R-:W-:-:S07]  /*24160*/  IMAD.MOV.U32 R7, RZ, RZ, R14 ;  /* 0x000000ffff077224 */ /* 0x000fce00078e000e */
[----:B------:R-:W-:Y:S05]  /*24170*/  WARPSYNC.COLLECTIVE R15, `(.L_x_5768) ;  /* 0x000000000f087348 */ /* 0x000fea0003c00000 */
[----:B------:R0:W1:Y:S02]  /*24180*/  SHFL.IDX P6, R14, R13, R12, R11 ;  /* 0x0000000c0d0e7389 */ /* 0x00006400000c000b */
[----:B01----:R-:W-:Y:S01]  /*24190*/  ENDCOLLECTIVE ;  /* 0x000000000000791b */ /* 0x003fe20003800000 */
.L_x_5768:
[----:B------:R-:W-:Y:S01]  /*241a0*/  IMAD.MOV.U32 R30, RZ, RZ, R14 ;  /* 0x000000ffff1e7224 */ /* 0x000fe200078e000e */
[----:B------:R-:W-:Y:S06]  /*241b0*/  BRA `(.L_x_5769) ;  /* 0xfffffe3800887947 */ /* 0x000fec000383ffff */
.L_x_5488:
[----:B0-----:R0:W1:Y:S02]  /*241c0*/  SYNCS.PHASECHK.TRANS64.TRYWAIT P0, [R2+URZ+0x38800], R35 ;  /* 0x03880023020075a7 */ /* 0x001064000800017f */
[----:B-1----:R-:W-:Y:S05]  /*241d0*/  @!P0 NANOSLEEP.SYNCS 0x989680 ;  /* 0x009896800000895d */ /* 0x002fea0003900000 */
[----:B------:R-:W1:Y:S02]  /*241e0*/  @!P0 SYNCS.PHASECHK.TRANS64 P0, [R2+URZ+0x38800], R35 ;  /* 0x03880023020085a7 */ /* 0x000e64000800007f */
[----:B-1----:R-:W-:Y:S05]  /*241f0*/  @!P0 BRA `(.L_x_5488) ;  /* 0xfffffffc00f08947 */ /* 0x002fea000383ffff */
[----:B------:R-:W-:Y:S05]  /*24200*/  BRA `(.L_x_5770) ;  /* 0xfffffe3c00707947 */ /* 0x000fea000383ffff */
.L_x_5496:
        /* <DEDUP_REMOVED lines=8> */
.L_x_5772:
[----:B------:R-:W-:Y:S05]  /*24290*/  BSYNC B1 ;  /* 0x0000000000017941 */ /* 0x000fea0003800000 */
.L_x_5771:
        /* <DEDUP_REMOVED lines=8> */
.L_x_5773:
[----:B------:R-:W-:Y:S02]  /*24320*/  IMAD.MOV.U32 R13, RZ, RZ, R9 ;  /* 0x000000ffff0d7224 */ /* 0x000fe400078e0009 */
[----:B------:R-:W-:-:S07]  /*24330*/  IMAD.MOV.U32 R4, RZ, RZ, R14 ;  /* 0x000000ffff047224 */ /* 0x000fce00078e000e */
[----:B------:R-:W-:Y:S05]  /*24340*/  WARPSYNC.COLLECTIVE R15, `(.L_x_5774) ;  /* 0x000000000f087348 */ /* 0x000fea0003c00000 */
[----:B------:R0:W1:Y:S02]  /*24350*/  SHFL.IDX P6, R14, R13, R12, R11 ;  /* 0x0000000c0d0e7389 */ /* 0x00006400000c000b */
[----:B01----:R-:W-:Y:S01]  /*24360*/  ENDCOLLECTIVE ;  /* 0x000000000000791b */ /* 0x003fe20003800000 */
.L_x_5774:
[----:B------:R-:W-:Y:S02]  /*24370*/  IMAD.MOV.U32 R13, RZ, RZ, R8 ;  /* 0x000000ffff0d7224 */ /* 0x000fe400078e0008 */
[----:B------:R-:W-:-:S07]  /*24380*/  IMAD.MOV.U32 R7, RZ, RZ, R14 ;  /* 0x000000ffff077224 */ /* 0x000fce00078e000e */
[----:B------:R-:W-:Y:S05]  /*24390*/  WARPSYNC.COLLECTIVE R15, `(.L_x_5775) ;  /* 0x000000000f087348 */ /* 0x000fea0003c00000 */
[----:B------:R0:W1:Y:S02]  /*243a0*/  SHFL.IDX P6, R14, R13, R12, R11 ;  /* 0x0000000c0d0e7389 */ /* 0x00006400000c000b */
[----:B01----:R-:W-:Y:S01]  /*243b0*/  ENDCOLLECTIVE ;  /* 0x000000000000791b */ /* 0x003fe20003800000 */
.L_x_5775:
[----:B------:R-:W-:Y:S01]  /*243c0*/  IMAD.MOV.U32 R6, RZ, RZ, R14 ;  /* 0x000000ffff067224 */ /* 0x000fe200078e000e */
[----:B------:R-:W-:Y:S06]  /*243d0*/  BRA `(.L_x_5776) ;  /* 0xfffffe4800847947 */ /* 0x000fec000383ffff */
.L_x_5499:
        /* <DEDUP_REMOVED lines=8> */
.L_x_5778:
[----:B------:R-:W-:Y:S05]  /*24460*/  BSYNC B1 ;  /* 0x0000000000017941 */ /* 0x000fea0003800000 */
.L_x_5777:
        /* <DEDUP_REMOVED lines=8> */
.L_x_5779:
[----:B------:R-:W-:Y:S02]  /*244f0*/  IMAD.MOV.U32 R13, RZ, RZ, R9 ;  /* 0x000000ffff0d7224 */ /* 0x000fe400078e0009 */
[----:B------:R-:W-:-:S07]  /*24500*/  IMAD.MOV.U32 R3, RZ, RZ, R14 ;  /* 0x000000ffff037224 */ /* 0x000fce00078e000e */
[----:B------:R-:W-:Y:S05]  /*24510*/  WARPSYNC.COLLECTIVE R15, `(.L_x_5780) ;  /* 0x000000000f087348 */ /* 0x000fea0003c00000 */
[----:B------:R0:W1:Y:S02]  /*24520*/  SHFL.IDX P6, R14, R13, R12, R11 ;  /* 0x0000000c0d0e7389 */ /* 0x00006400000c000b */
[----:B01----:R-:W-:Y:S01]  /*24530*/  ENDCOLLECTIVE ;  /* 0x000000000000791b */ /* 0x003fe20003800000 */
.L_x_5780:
[----:B------:R-:W-:Y:S02]  /*24540*/  IMAD.MOV.U32 R13, RZ, RZ, R8 ;  /* 0x000000ffff0d7224 */ /* 0x000fe400078e0008 */
[----:B------:R-:W-:-:S07]  /*24550*/  IMAD.MOV.U32 R6, RZ, RZ, R14 ;  /* 0x000000ffff067224 */ /* 0x000fce00078e000e */
[----:B------:R-:W-:Y:S05]  /*24560*/  WARPSYNC.COLLECTIVE R15, `(.L_x_5781) ;  /* 0x000000000f087348 */ /* 0x000fea0003c00000 */
[----:B------:R0:W1:Y:S02]  /*24570*/  SHFL.IDX P6, R14, R13, R12, R11 ;  /* 0x0000000c0d0e7389 */ /* 0x00006400000c000b */
[----:B01----:R-:W-:Y:S01]  /*24580*/  ENDCOLLECTIVE ;  /* 0x000000000000791b */ /* 0x003fe20003800000 */
.L_x_5781:
[----:B------:R-:W-:Y:S02]  /*24590*/  IMAD.MOV.U32 R12, RZ, RZ, R3 ;  /* 0x000000ffff0c7224 */ /* 0x000fe400078e0003 */
[----:B------:R-:W-:Y:S01]  /*245a0*/  IMAD.MOV.U32 R13, RZ, RZ, R0 ;  /* 0x000000ffff0d7224 */ /* 0x000fe200078e0000 */
[----:B------:R-:W-:Y:S06]  /*245b0*/  BRA `(.L_x_5782) ;  /* 0xfffffe4800a87947 */ /* 0x000fec000383ffff */
.L_x_5503:
[----:B0-----:R0:W1:Y:S02]  /*245c0*/  SYNCS.PHASECHK.TRANS64.TRYWAIT P1, [R2+URZ+0x38800], R21 ;  /* 0x03880015020075a7 */ /* 0x001064000802017f */
[----:B-1----:R-:W-:Y:S05]  /*245d0*/  @!P1 NANOSLEEP.SYNCS 0x989680 ;  /* 0x009896800000995d */ /* 0x002fea0003900000 */
[----:B------:R-:W1:Y:S02]  /*245e0*/  @!P1 SYNCS.PHASECHK.TRANS64 P1, [R2+URZ+0x38800], R21 ;  /* 0x03880015020095a7 */ /* 0x000e64000802007f */
[----:B-1----:R-:W-:Y:S05]  /*245f0*/  @!P1 BRA `(.L_x_5503) ;  /* 0xfffffffc00f09947 */ /* 0x002fea000383ffff */
[----:B------:R-:W-:Y:S05]  /*24600*/  BRA `(.L_x_5783) ;  /* 0xfffffe4c00447947 */ /* 0x000fea000383ffff */
.L_x_5509:
[----:B-1----:R1:W2:Y:S02]  /*24610*/  SYNCS.PHASECHK.TRANS64.TRYWAIT P1, [R169+URZ+0x38830], R14 ;  /* 0x0388300ea90075a7 */ /* 0x0022a4000802017f */
[----:B--2---:R-:W-:Y:S05]  /*24620*/  @!P1 NANOSLEEP.SYNCS 0x989680 ;  /* 0x009896800000995d */ /* 0x004fea0003900000 */
[----:B------:R-:W2:Y:S02]  /*24630*/  @!P1 SYNCS.PHASECHK.TRANS64 P1, [R169+URZ+0x38830], R14 ;  /* 0x0388300ea90095a7 */ /* 0x000ea4000802007f */
[----:B--2---:R-:W-:Y:S05]  /*24640*/  @!P1 BRA `(.L_x_5509) ;  /* 0xfffffffc00f09947 */ /* 0x004fea000383ffff */
[----:B------:R-:W-:Y:S05]  /*24650*/  BRA `(.L_x_5508) ;  /* 0xfffffe5800b87947 */ /* 0x000fea000383ffff */
.L_x_5511:
[----:B--2---:R2:W3:Y:S02]  /*24660*/  SYNCS.PHASECHK.TRANS64.TRYWAIT P1, [R2+URZ+0x38810], R3 ;  /* 0x03881003020075a7 */ /* 0x0044e4000802017f */
[----:B---3--:R-:W-:Y:S05]  /*24670*/  @!P1 NANOSLEEP.SYNCS 0x989680 ;  /* 0x009896800000995d */ /* 0x008fea0003900000 */
[----:B------:R-:W3:Y:S02]  /*24680*/  @!P1 SYNCS.PHASECHK.TRANS64 P1, [R2+URZ+0x38810], R3 ;  /* 0x03881003020095a7 */ /* 0x000ee4000802007f */
[----:B---3--:R-:W-:Y:S05]  /*24690*/  @!P1 BRA `(.L_x_5511) ;  /* 0xfffffffc00f09947 */ /* 0x008fea000383ffff */
[----:B------:R-:W-:Y:S05]  /*246a0*/  BRA `(.L_x_5784) ;  /* 0xfffffe5c00687947 */ /* 0x000fea000383ffff */
.L_x_5516:
[----:B--2---:R2:W4:Y:S02]  /*246b0*/  SYNCS.PHASECHK.TRANS64.TRYWAIT P2, [R169+URZ+0x38850], R14 ;  /* 0x0388500ea90075a7 */ /* 0x004524000804017f */
[----:B----4-:R-:W-:Y:S05]  /*246c0*/  @!P2 NANOSLEEP.SYNCS 0x989680 ;  /* 0x009896800000a95d */ /* 0x010fea0003900000 */
[----:B------:R-:W4:Y:S02]  /*246d0*/  @!P2 SYNCS.PHASECHK.TRANS64 P2, [R169+URZ+0x38850], R14 ;  /* 0x0388500ea900a5a7 */ /* 0x000f24000804007f */
[----:B----4-:R-:W-:Y:S05]  /*246e0*/  @!P2 BRA `(.L_x_5516) ;  /* 0xfffffffc00f0a947 */ /* 0x010fea000383ffff */
[----:B------:R-:W-:Y:S05]  /*246f0*/  BRA `(.L_x_5515) ;  /* 0xfffffe5c00947947 */ /* 0x000fea000383ffff */
.L_x_5524:
[----:B-1----:R1:W2:Y:S02]  /*24700*/  SYNCS.PHASECHK.TRANS64.TRYWAIT P3, [R197+URZ+0x38830], R0 ;  /* 0x03883000c50075a7 */ /* 0x0022a4000806017f */
[----:B--2---:R-:W-:Y:S05]  /*24710*/  @!P3 NANOSLEEP.SYNCS 0x989680 ;  /* 0x009896800000b95d */ /* 0x004fea0003900000 */
[----:B------:R-:W2:Y:S02]  /*24720*/  @!P3 SYNCS.PHASECHK.TRANS64 P3, [R197+URZ+0x38830], R0 ;  /* 0x03883000c500b5a7 */ /* 0x000ea4000806007f */
[----:B--2---:R-:W-:Y:S05]  /*24730*/  @!P3 BRA `(.L_x_5524) ;  /* 0xfffffffc00f0b947 */ /* 0x004fea000383ffff */
[----:B------:R-:W-:Y:S05]  /*24740*/  BRA `(.L_x_5523) ;  /* 0xfffffe8800c87947 */ /* 0x000fea000383ffff */
.L_x_5529:
[----:B---3--:R3:W4:Y:S02]  /*24750*/  SYNCS.PHASECHK.TRANS64.TRYWAIT P3, [R197+URZ+0x38850], R0 ;  /* 0x03885000c50075a7 */ /* 0x008724000806017f */
[----:B----4-:R-:W-:Y:S05]  /*24760*/  @!P3 NANOSLEEP.SYNCS 0x989680 ;  /* 0x009896800000b95d */ /* 0x010fea0003900000 */
[----:B------:R-:W4:Y:S02]  /*24770*/  @!P3 SYNCS.PHASECHK.TRANS64 P3, [R197+URZ+0x38850], R0 ;  /* 0x03885000c500b5a7 */ /* 0x000f24000806007f */
[----:B----4-:R-:W-:Y:S05]  /*24780*/  @!P3 BRA `(.L_x_5529) ;  /* 0xfffffffc00f0b947 */ /* 0x010fea000383ffff */
[----:B------:R-:W-:Y:S05]  /*24790*/  BRA `(.L_x_5528) ;  /* 0xfffffe8c00647947 */ /* 0x000fea000383ffff */
.L_x_5537:
[----:B0-----:R0:W2:Y:S02]  /*247a0*/  SYNCS.PHASECHK.TRANS64.TRYWAIT P2, [R193+URZ+0x38830], R0 ;  /* 0x03883000c10075a7 */ /* 0x0010a4000804017f */
[----:B--2---:R-:W-:Y:S05]  /*247b0*/  @!P2 NANOSLEEP.SYNCS 0x989680 ;  /* 0x009896800000a95d */ /* 0x004fea0003900000 */
[----:B------:R-:W2:Y:S02]  /*247c0*/  @!P2 SYNCS.PHASECHK.TRANS64 P2, [R193+URZ+0x38830], R0 ;  /* 0x03883000c100a5a7 */ /* 0x000ea4000804007f */
[----:B--2---:R-:W-:Y:S05]  /*247d0*/  @!P2 BRA `(.L_x_5537) ;  /* 0xfffffffc00f0a947 */ /* 0x004fea000383ffff */
[----:B------:R-:W-:Y:S05]  /*247e0*/  BRA `(.L_x_5536) ;  /* 0xfffffec000a07947 */ /* 0x000fea000383ffff */
.L_x_5542:
[----:B---3--:R3:W4:Y:S02]  /*247f0*/  SYNCS.PHASECHK.TRANS64.TRYWAIT P2, [R193+URZ+0x38850], R0 ;  /* 0x03885000c10075a7 */ /* 0x008724000804017f */
[----:B----4-:R-:W-:Y:S05]  /*24800*/  @!P2 NANOSLEEP.SYNCS 0x989680 ;  /* 0x009896800000a95d */ /* 0x010fea0003900000 */
[----:B------:R-:W4:Y:S02]  /*24810*/  @!P2 SYNCS.PHASECHK.TRANS64 P2, [R193+URZ+0x38850], R0 ;  /* 0x03885000c100a5a7 */ /* 0x000f24000804007f */
[----:B----4-:R-:W-:Y:S05]  /*24820*/  @!P2 BRA `(.L_x_5542) ;  /* 0xfffffffc00f0a947 */ /* 0x010fea000383ffff */
[----:B------:R-:W-:Y:S05]  /*24830*/  BRA `(.L_x_5541) ;  /* 0xfffffec4003c7947 */ /* 0x000fea000383ffff */
.L_x_5577:
        /* <DEDUP_REMOVED lines=11> */
.L_x_5786:
[----:B------:R-:W-:Y:S05]  /*248f0*/  BSYNC B1 ;  /* 0x0000000000017941 */ /* 0x000fea0003800000 */
.L_x_5785:
[----:B------:R-:W-:Y:S05]  /*24900*/  BRA `(.L_x_5787) ;  /* 0xffffff6400447947 */ /* 0x000fea000383ffff */
.L_x_5579:
[----:B------:R-:W-:Y:S01]  /*24910*/  BSSY B1, `(.L_x_5788) ;  /* 0x0000006000017945 */ /* 0x000fe20003800000 */
[----:B------:R-:W-:-:S07]  /*24920*/  IMAD.MOV.U32 R15, RZ, RZ, -0x1 ;  /* 0xffffffffff0f7424 */ /* 0x000fce00078e00ff */
[----:B0-----:R-:W-:Y:S05]  /*24930*/  WARPSYNC.COLLECTIVE R15, `(.L_x_5789) ;  /* 0x000000000f0c7348 */ /* 0x001fea0003c00000 */
[----:B------:R-:W-:Y:S02]  /*24940*/  ELECT P6, UR62, PT ;  /* 0x00000000003e782f */ /* 0x000fe400038c0000 */
[----:B------:R-:W-:Y:S01]  /*24950*/  MOV R14, UR62 ;  /* 0x0000003e000e7c02 */ /* 0x000fe20008000f00 */
[----:B0-----:R-:W-:Y:S10]  /*24960*/  ENDCOLLECTIVE ;  /* 0x000000000000791b */ /* 0x001ff40003800000 */
.L_x_5789:
[----:B------:R-:W-:Y:S05]  /*24970*/  BSYNC B1 ;  /* 0x0000000000017941 */ /* 0x000fea0003800000 */
.L_x_5788:
[----:B------:R-:W-:Y:S05]  /*24980*/  BRA `(.L_x_5578) ;  /* 0xffffff64003c7947 */ /* 0x000fea000383ffff */
.L_x_5581:
[----:B0-----:R0:W1:Y:S02]  /*24990*/  SYNCS.PHASECHK.TRANS64.TRYWAIT P0, [R18+URZ+0x38820], R3 ;  /* 0x03882003120075a7 */ /* 0x001064000800017f */
[----:B-1----:R-:W-:Y:S05]  /*249a0*/  @!P0 NANOSLEEP.SYNCS 0x989680 ;  /* 0x009896800000895d */ /* 0x002fea0003900000 */
[----:B------:R-:W1:Y:S02]  /*249b0*/  @!P0 SYNCS.PHASECHK.TRANS64 P0, [R18+URZ+0x38820], R3 ;  /* 0x03882003120085a7 */ /* 0x000e64000800007f */
[----:B-1----:R-:W-:Y:S05]  /*249c0*/  @!P0 BRA `(.L_x_5581) ;  /* 0xfffffffc00f08947 */ /* 0x002fea000383ffff */
[----:B------:R-:W-:Y:S05]  /*249d0*/  BRA `(.L_x_5790) ;  /* 0xffffff64004c7947 */ /* 0x000fea000383ffff */
.L_x_5585:
[----:B-1----:R1:W2:Y:S02]  /*249e0*/  SYNCS.PHASECHK.TRANS64.TRYWAIT P0, [R4+URZ+0x388a0], R8 ;  /* 0x0388a008040075a7 */ /* 0x0022a4000800017f */
[----:B--2---:R-:W-:Y:S05]  /*249f0*/  @!P0 NANOSLEEP.SYNCS 0x989680 ;  /* 0x009896800000895d */ /* 0x004fea0003900000 */
[----:B------:R-:W2:Y:S02]  /*24a00*/  @!P0 SYNCS.PHASECHK.TRANS64 P0, [R4+URZ+0x388a0], R8 ;  /* 0x0388a008040085a7 */ /* 0x000ea4000800007f */
[----:B--2---:R-:W-:Y:S05]  /*24a10*/  @!P0 BRA `(.L_x_5585) ;  /* 0xfffffffc00f08947 */ /* 0x004fea000383ffff */
[----:B------:R-:W-:Y:S05]  /*24a20*/  BRA `(.L_x_5791) ;  /* 0xffffff64006c7947 */ /* 0x000fea000383ffff */
.L_x_5590:
[----:B0-----:R0:W2:Y:S02]  /*24a30*/  SYNCS.PHASECHK.TRANS64.TRYWAIT P0, [R4+URZ+0x388c0], R8 ;  /* 0x0388c008040075a7 */ /* 0x0010a4000800017f */
[----:B--2---:R-:W-:Y:S05]  /*24a40*/  @!P0 NANOSLEEP.SYNCS 0x989680 ;  /* 0x009896800000895d */ /* 0x004fea0003900000 */
[----:B------:R-:W2:Y:S02]  /*24a50*/  @!P0 SYNCS.PHASECHK.TRANS64 P0, [R4+URZ+0x388c0], R8 ;  /* 0x0388c008040085a7 */ /* 0x000ea4000800007f */
[----:B--2---:R-:W-:Y:S05]  /*24a60*/  @!P0 BRA `(.L_x_5590) ;  /* 0xfffffffc00f08947 */ /* 0x004fea000383ffff */
[----:B------:R-:W-:Y:S05]  /*24a70*/  BRA `(.L_x_5792) ;  /* 0xffffff6400ec7947 */ /* 0x000fea000383ffff */
.L_x_5604:
[----:B0-----:R0:W1:Y:S02]  /*24a80*/  SYNCS.PHASECHK.TRANS64.TRYWAIT P1, [R4+URZ+0x388a0], R5 ;  /* 0x0388a005040075a7 */ /* 0x001064000802017f */
[----:B-1----:R-:W-:Y:S05]  /*24a90*/  @!P1 NANOSLEEP.SYNCS 0x989680 ;  /* 0x009896800000995d */ /* 0x002fea0003900000 */
[----:B------:R-:W1:Y:S02]  /*24aa0*/  @!P1 SYNCS.PHASECHK.TRANS64 P1, [R4+URZ+0x388a0], R5 ;  /* 0x0388a005040095a7 */ /* 0x000e64000802007f */
[----:B-1----:R-:W-:Y:S05]  /*24ab0*/  @!P1 BRA `(.L_x_5604) ;  /* 0xfffffffc00f09947 */ /* 0x002fea000383ffff */
[----:B------:R-:W-:Y:S05]  /*24ac0*/  BRA `(.L_x_5793) ;  /* 0xffffff70006c7947 */ /* 0x000fea000383ffff */
.L_x_5609:
[----:B-1----:R1:W2:Y:S02]  /*24ad0*/  SYNCS.PHASECHK.TRANS64.TRYWAIT P1, [R4+URZ+0x388c0], R5 ;  /* 0x0388c005040075a7 */ /* 0x0022a4000802017f */
[----:B--2---:R-:W-:Y:S05]  /*24ae0*/  @!P1 NANOSLEEP.SYNCS 0x989680 ;  /* 0x009896800000995d */ /* 0x004fea0003900000 */
[----:B------:R-:W2:Y:S02]  /*24af0*/  @!P1 SYNCS.PHASECHK.TRANS64 P1, [R4+URZ+0x388c0], R5 ;  /* 0x0388c005040095a7 */ /* 0x000ea4000802007f */
[----:B--2---:R-:W-:Y:S05]  /*24b00*/  @!P1 BRA `(.L_x_5609) ;  /* 0xfffffffc00f09947 */ /* 0x004fea000383ffff */
[----:B------:R-:W-:Y:S05]  /*24b10*/  BRA `(.L_x_5794) ;  /* 0xffffff7000e87947 */ /* 0x000fea000383ffff */
.L_x_5631:
        /* <DEDUP_REMOVED lines=11> */
.L_x_5796:
[----:B------:R-:W-:Y:S05]  /*24bd0*/  BSYNC B0 ;  /* 0x0000000000007941 */ /* 0x000fea0003800000 */
.L_x_5795:
[----:B------:R-:W-:Y:S05]  /*24be0*/  BRA `(.L_x_5797) ;  /* 0xffffff8400907947 */ /* 0x000fea000383ffff */
.L_x_5633:
[----:B------:R-:W-:Y:S01]  /*24bf0*/  BSSY B0, `(.L_x_5798) ;  /* 0x0000006000007945 */ /* 0x000fe20003800000 */
[----:B------:R-:W-:-:S07]  /*24c00*/  IMAD.MOV.U32 R15, RZ, RZ, -0x1 ;  /* 0xffffffffff0f7424 */ /* 0x000fce00078e00ff */
[----:B0-----:R-:W-:Y:S05]  /*24c10*/  WARPSYNC.COLLECTIVE R15, `(.L_x_5799) ;  /* 0x000000000f0c7348 */ /* 0x001fea0003c00000 */
[----:B------:R-:W-:Y:S02]  /*24c20*/  ELECT P6, UR62, PT ;  /* 0x00000000003e782f */ /* 0x000fe400038c0000 */
[----:B------:R-:W-:Y:S01]  /*24c30*/  MOV R14, UR62 ;  /* 0x0000003e000e7c02 */ /* 0x000fe20008000f00 */
[----:B0-----:R-:W-:Y:S10]  /*24c40*/  ENDCOLLECTIVE ;  /* 0x000000000000791b */ /* 0x001ff40003800000 */
.L_x_5799:
[----:B------:R-:W-:Y:S05]  /*24c50*/  BSYNC B0 ;  /* 0x0000000000007941 */ /* 0x000fea0003800000 */
.L_x_5798:
[----:B------:R-:W-:Y:S05]  /*24c60*/  BRA `(.L_x_5800) ;  /* 0xffffff8400947947 */ /* 0x000fea000383ffff */
.L_x_5635:
[----:B-1----:R1:W2:Y:S02]  /*24c70*/  SYNCS.PHASECHK.TRANS64.TRYWAIT P0, [R0+URZ+0x38840], R2 ;  /* 0x03884002000075a7 */ /* 0x0022a4000800017f */
[----:B--2---:R-:W-:Y:S05]  /*24c80*/  @!P0 NANOSLEEP.SYNCS 0x989680 ;  /* 0x009896800000895d */ /* 0x004fea0003900000 */
[----:B------:R-:W2:Y:S02]  /*24c90*/  @!P0 SYNCS.PHASECHK.TRANS64 P0, [R0+URZ+0x38840], R2 ;  /* 0x03884002000085a7 */ /* 0x000ea4000800007f */
[----:B--2---:R-:W-:Y:S05]  /*24ca0*/  @!P0 BRA `(.L_x_5635) ;  /* 0xfffffffc00f08947 */ /* 0x004fea000383ffff */
[----:B------:R-:W-:Y:S05]  /*24cb0*/  BRA `(.L_x_5801) ;  /* 0xffffff8400f87947 */ /* 0x000fea000383ffff */
.L_x_5639:
        /* <DEDUP_REMOVED lines=9> */
.L_x_5802:
[----:B------:R-:W-:Y:S02]  /*24d50*/  IMAD.MOV.U32 R13, RZ, RZ, R3 ;  /* 0x000000ffff0d7224 */ /* 0x000fe400078e0003 */
[----:B------:R-:W-:Y:S01]  /*24d60*/  IMAD.MOV.U32 R4, RZ, RZ, R14 ;  /* 0x000000ffff047224 */ /* 0x000fe200078e000e */
[----:B------:R-:W-:-:S07]  /*24d70*/  LOP3.LUT R6, R6, 0x7f, RZ, 0xc0, !PT ;  /* 0x0000007f06067812 */ /* 0x000fce00078ec0ff */
[----:B------:R-:W-:Y:S05]  /*24d80*/  WARPSYNC.COLLECTIVE R15, `(.L_x_5803) ;  /* 0x000000000f087348 */ /* 0x000fea0003c00000 */
[----:B------:R0:W1:Y:S02]  /*24d90*/  SHFL.IDX P6, R14, R13, R12, R11 ;  /* 0x0000000c0d0e7389 */ /* 0x00006400000c000b */
[----:B01----:R-:W-:Y:S01]  /*24da0*/  ENDCOLLECTIVE ;  /* 0x000000000000791b */ /* 0x003fe20003800000 */
.L_x_5803:
        /* <DEDUP_REMOVED lines=9> */
.L_x_5804:
[----:B------:R-:W-:Y:S02]  /*24e40*/  IMAD.MOV.U32 R13, RZ, RZ, R3 ;  /* 0x000000ffff0d7224 */ /* 0x000fe400078e0003 */
[----:B------:R-:W-:-:S07]  /*24e50*/  IMAD.MOV.U32 R6, RZ, RZ, R14 ;  /* 0x000000ffff067224 */ /* 0x000fce00078e000e */
[----:B------:R-:W-:Y:S05]  /*24e60*/  WARPSYNC.COLLECTIVE R15, `(.L_x_5805) ;  /* 0x000000000f087348 */ /* 0x000fea0003c00000 */
[----:B------:R0:W1:Y:S02]  /*24e70*/  SHFL.IDX P6, R14, R13, R12, R11 ;  /* 0x0000000c0d0e7389 */ /* 0x00006400000c000b */
[----:B01----:R-:W-:Y:S01]  /*24e80*/  ENDCOLLECTIVE ;  /* 0x000000000000791b */ /* 0x003fe20003800000 */
.L_x_5805:
        /* <DEDUP_REMOVED lines=22> */
.L_x_5806:
        /* <DEDUP_REMOVED lines=10> */
.L_x_5807:
        /* <DEDUP_REMOVED lines=11> */
.L_x_5808:
        /* <DEDUP_REMOVED lines=14> */
.L_x_5809:
[----:B------:R-:W-:Y:S01]  /*25220*/  IMAD.MOV.U32 R3, RZ, RZ, R14 ;  /* 0x000000ffff037224 */ /* 0x000fe200078e000e */
[----:B------:R-:W-:Y:S06]  /*25230*/  BRA `(.L_x_5810) ;  /* 0xffffff8c00347947 */ /* 0x000fec000383ffff */
.L_x_5643:
        /* <DEDUP_REMOVED lines=26> */
.L_x_5812:
[----:B------:R-:W-:Y:S05]  /*253e0*/  BSYNC B0 ;  /* 0x0000000000007941 */ /* 0x000fea0003800000 */
.L_x_5811:
        /* <DEDUP_REMOVED lines=13> */
.L_x_5813:
        /* <DEDUP_REMOVED lines=40> */
.L_x_5814:
        /* <DEDUP_REMOVED lines=17> */
.L_x_5815:
        /* <DEDUP_REMOVED lines=29> */
.L_x_5816:
        /* <DEDUP_REMOVED lines=12> */
.L_x_5817:
        /* <DEDUP_REMOVED lines=34> */
.L_x_5818:
[----:B------:R-:W-:Y:S02]  /*25d00*/  IMAD.MOV.U32 R13, RZ, RZ, R0 ;  /* 0x000000ffff0d7224 */ /* 0x000fe400078e0000 */
[----:B------:R-:W-:-:S07]  /*25d10*/  IMAD.MOV.U32 R4, RZ, RZ, R14 ;  /* 0x000000ffff047224 */ /* 0x000fce00078e000e */
[----:B------:R-:W-:Y:S05]  /*25d20*/  WARPSYNC.COLLECTIVE R15, `(.L_x_5819) ;  /* 0x000000000f087348 */ /* 0x000fea0003c00000 */
[----:B------:R0:W1:Y:S02]  /*25d30*/  SHFL.IDX P6, R14, R13, R12, R11 ;  /* 0x0000000c0d0e7389 */ /* 0x00006400000c000b */
[----:B01----:R-:W-:Y:S01]  /*25d40*/  ENDCOLLECTIVE ;  /* 0x000000000000791b */ /* 0x003fe20003800000 */
.L_x_5819:
[----:B------:R-:W-:Y:S01]  /*25d50*/  IMAD.MOV.U32 R0, RZ, RZ, R14 ;  /* 0x000000ffff007224 */ /* 0x000fe200078e000e */
[----:B------:R-:W-:Y:S06]  /*25d60*/  BRA `(.L_x_5820) ;  /* 0xffffff90000c7947 */ /* 0x000fec000383ffff */
.L_x_5648:
[----:B0-----:R0:W2:Y:S02]  /*25d70*/  SYNCS.PHASECHK.TRANS64.TRYWAIT P0, [R18+URZ+0x38820], R0 ;  /* 0x03882000120075a7 */ /* 0x0010a4000800017f */
[----:B--2---:R-:W-:Y:S05]  /*25d80*/  @!P0 NANOSLEEP.SYNCS 0x989680 ;  /* 0x009896800000895d */ /* 0x004fea0003900000 */
[----:B------:R-:W2:Y:S02]  /*25d90*/  @!P0 SYNCS.PHASECHK.TRANS64 P0, [R18+URZ+0x38820], R0 ;  /* 0x03882000120085a7 */ /* 0x000ea4000800007f */
[----:B--2---:R-:W-:Y:S05]  /*25da0*/  @!P0 BRA `(.L_x_5648) ;  /* 0xfffffffc00f08947 */ /* 0x004fea000383ffff */
[----:B------:R-:W-:Y:S05]  /*25db0*/  BRA `(.L_x_5821) ;  /* 0xffffff9000c47947 */ /* 0x000fea000383ffff */
.L_x_5652:
[----:B0-----:R0:W1:Y:S02]  /*25dc0*/  SYNCS.PHASECHK.TRANS64.TRYWAIT P0, [R0+URZ+0x38860], R2 ;  /* 0x03886002000075a7 */ /* 0x001064000800017f */
[----:B-1----:R-:W-:Y:S05]  /*25dd0*/  @!P0 NANOSLEEP.SYNCS 0x989680 ;  /* 0x009896800000895d */ /* 0x002fea0003900000 */
[----:B------:R-:W1:Y:S02]  /*25de0*/  @!P0 SYNCS.PHASECHK.TRANS64 P0, [R0+URZ+0x38860], R2 ;  /* 0x03886002000085a7 */ /* 0x000e64000800007f */
[----:B-1----:R-:W-:Y:S05]  /*25df0*/  @!P0 BRA `(.L_x_5652) ;  /* 0xfffffffc00f08947 */ /* 0x002fea000383ffff */
[----:B------:R-:W-:Y:S05]  /*25e00*/  BRA `(.L_x_5822) ;  /* 0xffffff9000e87947 */ /* 0x000fea000383ffff */
.L_x_5671:
[----:B-1----:R1:W2:Y:S02]  /*25e10*/  SYNCS.PHASECHK.TRANS64.TRYWAIT P0, [R2+URZ+0x38840], R6 ;  /* 0x03884006020075a7 */ /* 0x0022a4000800017f */
[----:B--2---:R-:W-:Y:S05]  /*25e20*/  @!P0 NANOSLEEP.SYNCS 0x989680 ;  /* 0x009896800000895d */ /* 0x004fea0003900000 */
[----:B------:R-:W2:Y:S02]  /*25e30*/  @!P0 SYNCS.PHASECHK.TRANS64 P0, [R2+URZ+0x38840], R6 ;  /* 0x03884006020085a7 */ /* 0x000ea4000800007f */
[----:B--2---:R-:W-:Y:S05]  /*25e40*/  @!P0 BRA `(.L_x_5671) ;  /* 0xfffffffc00f08947 */ /* 0x004fea000383ffff */
[----:B------:R-:W-:Y:S05]  /*25e50*/  BRA `(.L_x_5823) ;  /* 0xffffffa000007947 */ /* 0x000fea000383ffff */
.L_x_5676:
[----:B0-----:R0:W2:Y:S02]  /*25e60*/  SYNCS.PHASECHK.TRANS64.TRYWAIT P0, [R2+URZ+0x38860], R6 ;  /* 0x03886006020075a7 */ /* 0x0010a4000800017f */
[----:B--2---:R-:W-:Y:S05]  /*25e70*/  @!P0 NANOSLEEP.SYNCS 0x989680 ;  /* 0x009896800000895d */ /* 0x004fea0003900000 */
[----:B------:R-:W2:Y:S02]  /*25e80*/  @!P0 SYNCS.PHASECHK.TRANS64 P0, [R2+URZ+0x38860], R6 ;  /* 0x03886006020085a7 */ /* 0x000ea4000800007f */
[----:B--2---:R-:W-:Y:S05]  /*25e90*/  @!P0 BRA `(.L_x_5676) ;  /* 0xfffffffc00f08947 */ /* 0x004fea000383ffff */
[----:B------:R-:W-:Y:S05]  /*25ea0*/  BRA `(.L_x_5824) ;  /* 0xffffffa000807947 */ /* 0x000fea000383ffff */
.L_x_5691:
[----:B-1----:R1:W2:Y:S02]  /*25eb0*/  SYNCS.PHASECHK.TRANS64.TRYWAIT P0, [R3+URZ+0x38840], R2 ;  /* 0x03884002030075a7 */ /* 0x0022a4000800017f */
[----:B--2---:R-:W-:Y:S05]  /*25ec0*/  @!P0 NANOSLEEP.SYNCS 0x989680 ;  /* 0x009896800000895d */ /* 0x004fea0003900000 */
[----:B------:R-:W2:Y:S02]  /*25ed0*/  @!P0 SYNCS.PHASECHK.TRANS64 P0, [R3+URZ+0x38840], R2 ;  /* 0x03884002030085a7 */ /* 0x000ea4000800007f */
[----:B--2---:R-:W-:Y:S05]  /*25ee0*/  @!P0 BRA `(.L_x_5691) ;  /* 0xfffffffc00f08947 */ /* 0x004fea000383ffff */
[----:B------:R-:W-:Y:S05]  /*25ef0*/  BRA `(.L_x_5825) ;  /* 0xffffffac00607947 */ /* 0x000fea000383ffff */
.L_x_5696:
[----:B0-----:R0:W2:Y:S02]  /*25f00*/  SYNCS.PHASECHK.TRANS64.TRYWAIT P0, [R3+URZ+0x38860], R2 ;  /* 0x03886002030075a7 */ /* 0x0010a4000800017f */
[----:B--2---:R-:W-:Y:S05]  /*25f10*/  @!P0 NANOSLEEP.SYNCS 0x989680 ;  /* 0x009896800000895d */ /* 0x004fea0003900000 */
[----:B------:R-:W2:Y:S02]  /*25f20*/  @!P0 SYNCS.PHASECHK.TRANS64 P0, [R3+URZ+0x38860], R2 ;  /* 0x03886002030085a7 */ /* 0x000ea4000800007f */
[----:B--2---:R-:W-:Y:S05]  /*25f30*/  @!P0 BRA `(.L_x_5696) ;  /* 0xfffffffc00f08947 */ /* 0x004fea000383ffff */
[----:B------:R-:W-:Y:S05]  /*25f40*/  BRA `(.L_x_5826) ;  /* 0xffffffac00dc7947 */ /* 0x000fea000383ffff */
.L_x_5711:
[----:B-1----:R1:W2:Y:S02]  /*25f50*/  SYNCS.PHASECHK.TRANS64.TRYWAIT P0, [R3+URZ+0x38840], R2 ;  /* 0x03884002030075a7 */ /* 0x0022a4000800017f */
[----:B--2---:R-:W-:Y:S05]  /*25f60*/  @!P0 NANOSLEEP.SYNCS 0x989680 ;  /* 0x009896800000895d */ /* 0x004fea0003900000 */
[----:B------:R-:W2:Y:S02]  /*25f70*/  @!P0 SYNCS.PHASECHK.TRANS64 P0, [R3+URZ+0x38840], R2 ;  /* 0x03884002030085a7 */ /* 0x000ea4000800007f */
[----:B--2---:R-:W-:Y:S05]  /*25f80*/  @!P0 BRA `(.L_x_5711) ;  /* 0xfffffffc00f08947 */ /* 0x004fea000383ffff */
[----:B------:R-:W-:Y:S05]  /*25f90*/  BRA `(.L_x_5827) ;  /* 0xffffffb8009c7947 */ /* 0x000fea000383ffff */
.L_x_5716:
[----:B--2---:R2:W3:Y:S02]  /*25fa0*/  SYNCS.PHASECHK.TRANS64.TRYWAIT P0, [R3+URZ+0x38860], R2 ;  /* 0x03886002030075a7 */ /* 0x0044e4000800017f */
[----:B---3--:R-:W-:Y:S05]  /*25fb0*/  @!P0 NANOSLEEP.SYNCS 0x989680 ;  /* 0x009896800000895d */ /* 0x008fea0003900000 */
[----:B------:R-:W3:Y:S02]  /*25fc0*/  @!P0 SYNCS.PHASECHK.TRANS64 P0, [R3+URZ+0x38860], R2 ;  /* 0x03886002030085a7 */ /* 0x000ee4000800007f */
[----:B---3--:R-:W-:Y:S05]  /*25fd0*/  @!P0 BRA `(.L_x_5716) ;  /* 0xfffffffc00f08947 */ /* 0x008fea000383ffff */
[----:B------:R-:W-:Y:S05]  /*25fe0*/  BRA `(.L_x_5828) ;  /* 0xffffffbc001c7947 */ /* 0x000fea000383ffff */
.L_x_5732:
[----:B--2---:R-:W2:Y:S01]  /*25ff0*/  LDL R2, [R1] ;  /* 0x0000000001027983 */ /* 0x004ea20000100800 */
[----:B------:R-:W-:Y:S01]  /*26000*/  BSSY B0, `(.L_x_5829) ;  /* 0x0000008000007945 */ /* 0x000fe20003800000 */
[----:B------:R-:W-:Y:S02]  /*26010*/  IMAD.MOV.U32 R12, RZ, RZ, RZ ;  /* 0x000000ffff0c7224 */ /* 0x000fe400078e00ff */
[----:B------:R-:W-:Y:S02]  /*26020*/  IMAD.MOV.U32 R11, RZ, RZ, 0x1f ;  /* 0x0000001fff0b7424 */ /* 0x000fe400078e00ff */
[----:B------:R-:W-:Y:S02]  /*26030*/  IMAD.MOV.U32 R15, RZ, RZ, -0x1 ;  /* 0xffffffffff0f7424 */ /* 0x000fe400078e00ff */
[----:B--2---:R-:W-:-:S07]  /*26040*/  IMAD.MOV.U32 R13, RZ, RZ, R2 ;  /* 0x000000ffff0d7224 */ /* 0x004fce00078e0002 */
[----:B01-34-:R-:W-:Y:S05]  /*26050*/  WARPSYNC.COLLECTIVE R15, `(.L_x_5830) ;  /* 0x000000000f087348 */ /* 0x01bfea0003c00000 */
[----:B------:R2:W0:Y:S02]  /*26060*/  SHFL.IDX P6, R14, R13, R12, R11 ;  /* 0x0000000c0d0e7389 */ /* 0x00042400000c000b */
[----:B01234-:R-:W-:Y:S01]  /*26070*/  ENDCOLLECTIVE ;  /* 0x000000000000791b */ /* 0x01ffe20003800000 */
.L_x_5830:
[----:B------:R-:W-:Y:S05]  /*26080*/  BSYNC B0 ;  /* 0x0000000000007941 */ /* 0x000fea0003800000 */
.L_x_5829:
        /* <DEDUP_REMOVED lines=9> */
.L_x_5831:
        /* <DEDUP_REMOVED lines=26> */
.L_x_5832:
        /* <DEDUP_REMOVED lines=8> */
.L_x_5833:
        /* <DEDUP_REMOVED lines=8> */
.L_x_5834:
        /* <DEDUP_REMOVED lines=8> */
.L_x_5835:
        /* <DEDUP_REMOVED lines=8> */
.L_x_5836:
        /* <DEDUP_REMOVED lines=9> */
.L_x_5837:
[----:B------:R-:W-:Y:S01]  /*26550*/  IMAD.MOV.U32 R9, RZ, RZ, R14 ;  /* 0x000000ffff097224 */ /* 0x000fe200078e000e */
[----:B------:R-:W-:Y:S06]  /*26560*/  BRA `(.L_x_5838) ;  /* 0xffffffc4005c7947 */ /* 0x000fec000383ffff */
.L_x_5735:
        /* <DEDUP_REMOVED lines=8> */
.L_x_5840:
[----:B------:R-:W-:Y:S05]  /*265f0*/  BSYNC B0 ;  /* 0x0000000000007941 */ /* 0x000fea0003800000 */
.L_x_5839:
        /* <DEDUP_REMOVED lines=10> */
.L_x_5841:
        /* <DEDUP_REMOVED lines=8> */
.L_x_5842:
        /* <DEDUP_REMOVED lines=8> */
.L_x_5843:
        /* <DEDUP_REMOVED lines=8> */
.L_x_5844:
        /* <DEDUP_REMOVED lines=9> */
.L_x_5845:
[----:B------:R-:W-:Y:S01]  /*268b0*/  IMAD.MOV.U32 R9, RZ, RZ, R14 ;  /* 0x000000ffff097224 */ /* 0x000fe200078e000e */
[----:B------:R-:W-:Y:S06]  /*268c0*/  BRA `(.L_x_5846) ;  /* 0xffffffc400307947 */ /* 0x000fec000383ffff */
.L_x_5737:
[----:B------:R-:W-:Y:S01]  /*268d0*/  BSSY B0, `(.L_x_5847) ;  /* 0x0000006000007945 */ /* 0x000fe20003800000 */
[----:B------:R-:W-:Y:S01]  /*268e0*/  PLOP3.LUT P6, PT, P6, PT, PT, 0x8, 0x0 ;  /* 0x000000000000781c */ /* 0x000fe200037ce170 */
[----:B------:R-:W-:-:S12]  /*268f0*/  IMAD.MOV.U32 R15, RZ, RZ, -0x1 ;  /* 0xffffffffff0f7424 */ /* 0x000fd800078e00ff */
[----:B0-----:R-:W-:Y:S05]  /*26900*/  WARPSYNC.COLLECTIVE R15, `(.L_x_5848) ;  /* 0x000000000f087348 */ /* 0x001fea0003c00000 */
[----:B------:R-:W-:Y:S01]  /*26910*/  VOTE.ANY R14, PT, P6 ;  /* 0x00000000000e7806 */ /* 0x000fe200030e0100 */
[----:B0-----:R-:W-:Y:S06]  /*26920*/  ENDCOLLECTIVE ;  /* 0x000000000000791b */ /* 0x001fec0003800000 */
.L_x_5848:
[----:B------:R-:W-:Y:S05]  /*26930*/  BSYNC B0 ;  /* 0x0000000000007941 */ /* 0x000fea0003800000 */
.L_x_5847:
        /* <DEDUP_REMOVED lines=10> */
.L_x_5849:
[----:B------:R-:W-:Y:S02]  /*269e0*/  IMAD.MOV.U32 R13, RZ, RZ, R6 ;  /* 0x000000ffff0d7224 */ /* 0x000fe400078e0006 */
[----:B------:R-:W-:-:S07]  /*269f0*/  IMAD.MOV.U32 R0, RZ, RZ, R14 ;  /* 0x000000ffff007224 */ /* 0x000fce00078e000e */
[----:B------:R-:W-:Y:S05]  /*26a00*/  WARPSYNC.COLLECTIVE R15, `(.L_x_5850) ;  /* 0x000000000f087348 */ /* 0x000fea0003c00000 */
[----:B------:R0:W1:Y:S02]  /*26a10*/  SHFL.IDX P6, R14, R13, R12, R11 ;  /* 0x0000000c0d0e7389 */ /* 0x00006400000c000b */
[----:B01----:R-:W-:Y:S01]  /*26a20*/  ENDCOLLECTIVE ;  /* 0x000000000000791b */ /* 0x003fe20003800000 */
.L_x_5850:
[----:B------:R-:W-:Y:S02]  /*26a30*/  IMAD.MOV.U32 R6, RZ, RZ, R14 ;  /* 0x000000ffff067224 */ /* 0x000fe400078e000e */
[----:B------:R-:W-:-:S05]  /*26a40*/  IMAD.IADD R10, R4, 0x1, R10 ;  /* 0x00000001040a7824 */ /* 0x000fca00078e020a */
[----:B------:R0:W-:Y:S01]  /*26a50*/  STL [R1+0xc], R10 ;  /* 0x00000c0a01007387 */ /* 0x0001e20000100800 */
[----:B------:R-:W-:Y:S05]  /*26a60*/  BRA `(.L_x_5851) ;  /* 0xffffffc400107947 */ /* 0x000fea000383ffff */
.L_x_5739:
        /* <DEDUP_REMOVED lines=8> */
.L_x_5853:
[----:B------:R-:W-:Y:S05]  /*26af0*/  BSYNC B0 ;  /* 0x0000000000007941 */ /* 0x000fea0003800000 */
.L_x_5852:
[----:B------:R-:W-:Y:S01]  /*26b00*/  IMAD.MOV.U32 R4, RZ, RZ, R14 ;  /* 0x000000ffff047224 */ /* 0x000fe200078e000e */
[----:B------:R-:W-:Y:S06]  /*26b10*/  BRA `(.L_x_5854) ;  /* 0xffffffc000fc7947 */ /* 0x000fec000383ffff */
.L_x_5745:
[----:B0-----:R0:W1:Y:S02]  /*26b20*/  SYNCS.PHASECHK.TRANS64.TRYWAIT P0, [R0+URZ+0x38820], R3 ;  /* 0x03882003000075a7 */ /* 0x001064000800017f */
[----:B-1----:R-:W-:Y:S05]  /*26b30*/  @!P0 NANOSLEEP.SYNCS 0x989680 ;  /* 0x009896800000895d */ /* 0x002fea0003900000 */
[----:B------:R-:W1:Y:S02]  /*26b40*/  @!P0 SYNCS.PHASECHK.TRANS64 P0, [R0+URZ+0x38820], R3 ;  /* 0x03882003000085a7 */ /* 0x000e64000800007f */
[----:B-1----:R-:W-:Y:S05]  /*26b50*/  @!P0 BRA `(.L_x_5745) ;  /* 0xfffffffc00f08947 */ /* 0x002fea000383ffff */
[----:B------:R-:W-:Y:S05]  /*26b60*/  BRA `(.L_x_5855) ;  /* 0xffffffcc009c7947 */ /* 0x000fea000383ffff */
.L_x_5746:
        /* <DEDUP_REMOVED lines=11> */
.L_x_5857:
[----:B------:R-:W-:Y:S05]  /*26c20*/  BSYNC B0 ;  /* 0x0000000000007941 */ /* 0x000fea0003800000 */
.L_x_5856:
[----:B------:R-:W-:Y:S05]  /*26c30*/  BRA `(.L_x_5858) ;  /* 0xffffffcc00847947 */ /* 0x000fea000383ffff */
.L_x_5747:
[----:B------:R-:W-:Y:S01]  /*26c40*/  BSSY B0, `(.L_x_5859) ;  /* 0x0000006000007945 */ /* 0x000fe20003800000 */
[----:B------:R-:W-:-:S07]  /*26c50*/  IMAD.MOV.U32 R15, RZ, RZ, -0x1 ;  /* 0xffffffffff0f7424 */ /* 0x000fce00078e00ff */
[----:B01----:R-:W-:Y:S05]  /*26c60*/  WARPSYNC.COLLECTIVE R15, `(.L_x_5860) ;  /* 0x000000000f0c7348 */ /* 0x003fea0003c00000 */
[----:B------:R-:W-:Y:S02]  /*26c70*/  ELECT P6, UR62, PT ;  /* 0x00000000003e782f */ /* 0x000fe400038c0000 */
[----:B------:R-:W-:Y:S01]  /*26c80*/  MOV R14, UR62 ;  /* 0x0000003e000e7c02 */ /* 0x000fe20008000f00 */
[----:B01----:R-:W-:Y:S10]  /*26c90*/  ENDCOLLECTIVE ;  /* 0x000000000000791b */ /* 0x003ff40003800000 */
.L_x_5860:
[----:B------:R-:W-:Y:S05]  /*26ca0*/  BSYNC B0 ;  /* 0x0000000000007941 */ /* 0x000fea0003800000 */
.L_x_5859:
[----:B------:R-:W-:Y:S05]  /*26cb0*/  BRA `(.L_x_5861) ;  /* 0xffffffcc00787947 */ /* 0x000fea000383ffff */
.L_x_5749:
[----:B0-----:R0:W1:Y:S02]  /*26cc0*/  SYNCS.PHASECHK.TRANS64.TRYWAIT P0, [R6+URZ], R5 ;  /* 0x00000005060075a7 */ /* 0x001064000800017f */
[----:B-1----:R-:W-:Y:S05]  /*26cd0*/  @!P0 NANOSLEEP.SYNCS 0x989680 ;  /* 0x009896800000895d */ /* 0x002fea0003900000 */
[----:B------:R-:W1:Y:S02]  /*26ce0*/  @!P0 SYNCS.PHASECHK.TRANS64 P0, [R6+URZ], R5 ;  /* 0x00000005060085a7 */ /* 0x000e64000800007f */
[----:B-1----:R-:W-:Y:S05]  /*26cf0*/  @!P0 BRA `(.L_x_5749) ;  /* 0xfffffffc00f08947 */ /* 0x002fea000383ffff */
[----:B------:R-:W-:Y:S05]  /*26d00*/  BRA `(.L_x_5862) ;  /* 0xffffffcc00b47947 */ /* 0x000fea000383ffff */
.L_x_5750:
[----:B-1----:R1:W2:Y:S02]  /*26d10*/  SYNCS.PHASECHK.TRANS64.TRYWAIT P0, [R7+URZ], R2 ;  /* 0x00000002070075a7 */ /* 0x0022a4000800017f */
[----:B--2---:R-:W-:Y:S05]  /*26d20*/  @!P0 NANOSLEEP.SYNCS 0x989680 ;  /* 0x009896800000895d */ /* 0x004fea0003900000 */
[----:B------:R-:W2:Y:S02]  /*26d30*/  @!P0 SYNCS.PHASECHK.TRANS64 P0, [R7+URZ], R2 ;  /* 0x00000002070085a7 */ /* 0x000ea4000800007f */
[----:B--2---:R-:W-:Y:S05]  /*26d40*/  @!P0 BRA `(.L_x_5750) ;  /* 0xfffffffc00f08947 */ /* 0x004fea000383ffff */
[----:B------:R-:W-:Y:S05]  /*26d50*/  BRA `(.L_x_5863) ;  /* 0xffffffcc00a87947 */ /* 0x000fea000383ffff */
.L_x_5752:
[----:B--2---:R2:W3:Y:S02]  /*26d60*/  SYNCS.PHASECHK.TRANS64.TRYWAIT P0, [R4+URZ], R5 ;  /* 0x00000005040075a7 */ /* 0x0044e4000800017f */
[----:B---3--:R-:W-:Y:S05]  /*26d70*/  @!P0 NANOSLEEP.SYNCS 0x989680 ;  /* 0x009896800000895d */ /* 0x008fea0003900000 */
[----:B------:R-:W3:Y:S02]  /*26d80*/  @!P0 SYNCS.PHASECHK.TRANS64 P0, [R4+URZ], R5 ;  /* 0x00000005040085a7 */ /* 0x000ee4000800007f */
[----:B---3--:R-:W-:Y:S05]  /*26d90*/  @!P0 BRA `(.L_x_5752) ;  /* 0xfffffffc00f08947 */ /* 0x008fea000383ffff */
[----:B------:R-:W-:Y:S05]  /*26da0*/  BRA `(.L_x_5864) ;  /* 0xffffffcc00b07947 */ /* 0x000fea000383ffff */
.L_x_5865:
        /* <DEDUP_REMOVED lines=13> */
.L_x_5883:


//--------------------- .nv.global.init           --------------------------
	.section	.nv.global.init,"aw",@progbits
.nv.global.init:
	.type		$str$20,@object
	.size		$str$20,($str$21 - $str$20)
$str$20:
        /*0000*/ 	.byte	0x28, 0x61, 0x64, 0x64, 0x72, 0x65, 0x73, 0x73, 0x20, 0x26, 0x20, 0x6d, 0x61, 0x73, 0x6b, 0x29
        /*0010*/ 	.byte	0x20, 0x3d, 0x3d, 0x20, 0x30, 0x00
	.type		$str$21,@object
	.size		$str$21,(__unnamed_4 - $str$21)
$str$21:
        /*0016*/ 	.byte	0x2f, 0x74, 0x6d, 0x70, 0x2f, 0x6f, 0x73, 0x73, 0x5f, 0x6b, 0x65, 0x72, 0x6e, 0x65, 0x6c, 0x73
        /*0026*/ 	.byte	0x5f, 0x73, 0x72, 0x63, 0x2f, 0x66, 0x6c, 0x61, 0x73, 0x68, 0x5f, 0x61, 0x74, 0x74, 0x65, 0x6e
        /*0036*/ 	.byte	0x74, 0x69, 0x6f, 0x6e, 0x2f, 0x63, 0x73, 0x72, 0x63, 0x2f, 0x63, 0x75, 0x74, 0x6c, 0x61, 0x73
        /*0046*/ 	.byte	0x73, 0x2f, 0x69, 0x6e, 0x63, 0x6c, 0x75, 0x64, 0x65, 0x2f, 0x63, 0x75, 0x74, 0x65, 0x2f, 0x70
        /*0056*/ 	.byte	0x6f, 0x69, 0x6e, 0x74, 0x65, 0x72, 0x5f, 0x66, 0x6c, 0x61, 0x67, 0x67, 0x65, 0x64, 0x2e, 0x68
        /*0066*/ 	.byte	0x70, 0x70, 0x00
	.type		__unnamed_4,@object
	.size		__unnamed_4,(__unnamed_5 - __unnamed_4)
__unnamed_4:
        /* <DEDUP_REMOVED lines=24> */
	.type		__unnamed_5,@object
	.size		__unnamed_5,(__unnamed_6 - __unnamed_5)
__unnamed_5:
        /* <DEDUP_REMOVED lines=23> */
        /*0355*/ 	.byte	0x43, 0x3c, 0x34, 0x30, 0x39, 0x36, 0x3e, 0x3e, 0x3e, 0x3e, 0x3e, 0x20, 0x26, 0x5d, 0x00
	.type		__unnamed_6,@object
	.size		__unnamed_6,(__unnamed_1 - __unnamed_6)
__unnamed_6:
        /* <DEDUP_REMOVED lines=28> */
        /*0524*/ 	.byte	0x3e, 0x3e, 0x3e, 0x3e, 0x3e, 0x5d, 0x00
	.type		__unnamed_1,@object
	.size		__unnamed_1,(__unnamed_3 - __unnamed_1)
__unnamed_1:
        /* <DEDUP_REMOVED lines=28> */
        /*06eb*/ 	.byte	0x3e, 0x3e, 0x3e, 0x3e, 0x3e, 0x20, 0x26, 0x5d, 0x00
	.type		__unnamed_3,@object
	.size		__unnamed_3,(__unnamed_2 - __unnamed_3)
__unnamed_3:
        /* <DEDUP_REMOVED lines=28> */
        /*08b4*/ 	.byte	0x32, 0x37, 0x36, 0x38, 0x3e, 0x3e, 0x3e, 0x3e, 0x3e, 0x5d, 0x00
	.type		__unnamed_2,@object
	.size		__unnamed_2,(.L_1 - __unnamed_2)
__unnamed_2:
        /* <DEDUP_REMOVED lines=29> */
.L_1:


//--------------------- .nv.shared._ZN7cutlass13device_kernelIN5flash11enable_sm90INS1_16FlashAttnFwdSm90INS1_25CollectiveMainloopFwdSm90ILi2EN4cute5tupleIJNS5_1CILi1EEES8_S8_EEENS6_IJNS7_ILi64EEESA_SA_EEELi512ENS_6half_tEfNS_4arch4Sm90ELb0ELb0ELb0ELb0ELb0ELb0ELb0ELb0ELb0ELb1ELb1ELb0EEENS1_21CollectiveEpilogueFwdINS6_IJSA_NS7_ILi512EEESA_EEES9_SC_SE_Li256ELb0ELb1ELb1ELb0EEENS1_19SingleTileSchedulerILb0ELb1ELb1ELi64EEEEEEEEEvNT_6ParamsE --------------------------
	.section	.nv.shared._ZN7cutlass13device_kernelIN5flash11enable_sm90INS1_16FlashAttnFwdSm90INS1_25CollectiveMainloopFwdSm90ILi2EN4cute5tupleIJNS5_1CILi1EEES8_S8_EEENS6_IJNS7_ILi64EEESA_SA_EEELi512ENS_6half_tEfNS_4arch4Sm90ELb0ELb0ELb0ELb0ELb0ELb0ELb0ELb0ELb0ELb1ELb1ELb0EEENS1_21CollectiveEpilogueFwdINS6_IJSA_NS7_ILi512EEESA_EEES9_SC_SE_Li256ELb0ELb1ELb1ELb0EEENS1_19SingleTileSchedulerILb0ELb1ELb1ELi64EEEEEEEEEvNT_6ParamsE,"aw",@nobits
	.sectionflags	@""
	.align	16
	.zero		1024


//--------------------- .nv.shared.reserved.0     --------------------------
	.section	.nv.shared.reserved.0,"aw",@nobits
	.weak		__nv_reservedSMEM_offset_0_alias
	.size		__nv_reservedSMEM_offset_0_alias, 0, 0
	.other		__nv_reservedSMEM_offset_0_alias,@"STO_CUDA_RESERVED_SHARED STV_DEFAULT"
__nv_reservedSMEM_offset_0_alias:
	.zero		0


//--------------------- .nv.global                --------------------------
	.section	.nv.global,"aw",@nobits
.nv.global:
	.type		_ZN75_INTERNAL_7fad4835_39_flash_fwd_hdim64_512_fp16_split_sm90_cu_a7f3af4d_46324cute1_E,@object
	.size		_ZN75_INTERNAL_7fad4835_39_flash_fwd_hdim64_512_fp16_split_sm90_cu_a7f3af4d_46324cute1_E,(_ZN75_INTERNAL_7fad4835_39_flash_fwd_hdim64_512_fp16_split_sm90_cu_a7f3af4d_46324cuda3std3__45__cpo6cbeginE - _ZN75_INTERNAL_7fad4835_39_flash_fwd_hdim64_512_fp16_split_sm90_cu_a7f3af4d_46324cute1_E)
_ZN75_INTERNAL_7fad4835_39_flash_fwd_hdim64_512_fp16_split_sm90_cu_a7f3af4d_46324cute1_E:
	.zero		1
	.type		_ZN75_INTERNAL_7fad4835_39_flash_fwd_hdim64_512_fp16_split_sm90_cu_a7f3af4d_46324cuda3std3__45__cpo6cbeginE,@object
	.size		_ZN75_INTERNAL_7fad4835_39_flash_fwd_hdim64_512_fp16_split_sm90_cu_a7f3af4d_46324cuda3std3__45__cpo6cbeginE,(_ZN75_INTERNAL_7fad4835_39_flash_fwd_hdim64_512_fp16_split_sm90_cu_a7f3af4d_46324cuda3std3__48in_placeE - _ZN75_INTERNAL_7fad4835_39_flash_fwd_hdim64_512_fp16_split_sm90_cu_a7f3af4d_46324cuda3std3__45__cpo6cbeginE)
_ZN75_INTERNAL_7fad4835_39_flash_fwd_hdim64_512_fp16_split_sm90_cu_a7f3af4d_46324cuda3std3__45__cpo6cbeginE:
	.zero		1
	.type		_ZN75_INTERNAL_7fad4835_39_flash_fwd_hdim64_512_fp16_split_sm90_cu_a7f3af4d_46324cuda3std3__48in_placeE,@object
	.size		_ZN75_INTERNAL_7fad4835_39_flash_fwd_hdim64_512_fp16_split_sm90_cu_a7f3af4d_46324cuda3std3__48in_placeE,(_ZN75_INTERNAL_7fad4835_39_flash_fwd_hdim64_512_fp16_split_sm90_cu_a7f3af4d_46324cuda3std6ranges3__45__cpo9iter_moveE - _ZN75_INTERNAL_7fad4835_39_flash_fwd_hdim64_512_fp16_split_sm90_cu_a7f3af4d_46324cuda3std3__48in_placeE)
_ZN75_INTERNAL_7fad4835_39_flash_fwd_hdim64_512_fp16_split_sm90_cu_a7f3af4d_46324cuda3std3__48in_placeE:
	.zero		1
	.type		_ZN75_INTERNAL_7fad4835_39_flash_fwd_hdim64_512_fp16_split_sm90_cu_a7f3af4d_46324cuda3std6ranges3__45__cpo9iter_moveE,@object
	.size		_ZN75_INTERNAL_7fad4835_39_flash_fwd_hdim64_512_fp16_split_sm90_cu_a7f3af4d_46324cuda3std6ranges3__45__cpo9iter_moveE,(_ZN75_INTERNAL_7fad4835_39_flash_fwd_hdim64_512_fp16_split_sm90_cu_a7f3af4d_46324cuda3std3__45__cpo5beginE - _ZN75_INTERNAL_7fad4835_39_flash_fwd_hdim64_512_fp16_split_sm90_cu_a7f3af4d_46324cuda3std6ranges3__45__cpo9iter_moveE)
_ZN75_INTERNAL_7fad4835_39_flash_fwd_hdim64_512_fp16_split_sm90_cu_a7f3af4d_46324cuda3std6ranges3__45__cpo9iter_moveE:
	.zero		1
	.type		_ZN75_INTERNAL_7fad4835_39_flash_fwd_hdim64_512_fp16_split_sm90_cu_a7f3af4d_46324cuda3std3__45__cpo5beginE,@object
	.size		_ZN75_INTERNAL_7fad4835_39_flash_fwd_hdim64_512_fp16_split_sm90_cu_a7f3af4d_46324cuda3std3__45__cpo5beginE,(_ZN75_INTERNAL_7fad4835_39_flash_fwd_hdim64_512_fp16_split_sm90_cu_a7f3af4d_46324cuda3std3__477_GLOBAL__N__7fad4835_39_flash_fwd_hdim64_512_fp16_split_sm90_cu_a7f3af4d_46326ignoreE - _ZN75_INTERNAL_7fad4835_39_flash_fwd_hdim64_512_fp16_split_sm90_cu_a7f3af4d_46324cuda3std3__45__cpo5beginE)
_ZN75_INTERNAL_7fad4835_39_flash_fwd_hdim64_512_fp16_split_sm90_cu_a7f3af4d_46324cuda3std3__45__cpo5beginE:
	.zero		1
	.type		_ZN75_INTERNAL_7fad4835_39_flash_fwd_hdim64_512_fp16_split_sm90_cu_a7f3af4d_46324cuda3std3__477_GLOBAL__N__7fad4835_39_flash_fwd_hdim64_512_fp16_split_sm90_cu_a7f3af4d_46326ignoreE,@object
	.size		_ZN75_INTERNAL_7fad4835_39_flash_fwd_hdim64_512_fp16_split_sm90_cu_a7f3af4d_46324cuda3std3__477_GLOBAL__N__7fad4835_39_flash_fwd_hdim64_512_fp16_split_sm90_cu_a7f3af4d_46326ignoreE,(_ZN75_INTERNAL_7fad4835_39_flash_fwd_hdim64_512_fp16_split_sm90_cu_a7f3af4d_46324cute7productE - _ZN75_INTERNAL_7fad4835_39_flash_fwd_hdim64_512_fp16_split_sm90_cu_a7f3af4d_46324cuda3std3__477_GLOBAL__N__7fad4835_39_flash_fwd_hdim64_512_fp16_split_sm90_cu_a7f3af4d_46326ignoreE)
_ZN75_INTERNAL_7fad4835_39_flash_fwd_hdim64_512_fp16_split_sm90_cu_a7f3af4d_46324cuda3std3__477_GLOBAL__N__7fad4835_39_flash_fwd_hdim64_512_fp16_split_sm90_cu_a7f3af4d_46326ignoreE:
	.zero		1
	.type		_ZN75_INTERNAL_7fad4835_39_flash_fwd_hdim64_512_fp16_split_sm90_cu_a7f3af4d_46324cute7productE,@object
	.size		_ZN75_INTERNAL_7fad4835_39_flash_fwd_hdim64_512_fp16_split_sm90_cu_a7f3af4d_46324cute7productE,(_ZN75_INTERNAL_7fad4835_39_flash_fwd_hdim64_512_fp16_split_sm90_cu_a7f3af4d_46324cuda3std3__45__cpo3endE - _ZN75_INTERNAL_7fad4835_39_flash_fwd_hdim64_512_fp16_split_sm90_cu_a7f3af4d_46324cute7productE)
_ZN75_INTERNAL_7fad4835_39_flash_fwd_hdim64_512_fp16_split_sm90_cu_a7f3af4d_46324cute7productE:
	.zero		1
	.type		_ZN75_INTERNAL_7fad4835_39_flash_fwd_hdim64_512_fp16_split_sm90_cu_a7f3af4d_46324cuda3std3__45__cpo3endE,@object
	.size		_ZN75_INTERNAL_7fad4835_39_flash_fwd_hdim64_512_fp16_split_sm90_cu_a7f3af4d_46324cuda3std3__45__cpo3endE,(_ZN75_INTERNAL_7fad4835_39_flash_fwd_hdim64_512_fp16_split_sm90_cu_a7f3af4d_46324cuda3std3__419piecewise_constructE - _ZN75_INTERNAL_7fad4835_39_flash_fwd_hdim64_512_fp16_split_sm90_cu_a7f3af4d_46324cuda3std3__45__cpo3endE)
_ZN75_INTERNAL_7fad4835_39_flash_fwd_hdim64_512_fp16_split_sm90_cu_a7f3af4d_46324cuda3std3__45__cpo3endE:
	.zero		1
	.type		_ZN75_INTERNAL_7fad4835_39_flash_fwd_hdim64_512_fp16_split_sm90_cu_a7f3af4d_46324cuda3std3__419piecewise_constructE,@object
	.size		_ZN75_INTERNAL_7fad4835_39_flash_fwd_hdim64_512_fp16_split_sm90_cu_a7f3af4d_46324cuda3std3__419piecewise_constructE,(_ZN75_INTERNAL_7fad4835_39_flash_fwd_hdim64_512_fp16_split_sm90_cu_a7f3af4d_46324cuda3std3__45__cpo4cendE - _ZN75_INTERNAL_7fad4835_39_flash_fwd_hdim64_512_fp16_split_sm90_cu_a7f3af4d_46324cuda3std3__419piecewise_constructE)
_ZN75_INTERNAL_7fad4835_39_flash_fwd_hdim64_512_fp16_split_sm90_cu_a7f3af4d_46324cuda3std3__419piecewise_constructE:
	.zero		1
	.type		_ZN75_INTERNAL_7fad4835_39_flash_fwd_hdim64_512_fp16_split_sm90_cu_a7f3af4d_46324cuda3std3__45__cpo4cendE,@object
	.size		_ZN75_INTERNAL_7fad4835_39_flash_fwd_hdim64_512_fp16_split_sm90_cu_a7f3af4d_46324cuda3std3__45__cpo4cendE,(_ZN75_INTERNAL_7fad4835_39_flash_fwd_hdim64_512_fp16_split_sm90_cu_a7f3af4d_46324cuda3std6ranges3__45__cpo4swapE - _ZN75_INTERNAL_7fad4835_39_flash_fwd_hdim64_512_fp16_split_sm90_cu_a7f3af4d_46324cuda3std3__45__cpo4cendE)
_ZN75_INTERNAL_7fad4835_39_flash_fwd_hdim64_512_fp16_split_sm90_cu_a7f3af4d_46324cuda3std3__45__cpo4cendE:
	.zero		1
	.type		_ZN75_INTERNAL_7fad4835_39_flash_fwd_hdim64_512_fp16_split_sm90_cu_a7f3af4d_46324cuda3std6ranges3__45__cpo4swapE,@object
	.size		_ZN75_INTERNAL_7fad4835_39_flash_fwd_hdim64_512_fp16_split_sm90_cu_a7f3af4d_46324cuda3std6ranges3__45__cpo4swapE,(.L_13 - _ZN75_INTERNAL_7fad4835_39_flash_fwd_hdim64_512_fp16_split_sm90_cu_a7f3af4d_46324cuda3std6ranges3__45__cpo4swapE)
_ZN75_INTERNAL_7fad4835_39_flash_fwd_hdim64_512_fp16_split_sm90_cu_a7f3af4d_46324cuda3std6ranges3__45__cpo4swapE:
	.zero		1
.L_13:


//--------------------- .nv.shared._ZN7cutlass13device_kernelIN5flash11enable_sm90INS1_16FlashAttnFwdSm90INS1_25CollectiveMainloopFwdSm90ILi2EN4cute5tupleIJNS5_1CILi1EEES8_S8_EEENS6_IJNS7_ILi64EEESA_SA_EEELi512ENS_6half_tEfNS_4arch4Sm90ELb0ELb0ELb0ELb0ELb0ELb0ELb1ELb0ELb0ELb1ELb1ELb0EEENS1_21CollectiveEpilogueFwdINS6_IJSA_NS7_ILi512EEESA_EEES9_SC_SE_Li256ELb0ELb1ELb1ELb0EEENS1_19SingleTileSchedulerILb0ELb1ELb1ELi64EEEEEEEEEvNT_6ParamsE --------------------------
	.section	.nv.shared._ZN7cutlass13device_kernelIN5flash11enable_sm90INS1_16FlashAttnFwdSm90INS1_25CollectiveMainloopFwdSm90ILi2EN4cute5tupleIJNS5_1CILi1EEES8_S8_EEENS6_IJNS7_ILi64EEESA_SA_EEELi512ENS_6half_tEfNS_4arch4Sm90ELb0ELb0ELb0ELb0ELb0ELb0ELb1ELb0ELb0ELb1ELb1ELb0EEENS1_21CollectiveEpilogueFwdINS6_IJSA_NS7_ILi512EEESA_EEES9_SC_SE_Li256ELb0ELb1ELb1ELb0EEENS1_19SingleTileSchedulerILb0ELb1ELb1ELi64EEEEEEEEEvNT_6ParamsE,"aw",@nobits
	.sectionflags	@""
	.align	16
	.zero		1024


//--------------------- .nv.shared._ZN7cutlass13device_kernelIN5flash11enable_sm90INS1_16FlashAttnFwdSm90INS1_25CollectiveMainloopFwdSm90ILi2EN4cute5tupleIJNS5_1CILi1EEES8_S8_EEENS6_IJNS7_ILi64EEESA_SA_EEELi512ENS_6half_tEfNS_4arch4Sm90ELb0ELb0ELb0ELb1ELb0ELb0ELb0ELb0ELb0ELb1ELb1ELb0EEENS1_21CollectiveEpilogueFwdINS6_IJSA_NS7_ILi512EEESA_EEES9_SC_SE_Li256ELb1ELb1ELb1ELb0EEENS1_36VarlenDynamicPersistentTileSchedulerILi64ELi64ELi256ELi128ELb1ELb1ELb1ELb0ELb1ELb1EEEEEEEEEvNT_6ParamsE --------------------------
	.section	.nv.shared._ZN7cutlass13device_kernelIN5flash11enable_sm90INS1_16FlashAttnFwdSm90INS1_25CollectiveMainloopFwdSm90ILi2EN4cute5tupleIJNS5_1CILi1EEES8_S8_EEENS6_IJNS7_ILi64EEESA_SA_EEELi512ENS_6half_tEfNS_4arch4Sm90ELb0ELb0ELb0ELb1ELb0ELb0ELb0ELb0ELb0ELb1ELb1ELb0EEENS1_21CollectiveEpilogueFwdINS6_IJSA_NS7_ILi512EEESA_EEES9_SC_SE_Li256ELb1ELb1ELb1ELb0EEENS1_36VarlenDynamicPersistentTileSchedulerILi64ELi64ELi256ELi128ELb1ELb1ELb1ELb0ELb1ELb1EEEEEEEEEvNT_6ParamsE,"aw",@nobits
	.sectionflags	@""
	.align	16
	.zero		1024


//--------------------- .nv.shared._ZN7cutlass13device_kernelIN5flash11enable_sm90INS1_16FlashAttnFwdSm90INS1_25CollectiveMainloopFwdSm90ILi2EN4cute5tupleIJNS5_1CILi1EEES8_S8_EEENS6_IJNS7_ILi64EEESA_SA_EEELi512ENS_6half_tEfNS_4arch4Sm90ELb0ELb0ELb0ELb1ELb0ELb1ELb0ELb0ELb0ELb1ELb1ELb0EEENS1_21CollectiveEpilogueFwdINS6_IJSA_NS7_ILi512EEESA_EEES9_SC_SE_Li256ELb1ELb1ELb1ELb0EEENS1_36VarlenDynamicPersistentTileSchedulerILi64ELi64ELi256ELi128ELb1ELb1ELb1ELb0ELb1ELb1EEEEEEEEEvNT_6ParamsE --------------------------
	.section	.nv.shared._ZN7cutlass13device_kernelIN5flash11enable_sm90INS1_16FlashAttnFwdSm90INS1_25CollectiveMainloopFwdSm90ILi2EN4cute5tupleIJNS5_1CILi1EEES8_S8_EEENS6_IJNS7_ILi64EEESA_SA_EEELi512ENS_6half_tEfNS_4arch4Sm90ELb0ELb0ELb0ELb1ELb0ELb1ELb0ELb0ELb0ELb1ELb1ELb0EEENS1_21CollectiveEpilogueFwdINS6_IJSA_NS7_ILi512EEESA_EEES9_SC_SE_Li256ELb1ELb1ELb1ELb0EEENS1_36VarlenDynamicPersistentTileSchedulerILi64ELi64ELi256ELi128ELb1ELb1ELb1ELb0ELb1ELb1EEEEEEEEEvNT_6ParamsE,"aw",@nobits
	.sectionflags	@""
	.align	16
	.zero		1024


//--------------------- .nv.shared._ZN7cutlass13device_kernelIN5flash11enable_sm90INS1_16FlashAttnFwdSm90INS1_25CollectiveMainloopFwdSm90ILi2EN4cute5tupleIJNS5_1CILi1EEES8_S8_EEENS6_IJNS7_ILi64EEESA_SA_EEELi512ENS_6half_tEfNS_4arch4Sm90ELb0ELb0ELb0ELb1ELb0ELb0ELb1ELb0ELb0ELb1ELb1ELb0EEENS1_21CollectiveEpilogueFwdINS6_IJSA_NS7_ILi512EEESA_EEES9_SC_SE_Li256ELb1ELb1ELb1ELb0EEENS1_36VarlenDynamicPersistentTileSchedulerILi64ELi64ELi256ELi128ELb1ELb1ELb1ELb0ELb1ELb1EEEEEEEEEvNT_6ParamsE --------------------------
	.section	.nv.shared._ZN7cutlass13device_kernelIN5flash11enable_sm90INS1_16FlashAttnFwdSm90INS1_25CollectiveMainloopFwdSm90ILi2EN4cute5tupleIJNS5_1CILi1EEES8_S8_EEENS6_IJNS7_ILi64EEESA_SA_EEELi512ENS_6half_tEfNS_4arch4Sm90ELb0ELb0ELb0ELb1ELb0ELb0ELb1ELb0ELb0ELb1ELb1ELb0EEENS1_21CollectiveEpilogueFwdINS6_IJSA_NS7_ILi512EEESA_EEES9_SC_SE_Li256ELb1ELb1ELb1ELb0EEENS1_36VarlenDynamicPersistentTileSchedulerILi64ELi64ELi256ELi128ELb1ELb1ELb1ELb0ELb1ELb1EEEEEEEEEvNT_6ParamsE,"aw",@nobits
	.sectionflags	@""
	.align	16
	.zero		1024


//--------------------- .nv.shared._ZN7cutlass13device_kernelIN5flash11enable_sm90INS1_16FlashAttnFwdSm90INS1_25CollectiveMainloopFwdSm90ILi2EN4cute5tupleIJNS5_1CILi1EEES8_S8_EEENS6_IJNS7_ILi64EEESA_SA_EEELi512ENS_6half_tEfNS_4arch4Sm90ELb0ELb0ELb0ELb1ELb0ELb1ELb1ELb0ELb0ELb1ELb1ELb0EEENS1_21CollectiveEpilogueFwdINS6_IJSA_NS7_ILi512EEESA_EEES9_SC_SE_Li256ELb1ELb1ELb1ELb0EEENS1_36VarlenDynamicPersistentTileSchedulerILi64ELi64ELi256ELi128ELb1ELb1ELb1ELb0ELb1ELb1EEEEEEEEEvNT_6ParamsE --------------------------
	.section	.nv.shared._ZN7cutlass13device_kernelIN5flash11enable_sm90INS1_16FlashAttnFwdSm90INS1_25CollectiveMainloopFwdSm90ILi2EN4cute5tupleIJNS5_1CILi1EEES8_S8_EEENS6_IJNS7_ILi64EEESA_SA_EEELi512ENS_6half_tEfNS_4arch4Sm90ELb0ELb0ELb0ELb1ELb0ELb1ELb1ELb0ELb0ELb1ELb1ELb0EEENS1_21CollectiveEpilogueFwdINS6_IJSA_NS7_ILi512EEESA_EEES9_SC_SE_Li256ELb1ELb1ELb1ELb0EEENS1_36VarlenDynamicPersistentTileSchedulerILi64ELi64ELi256ELi128ELb1ELb1ELb1ELb0ELb1ELb1EEEEEEEEEvNT_6ParamsE,"aw",@nobits
	.sectionflags	@""
	.align	16
	.zero		1024


//--------------------- .nv.shared._ZN7cutlass13device_kernelIN5flash11enable_sm90INS1_16FlashAttnFwdSm90INS1_25CollectiveMainloopFwdSm90ILi2EN4cute5tupleIJNS5_1CILi1EEES8_S8_EEENS6_IJNS7_ILi64EEESA_SA_EEELi512ENS_6half_tEfNS_4arch4Sm90ELb0ELb1ELb0ELb0ELb0ELb0ELb0ELb0ELb0ELb1ELb1ELb0EEENS1_21CollectiveEpilogueFwdINS6_IJSA_NS7_ILi512EEESA_EEES9_SC_SE_Li256ELb0ELb1ELb1ELb0EEENS1_19SingleTileSchedulerILb0ELb1ELb1ELi64EEEEEEEEEvNT_6ParamsE --------------------------
	.section	.nv.shared._ZN7cutlass13device_kernelIN5flash11enable_sm90INS1_16FlashAttnFwdSm90INS1_25CollectiveMainloopFwdSm90ILi2EN4cute5tupleIJNS5_1CILi1EEES8_S8_EEENS6_IJNS7_ILi64EEESA_SA_EEELi512ENS_6half_tEfNS_4arch4Sm90ELb0ELb1ELb0ELb0ELb0ELb0ELb0ELb0ELb0ELb1ELb1ELb0EEENS1_21CollectiveEpilogueFwdINS6_IJSA_NS7_ILi512EEESA_EEES9_SC_SE_Li256ELb0ELb1ELb1ELb0EEENS1_19SingleTileSchedulerILb0ELb1ELb1ELi64EEEEEEEEEvNT_6ParamsE,"aw",@nobits
	.sectionflags	@""
	.align	16
	.zero		1024


//--------------------- .nv.shared._ZN7cutlass13device_kernelIN5flash11enable_sm90INS1_16FlashAttnFwdSm90INS1_25CollectiveMainloopFwdSm90ILi2EN4cute5tupleIJNS5_1CILi1EEES8_S8_EEENS6_IJNS7_ILi64EEESA_SA_EEELi512ENS_6half_tEfNS_4arch4Sm90ELb0ELb1ELb0ELb0ELb0ELb0ELb1ELb0ELb0ELb1ELb1ELb0EEENS1_21CollectiveEpilogueFwdINS6_IJSA_NS7_ILi512EEESA_EEES9_SC_SE_Li256ELb0ELb1ELb1ELb0EEENS1_19SingleTileSchedulerILb0ELb1ELb1ELi64EEEEEEEEEvNT_6ParamsE --------------------------
	.section	.nv.shared._ZN7cutlass13device_kernelIN5flash11enable_sm90INS1_16FlashAttnFwdSm90INS1_25CollectiveMainloopFwdSm90ILi2EN4cute5tupleIJNS5_1CILi1EEES8_S8_EEENS6_IJNS7_ILi64EEESA_SA_EEELi512ENS_6half_tEfNS_4arch4Sm90ELb0ELb1ELb0ELb0ELb0ELb0ELb1ELb0ELb0ELb1ELb1ELb0EEENS1_21CollectiveEpilogueFwdINS6_IJSA_NS7_ILi512EEESA_EEES9_SC_SE_Li256ELb0ELb1ELb1ELb0EEENS1_19SingleTileSchedulerILb0ELb1ELb1ELi64EEEEEEEEEvNT_6ParamsE,"aw",@nobits
	.sectionflags	@""
	.align	16
	.zero		1024


//--------------------- .nv.shared._ZN7cutlass13device_kernelIN5flash11enable_sm90INS1_16FlashAttnFwdSm90INS1_25CollectiveMainloopFwdSm90ILi2EN4cute5tupleIJNS5_1CILi1EEES8_S8_EEENS6_IJNS7_ILi64EEESA_SA_EEELi512ENS_6half_tEfNS_4arch4Sm90ELb0ELb1ELb0ELb1ELb0ELb0ELb0ELb0ELb0ELb1ELb1ELb0EEENS1_21CollectiveEpilogueFwdINS6_IJSA_NS7_ILi512EEESA_EEES9_SC_SE_Li256ELb1ELb1ELb1ELb0EEENS1_36VarlenDynamicPersistentTileSchedulerILi64ELi64ELi256ELi128ELb1ELb1ELb1ELb1ELb0ELb1EEEEEEEEEvNT_6ParamsE --------------------------
	.section	.nv.shared._ZN7cutlass13device_kernelIN5flash11enable_sm90INS1_16FlashAttnFwdSm90INS1_25CollectiveMainloopFwdSm90ILi2EN4cute5tupleIJNS5_1CILi1EEES8_S8_EEENS6_IJNS7_ILi64EEESA_SA_EEELi512ENS_6half_tEfNS_4arch4Sm90ELb0ELb1ELb0ELb1ELb0ELb0ELb0ELb0ELb0ELb1ELb1ELb0EEENS1_21CollectiveEpilogueFwdINS6_IJSA_NS7_ILi512EEESA_EEES9_SC_SE_Li256ELb1ELb1ELb1ELb0EEENS1_36VarlenDynamicPersistentTileSchedulerILi64ELi64ELi256ELi128ELb1ELb1ELb1ELb1ELb0ELb1EEEEEEEEEvNT_6ParamsE,"aw",@nobits
	.sectionflags	@""
	.align	16
	.zero		1024


//--------------------- .nv.shared._ZN7cutlass13device_kernelIN5flash11enable_sm90INS1_16FlashAttnFwdSm90INS1_25CollectiveMainloopFwdSm90ILi2EN4cute5tupleIJNS5_1CILi1EEES8_S8_EEENS6_IJNS7_ILi64EEESA_SA_EEELi512ENS_6half_tEfNS_4arch4Sm90ELb0ELb1ELb0ELb1ELb0ELb1ELb0ELb0ELb0ELb1ELb1ELb0EEENS1_21CollectiveEpilogueFwdINS6_IJSA_NS7_ILi512EEESA_EEES9_SC_SE_Li256ELb1ELb1ELb1ELb0EEENS1_36VarlenDynamicPersistentTileSchedulerILi64ELi64ELi256ELi128ELb1ELb1ELb1ELb1ELb0ELb1EEEEEEEEEvNT_6ParamsE --------------------------
	.section	.nv.shared._ZN7cutlass13device_kernelIN5flash11enable_sm90INS1_16FlashAttnFwdSm90INS1_25CollectiveMainloopFwdSm90ILi2EN4cute5tupleIJNS5_1CILi1EEES8_S8_EEENS6_IJNS7_ILi64EEESA_SA_EEELi512ENS_6half_tEfNS_4arch4Sm90ELb0ELb1ELb0ELb1ELb0ELb1ELb0ELb0ELb0ELb1ELb1ELb0EEENS1_21CollectiveEpilogueFwdINS6_IJSA_NS7_ILi512EEESA_EEES9_SC_SE_Li256ELb1ELb1ELb1ELb0EEENS1_36VarlenDynamicPersistentTileSchedulerILi64ELi64ELi256ELi128ELb1ELb1ELb1ELb1ELb0ELb1EEEEEEEEEvNT_6ParamsE,"aw",@nobits
	.sectionflags	@""
	.align	16
	.zero		1024


//--------------------- .nv.shared._ZN7cutlass13device_kernelIN5flash11enable_sm90INS1_16FlashAttnFwdSm90INS1_25CollectiveMainloopFwdSm90ILi2EN4cute5tupleIJNS5_1CILi1EEES8_S8_EEENS6_IJNS7_ILi64EEESA_SA_EEELi512ENS_6half_tEfNS_4arch4Sm90ELb0ELb1ELb0ELb1ELb0ELb0ELb1ELb0ELb0ELb1ELb1ELb0EEENS1_21CollectiveEpilogueFwdINS6_IJSA_NS7_ILi512EEESA_EEES9_SC_SE_Li256ELb1ELb1ELb1ELb0EEENS1_36VarlenDynamicPersistentTileSchedulerILi64ELi64ELi256ELi128ELb1ELb1ELb1ELb1ELb0ELb1EEEEEEEEEvNT_6ParamsE --------------------------
	.section	.nv.shared._ZN7cutlass13device_kernelIN5flash11enable_sm90INS1_16FlashAttnFwdSm90INS1_25CollectiveMainloopFwdSm90ILi2EN4cute5tupleIJNS5_1CILi1EEES8_S8_EEENS6_IJNS7_ILi64EEESA_SA_EEELi512ENS_6half_tEfNS_4arch4Sm90ELb0ELb1ELb0ELb1ELb0ELb0ELb1ELb0ELb0ELb1ELb1ELb0EEENS1_21CollectiveEpilogueFwdINS6_IJSA_NS7_ILi512EEESA_EEES9_SC_SE_Li256ELb1ELb1ELb1ELb0EEENS1_36VarlenDynamicPersistentTileSchedulerILi64ELi64ELi256ELi128ELb1ELb1ELb1ELb1ELb0ELb1EEEEEEEEEvNT_6ParamsE,"aw",@nobits
	.sectionflags	@""
	.align	16
	.zero		1024


//--------------------- .nv.shared._ZN7cutlass13device_kernelIN5flash11enable_sm90INS1_16FlashAttnFwdSm90INS1_25CollectiveMainloopFwdSm90ILi2EN4cute5tupleIJNS5_1CILi1EEES8_S8_EEENS6_IJNS7_ILi64EEESA_SA_EEELi512ENS_6half_tEfNS_4arch4Sm90ELb0ELb1ELb0ELb1ELb0ELb1ELb1ELb0ELb0ELb1ELb1ELb0EEENS1_21CollectiveEpilogueFwdINS6_IJSA_NS7_ILi512EEESA_EEES9_SC_SE_Li256ELb1ELb1ELb1ELb0EEENS1_36VarlenDynamicPersistentTileSchedulerILi64ELi64ELi256ELi128ELb1ELb1ELb1ELb1ELb0ELb1EEEEEEEEEvNT_6ParamsE --------------------------
	.section	.nv.shared._ZN7cutlass13device_kernelIN5flash11enable_sm90INS1_16FlashAttnFwdSm90INS1_25CollectiveMainloopFwdSm90ILi2EN4cute5tupleIJNS5_1CILi1EEES8_S8_EEENS6_IJNS7_ILi64EEESA_SA_EEELi512ENS_6half_tEfNS_4arch4Sm90ELb0ELb1ELb0ELb1ELb0ELb1ELb1ELb0ELb0ELb1ELb1ELb0EEENS1_21CollectiveEpilogueFwdINS6_IJSA_NS7_ILi512EEESA_EEES9_SC_SE_Li256ELb1ELb1ELb1ELb0EEENS1_36VarlenDynamicPersistentTileSchedulerILi64ELi64ELi256ELi128ELb1ELb1ELb1ELb1ELb0ELb1EEEEEEEEEvNT_6ParamsE,"aw",@nobits
	.sectionflags	@""
	.align	16
	.zero		1024


//--------------------- .nv.shared._ZN7cutlass13device_kernelIN5flash11enable_sm90INS1_16FlashAttnFwdSm90INS1_25CollectiveMainloopFwdSm90ILi2EN4cute5tupleIJNS5_1CILi1EEES8_S8_EEENS6_IJNS7_ILi64EEESA_SA_EEELi512ENS_6half_tEfNS_4arch4Sm90ELb1ELb0ELb0ELb0ELb0ELb0ELb0ELb0ELb0ELb1ELb1ELb0EEENS1_21CollectiveEpilogueFwdINS6_IJSA_NS7_ILi512EEESA_EEES9_SC_SE_Li256ELb0ELb1ELb1ELb0EEENS1_19SingleTileSchedulerILb0ELb1ELb1ELi64EEEEEEEEEvNT_6ParamsE --------------------------
	.section	.nv.shared._ZN7cutlass13device_kernelIN5flash11enable_sm90INS1_16FlashAttnFwdSm90INS1_25CollectiveMainloopFwdSm90ILi2EN4cute5tupleIJNS5_1CILi1EEES8_S8_EEENS6_IJNS7_ILi64EEESA_SA_EEELi512ENS_6half_tEfNS_4arch4Sm90ELb1ELb0ELb0ELb0ELb0ELb0ELb0ELb0ELb0ELb1ELb1ELb0EEENS1_21CollectiveEpilogueFwdINS6_IJSA_NS7_ILi512EEESA_EEES9_SC_SE_Li256ELb0ELb1ELb1ELb0EEENS1_19SingleTileSchedulerILb0ELb1ELb1ELi64EEEEEEEEEvNT_6ParamsE,"aw",@nobits
	.sectionflags	@""
	.align	16
	.zero		1024


//--------------------- .nv.shared._ZN7cutlass13device_kernelIN5flash11enable_sm90INS1_16FlashAttnFwdSm90INS1_25CollectiveMainloopFwdSm90ILi2EN4cute5tupleIJNS5_1CILi1EEES8_S8_EEENS6_IJNS7_ILi64EEESA_SA_EEELi512ENS_6half_tEfNS_4arch4Sm90ELb1ELb0ELb0ELb0ELb0ELb0ELb1ELb0ELb0ELb1ELb1ELb0EEENS1_21CollectiveEpilogueFwdINS6_IJSA_NS7_ILi512EEESA_EEES9_SC_SE_Li256ELb0ELb1ELb1ELb0EEENS1_19SingleTileSchedulerILb0ELb1ELb1ELi64EEEEEEEEEvNT_6ParamsE --------------------------
	.section	.nv.shared._ZN7cutlass13device_kernelIN5flash11enable_sm90INS1_16FlashAttnFwdSm90INS1_25CollectiveMainloopFwdSm90ILi2EN4cute5tupleIJNS5_1CILi1EEES8_S8_EEENS6_IJNS7_ILi64EEESA_SA_EEELi512ENS_6half_tEfNS_4arch4Sm90ELb1ELb0ELb0ELb0ELb0ELb0ELb1ELb0ELb0ELb1ELb1ELb0EEENS1_21CollectiveEpilogueFwdINS6_IJSA_NS7_ILi512EEESA_EEES9_SC_SE_Li256ELb0ELb1ELb1ELb0EEENS1_19SingleTileSchedulerILb0ELb1ELb1ELi64EEEEEEEEEvNT_6ParamsE,"aw",@nobits
	.sectionflags	@""
	.align	16
	.zero		1024


//--------------------- .nv.shared._ZN7cutlass13device_kernelIN5flash11enable_sm90INS1_16FlashAttnFwdSm90INS1_25CollectiveMainloopFwdSm90ILi2EN4cute5tupleIJNS5_1CILi1EEES8_S8_EEENS6_IJNS7_ILi64EEESA_SA_EEELi512ENS_6half_tEfNS_4arch4Sm90ELb1ELb0ELb0ELb1ELb0ELb0ELb0ELb0ELb0ELb1ELb1ELb0EEENS1_21CollectiveEpilogueFwdINS6_IJSA_NS7_ILi512EEESA_EEES9_SC_SE_Li256ELb1ELb1ELb1ELb0EEENS1_36VarlenDynamicPersistentTileSchedulerILi64ELi64ELi256ELi128ELb1ELb1ELb1ELb1ELb1ELb1EEEEEEEEEvNT_6ParamsE --------------------------
	.section	.nv.shared._ZN7cutlass13device_kernelIN5flash11enable_sm90INS1_16FlashAttnFwdSm90INS1_25CollectiveMainloopFwdSm90ILi2EN4cute5tupleIJNS5_1CILi1EEES8_S8_EEENS6_IJNS7_ILi64EEESA_SA_EEELi512ENS_6half_tEfNS_4arch4Sm90ELb1ELb0ELb0ELb1ELb0ELb0ELb0ELb0ELb0ELb1ELb1ELb0EEENS1_21CollectiveEpilogueFwdINS6_IJSA_NS7_ILi512EEESA_EEES9_SC_SE_Li256ELb1ELb1ELb1ELb0EEENS1_36VarlenDynamicPersistentTileSchedulerILi64ELi64ELi256ELi128ELb1ELb1ELb1ELb1ELb1ELb1EEEEEEEEEvNT_6ParamsE,"aw",@nobits
	.sectionflags	@""
	.align	16
	.zero		1024


//--------------------- .nv.shared._ZN7cutlass13device_kernelIN5flash11enable_sm90INS1_16FlashAttnFwdSm90INS1_25CollectiveMainloopFwdSm90ILi2EN4cute5tupleIJNS5_1CILi1EEES8_S8_EEENS6_IJNS7_ILi64EEESA_SA_EEELi512ENS_6half_tEfNS_4arch4Sm90ELb1ELb0ELb0ELb1ELb0ELb1ELb0ELb0ELb0ELb1ELb1ELb0EEENS1_21CollectiveEpilogueFwdINS6_IJSA_NS7_ILi512EEESA_EEES9_SC_SE_Li256ELb1ELb1ELb1ELb0EEENS1_36VarlenDynamicPersistentTileSchedulerILi64ELi64ELi256ELi128ELb1ELb1ELb1ELb1ELb1ELb1EEEEEEEEEvNT_6ParamsE --------------------------
	.section	.nv.shared._ZN7cutlass13device_kernelIN5flash11enable_sm90INS1_16FlashAttnFwdSm90INS1_25CollectiveMainloopFwdSm90ILi2EN4cute5tupleIJNS5_1CILi1EEES8_S8_EEENS6_IJNS7_ILi64EEESA_SA_EEELi512ENS_6half_tEfNS_4arch4Sm90ELb1ELb0ELb0ELb1ELb0ELb1ELb0ELb0ELb0ELb1ELb1ELb0EEENS1_21CollectiveEpilogueFwdINS6_IJSA_NS7_ILi512EEESA_EEES9_SC_SE_Li256ELb1ELb1ELb1ELb0EEENS1_36VarlenDynamicPersistentTileSchedulerILi64ELi64ELi256ELi128ELb1ELb1ELb1ELb1ELb1ELb1EEEEEEEEEvNT_6ParamsE,"aw",@nobits
	.sectionflags	@""
	.align	16
	.zero		1024


//--------------------- .nv.shared._ZN7cutlass13device_kernelIN5flash11enable_sm90INS1_16FlashAttnFwdSm90INS1_25CollectiveMainloopFwdSm90ILi2EN4cute5tupleIJNS5_1CILi1EEES8_S8_EEENS6_IJNS7_ILi64EEESA_SA_EEELi512ENS_6half_tEfNS_4arch4Sm90ELb1ELb0ELb0ELb1ELb0ELb0ELb1ELb0ELb0ELb1ELb1ELb0EEENS1_21CollectiveEpilogueFwdINS6_IJSA_NS7_ILi512EEESA_EEES9_SC_SE_Li256ELb1ELb1ELb1ELb0EEENS1_36VarlenDynamicPersistentTileSchedulerILi64ELi64ELi256ELi128ELb1ELb1ELb1ELb1ELb1ELb1EEEEEEEEEvNT_6ParamsE --------------------------
	.section	.nv.shared._ZN7cutlass13device_kernelIN5flash11enable_sm90INS1_16FlashAttnFwdSm90INS1_25CollectiveMainloopFwdSm90ILi2EN4cute5tupleIJNS5_1CILi1EEES8_S8_EEENS6_IJNS7_ILi64EEESA_SA_EEELi512ENS_6half_tEfNS_4arch4Sm90ELb1ELb0ELb0ELb1ELb0ELb0ELb1ELb0ELb0ELb1ELb1ELb0EEENS1_21CollectiveEpilogueFwdINS6_IJSA_NS7_ILi512EEESA_EEES9_SC_SE_Li256ELb1ELb1ELb1ELb0EEENS1_36VarlenDynamicPersistentTileSchedulerILi64ELi64ELi256ELi128ELb1ELb1ELb1ELb1ELb1ELb1EEEEEEEEEvNT_6ParamsE,"aw",@nobits
	.sectionflags	@""
	.align	16
	.zero		1024


//--------------------- .nv.shared._ZN7cutlass13device_kernelIN5flash11enable_sm90INS1_16FlashAttnFwdSm90INS1_25CollectiveMainloopFwdSm90ILi2EN4cute5tupleIJNS5_1CILi1EEES8_S8_EEENS6_IJNS7_ILi64EEESA_SA_EEELi512ENS_6half_tEfNS_4arch4Sm90ELb1ELb0ELb0ELb1ELb0ELb1ELb1ELb0ELb0ELb1ELb1ELb0EEENS1_21CollectiveEpilogueFwdINS6_IJSA_NS7_ILi512EEESA_EEES9_SC_SE_Li256ELb1ELb1ELb1ELb0EEENS1_36VarlenDynamicPersistentTileSchedulerILi64ELi64ELi256ELi128ELb1ELb1ELb1ELb1ELb1ELb1EEEEEEEEEvNT_6ParamsE --------------------------
	.section	.nv.shared._ZN7cutlass13device_kernelIN5flash11enable_sm90INS1_16FlashAttnFwdSm90INS1_25CollectiveMainloopFwdSm90ILi2EN4cute5tupleIJNS5_1CILi1EEES8_S8_EEENS6_IJNS7_ILi64EEESA_SA_EEELi512ENS_6half_tEfNS_4arch4Sm90ELb1ELb0ELb0ELb1ELb0ELb1ELb1ELb0ELb0ELb1ELb1ELb0EEENS1_21CollectiveEpilogueFwdINS6_IJSA_NS7_ILi512EEESA_EEES9_SC_SE_Li256ELb1ELb1ELb1ELb0EEENS1_36VarlenDynamicPersistentTileSchedulerILi64ELi64ELi256ELi128ELb1ELb1ELb1ELb1ELb1ELb1EEEEEEEEEvNT_6ParamsE,"aw",@nobits
	.sectionflags	@""
	.align	16
	.zero		1024


//--------------------- .nv.constant0._ZN7cutlass13device_kernelIN5flash11enable_sm90INS1_16FlashAttnFwdSm90INS1_25CollectiveMainloopFwdSm90ILi2EN4cute5tupleIJNS5_1CILi1EEES8_S8_EEENS6_IJNS7_ILi64EEESA_SA_EEELi512ENS_6half_tEfNS_4arch4Sm90ELb0ELb0ELb0ELb0ELb0ELb0ELb0ELb0ELb0ELb1ELb1ELb0EEENS1_21CollectiveEpilogueFwdINS6_IJSA_NS7_ILi512EEESA_EEES9_SC_SE_Li256ELb0ELb1ELb1ELb0EEENS1_19SingleTileSchedulerILb0ELb1ELb1ELi64EEEEEEEEEvNT_6ParamsE --------------------------
	.section	.nv.constant0._ZN7cutlass13device_kernelIN5flash11enable_sm90INS1_16FlashAttnFwdSm90INS1_25CollectiveMainloopFwdSm90ILi2EN4cute5tupleIJNS5_1CILi1EEES8_S8_EEENS6_IJNS7_ILi64EEESA_SA_EEELi512ENS_6half_tEfNS_4arch4Sm90ELb0ELb0ELb0ELb0ELb0ELb0ELb0ELb0ELb0ELb1ELb1ELb0EEENS1_21CollectiveEpilogueFwdINS6_IJSA_NS7_ILi512EEESA_EEES9_SC_SE_Li256ELb0ELb1ELb1ELb0EEENS1_19SingleTileSchedulerILb0ELb1ELb1ELi64EEEEEEEEEvNT_6ParamsE,"a",@progbits
	.sectionflags	@""
	.align	4
.nv.constant0._ZN7cutlass13device_kernelIN5flash11enable_sm90INS1_16FlashAttnFwdSm90INS1_25CollectiveMainloopFwdSm90ILi2EN4cute5tupleIJNS5_1CILi1EEES8_S8_EEENS6_IJNS7_ILi64EEESA_SA_EEELi512ENS_6half_tEfNS_4arch4Sm90ELb0ELb0ELb0ELb0ELb0ELb0ELb0ELb0ELb0ELb1ELb1ELb0EEENS1_21CollectiveEpilogueFwdINS6_IJSA_NS7_ILi512EEESA_EEES9_SC_SE_Li256ELb0ELb1ELb1ELb0EEENS1_19SingleTileSchedulerILb0ELb1ELb1ELi64EEEEEEEEEvNT_6ParamsE:
	.zero		3200


//--------------------- .nv.constant0._ZN7cutlass13device_kernelIN5flash11enable_sm90INS1_16FlashAttnFwdSm90INS1_25CollectiveMainloopFwdSm90ILi2EN4cute5tupleIJNS5_1CILi1EEES8_S8_EEENS6_IJNS7_ILi64EEESA_SA_EEELi512ENS_6half_tEfNS_4arch4Sm90ELb0ELb0ELb0ELb0ELb0ELb0ELb1ELb0ELb0ELb1ELb1ELb0EEENS1_21CollectiveEpilogueFwdINS6_IJSA_NS7_ILi512EEESA_EEES9_SC_SE_Li256ELb0ELb1ELb1ELb0EEENS1_19SingleTileSchedulerILb0ELb1ELb1ELi64EEEEEEEEEvNT_6ParamsE --------------------------
	.section	.nv.constant0._ZN7cutlass13device_kernelIN5flash11enable_sm90INS1_16FlashAttnFwdSm90INS1_25CollectiveMainloopFwdSm90ILi2EN4cute5tupleIJNS5_1CILi1EEES8_S8_EEENS6_IJNS7_ILi64EEESA_SA_EEELi512ENS_6half_tEfNS_4arch4Sm90ELb0ELb0ELb0ELb0ELb0ELb0ELb1ELb0ELb0ELb1ELb1ELb0EEENS1_21CollectiveEpilogueFwdINS6_IJSA_NS7_ILi512EEESA_EEES9_SC_SE_Li256ELb0ELb1ELb1ELb0EEENS1_19SingleTileSchedulerILb0ELb1ELb1ELi64EEEEEEEEEvNT_6ParamsE,"a",@progbits
	.sectionflags	@""
	.align	4
.nv.constant0._ZN7cutlass13device_kernelIN5flash11enable_sm90INS1_16FlashAttnFwdSm90INS1_25CollectiveMainloopFwdSm90ILi2EN4cute5tupleIJNS5_1CILi1EEES8_S8_EEENS6_IJNS7_ILi64EEESA_SA_EEELi512ENS_6half_tEfNS_4arch4Sm90ELb0ELb0ELb0ELb0ELb0ELb0ELb1ELb0ELb0ELb1ELb1ELb0EEENS1_21CollectiveEpilogueFwdINS6_IJSA_NS7_ILi512EEESA_EEES9_SC_SE_Li256ELb0ELb1ELb1ELb0EEENS1_19SingleTileSchedulerILb0ELb1ELb1ELi64EEEEEEEEEvNT_6ParamsE:
	.zero		3456


//--------------------- .nv.constant0._ZN7cutlass13device_kernelIN5flash11enable_sm90INS1_16FlashAttnFwdSm90INS1_25CollectiveMainloopFwdSm90ILi2EN4cute5tupleIJNS5_1CILi1EEES8_S8_EEENS6_IJNS7_ILi64EEESA_SA_EEELi512ENS_6half_tEfNS_4arch4Sm90ELb0ELb0ELb0ELb1ELb0ELb0ELb0ELb0ELb0ELb1ELb1ELb0EEENS1_21CollectiveEpilogueFwdINS6_IJSA_NS7_ILi512EEESA_EEES9_SC_SE_Li256ELb1ELb1ELb1ELb0EEENS1_36VarlenDynamicPersistentTileSchedulerILi64ELi64ELi256ELi128ELb1ELb1ELb1ELb0ELb1ELb1EEEEEEEEEvNT_6ParamsE --------------------------
	.section	.nv.constant0._ZN7cutlass13device_kernelIN5flash11enable_sm90INS1_16FlashAttnFwdSm90INS1_25CollectiveMainloopFwdSm90ILi2EN4cute5tupleIJNS5_1CILi1EEES8_S8_EEENS6_IJNS7_ILi64EEESA_SA_EEELi512ENS_6half_tEfNS_4arch4Sm90ELb0ELb0ELb0ELb1ELb0ELb0ELb0ELb0ELb0ELb1ELb1ELb0EEENS1_21CollectiveEpilogueFwdINS6_IJSA_NS7_ILi512EEESA_EEES9_SC_SE_Li256ELb1ELb1ELb1ELb0EEENS1_36VarlenDynamicPersistentTileSchedulerILi64ELi64ELi256ELi128ELb1ELb1ELb1ELb0ELb1ELb1EEEEEEEEEvNT_6ParamsE,"a",@progbits
	.sectionflags	@""
	.align	4
.nv.constant0._ZN7cutlass13device_kernelIN5flash11enable_sm90INS1_16FlashAttnFwdSm90INS1_25CollectiveMainloopFwdSm90ILi2EN4cute5tupleIJNS5_1CILi1EEES8_S8_EEENS6_IJNS7_ILi64EEESA_SA_EEELi512ENS_6half_tEfNS_4arch4Sm90ELb0ELb0ELb0ELb1ELb0ELb0ELb0ELb0ELb0ELb1ELb1ELb0EEENS1_21CollectiveEpilogueFwdINS6_IJSA_NS7_ILi512EEESA_EEES9_SC_SE_Li256ELb1ELb1ELb1ELb0EEENS1_36VarlenDynamicPersistentTileSchedulerILi64ELi64ELi256ELi128ELb1ELb1ELb1ELb0ELb1ELb1EEEEEEEEEvNT_6ParamsE:
	.zero		3328


//--------------------- .nv.constant0._ZN7cutlass13device_kernelIN5flash11enable_sm90INS1_16FlashAttnFwdSm90INS1_25CollectiveMainloopFwdSm90ILi2EN4cute5tupleIJNS5_1CILi1EEES8_S8_EEENS6_IJNS7_ILi64EEESA_SA_EEELi512ENS_6half_tEfNS_4arch4Sm90ELb0ELb0ELb0ELb1ELb0ELb1ELb0ELb0ELb0ELb1ELb1ELb0EEENS1_21CollectiveEpilogueFwdINS6_IJSA_NS7_ILi512EEESA_EEES9_SC_SE_Li256ELb1ELb1ELb1ELb0EEENS1_36VarlenDynamicPersistentTileSchedulerILi64ELi64ELi256ELi128ELb1ELb1ELb1ELb0ELb1ELb1EEEEEEEEEvNT_6ParamsE --------------------------
	.section	.nv.constant0._ZN7cutlass13device_kernelIN5flash11enable_sm90INS1_16FlashAttnFwdSm90INS1_25CollectiveMainloopFwdSm90ILi2EN4cute5tupleIJNS5_1CILi1EEES8_S8_EEENS6_IJNS7_ILi64EEESA_SA_EEELi512ENS_6half_tEfNS_4arch4Sm90ELb0ELb0ELb0ELb1ELb0ELb1ELb0ELb0ELb0ELb1ELb1ELb0EEENS1_21CollectiveEpilogueFwdINS6_IJSA_NS7_ILi512EEESA_EEES9_SC_SE_Li256ELb1ELb1ELb1ELb0EEENS1_36VarlenDynamicPersistentTileSchedulerILi64ELi64ELi256ELi128ELb1ELb1ELb1ELb0ELb1ELb1EEEEEEEEEvNT_6ParamsE,"a",@progbits
	.sectionflags	@""
	.align	4
.nv.constant0._ZN7cutlass13device_kernelIN5flash11enable_sm90INS1_16FlashAttnFwdSm90INS1_25CollectiveMainloopFwdSm90ILi2EN4cute5tupleIJNS5_1CILi1EEES8_S8_EEENS6_IJNS7_ILi64EEESA_SA_EEELi512ENS_6half_tEfNS_4arch4Sm90ELb0ELb0ELb0ELb1ELb0ELb1ELb0ELb0ELb0ELb1ELb1ELb0EEENS1_21CollectiveEpilogueFwdINS6_IJSA_NS7_ILi512EEESA_EEES9_SC_SE_Li256ELb1ELb1ELb1ELb0EEENS1_36VarlenDynamicPersistentTileSchedulerILi64ELi64ELi256ELi128ELb1ELb1ELb1ELb0ELb1ELb1EEEEEEEEEvNT_6ParamsE:
	.zero		3328


//--------------------- .nv.constant0._ZN7cutlass13device_kernelIN5flash11enable_sm90INS1_16FlashAttnFwdSm90INS1_25CollectiveMainloopFwdSm90ILi2EN4cute5tupleIJNS5_1CILi1EEES8_S8_EEENS6_IJNS7_ILi64EEESA_SA_EEELi512ENS_6half_tEfNS_4arch4Sm90ELb0ELb0ELb0ELb1ELb0ELb0ELb1ELb0ELb0ELb1ELb1ELb0EEENS1_21CollectiveEpilogueFwdINS6_IJSA_NS7_ILi512EEESA_EEES9_SC_SE_Li256ELb1ELb1ELb1ELb0EEENS1_36VarlenDynamicPersistentTileSchedulerILi64ELi64ELi256ELi128ELb1ELb1ELb1ELb0ELb1ELb1EEEEEEEEEvNT_6ParamsE --------------------------
	.section	.nv.constant0._ZN7cutlass13device_kernelIN5flash11enable_sm90INS1_16FlashAttnFwdSm90INS1_25CollectiveMainloopFwdSm90ILi2EN4cute5tupleIJNS5_1CILi1EEES8_S8_EEENS6_IJNS7_ILi64EEESA_SA_EEELi512ENS_6half_tEfNS_4arch4Sm90ELb0ELb0ELb0ELb1ELb0ELb0ELb1ELb0ELb0ELb1ELb1ELb0EEENS1_21CollectiveEpilogueFwdINS6_IJSA_NS7_ILi512EEESA_EEES9_SC_SE_Li256ELb1ELb1ELb1ELb0EEENS1_36VarlenDynamicPersistentTileSchedulerILi64ELi64ELi256ELi128ELb1ELb1ELb1ELb0ELb1ELb1EEEEEEEEEvNT_6ParamsE,"a",@progbits
	.sectionflags	@""
	.align	4
.nv.constant0._ZN7cutlass13device_kernelIN5flash11enable_sm90INS1_16FlashAttnFwdSm90INS1_25CollectiveMainloopFwdSm90ILi2EN4cute5tupleIJNS5_1CILi1EEES8_S8_EEENS6_IJNS7_ILi64EEESA_SA_EEELi512ENS_6half_tEfNS_4arch4Sm90ELb0ELb0ELb0ELb1ELb0ELb0ELb1ELb0ELb0ELb1ELb1ELb0EEENS1_21CollectiveEpilogueFwdINS6_IJSA_NS7_ILi512EEESA_EEES9_SC_SE_Li256ELb1ELb1ELb1ELb0EEENS1_36VarlenDynamicPersistentTileSchedulerILi64ELi64ELi256ELi128ELb1ELb1ELb1ELb0ELb1ELb1EEEEEEEEEvNT_6ParamsE:
	.zero		3584


//--------------------- .nv.constant0._ZN7cutlass13device_kernelIN5flash11enable_sm90INS1_16FlashAttnFwdSm90INS1_25CollectiveMainloopFwdSm90ILi2EN4cute5tupleIJNS5_1CILi1EEES8_S8_EEENS6_IJNS7_ILi64EEESA_SA_EEELi512ENS_6half_tEfNS_4arch4Sm90ELb0ELb0ELb0ELb1ELb0ELb1ELb1ELb0ELb0ELb1ELb1ELb0EEENS1_21CollectiveEpilogueFwdINS6_IJSA_NS7_ILi512EEESA_EEES9_SC_SE_Li256ELb1ELb1ELb1ELb0EEENS1_36VarlenDynamicPersistentTileSchedulerILi64ELi64ELi256ELi128ELb1ELb1ELb1ELb0ELb1ELb1EEEEEEEEEvNT_6ParamsE --------------------------
	.section	.nv.constant0._ZN7cutlass13device_kernelIN5flash11enable_sm90INS1_16FlashAttnFwdSm90INS1_25CollectiveMainloopFwdSm90ILi2EN4cute5tupleIJNS5_1CILi1EEES8_S8_EEENS6_IJNS7_ILi64EEESA_SA_EEELi512ENS_6half_tEfNS_4arch4Sm90ELb0ELb0ELb0ELb1ELb0ELb1ELb1ELb0ELb0ELb1ELb1ELb0EEENS1_21CollectiveEpilogueFwdINS6_IJSA_NS7_ILi512EEESA_EEES9_SC_SE_Li256ELb1ELb1ELb1ELb0EEENS1_36VarlenDynamicPersistentTileSchedulerILi64ELi64ELi256ELi128ELb1ELb1ELb1ELb0ELb1ELb1EEEEEEEEEvNT_6ParamsE,"a",@progbits
	.sectionflags	@""
	.align	4
.nv.constant0._ZN7cutlass13device_kernelIN5flash11enable_sm90INS1_16FlashAttnFwdSm90INS1_25CollectiveMainloopFwdSm90ILi2EN4cute5tupleIJNS5_1CILi1EEES8_S8_EEENS6_IJNS7_ILi64EEESA_SA_EEELi512ENS_6half_tEfNS_4arch4Sm90ELb0ELb0ELb0ELb1ELb0ELb1ELb1ELb0ELb0ELb1ELb1ELb0EEENS1_21CollectiveEpilogueFwdINS6_IJSA_NS7_ILi512EEESA_EEES9_SC_SE_Li256ELb1ELb1ELb1ELb0EEENS1_36VarlenDynamicPersistentTileSchedulerILi64ELi64ELi256ELi128ELb1ELb1ELb1ELb0ELb1ELb1EEEEEEEEEvNT_6ParamsE:
	.zero		3584


//--------------------- .nv.constant0._ZN7cutlass13device_kernelIN5flash11enable_sm90INS1_16FlashAttnFwdSm90INS1_25CollectiveMainloopFwdSm90ILi2EN4cute5tupleIJNS5_1CILi1EEES8_S8_EEENS6_IJNS7_ILi64EEESA_SA_EEELi512ENS_6half_tEfNS_4arch4Sm90ELb0ELb1ELb0ELb0ELb0ELb0ELb0ELb0ELb0ELb1ELb1ELb0EEENS1_21CollectiveEpilogueFwdINS6_IJSA_NS7_ILi512EEESA_EEES9_SC_SE_Li256ELb0ELb1ELb1ELb0EEENS1_19SingleTileSchedulerILb0ELb1ELb1ELi64EEEEEEEEEvNT_6ParamsE --------------------------
	.section	.nv.constant0._ZN7cutlass13device_kernelIN5flash11enable_sm90INS1_16FlashAttnFwdSm90INS1_25CollectiveMainloopFwdSm90ILi2EN4cute5tupleIJNS5_1CILi1EEES8_S8_EEENS6_IJNS7_ILi64EEESA_SA_EEELi512ENS_6half_tEfNS_4arch4Sm90ELb0ELb1ELb0ELb0ELb0ELb0ELb0ELb0ELb0ELb1ELb1ELb0EEENS1_21CollectiveEpilogueFwdINS6_IJSA_NS7_ILi512EEESA_EEES9_SC_SE_Li256ELb0ELb1ELb1ELb0EEENS1_19SingleTileSchedulerILb0ELb1ELb1ELi64EEEEEEEEEvNT_6ParamsE,"a",@progbits
	.sectionflags	@""
	.align	4
.nv.constant0._ZN7cutlass13device_kernelIN5flash11enable_sm90INS1_16FlashAttnFwdSm90INS1_25CollectiveMainloopFwdSm90ILi2EN4cute5tupleIJNS5_1CILi1EEES8_S8_EEENS6_IJNS7_ILi64EEESA_SA_EEELi512ENS_6half_tEfNS_4arch4Sm90ELb0ELb1ELb0ELb0ELb0ELb0ELb0ELb0ELb0ELb1ELb1ELb0EEENS1_21CollectiveEpilogueFwdINS6_IJSA_NS7_ILi512EEESA_EEES9_SC_SE_Li256ELb0ELb1ELb1ELb0EEENS1_19SingleTileSchedulerILb0ELb1ELb1ELi64EEEEEEEEEvNT_6ParamsE:
	.zero		3200


//--------------------- .nv.constant0._ZN7cutlass13device_kernelIN5flash11enable_sm90INS1_16FlashAttnFwdSm90INS1_25CollectiveMainloopFwdSm90ILi2EN4cute5tupleIJNS5_1CILi1EEES8_S8_EEENS6_IJNS7_ILi64EEESA_SA_EEELi512ENS_6half_tEfNS_4arch4Sm90ELb0ELb1ELb0ELb0ELb0ELb0ELb1ELb0ELb0ELb1ELb1ELb0EEENS1_21CollectiveEpilogueFwdINS6_IJSA_NS7_ILi512EEESA_EEES9_SC_SE_Li256ELb0ELb1ELb1ELb0EEENS1_19SingleTileSchedulerILb0ELb1ELb1ELi64EEEEEEEEEvNT_6ParamsE --------------------------
	.section	.nv.constant0._ZN7cutlass13device_kernelIN5flash11enable_sm90INS1_16FlashAttnFwdSm90INS1_25CollectiveMainloopFwdSm90ILi2EN4cute5tupleIJNS5_1CILi1EEES8_S8_EEENS6_IJNS7_ILi64EEESA_SA_EEELi512ENS_6half_tEfNS_4arch4Sm90ELb0ELb1ELb0ELb0ELb0ELb0ELb1ELb0ELb0ELb1ELb1ELb0EEENS1_21CollectiveEpilogueFwdINS6_IJSA_NS7_ILi512EEESA_EEES9_SC_SE_Li256ELb0ELb1ELb1ELb0EEENS1_19SingleTileSchedulerILb0ELb1ELb1ELi64EEEEEEEEEvNT_6ParamsE,"a",@progbits
	.sectionflags	@""
	.align	4
.nv.constant0._ZN7cutlass13device_kernelIN5flash11enable_sm90INS1_16FlashAttnFwdSm90INS1_25CollectiveMainloopFwdSm90ILi2EN4cute5tupleIJNS5_1CILi1EEES8_S8_EEENS6_IJNS7_ILi64EEESA_SA_EEELi512ENS_6half_tEfNS_4arch4Sm90ELb0ELb1ELb0ELb0ELb0ELb0ELb1ELb0ELb0ELb1ELb1ELb0EEENS1_21CollectiveEpilogueFwdINS6_IJSA_NS7_ILi512EEESA_EEES9_SC_SE_Li256ELb0ELb1ELb1ELb0EEENS1_19SingleTileSchedulerILb0ELb1ELb1ELi64EEEEEEEEEvNT_6ParamsE:
	.zero		3456


//--------------------- .nv.constant0._ZN7cutlass13device_kernelIN5flash11enable_sm90INS1_16FlashAttnFwdSm90INS1_25CollectiveMainloopFwdSm90ILi2EN4cute5tupleIJNS5_1CILi1EEES8_S8_EEENS6_IJNS7_ILi64EEESA_SA_EEELi512ENS_6half_tEfNS_4arch4Sm90ELb0ELb1ELb0ELb1ELb0ELb0ELb0ELb0ELb0ELb1ELb1ELb0EEENS1_21CollectiveEpilogueFwdINS6_IJSA_NS7_ILi512EEESA_EEES9_SC_SE_Li256ELb1ELb1ELb1ELb0EEENS1_36VarlenDynamicPersistentTileSchedulerILi64ELi64ELi256ELi128ELb1ELb1ELb1ELb1ELb0ELb1EEEEEEEEEvNT_6ParamsE --------------------------
	.section	.nv.constant0._ZN7cutlass13device_kernelIN5flash11enable_sm90INS1_16FlashAttnFwdSm90INS1_25CollectiveMainloopFwdSm90ILi2EN4cute5tupleIJNS5_1CILi1EEES8_S8_EEENS6_IJNS7_ILi64EEESA_SA_EEELi512ENS_6half_tEfNS_4arch4Sm90ELb0ELb1ELb0ELb1ELb0ELb0ELb0ELb0ELb0ELb1ELb1ELb0EEENS1_21CollectiveEpilogueFwdINS6_IJSA_NS7_ILi512EEESA_EEES9_SC_SE_Li256ELb1ELb1ELb1ELb0EEENS1_36VarlenDynamicPersistentTileSchedulerILi64ELi64ELi256ELi128ELb1ELb1ELb1ELb1ELb0ELb1EEEEEEEEEvNT_6ParamsE,"a",@progbits
	.sectionflags	@""
	.align	4
.nv.constant0._ZN7cutlass13device_kernelIN5flash11enable_sm90INS1_16FlashAttnFwdSm90INS1_25CollectiveMainloopFwdSm90ILi2EN4cute5tupleIJNS5_1CILi1EEES8_S8_EEENS6_IJNS7_ILi64EEESA_SA_EEELi512ENS_6half_tEfNS_4arch4Sm90ELb0ELb1ELb0ELb1ELb0ELb0ELb0ELb0ELb0ELb1ELb1ELb0EEENS1_21CollectiveEpilogueFwdINS6_IJSA_NS7_ILi512EEESA_EEES9_SC_SE_Li256ELb1ELb1ELb1ELb0EEENS1_36VarlenDynamicPersistentTileSchedulerILi64ELi64ELi256ELi128ELb1ELb1ELb1ELb1ELb0ELb1EEEEEEEEEvNT_6ParamsE:
	.zero		3328


//--------------------- .nv.constant0._ZN7cutlass13device_kernelIN5flash11enable_sm90INS1_16FlashAttnFwdSm90INS1_25CollectiveMainloopFwdSm90ILi2EN4cute5tupleIJNS5_1CILi1EEES8_S8_EEENS6_IJNS7_ILi64EEESA_SA_EEELi512ENS_6half_tEfNS_4arch4Sm90ELb0ELb1ELb0ELb1ELb0ELb1ELb0ELb0ELb0ELb1ELb1ELb0EEENS1_21CollectiveEpilogueFwdINS6_IJSA_NS7_ILi512EEESA_EEES9_SC_SE_Li256ELb1ELb1ELb1ELb0EEENS1_36VarlenDynamicPersistentTileSchedulerILi64ELi64ELi256ELi128ELb1ELb1ELb1ELb1ELb0ELb1EEEEEEEEEvNT_6ParamsE --------------------------
	.section	.nv.constant0._ZN7cutlass13device_kernelIN5flash11enable_sm90INS1_16FlashAttnFwdSm90INS1_25CollectiveMainloopFwdSm90ILi2EN4cute5tupleIJNS5_1CILi1EEES8_S8_EEENS6_IJNS7_ILi64EEESA_SA_EEELi512ENS_6half_tEfNS_4arch4Sm90ELb0ELb1ELb0ELb1ELb0ELb1ELb0ELb0ELb0ELb1ELb1ELb0EEENS1_21CollectiveEpilogueFwdINS6_IJSA_NS7_ILi512EEESA_EEES9_SC_SE_Li256ELb1ELb1ELb1ELb0EEENS1_36VarlenDynamicPersistentTileSchedulerILi64ELi64ELi256ELi128ELb1ELb1ELb1ELb1ELb0ELb1EEEEEEEEEvNT_6ParamsE,"a",@progbits
	.sectionflags	@""
	.align	4
.nv.constant0._ZN7cutlass13device_kernelIN5flash11enable_sm90INS1_16FlashAttnFwdSm90INS1_25CollectiveMainloopFwdSm90ILi2EN4cute5tupleIJNS5_1CILi1EEES8_S8_EEENS6_IJNS7_ILi64EEESA_SA_EEELi512ENS_6half_tEfNS_4arch4Sm90ELb0ELb1ELb0ELb1ELb0ELb1ELb0ELb0ELb0ELb1ELb1ELb0EEENS1_21CollectiveEpilogueFwdINS6_IJSA_NS7_ILi512EEESA_EEES9_SC_SE_Li256ELb1ELb1ELb1ELb0EEENS1_36VarlenDynamicPersistentTileSchedulerILi64ELi64ELi256ELi128ELb1ELb1ELb1ELb1ELb0ELb1EEEEEEEEEvNT_6ParamsE:
	.zero		3328


//--------------------- .nv.constant0._ZN7cutlass13device_kernelIN5flash11enable_sm90INS1_16FlashAttnFwdSm90INS1_25CollectiveMainloopFwdSm90ILi2EN4cute5tupleIJNS5_1CILi1EEES8_S8_EEENS6_IJNS7_ILi64EEESA_SA_EEELi512ENS_6half_tEfNS_4arch4Sm90ELb0ELb1ELb0ELb1ELb0ELb0ELb1ELb0ELb0ELb1ELb1ELb0EEENS1_21CollectiveEpilogueFwdINS6_IJSA_NS7_ILi512EEESA_EEES9_SC_SE_Li256ELb1ELb1ELb1ELb0EEENS1_36VarlenDynamicPersistentTileSchedulerILi64ELi64ELi256ELi128ELb1ELb1ELb1ELb1ELb0ELb1EEEEEEEEEvNT_6ParamsE --------------------------
	.section	.nv.constant0._ZN7cutlass13device_kernelIN5flash11enable_sm90INS1_16FlashAttnFwdSm90INS1_25CollectiveMainloopFwdSm90ILi2EN4cute5tupleIJNS5_1CILi1EEES8_S8_EEENS6_IJNS7_ILi64EEESA_SA_EEELi512ENS_6half_tEfNS_4arch4Sm90ELb0ELb1ELb0ELb1ELb0ELb0ELb1ELb0ELb0ELb1ELb1ELb0EEENS1_21CollectiveEpilogueFwdINS6_IJSA_NS7_ILi512EEESA_EEES9_SC_SE_Li256ELb1ELb1ELb1ELb0EEENS1_36VarlenDynamicPersistentTileSchedulerILi64ELi64ELi256ELi128ELb1ELb1ELb1ELb1ELb0ELb1EEEEEEEEEvNT_6ParamsE,"a",@progbits
	.sectionflags	@""
	.align	4
.nv.constant0._ZN7cutlass13device_kernelIN5flash11enable_sm90INS1_16FlashAttnFwdSm90INS1_25CollectiveMainloopFwdSm90ILi2EN4cute5tupleIJNS5_1CILi1EEES8_S8_EEENS6_IJNS7_ILi64EEESA_SA_EEELi512ENS_6half_tEfNS_4arch4Sm90ELb0ELb1ELb0ELb1ELb0ELb0ELb1ELb0ELb0ELb1ELb1ELb0EEENS1_21CollectiveEpilogueFwdINS6_IJSA_NS7_ILi512EEESA_EEES9_SC_SE_Li256ELb1ELb1ELb1ELb0EEENS1_36VarlenDynamicPersistentTileSchedulerILi64ELi64ELi256ELi128ELb1ELb1ELb1ELb1ELb0ELb1EEEEEEEEEvNT_6ParamsE:
	.zero		3584


//--------------------- .nv.constant0._ZN7cutlass13device_kernelIN5flash11enable_sm90INS1_16FlashAttnFwdSm90INS1_25CollectiveMainloopFwdSm90ILi2EN4cute5tupleIJNS5_1CILi1EEES8_S8_EEENS6_IJNS7_ILi64EEESA_SA_EEELi512ENS_6half_tEfNS_4arch4Sm90ELb0ELb1ELb0ELb1ELb0ELb1ELb1ELb0ELb0ELb1ELb1ELb0EEENS1_21CollectiveEpilogueFwdINS6_IJSA_NS7_ILi512EEESA_EEES9_SC_SE_Li256ELb1ELb1ELb1ELb0EEENS1_36VarlenDynamicPersistentTileSchedulerILi64ELi64ELi256ELi128ELb1ELb1ELb1ELb1ELb0ELb1EEEEEEEEEvNT_6ParamsE --------------------------
	.section	.nv.constant0._ZN7cutlass13device_kernelIN5flash11enable_sm90INS1_16FlashAttnFwdSm90INS1_25CollectiveMainloopFwdSm90ILi2EN4cute5tupleIJNS5_1CILi1EEES8_S8_EEENS6_IJNS7_ILi64EEESA_SA_EEELi512ENS_6half_tEfNS_4arch4Sm90ELb0ELb1ELb0ELb1ELb0ELb1ELb1ELb0ELb0ELb1ELb1ELb0EEENS1_21CollectiveEpilogueFwdINS6_IJSA_NS7_ILi512EEESA_EEES9_SC_SE_Li256ELb1ELb1ELb1ELb0EEENS1_36VarlenDynamicPersistentTileSchedulerILi64ELi64ELi256ELi128ELb1ELb1ELb1ELb1ELb0ELb1EEEEEEEEEvNT_6ParamsE,"a",@progbits
	.sectionflags	@""
	.align	4
.nv.constant0._ZN7cutlass13device_kernelIN5flash11enable_sm90INS1_16FlashAttnFwdSm90INS1_25CollectiveMainloopFwdSm90ILi2EN4cute5tupleIJNS5_1CILi1EEES8_S8_EEENS6_IJNS7_ILi64EEESA_SA_EEELi512ENS_6half_tEfNS_4arch4Sm90ELb0ELb1ELb0ELb1ELb0ELb1ELb1ELb0ELb0ELb1ELb1ELb0EEENS1_21CollectiveEpilogueFwdINS6_IJSA_NS7_ILi512EEESA_EEES9_SC_SE_Li256ELb1ELb1ELb1ELb0EEENS1_36VarlenDynamicPersistentTileSchedulerILi64ELi64ELi256ELi128ELb1ELb1ELb1ELb1ELb0ELb1EEEEEEEEEvNT_6ParamsE:
	.zero		3584


//--------------------- .nv.constant0._ZN7cutlass13device_kernelIN5flash11enable_sm90INS1_16FlashAttnFwdSm90INS1_25CollectiveMainloopFwdSm90ILi2EN4cute5tupleIJNS5_1CILi1EEES8_S8_EEENS6_IJNS7_ILi64EEESA_SA_EEELi512ENS_6half_tEfNS_4arch4Sm90ELb1ELb0ELb0ELb0ELb0ELb0ELb0ELb0ELb0ELb1ELb1ELb0EEENS1_21CollectiveEpilogueFwdINS6_IJSA_NS7_ILi512EEESA_EEES9_SC_SE_Li256ELb0ELb1ELb1ELb0EEENS1_19SingleTileSchedulerILb0ELb1ELb1ELi64EEEEEEEEEvNT_6ParamsE --------------------------
	.section	.nv.constant0._ZN7cutlass13device_kernelIN5flash11enable_sm90INS1_16FlashAttnFwdSm90INS1_25CollectiveMainloopFwdSm90ILi2EN4cute5tupleIJNS5_1CILi1EEES8_S8_EEENS6_IJNS7_ILi64EEESA_SA_EEELi512ENS_6half_tEfNS_4arch4Sm90ELb1ELb0ELb0ELb0ELb0ELb0ELb0ELb0ELb0ELb1ELb1ELb0EEENS1_21CollectiveEpilogueFwdINS6_IJSA_NS7_ILi512EEESA_EEES9_SC_SE_Li256ELb0ELb1ELb1ELb0EEENS1_19SingleTileSchedulerILb0ELb1ELb1ELi64EEEEEEEEEvNT_6ParamsE,"a",@progbits
	.sectionflags	@""
	.align	4
.nv.constant0._ZN7cutlass13device_kernelIN5flash11enable_sm90INS1_16FlashAttnFwdSm90INS1_25CollectiveMainloopFwdSm90ILi2EN4cute5tupleIJNS5_1CILi1EEES8_S8_EEENS6_IJNS7_ILi64EEESA_SA_EEELi512ENS_6half_tEfNS_4arch4Sm90ELb1ELb0ELb0ELb0ELb0ELb0ELb0ELb0ELb0ELb1ELb1ELb0EEENS1_21CollectiveEpilogueFwdINS6_IJSA_NS7_ILi512EEESA_EEES9_SC_SE_Li256ELb0ELb1ELb1ELb0EEENS1_19SingleTileSchedulerILb0ELb1ELb1ELi64EEEEEEEEEvNT_6ParamsE:
	.zero		3200


//--------------------- .nv.constant0._ZN7cutlass13device_kernelIN5flash11enable_sm90INS1_16FlashAttnFwdSm90INS1_25CollectiveMainloopFwdSm90ILi2EN4cute5tupleIJNS5_1CILi1EEES8_S8_EEENS6_IJNS7_ILi64EEESA_SA_EEELi512ENS_6half_tEfNS_4arch4Sm90ELb1ELb0ELb0ELb0ELb0ELb0ELb1ELb0ELb0ELb1ELb1ELb0EEENS1_21CollectiveEpilogueFwdINS6_IJSA_NS7_ILi512EEESA_EEES9_SC_SE_Li256ELb0ELb1ELb1ELb0EEENS1_19SingleTileSchedulerILb0ELb1ELb1ELi64EEEEEEEEEvNT_6ParamsE --------------------------
	.section	.nv.constant0._ZN7cutlass13device_kernelIN5flash11enable_sm90INS1_16FlashAttnFwdSm90INS1_25CollectiveMainloopFwdSm90ILi2EN4cute5tupleIJNS5_1CILi1EEES8_S8_EEENS6_IJNS7_ILi64EEESA_SA_EEELi512ENS_6half_tEfNS_4arch4Sm90ELb1ELb0ELb0ELb0ELb0ELb0ELb1ELb0ELb0ELb1ELb1ELb0EEENS1_21CollectiveEpilogueFwdINS6_IJSA_NS7_ILi512EEESA_EEES9_SC_SE_Li256ELb0ELb1ELb1ELb0EEENS1_19SingleTileSchedulerILb0ELb1ELb1ELi64EEEEEEEEEvNT_6ParamsE,"a",@progbits
	.sectionflags	@""
	.align	4
.nv.constant0._ZN7cutlass13device_kernelIN5flash11enable_sm90INS1_16FlashAttnFwdSm90INS1_25CollectiveMainloopFwdSm90ILi2EN4cute5tupleIJNS5_1CILi1EEES8_S8_EEENS6_IJNS7_ILi64EEESA_SA_EEELi512ENS_6half_tEfNS_4arch4Sm90ELb1ELb0ELb0ELb0ELb0ELb0ELb1ELb0ELb0ELb1ELb1ELb0EEENS1_21CollectiveEpilogueFwdINS6_IJSA_NS7_ILi512EEESA_EEES9_SC_SE_Li256ELb0ELb1ELb1ELb0EEENS1_19SingleTileSchedulerILb0ELb1ELb1ELi64EEEEEEEEEvNT_6ParamsE:
	.zero		3456


//--------------------- .nv.constant0._ZN7cutlass13device_kernelIN5flash11enable_sm90INS1_16FlashAttnFwdSm90INS1_25CollectiveMainloopFwdSm90ILi2EN4cute5tupleIJNS5_1CILi1EEES8_S8_EEENS6_IJNS7_ILi64EEESA_SA_EEELi512ENS_6half_tEfNS_4arch4Sm90ELb1ELb0ELb0ELb1ELb0ELb0ELb0ELb0ELb0ELb1ELb1ELb0EEENS1_21CollectiveEpilogueFwdINS6_IJSA_NS7_ILi512EEESA_EEES9_SC_SE_Li256ELb1ELb1ELb1ELb0EEENS1_36VarlenDynamicPersistentTileSchedulerILi64ELi64ELi256ELi128ELb1ELb1ELb1ELb1ELb1ELb1EEEEEEEEEvNT_6ParamsE --------------------------
	.section	.nv.constant0._ZN7cutlass13device_kernelIN5flash11enable_sm90INS1_16FlashAttnFwdSm90INS1_25CollectiveMainloopFwdSm90ILi2EN4cute5tupleIJNS5_1CILi1EEES8_S8_EEENS6_IJNS7_ILi64EEESA_SA_EEELi512ENS_6half_tEfNS_4arch4Sm90ELb1ELb0ELb0ELb1ELb0ELb0ELb0ELb0ELb0ELb1ELb1ELb0EEENS1_21CollectiveEpilogueFwdINS6_IJSA_NS7_ILi512EEESA_EEES9_SC_SE_Li256ELb1ELb1ELb1ELb0EEENS1_36VarlenDynamicPersistentTileSchedulerILi64ELi64ELi256ELi128ELb1ELb1ELb1ELb1ELb1ELb1EEEEEEEEEvNT_6ParamsE,"a",@progbits
	.sectionflags	@""
	.align	4
.nv.constant0._ZN7cutlass13device_kernelIN5flash11enable_sm90INS1_16FlashAttnFwdSm90INS1_25CollectiveMainloopFwdSm90ILi2EN4cute5tupleIJNS5_1CILi1EEES8_S8_EEENS6_IJNS7_ILi64EEESA_SA_EEELi512ENS_6half_tEfNS_4arch4Sm90ELb1ELb0ELb0ELb1ELb0ELb0ELb0ELb0ELb0ELb1ELb1ELb0EEENS1_21CollectiveEpilogueFwdINS6_IJSA_NS7_ILi512EEESA_EEES9_SC_SE_Li256ELb1ELb1ELb1ELb0EEENS1_36VarlenDynamicPersistentTileSchedulerILi64ELi64ELi256ELi128ELb1ELb1ELb1ELb1ELb1ELb1EEEEEEEEEvNT_6ParamsE:
	.zero		3328


//--------------------- .nv.constant0._ZN7cutlass13device_kernelIN5flash11enable_sm90INS1_16FlashAttnFwdSm90INS1_25CollectiveMainloopFwdSm90ILi2EN4cute5tupleIJNS5_1CILi1EEES8_S8_EEENS6_IJNS7_ILi64EEESA_SA_EEELi512ENS_6half_tEfNS_4arch4Sm90ELb1ELb0ELb0ELb1ELb0ELb1ELb0ELb0ELb0ELb1ELb1ELb0EEENS1_21CollectiveEpilogueFwdINS6_IJSA_NS7_ILi512EEESA_EEES9_SC_SE_Li256ELb1ELb1ELb1ELb0EEENS1_36VarlenDynamicPersistentTileSchedulerILi64ELi64ELi256ELi128ELb1ELb1ELb1ELb1ELb1ELb1EEEEEEEEEvNT_6ParamsE --------------------------
	.section	.nv.constant0._ZN7cutlass13device_kernelIN5flash11enable_sm90INS1_16FlashAttnFwdSm90INS1_25CollectiveMainloopFwdSm90ILi2EN4cute5tupleIJNS5_1CILi1EEES8_S8_EEENS6_IJNS7_ILi64EEESA_SA_EEELi512ENS_6half_tEfNS_4arch4Sm90ELb1ELb0ELb0ELb1ELb0ELb1ELb0ELb0ELb0ELb1ELb1ELb0EEENS1_21CollectiveEpilogueFwdINS6_IJSA_NS7_ILi512EEESA_EEES9_SC_SE_Li256ELb1ELb1ELb1ELb0EEENS1_36VarlenDynamicPersistentTileSchedulerILi64ELi64ELi256ELi128ELb1ELb1ELb1ELb1ELb1ELb1EEEEEEEEEvNT_6ParamsE,"a",@progbits
	.sectionflags	@""
	.align	4
.nv.constant0._ZN7cutlass13device_kernelIN5flash11enable_sm90INS1_16FlashAttnFwdSm90INS1_25CollectiveMainloopFwdSm90ILi2EN4cute5tupleIJNS5_1CILi1EEES8_S8_EEENS6_IJNS7_ILi64EEESA_SA_EEELi512ENS_6half_tEfNS_4arch4Sm90ELb1ELb0ELb0ELb1ELb0ELb1ELb0ELb0ELb0ELb1ELb1ELb0EEENS1_21CollectiveEpilogueFwdINS6_IJSA_NS7_ILi512EEESA_EEES9_SC_SE_Li256ELb1ELb1ELb1ELb0EEENS1_36VarlenDynamicPersistentTileSchedulerILi64ELi64ELi256ELi128ELb1ELb1ELb1ELb1ELb1ELb1EEEEEEEEEvNT_6ParamsE:
	.zero		3328


//--------------------- .nv.constant0._ZN7cutlass13device_kernelIN5flash11enable_sm90INS1_16FlashAttnFwdSm90INS1_25CollectiveMainloopFwdSm90ILi2EN4cute5tupleIJNS5_1CILi1EEES8_S8_EEENS6_IJNS7_ILi64EEESA_SA_EEELi512ENS_6half_tEfNS_4arch4Sm90ELb1ELb0ELb0ELb1ELb0ELb0ELb1ELb0ELb0ELb1ELb1ELb0EEENS1_21CollectiveEpilogueFwdINS6_IJSA_NS7_ILi512EEESA_EEES9_SC_SE_Li256ELb1ELb1ELb1ELb0EEENS1_36VarlenDynamicPersistentTileSchedulerILi64ELi64ELi256ELi128ELb1ELb1ELb1ELb1ELb1ELb1EEEEEEEEEvNT_6ParamsE --------------------------
	.section	.nv.constant0._ZN7cutlass13device_kernelIN5flash11enable_sm90INS1_16FlashAttnFwdSm90INS1_25CollectiveMainloopFwdSm90ILi2EN4cute5tupleIJNS5_1CILi1EEES8_S8_EEENS6_IJNS7_ILi64EEESA_SA_EEELi512ENS_6half_tEfNS_4arch4Sm90ELb1ELb0ELb0ELb1ELb0ELb0ELb1ELb0ELb0ELb1ELb1ELb0EEENS1_21CollectiveEpilogueFwdINS6_IJSA_NS7_ILi512EEESA_EEES9_SC_SE_Li256ELb1ELb1ELb1ELb0EEENS1_36VarlenDynamicPersistentTileSchedulerILi64ELi64ELi256ELi128ELb1ELb1ELb1ELb1ELb1ELb1EEEEEEEEEvNT_6ParamsE,"a",@progbits
	.sectionflags	@""
	.align	4
.nv.constant0._ZN7cutlass13device_kernelIN5flash11enable_sm90INS1_16FlashAttnFwdSm90INS1_25CollectiveMainloopFwdSm90ILi2EN4cute5tupleIJNS5_1CILi1EEES8_S8_EEENS6_IJNS7_ILi64EEESA_SA_EEELi512ENS_6half_tEfNS_4arch4Sm90ELb1ELb0ELb0ELb1ELb0ELb0ELb1ELb0ELb0ELb1ELb1ELb0EEENS1_21CollectiveEpilogueFwdINS6_IJSA_NS7_ILi512EEESA_EEES9_SC_SE_Li256ELb1ELb1ELb1ELb0EEENS1_36VarlenDynamicPersistentTileSchedulerILi64ELi64ELi256ELi128ELb1ELb1ELb1ELb1ELb1ELb1EEEEEEEEEvNT_6ParamsE:
	.zero		3584


//--------------------- .nv.constant0._ZN7cutlass13device_kernelIN5flash11enable_sm90INS1_16FlashAttnFwdSm90INS1_25CollectiveMainloopFwdSm90ILi2EN4cute5tupleIJNS5_1CILi1EEES8_S8_EEENS6_IJNS7_ILi64EEESA_SA_EEELi512ENS_6half_tEfNS_4arch4Sm90ELb1ELb0ELb0ELb1ELb0ELb1ELb1ELb0ELb0ELb1ELb1ELb0EEENS1_21CollectiveEpilogueFwdINS6_IJSA_NS7_ILi512EEESA_EEES9_SC_SE_Li256ELb1ELb1ELb1ELb0EEENS1_36VarlenDynamicPersistentTileSchedulerILi64ELi64ELi256ELi128ELb1ELb1ELb1ELb1ELb1ELb1EEEEEEEEEvNT_6ParamsE --------------------------
	.section	.nv.constant0._ZN7cutlass13device_kernelIN5flash11enable_sm90INS1_16FlashAttnFwdSm90INS1_25CollectiveMainloopFwdSm90ILi2EN4cute5tupleIJNS5_1CILi1EEES8_S8_EEENS6_IJNS7_ILi64EEESA_SA_EEELi512ENS_6half_tEfNS_4arch4Sm90ELb1ELb0ELb0ELb1ELb0ELb1ELb1ELb0ELb0ELb1ELb1ELb0EEENS1_21CollectiveEpilogueFwdINS6_IJSA_NS7_ILi512EEESA_EEES9_SC_SE_Li256ELb1ELb1ELb1ELb0EEENS1_36VarlenDynamicPersistentTileSchedulerILi64ELi64ELi256ELi128ELb1ELb1ELb1ELb1ELb1ELb1EEEEEEEEEvNT_6ParamsE,"a",@progbits
	.sectionflags	@""
	.align	4
.nv.constant0._ZN7cutlass13device_kernelIN5flash11enable_sm90INS1_16FlashAttnFwdSm90INS1_25CollectiveMainloopFwdSm90ILi2EN4cute5tupleIJNS5_1CILi1EEES8_S8_EEENS6_IJNS7_ILi64EEESA_SA_EEELi512ENS_6half_tEfNS_4arch4Sm90ELb1ELb0ELb0ELb1ELb0ELb1ELb1ELb0ELb0ELb1ELb1ELb0EEENS1_21CollectiveEpilogueFwdINS6_IJSA_NS7_ILi512EEESA_EEES9_SC_SE_Li256ELb1ELb1ELb1ELb0EEENS1_36VarlenDynamicPersistentTileSchedulerILi64ELi64ELi256ELi128ELb1ELb1ELb1ELb1ELb1ELb1EEEEEEEEEvNT_6ParamsE:
	.zero		3584


//--------------------- SYMBOLS --------------------------

	.type		.nv.reservedSmem.offset0,@object
	.size		.nv.reservedSmem.offset0,0x4
	.type		__assertfail,@function
